	.target	sm_103a

	.elftype	@"ET_EXEC"


//--------------------- .note.nv.tkinfo           --------------------------
	.section	.note.nv.tkinfo,"",@"SHT_NOTE"
	.sectionflags	@"SHF_NOTE_NV_TKINFO"
	.tkinfo
        /*0018*/ 	.word	0x00000002
        /*0030*/ 	.string	""
        /*0030*/ 	.string	"ptxas"
        /*0030*/ 	.string	"Cuda compilation tools, release 13.0, V13.0.88"
        /*0030*/ 	.string	"Build cuda_13.0.r13.0/compiler.36424714_0"
        /*0030*/ 	.string	"-arch sm_103a -m 64 "



//--------------------- .note.nv.cuinfo           --------------------------
	.section	.note.nv.cuinfo,"",@"SHT_NOTE"
	.sectionflags	@"SHF_NOTE_NV_CUINFO"
        /*0018*/ 	.short	0x0002
        /*001a*/ 	.short	0x0067
        /*001c*/ 	.short	0x0082
	.zero		2


//--------------------- .nv.info                  --------------------------
	.section	.nv.info,"",@"SHT_CUDA_INFO"
	.align	4


	//----- nvinfo : EIATTR_REGCOUNT
	.align		4
        /*0000*/ 	.byte	0x04, 0x2f
        /*0002*/ 	.short	(.L_41 - .L_40)
	.align		4
.L_40:
        /*0004*/ 	.word	index@(_Z35group_norm_nhwc_fwd_one_pass_kernelI11Fp32IOFp16WLi512ELi70ELi560EEv26Group_norm_nhwc_fwd_params)
        /*0008*/ 	.word	0x00000060


	//----- nvinfo : EIATTR_FRAME_SIZE
	.align		4
.L_41:
        /*000c*/ 	.byte	0x04, 0x11
        /*000e*/ 	.short	(.L_43 - .L_42)
	.align		4
.L_42:
        /*0010*/ 	.word	index@(_Z35group_norm_nhwc_fwd_one_pass_kernelI11Fp32IOFp16WLi512ELi70ELi560EEv26Group_norm_nhwc_fwd_params)
        /*0014*/ 	.word	0x00000000


	//----- nvinfo : EIATTR_REGCOUNT
	.align		4
.L_43:
        /*0018*/ 	.byte	0x04, 0x2f
        /*001a*/ 	.short	(.L_45 - .L_44)
	.align		4
.L_44:
        /*001c*/ 	.word	index@(_Z35group_norm_nhwc_fwd_one_pass_kernelI11Fp32IOFp16WLi256ELi70ELi560EEv26Group_norm_nhwc_fwd_params)
        /*0020*/ 	.word	0x00000060


	//----- nvinfo : EIATTR_FRAME_SIZE
	.align		4
.L_45:
        /*0024*/ 	.byte	0x04, 0x11
        /*0026*/ 	.short	(.L_47 - .L_46)
	.align		4
.L_46:
        /*0028*/ 	.word	index@(_Z35group_norm_nhwc_fwd_one_pass_kernelI11Fp32IOFp16WLi256ELi70ELi560EEv26Group_norm_nhwc_fwd_params)
        /*002c*/ 	.word	0x00000000


	//----- nvinfo : EIATTR_REGCOUNT
	.align		4
.L_47:
        /*0030*/ 	.byte	0x04, 0x2f
        /*0032*/ 	.short	(.L_49 - .L_48)
	.align		4
.L_48:
        /*0034*/ 	.word	index@(_Z35group_norm_nhwc_fwd_one_pass_kernelI11Fp32IOFp16WLi128ELi70ELi560EEv26Group_norm_nhwc_fwd_params)
        /*0038*/ 	.word	0x00000038


	//----- nvinfo : EIATTR_FRAME_SIZE
	.align		4
.L_49:
        /*003c*/ 	.byte	0x04, 0x11
        /*003e*/ 	.short	(.L_51 - .L_50)
	.align		4
.L_50:
        /*0040*/ 	.word	index@(_Z35group_norm_nhwc_fwd_one_pass_kernelI11Fp32IOFp16WLi128ELi70ELi560EEv26Group_norm_nhwc_fwd_params)
        /*0044*/ 	.word	0x00000000


	//----- nvinfo : EIATTR_REGCOUNT
	.align		4
.L_51:
        /*0048*/ 	.byte	0x04, 0x2f
        /*004a*/ 	.short	(.L_53 - .L_52)
	.align		4
.L_52:
        /*004c*/ 	.word	index@(_Z35group_norm_nhwc_fwd_one_pass_kernelI11Fp32IOFp16WLi64ELi70ELi560EEv26Group_norm_nhwc_fwd_params)
        /*0050*/ 	.word	0x00000029


	//----- nvinfo : EIATTR_FRAME_SIZE
	.align		4
.L_53:
        /*0054*/ 	.byte	0x04, 0x11
        /*0056*/ 	.short	(.L_55 - .L_54)
	.align		4
.L_54:
        /*0058*/ 	.word	index@(_Z35group_norm_nhwc_fwd_one_pass_kernelI11Fp32IOFp16WLi64ELi70ELi560EEv26Group_norm_nhwc_fwd_params)
        /*005c*/ 	.word	0x00000000


	//----- nvinfo : EIATTR_REGCOUNT
	.align		4
.L_55:
        /*0060*/ 	.byte	0x04, 0x2f
        /*0062*/ 	.short	(.L_57 - .L_56)
	.align		4
.L_56:
        /*0064*/ 	.word	index@(_Z35group_norm_nhwc_fwd_one_pass_kernelI11Fp32IOBf16WLi512ELi70ELi560EEv26Group_norm_nhwc_fwd_params)
        /*0068*/ 	.word	0x00000060


	//----- nvinfo : EIATTR_FRAME_SIZE
	.align		4
.L_57:
        /*006c*/ 	.byte	0x04, 0x11
        /*006e*/ 	.short	(.L_59 - .L_58)
	.align		4
.L_58:
        /*0070*/ 	.word	index@(_Z35group_norm_nhwc_fwd_one_pass_kernelI11Fp32IOBf16WLi512ELi70ELi560EEv26Group_norm_nhwc_fwd_params)
        /*0074*/ 	.word	0x00000000


	//----- nvinfo : EIATTR_REGCOUNT
	.align		4
.L_59:
        /*0078*/ 	.byte	0x04, 0x2f
        /*007a*/ 	.short	(.L_61 - .L_60)
	.align		4
.L_60:
        /*007c*/ 	.word	index@(_Z35group_norm_nhwc_fwd_one_pass_kernelI11Fp32IOBf16WLi256ELi70ELi560EEv26Group_norm_nhwc_fwd_params)
        /*0080*/ 	.word	0x00000060


	//----- nvinfo : EIATTR_FRAME_SIZE
	.align		4
.L_61:
        /*0084*/ 	.byte	0x04, 0x11
        /*0086*/ 	.short	(.L_63 - .L_62)
	.align		4
.L_62:
        /*0088*/ 	.word	index@(_Z35group_norm_nhwc_fwd_one_pass_kernelI11Fp32IOBf16WLi256ELi70ELi560EEv26Group_norm_nhwc_fwd_params)
        /*008c*/ 	.word	0x00000000


	//----- nvinfo : EIATTR_REGCOUNT
	.align		4
.L_63:
        /*0090*/ 	.byte	0x04, 0x2f
        /*0092*/ 	.short	(.L_65 - .L_64)
	.align		4
.L_64:
        /*0094*/ 	.word	index@(_Z35group_norm_nhwc_fwd_one_pass_kernelI11Fp32IOBf16WLi128ELi70ELi560EEv26Group_norm_nhwc_fwd_params)
        /*0098*/ 	.word	0x00000038


	//----- nvinfo : EIATTR_FRAME_SIZE
	.align		4
.L_65:
        /*009c*/ 	.byte	0x04, 0x11
        /*009e*/ 	.short	(.L_67 - .L_66)
	.align		4
.L_66:
        /*00a0*/ 	.word	index@(_Z35group_norm_nhwc_fwd_one_pass_kernelI11Fp32IOBf16WLi128ELi70ELi560EEv26Group_norm_nhwc_fwd_params)
        /*00a4*/ 	.word	0x00000000


	//----- nvinfo : EIATTR_REGCOUNT
	.align		4
.L_67:
        /*00a8*/ 	.byte	0x04, 0x2f
        /*00aa*/ 	.short	(.L_69 - .L_68)
	.align		4
.L_68:
        /*00ac*/ 	.word	index@(_Z35group_norm_nhwc_fwd_one_pass_kernelI11Fp32IOBf16WLi64ELi70ELi560EEv26Group_norm_nhwc_fwd_params)
        /*00b0*/ 	.word	0x00000029


	//----- nvinfo : EIATTR_FRAME_SIZE
	.align		4
.L_69:
        /*00b4*/ 	.byte	0x04, 0x11
        /*00b6*/ 	.short	(.L_71 - .L_70)
	.align		4
.L_70:
        /*00b8*/ 	.word	index@(_Z35group_norm_nhwc_fwd_one_pass_kernelI11Fp32IOBf16WLi64ELi70ELi560EEv26Group_norm_nhwc_fwd_params)
        /*00bc*/ 	.word	0x00000000


	//----- nvinfo : EIATTR_REGCOUNT
	.align		4
.L_71:
        /*00c0*/ 	.byte	0x04, 0x2f
        /*00c2*/ 	.short	(.L_73 - .L_72)
	.align		4
.L_72:
        /*00c4*/ 	.word	index@(_Z35group_norm_nhwc_fwd_one_pass_kernelI11Fp32IOFp32WLi512ELi70ELi560EEv26Group_norm_nhwc_fwd_params)
        /*00c8*/ 	.word	0x00000060


	//----- nvinfo : EIATTR_FRAME_SIZE
	.align		4
.L_73:
        /*00cc*/ 	.byte	0x04, 0x11
        /*00ce*/ 	.short	(.L_75 - .L_74)
	.align		4
.L_74:
        /*00d0*/ 	.word	index@(_Z35group_norm_nhwc_fwd_one_pass_kernelI11Fp32IOFp32WLi512ELi70ELi560EEv26Group_norm_nhwc_fwd_params)
        /*00d4*/ 	.word	0x00000000


	//----- nvinfo : EIATTR_REGCOUNT
	.align		4
.L_75:
        /*00d8*/ 	.byte	0x04, 0x2f
        /*00da*/ 	.short	(.L_77 - .L_76)
	.align		4
.L_76:
        /*00dc*/ 	.word	index@(_Z35group_norm_nhwc_fwd_one_pass_kernelI11Fp32IOFp32WLi256ELi70ELi560EEv26Group_norm_nhwc_fwd_params)
        /*00e0*/ 	.word	0x00000060


	//----- nvinfo : EIATTR_FRAME_SIZE
	.align		4
.L_77:
        /*00e4*/ 	.byte	0x04, 0x11
        /*00e6*/ 	.short	(.L_79 - .L_78)
	.align		4
.L_78:
        /*00e8*/ 	.word	index@(_Z35group_norm_nhwc_fwd_one_pass_kernelI11Fp32IOFp32WLi256ELi70ELi560EEv26Group_norm_nhwc_fwd_params)
        /*00ec*/ 	.word	0x00000000


	//----- nvinfo : EIATTR_REGCOUNT
	.align		4
.L_79:
        /*00f0*/ 	.byte	0x04, 0x2f
        /*00f2*/ 	.short	(.L_81 - .L_80)
	.align		4
.L_80:
        /*00f4*/ 	.word	index@(_Z35group_norm_nhwc_fwd_one_pass_kernelI11Fp32IOFp32WLi128ELi70ELi560EEv26Group_norm_nhwc_fwd_params)
        /*00f8*/ 	.word	0x00000038


	//----- nvinfo : EIATTR_FRAME_SIZE
	.align		4
.L_81:
        /*00fc*/ 	.byte	0x04, 0x11
        /*00fe*/ 	.short	(.L_83 - .L_82)
	.align		4
.L_82:
        /*0100*/ 	.word	index@(_Z35group_norm_nhwc_fwd_one_pass_kernelI11Fp32IOFp32WLi128ELi70ELi560EEv26Group_norm_nhwc_fwd_params)
        /*0104*/ 	.word	0x00000000


	//----- nvinfo : EIATTR_REGCOUNT
	.align		4
.L_83:
        /*0108*/ 	.byte	0x04, 0x2f
        /*010a*/ 	.short	(.L_85 - .L_84)
	.align		4
.L_84:
        /*010c*/ 	.word	index@(_Z35group_norm_nhwc_fwd_one_pass_kernelI11Fp32IOFp32WLi64ELi70ELi560EEv26Group_norm_nhwc_fwd_params)
        /*0110*/ 	.word	0x00000029


	//----- nvinfo : EIATTR_FRAME_SIZE
	.align		4
.L_85:
        /*0114*/ 	.byte	0x04, 0x11
        /*0116*/ 	.short	(.L_87 - .L_86)
	.align		4
.L_86:
        /*0118*/ 	.word	index@(_Z35group_norm_nhwc_fwd_one_pass_kernelI11Fp32IOFp32WLi64ELi70ELi560EEv26Group_norm_nhwc_fwd_params)
        /*011c*/ 	.word	0x00000000


	//----- nvinfo : EIATTR_REGCOUNT
	.align		4
.L_87:
        /*0120*/ 	.byte	0x04, 0x2f
        /*0122*/ 	.short	(.L_89 - .L_88)
	.align		4
.L_88:
        /*0124*/ 	.word	index@(_Z35group_norm_nhwc_fwd_one_pass_kernelI11Fp16IOFp16WLi512ELi70ELi560EEv26Group_norm_nhwc_fwd_params)
        /*0128*/ 	.word	0x00000060


	//----- nvinfo : EIATTR_FRAME_SIZE
	.align		4
.L_89:
        /*012c*/ 	.byte	0x04, 0x11
        /*012e*/ 	.short	(.L_91 - .L_90)
	.align		4
.L_90:
        /*0130*/ 	.word	index@(_Z35group_norm_nhwc_fwd_one_pass_kernelI11Fp16IOFp16WLi512ELi70ELi560EEv26Group_norm_nhwc_fwd_params)
        /*0134*/ 	.word	0x00000000


	//----- nvinfo : EIATTR_REGCOUNT
	.align		4
.L_91:
        /*0138*/ 	.byte	0x04, 0x2f
        /*013a*/ 	.short	(.L_93 - .L_92)
	.align		4
.L_92:
        /*013c*/ 	.word	index@(_Z35group_norm_nhwc_fwd_one_pass_kernelI11Fp16IOFp16WLi256ELi70ELi560EEv26Group_norm_nhwc_fwd_params)
        /*0140*/ 	.word	0x00000060


	//----- nvinfo : EIATTR_FRAME_SIZE
	.align		4
.L_93:
        /*0144*/ 	.byte	0x04, 0x11
        /*0146*/ 	.short	(.L_95 - .L_94)
	.align		4
.L_94:
        /*0148*/ 	.word	index@(_Z35group_norm_nhwc_fwd_one_pass_kernelI11Fp16IOFp16WLi256ELi70ELi560EEv26Group_norm_nhwc_fwd_params)
        /*014c*/ 	.word	0x00000000


	//----- nvinfo : EIATTR_REGCOUNT
	.align		4
.L_95:
        /*0150*/ 	.byte	0x04, 0x2f
        /*0152*/ 	.short	(.L_97 - .L_96)
	.align		4
.L_96:
        /*0154*/ 	.word	index@(_Z35group_norm_nhwc_fwd_one_pass_kernelI11Fp16IOFp16WLi128ELi70ELi560EEv26Group_norm_nhwc_fwd_params)
        /*0158*/ 	.word	0x00000038


	//----- nvinfo : EIATTR_FRAME_SIZE
	.align		4
.L_97:
        /*015c*/ 	.byte	0x04, 0x11
        /*015e*/ 	.short	(.L_99 - .L_98)
	.align		4
.L_98:
        /*0160*/ 	.word	index@(_Z35group_norm_nhwc_fwd_one_pass_kernelI11Fp16IOFp16WLi128ELi70ELi560EEv26Group_norm_nhwc_fwd_params)
        /*0164*/ 	.word	0x00000000


	//----- nvinfo : EIATTR_REGCOUNT
	.align		4
.L_99:
        /*0168*/ 	.byte	0x04, 0x2f
        /*016a*/ 	.short	(.L_101 - .L_100)
	.align		4
.L_100:
        /*016c*/ 	.word	index@(_Z35group_norm_nhwc_fwd_one_pass_kernelI11Fp16IOFp16WLi64ELi70ELi560EEv26Group_norm_nhwc_fwd_params)
        /*0170*/ 	.word	0x00000020


	//----- nvinfo : EIATTR_FRAME_SIZE
	.align		4
.L_101:
        /*0174*/ 	.byte	0x04, 0x11
        /*0176*/ 	.short	(.L_103 - .L_102)
	.align		4
.L_102:
        /*0178*/ 	.word	index@(_Z35group_norm_nhwc_fwd_one_pass_kernelI11Fp16IOFp16WLi64ELi70ELi560EEv26Group_norm_nhwc_fwd_params)
        /*017c*/ 	.word	0x00000000


	//----- nvinfo : EIATTR_REGCOUNT
	.align		4
.L_103:
        /*0180*/ 	.byte	0x04, 0x2f
        /*0182*/ 	.short	(.L_105 - .L_104)
	.align		4
.L_104:
        /*0184*/ 	.word	index@(_Z35group_norm_nhwc_fwd_one_pass_kernelI11Fp16IOBf16WLi512ELi70ELi560EEv26Group_norm_nhwc_fwd_params)
        /*0188*/ 	.word	0x00000060


	//----- nvinfo : EIATTR_FRAME_SIZE
	.align		4
.L_105:
        /*018c*/ 	.byte	0x04, 0x11
        /*018e*/ 	.short	(.L_107 - .L_106)
	.align		4
.L_106:
        /*0190*/ 	.word	index@(_Z35group_norm_nhwc_fwd_one_pass_kernelI11Fp16IOBf16WLi512ELi70ELi560EEv26Group_norm_nhwc_fwd_params)
        /*0194*/ 	.word	0x00000000


	//----- nvinfo : EIATTR_REGCOUNT
	.align		4
.L_107:
        /*0198*/ 	.byte	0x04, 0x2f
        /*019a*/ 	.short	(.L_109 - .L_108)
	.align		4
.L_108:
        /*019c*/ 	.word	index@(_Z35group_norm_nhwc_fwd_one_pass_kernelI11Fp16IOBf16WLi256ELi70ELi560EEv26Group_norm_nhwc_fwd_params)
        /*01a0*/ 	.word	0x00000060


	//----- nvinfo : EIATTR_FRAME_SIZE
	.align		4
.L_109:
        /*01a4*/ 	.byte	0x04, 0x11
        /*01a6*/ 	.short	(.L_111 - .L_110)
	.align		4
.L_110:
        /*01a8*/ 	.word	index@(_Z35group_norm_nhwc_fwd_one_pass_kernelI11Fp16IOBf16WLi256ELi70ELi560EEv26Group_norm_nhwc_fwd_params)
        /*01ac*/ 	.word	0x00000000


	//----- nvinfo : EIATTR_REGCOUNT
	.align		4
.L_111:
        /*01b0*/ 	.byte	0x04, 0x2f
        /*01b2*/ 	.short	(.L_113 - .L_112)
	.align		4
.L_112:
        /*01b4*/ 	.word	index@(_Z35group_norm_nhwc_fwd_one_pass_kernelI11Fp16IOBf16WLi128ELi70ELi560EEv26Group_norm_nhwc_fwd_params)
        /*01b8*/ 	.word	0x00000038


	//----- nvinfo : EIATTR_FRAME_SIZE
	.align		4
.L_113:
        /*01bc*/ 	.byte	0x04, 0x11
        /*01be*/ 	.short	(.L_115 - .L_114)
	.align		4
.L_114:
        /*01c0*/ 	.word	index@(_Z35group_norm_nhwc_fwd_one_pass_kernelI11Fp16IOBf16WLi128ELi70ELi560EEv26Group_norm_nhwc_fwd_params)
        /*01c4*/ 	.word	0x00000000


	//----- nvinfo : EIATTR_REGCOUNT
	.align		4
.L_115:
        /*01c8*/ 	.byte	0x04, 0x2f
        /*01ca*/ 	.short	(.L_117 - .L_116)
	.align		4
.L_116:
        /*01cc*/ 	.word	index@(_Z35group_norm_nhwc_fwd_one_pass_kernelI11Fp16IOBf16WLi64ELi70ELi560EEv26Group_norm_nhwc_fwd_params)
        /*01d0*/ 	.word	0x00000020


	//----- nvinfo : EIATTR_FRAME_SIZE
	.align		4
.L_117:
        /*01d4*/ 	.byte	0x04, 0x11
        /*01d6*/ 	.short	(.L_119 - .L_118)
	.align		4
.L_118:
        /*01d8*/ 	.word	index@(_Z35group_norm_nhwc_fwd_one_pass_kernelI11Fp16IOBf16WLi64ELi70ELi560EEv26Group_norm_nhwc_fwd_params)
        /*01dc*/ 	.word	0x00000000


	//----- nvinfo : EIATTR_REGCOUNT
	.align		4
.L_119:
        /*01e0*/ 	.byte	0x04, 0x2f
        /*01e2*/ 	.short	(.L_121 - .L_120)
	.align		4
.L_120:
        /*01e4*/ 	.word	index@(_Z35group_norm_nhwc_fwd_one_pass_kernelI11Fp16IOFp32WLi512ELi70ELi560EEv26Group_norm_nhwc_fwd_params)
        /*01e8*/ 	.word	0x00000060


	//----- nvinfo : EIATTR_FRAME_SIZE
	.align		4
.L_121:
        /*01ec*/ 	.byte	0x04, 0x11
        /*01ee*/ 	.short	(.L_123 - .L_122)
	.align		4
.L_122:
        /*01f0*/ 	.word	index@(_Z35group_norm_nhwc_fwd_one_pass_kernelI11Fp16IOFp32WLi512ELi70ELi560EEv26Group_norm_nhwc_fwd_params)
        /*01f4*/ 	.word	0x00000000


	//----- nvinfo : EIATTR_REGCOUNT
	.align		4
.L_123:
        /*01f8*/ 	.byte	0x04, 0x2f
        /*01fa*/ 	.short	(.L_125 - .L_124)
	.align		4
.L_124:
        /*01fc*/ 	.word	index@(_Z35group_norm_nhwc_fwd_one_pass_kernelI11Fp16IOFp32WLi256ELi70ELi560EEv26Group_norm_nhwc_fwd_params)
        /*0200*/ 	.word	0x00000060


	//----- nvinfo : EIATTR_FRAME_SIZE
	.align		4
.L_125:
        /*0204*/ 	.byte	0x04, 0x11
        /*0206*/ 	.short	(.L_127 - .L_126)
	.align		4
.L_126:
        /*0208*/ 	.word	index@(_Z35group_norm_nhwc_fwd_one_pass_kernelI11Fp16IOFp32WLi256ELi70ELi560EEv26Group_norm_nhwc_fwd_params)
        /*020c*/ 	.word	0x00000000


	//----- nvinfo : EIATTR_REGCOUNT
	.align		4
.L_127:
        /*0210*/ 	.byte	0x04, 0x2f
        /*0212*/ 	.short	(.L_129 - .L_128)
	.align		4
.L_128:
        /*0214*/ 	.word	index@(_Z35group_norm_nhwc_fwd_one_pass_kernelI11Fp16IOFp32WLi128ELi70ELi560EEv26Group_norm_nhwc_fwd_params)
        /*0218*/ 	.word	0x00000038


	//----- nvinfo : EIATTR_FRAME_SIZE
	.align		4
.L_129:
        /*021c*/ 	.byte	0x04, 0x11
        /*021e*/ 	.short	(.L_131 - .L_130)
	.align		4
.L_130:
        /*0220*/ 	.word	index@(_Z35group_norm_nhwc_fwd_one_pass_kernelI11Fp16IOFp32WLi128ELi70ELi560EEv26Group_norm_nhwc_fwd_params)
        /*0224*/ 	.word	0x00000000


	//----- nvinfo : EIATTR_REGCOUNT
	.align		4
.L_131:
        /*0228*/ 	.byte	0x04, 0x2f
        /*022a*/ 	.short	(.L_133 - .L_132)
	.align		4
.L_132:
        /*022c*/ 	.word	index@(_Z35group_norm_nhwc_fwd_one_pass_kernelI11Fp16IOFp32WLi64ELi70ELi560EEv26Group_norm_nhwc_fwd_params)
        /*0230*/ 	.word	0x00000020


	//----- nvinfo : EIATTR_FRAME_SIZE
	.align		4
.L_133:
        /*0234*/ 	.byte	0x04, 0x11
        /*0236*/ 	.short	(.L_135 - .L_134)
	.align		4
.L_134:
        /*0238*/ 	.word	index@(_Z35group_norm_nhwc_fwd_one_pass_kernelI11Fp16IOFp32WLi64ELi70ELi560EEv26Group_norm_nhwc_fwd_params)
        /*023c*/ 	.word	0x00000000


	//----- nvinfo : EIATTR_REGCOUNT
	.align		4
.L_135:
        /*0240*/ 	.byte	0x04, 0x2f
        /*0242*/ 	.short	(.L_137 - .L_136)
	.align		4
.L_136:
        /*0244*/ 	.word	index@(_Z35group_norm_nhwc_fwd_one_pass_kernelI11Bf16IOFp16WLi512ELi70ELi560EEv26Group_norm_nhwc_fwd_params)
        /*0248*/ 	.word	0x00000060


	//----- nvinfo : EIATTR_FRAME_SIZE
	.align		4
.L_137:
        /*024c*/ 	.byte	0x04, 0x11
        /*024e*/ 	.short	(.L_139 - .L_138)
	.align		4
.L_138:
        /*0250*/ 	.word	index@(_Z35group_norm_nhwc_fwd_one_pass_kernelI11Bf16IOFp16WLi512ELi70ELi560EEv26Group_norm_nhwc_fwd_params)
        /*0254*/ 	.word	0x00000000


	//----- nvinfo : EIATTR_REGCOUNT
	.align		4
.L_139:
        /*0258*/ 	.byte	0x04, 0x2f
        /*025a*/ 	.short	(.L_141 - .L_140)
	.align		4
.L_140:
        /*025c*/ 	.word	index@(_Z35group_norm_nhwc_fwd_one_pass_kernelI11Bf16IOFp16WLi256ELi70ELi560EEv26Group_norm_nhwc_fwd_params)
        /*0260*/ 	.word	0x00000060


	//----- nvinfo : EIATTR_FRAME_SIZE
	.align		4
.L_141:
        /*0264*/ 	.byte	0x04, 0x11
        /*0266*/ 	.short	(.L_143 - .L_142)
	.align		4
.L_142:
        /*0268*/ 	.word	index@(_Z35group_norm_nhwc_fwd_one_pass_kernelI11Bf16IOFp16WLi256ELi70ELi560EEv26Group_norm_nhwc_fwd_params)
        /*026c*/ 	.word	0x00000000


	//----- nvinfo : EIATTR_REGCOUNT
	.align		4
.L_143:
        /*0270*/ 	.byte	0x04, 0x2f
        /*0272*/ 	.short	(.L_145 - .L_144)
	.align		4
.L_144:
        /*0274*/ 	.word	index@(_Z35group_norm_nhwc_fwd_one_pass_kernelI11Bf16IOFp16WLi128ELi70ELi560EEv26Group_norm_nhwc_fwd_params)
        /*0278*/ 	.word	0x00000038


	//----- nvinfo : EIATTR_FRAME_SIZE
	.align		4
.L_145:
        /*027c*/ 	.byte	0x04, 0x11
        /*027e*/ 	.short	(.L_147 - .L_146)
	.align		4
.L_146:
        /*0280*/ 	.word	index@(_Z35group_norm_nhwc_fwd_one_pass_kernelI11Bf16IOFp16WLi128ELi70ELi560EEv26Group_norm_nhwc_fwd_params)
        /*0284*/ 	.word	0x00000000


	//----- nvinfo : EIATTR_REGCOUNT
	.align		4
.L_147:
        /*0288*/ 	.byte	0x04, 0x2f
        /*028a*/ 	.short	(.L_149 - .L_148)
	.align		4
.L_148:
        /*028c*/ 	.word	index@(_Z35group_norm_nhwc_fwd_one_pass_kernelI11Bf16IOFp16WLi64ELi70ELi560EEv26Group_norm_nhwc_fwd_params)
        /*0290*/ 	.word	0x00000020


	//----- nvinfo : EIATTR_FRAME_SIZE
	.align		4
.L_149:
        /*0294*/ 	.byte	0x04, 0x11
        /*0296*/ 	.short	(.L_151 - .L_150)
	.align		4
.L_150:
        /*0298*/ 	.word	index@(_Z35group_norm_nhwc_fwd_one_pass_kernelI11Bf16IOFp16WLi64ELi70ELi560EEv26Group_norm_nhwc_fwd_params)
        /*029c*/ 	.word	0x00000000


	//----- nvinfo : EIATTR_REGCOUNT
	.align		4
.L_151:
        /*02a0*/ 	.byte	0x04, 0x2f
        /*02a2*/ 	.short	(.L_153 - .L_152)
	.align		4
.L_152:
        /*02a4*/ 	.word	index@(_Z35group_norm_nhwc_fwd_one_pass_kernelI11Bf16IOBf16WLi512ELi70ELi560EEv26Group_norm_nhwc_fwd_params)
        /*02a8*/ 	.word	0x00000060


	//----- nvinfo : EIATTR_FRAME_SIZE
	.align		4
.L_153:
        /*02ac*/ 	.byte	0x04, 0x11
        /*02ae*/ 	.short	(.L_155 - .L_154)
	.align		4
.L_154:
        /*02b0*/ 	.word	index@(_Z35group_norm_nhwc_fwd_one_pass_kernelI11Bf16IOBf16WLi512ELi70ELi560EEv26Group_norm_nhwc_fwd_params)
        /*02b4*/ 	.word	0x00000000


	//----- nvinfo : EIATTR_REGCOUNT
	.align		4
.L_155:
        /*02b8*/ 	.byte	0x04, 0x2f
        /*02ba*/ 	.short	(.L_157 - .L_156)
	.align		4
.L_156:
        /*02bc*/ 	.word	index@(_Z35group_norm_nhwc_fwd_one_pass_kernelI11Bf16IOBf16WLi256ELi70ELi560EEv26Group_norm_nhwc_fwd_params)
        /*02c0*/ 	.word	0x00000060


	//----- nvinfo : EIATTR_FRAME_SIZE
	.align		4
.L_157:
        /*02c4*/ 	.byte	0x04, 0x11
        /*02c6*/ 	.short	(.L_159 - .L_158)
	.align		4
.L_158:
        /*02c8*/ 	.word	index@(_Z35group_norm_nhwc_fwd_one_pass_kernelI11Bf16IOBf16WLi256ELi70ELi560EEv26Group_norm_nhwc_fwd_params)
        /*02cc*/ 	.word	0x00000000


	//----- nvinfo : EIATTR_REGCOUNT
	.align		4
.L_159:
        /*02d0*/ 	.byte	0x04, 0x2f
        /*02d2*/ 	.short	(.L_161 - .L_160)
	.align		4
.L_160:
        /*02d4*/ 	.word	index@(_Z35group_norm_nhwc_fwd_one_pass_kernelI11Bf16IOBf16WLi128ELi70ELi560EEv26Group_norm_nhwc_fwd_params)
        /*02d8*/ 	.word	0x00000038


	//----- nvinfo : EIATTR_FRAME_SIZE
	.align		4
.L_161:
        /*02dc*/ 	.byte	0x04, 0x11
        /*02de*/ 	.short	(.L_163 - .L_162)
	.align		4
.L_162:
        /*02e0*/ 	.word	index@(_Z35group_norm_nhwc_fwd_one_pass_kernelI11Bf16IOBf16WLi128ELi70ELi560EEv26Group_norm_nhwc_fwd_params)
        /*02e4*/ 	.word	0x00000000


	//----- nvinfo : EIATTR_REGCOUNT
	.align		4
.L_163:
        /*02e8*/ 	.byte	0x04, 0x2f
        /*02ea*/ 	.short	(.L_165 - .L_164)
	.align		4
.L_164:
        /*02ec*/ 	.word	index@(_Z35group_norm_nhwc_fwd_one_pass_kernelI11Bf16IOBf16WLi64ELi70ELi560EEv26Group_norm_nhwc_fwd_params)
        /*02f0*/ 	.word	0x00000020


	//----- nvinfo : EIATTR_FRAME_SIZE
	.align		4
.L_165:
        /*02f4*/ 	.byte	0x04, 0x11
        /*02f6*/ 	.short	(.L_167 - .L_166)
	.align		4
.L_166:
        /*02f8*/ 	.word	index@(_Z35group_norm_nhwc_fwd_one_pass_kernelI11Bf16IOBf16WLi64ELi70ELi560EEv26Group_norm_nhwc_fwd_params)
        /*02fc*/ 	.word	0x00000000


	//----- nvinfo : EIATTR_REGCOUNT
	.align		4
.L_167:
        /*0300*/ 	.byte	0x04, 0x2f
        /*0302*/ 	.short	(.L_169 - .L_168)
	.align		4
.L_168:
        /*0304*/ 	.word	index@(_Z35group_norm_nhwc_fwd_one_pass_kernelI11Bf16IOFp32WLi512ELi70ELi560EEv26Group_norm_nhwc_fwd_params)
        /*0308*/ 	.word	0x00000060


	//----- nvinfo : EIATTR_FRAME_SIZE
	.align		4
.L_169:
        /*030c*/ 	.byte	0x04, 0x11
        /*030e*/ 	.short	(.L_171 - .L_170)
	.align		4
.L_170:
        /*0310*/ 	.word	index@(_Z35group_norm_nhwc_fwd_one_pass_kernelI11Bf16IOFp32WLi512ELi70ELi560EEv26Group_norm_nhwc_fwd_params)
        /*0314*/ 	.word	0x00000000


	//----- nvinfo : EIATTR_REGCOUNT
	.align		4
.L_171:
        /*0318*/ 	.byte	0x04, 0x2f
        /*031a*/ 	.short	(.L_173 - .L_172)
	.align		4
.L_172:
        /*031c*/ 	.word	index@(_Z35group_norm_nhwc_fwd_one_pass_kernelI11Bf16IOFp32WLi256ELi70ELi560EEv26Group_norm_nhwc_fwd_params)
        /*0320*/ 	.word	0x00000060


	//----- nvinfo : EIATTR_FRAME_SIZE
	.align		4
.L_173:
        /*0324*/ 	.byte	0x04, 0x11
        /*0326*/ 	.short	(.L_175 - .L_174)
	.align		4
.L_174:
        /*0328*/ 	.word	index@(_Z35group_norm_nhwc_fwd_one_pass_kernelI11Bf16IOFp32WLi256ELi70ELi560EEv26Group_norm_nhwc_fwd_params)
        /*032c*/ 	.word	0x00000000


	//----- nvinfo : EIATTR_REGCOUNT
	.align		4
.L_175:
        /*0330*/ 	.byte	0x04, 0x2f
        /*0332*/ 	.short	(.L_177 - .L_176)
	.align		4
.L_176:
        /*0334*/ 	.word	index@(_Z35group_norm_nhwc_fwd_one_pass_kernelI11Bf16IOFp32WLi128ELi70ELi560EEv26Group_norm_nhwc_fwd_params)
        /*0338*/ 	.word	0x00000038


	//----- nvinfo : EIATTR_FRAME_SIZE
	.align		4
.L_177:
        /*033c*/ 	.byte	0x04, 0x11
        /*033e*/ 	.short	(.L_179 - .L_178)
	.align		4
.L_178:
        /*0340*/ 	.word	index@(_Z35group_norm_nhwc_fwd_one_pass_kernelI11Bf16IOFp32WLi128ELi70ELi560EEv26Group_norm_nhwc_fwd_params)
        /*0344*/ 	.word	0x00000000


	//----- nvinfo : EIATTR_REGCOUNT
	.align		4
.L_179:
        /*0348*/ 	.byte	0x04, 0x2f
        /*034a*/ 	.short	(.L_181 - .L_180)
	.align		4
.L_180:
        /*034c*/ 	.word	index@(_Z35group_norm_nhwc_fwd_one_pass_kernelI11Bf16IOFp32WLi64ELi70ELi560EEv26Group_norm_nhwc_fwd_params)
        /*0350*/ 	.word	0x00000020


	//----- nvinfo : EIATTR_FRAME_SIZE
	.align		4
.L_181:
        /*0354*/ 	.byte	0x04, 0x11
        /*0356*/ 	.short	(.L_183 - .L_182)
	.align		4
.L_182:
        /*0358*/ 	.word	index@(_Z35group_norm_nhwc_fwd_one_pass_kernelI11Bf16IOFp32WLi64ELi70ELi560EEv26Group_norm_nhwc_fwd_params)
        /*035c*/ 	.word	0x00000000


	//----- nvinfo : EIATTR_REGCOUNT
	.align		4
.L_183:
        /*0360*/ 	.byte	0x04, 0x2f
        /*0362*/ 	.short	(.L_185 - .L_184)
	.align		4
.L_184:
        /*0364*/ 	.word	index@(_Z35group_norm_nhwc_bwd_one_pass_kernelI11Fp32IOFp16WLi512ELi70ELi560EEv26Group_norm_nhwc_bwd_params)
        /*0368*/ 	.word	0x00000038


	//----- nvinfo : EIATTR_FRAME_SIZE
	.align		4
.L_185:
        /*036c*/ 	.byte	0x04, 0x11
        /*036e*/ 	.short	(.L_187 - .L_186)
	.align		4
.L_186:
        /*0370*/ 	.word	index@(_Z35group_norm_nhwc_bwd_one_pass_kernelI11Fp32IOFp16WLi512ELi70ELi560EEv26Group_norm_nhwc_bwd_params)
        /*0374*/ 	.word	0x00000580


	//----- nvinfo : EIATTR_REGCOUNT
	.align		4
.L_187:
        /*0378*/ 	.byte	0x04, 0x2f
        /*037a*/ 	.short	(.L_189 - .L_188)
	.align		4
.L_188:
        /*037c*/ 	.word	index@(_Z35group_norm_nhwc_bwd_one_pass_kernelI11Fp32IOFp16WLi256ELi70ELi560EEv26Group_norm_nhwc_bwd_params)
        /*0380*/ 	.word	0x00000060


	//----- nvinfo : EIATTR_FRAME_SIZE
	.align		4
.L_189:
        /*0384*/ 	.byte	0x04, 0x11
        /*0386*/ 	.short	(.L_191 - .L_190)
	.align		4
.L_190:
        /*0388*/ 	.word	index@(_Z35group_norm_nhwc_bwd_one_pass_kernelI11Fp32IOFp16WLi256ELi70ELi560EEv26Group_norm_nhwc_bwd_params)
        /*038c*/ 	.word	0x00000020


	//----- nvinfo : EIATTR_REGCOUNT
	.align		4
.L_191:
        /*0390*/ 	.byte	0x04, 0x2f
        /*0392*/ 	.short	(.L_193 - .L_192)
	.align		4
.L_192:
        /*0394*/ 	.word	index@(_Z35group_norm_nhwc_bwd_one_pass_kernelI11Fp32IOFp16WLi128ELi70ELi560EEv26Group_norm_nhwc_bwd_params)
        /*0398*/ 	.word	0x00000043


	//----- nvinfo : EIATTR_FRAME_SIZE
	.align		4
.L_193:
        /*039c*/ 	.byte	0x04, 0x11
        /*039e*/ 	.short	(.L_195 - .L_194)
	.align		4
.L_194:
        /*03a0*/ 	.word	index@(_Z35group_norm_nhwc_bwd_one_pass_kernelI11Fp32IOFp16WLi128ELi70ELi560EEv26Group_norm_nhwc_bwd_params)
        /*03a4*/ 	.word	0x00000000


	//----- nvinfo : EIATTR_REGCOUNT
	.align		4
.L_195:
        /*03a8*/ 	.byte	0x04, 0x2f
        /*03aa*/ 	.short	(.L_197 - .L_196)
	.align		4
.L_196:
        /*03ac*/ 	.word	index@(_Z35group_norm_nhwc_bwd_one_pass_kernelI11Fp32IOFp16WLi64ELi70ELi560EEv26Group_norm_nhwc_bwd_params)
        /*03b0*/ 	.word	0x00000038


	//----- nvinfo : EIATTR_FRAME_SIZE
	.align		4
.L_197:
        /*03b4*/ 	.byte	0x04, 0x11
        /*03b6*/ 	.short	(.L_199 - .L_198)
	.align		4
.L_198:
        /*03b8*/ 	.word	index@(_Z35group_norm_nhwc_bwd_one_pass_kernelI11Fp32IOFp16WLi64ELi70ELi560EEv26Group_norm_nhwc_bwd_params)
        /*03bc*/ 	.word	0x00000000


	//----- nvinfo : EIATTR_REGCOUNT
	.align		4
.L_199:
        /*03c0*/ 	.byte	0x04, 0x2f
        /*03c2*/ 	.short	(.L_201 - .L_200)
	.align		4
.L_200:
        /*03c4*/ 	.word	index@(_Z35group_norm_nhwc_bwd_one_pass_kernelI11Fp32IOBf16WLi512ELi70ELi560EEv26Group_norm_nhwc_bwd_params)
        /*03c8*/ 	.word	0x00000038


	//----- nvinfo : EIATTR_FRAME_SIZE
	.align		4
.L_201:
        /*03cc*/ 	.byte	0x04, 0x11
        /*03ce*/ 	.short	(.L_203 - .L_202)
	.align		4
.L_202:
        /*03d0*/ 	.word	index@(_Z35group_norm_nhwc_bwd_one_pass_kernelI11Fp32IOBf16WLi512ELi70ELi560EEv26Group_norm_nhwc_bwd_params)
        /*03d4*/ 	.word	0x00000570


	//----- nvinfo : EIATTR_REGCOUNT
	.align		4
.L_203:
        /*03d8*/ 	.byte	0x04, 0x2f
        /*03da*/ 	.short	(.L_205 - .L_204)
	.align		4
.L_204:
        /*03dc*/ 	.word	index@(_Z35group_norm_nhwc_bwd_one_pass_kernelI11Fp32IOBf16WLi256ELi70ELi560EEv26Group_norm_nhwc_bwd_params)
        /*03e0*/ 	.word	0x00000060


	//----- nvinfo : EIATTR_FRAME_SIZE
	.align		4
.L_205:
        /*03e4*/ 	.byte	0x04, 0x11
        /*03e6*/ 	.short	(.L_207 - .L_206)
	.align		4
.L_206:
        /*03e8*/ 	.word	index@(_Z35group_norm_nhwc_bwd_one_pass_kernelI11Fp32IOBf16WLi256ELi70ELi560EEv26Group_norm_nhwc_bwd_params)
        /*03ec*/ 	.word	0x00000020


	//----- nvinfo : EIATTR_REGCOUNT
	.align		4
.L_207:
        /*03f0*/ 	.byte	0x04, 0x2f
        /*03f2*/ 	.short	(.L_209 - .L_208)
	.align		4
.L_208:
        /*03f4*/ 	.word	index@(_Z35group_norm_nhwc_bwd_one_pass_kernelI11Fp32IOBf16WLi128ELi70ELi560EEv26Group_norm_nhwc_bwd_params)
        /*03f8*/ 	.word	0x00000043


	//----- nvinfo : EIATTR_FRAME_SIZE
	.align		4
.L_209:
        /*03fc*/ 	.byte	0x04, 0x11
        /*03fe*/ 	.short	(.L_211 - .L_210)
	.align		4
.L_210:
        /*0400*/ 	.word	index@(_Z35group_norm_nhwc_bwd_one_pass_kernelI11Fp32IOBf16WLi128ELi70ELi560EEv26Group_norm_nhwc_bwd_params)
        /*0404*/ 	.word	0x00000000


	//----- nvinfo : EIATTR_REGCOUNT
	.align		4
.L_211:
        /*0408*/ 	.byte	0x04, 0x2f
        /*040a*/ 	.short	(.L_213 - .L_212)
	.align		4
.L_212:
        /*040c*/ 	.word	index@(_Z35group_norm_nhwc_bwd_one_pass_kernelI11Fp32IOBf16WLi64ELi70ELi560EEv26Group_norm_nhwc_bwd_params)
        /*0410*/ 	.word	0x00000038


	//----- nvinfo : EIATTR_FRAME_SIZE
	.align		4
.L_213:
        /*0414*/ 	.byte	0x04, 0x11
        /*0416*/ 	.short	(.L_215 - .L_214)
	.align		4
.L_214:
        /*0418*/ 	.word	index@(_Z35group_norm_nhwc_bwd_one_pass_kernelI11Fp32IOBf16WLi64ELi70ELi560EEv26Group_norm_nhwc_bwd_params)
        /*041c*/ 	.word	0x00000000


	//----- nvinfo : EIATTR_REGCOUNT
	.align		4
.L_215:
        /*0420*/ 	.byte	0x04, 0x2f
        /*0422*/ 	.short	(.L_217 - .L_216)
	.align		4
.L_216:
        /*0424*/ 	.word	index@(_Z35group_norm_nhwc_bwd_one_pass_kernelI11Fp32IOFp32WLi512ELi70ELi560EEv26Group_norm_nhwc_bwd_params)
        /*0428*/ 	.word	0x00000038


	//----- nvinfo : EIATTR_FRAME_SIZE
	.align		4
.L_217:
        /*042c*/ 	.byte	0x04, 0x11
        /*042e*/ 	.short	(.L_219 - .L_218)
	.align		4
.L_218:
        /*0430*/ 	.word	index@(_Z35group_norm_nhwc_bwd_one_pass_kernelI11Fp32IOFp32WLi512ELi70ELi560EEv26Group_norm_nhwc_bwd_params)
        /*0434*/ 	.word	0x00000560


	//----- nvinfo : EIATTR_REGCOUNT
	.align		4
.L_219:
        /*0438*/ 	.byte	0x04, 0x2f
        /*043a*/ 	.short	(.L_221 - .L_220)
	.align		4
.L_220:
        /*043c*/ 	.word	index@(_Z35group_norm_nhwc_bwd_one_pass_kernelI11Fp32IOFp32WLi256ELi70ELi560EEv26Group_norm_nhwc_bwd_params)
        /*0440*/ 	.word	0x00000060


	//----- nvinfo : EIATTR_FRAME_SIZE
	.align		4
.L_221:
        /*0444*/ 	.byte	0x04, 0x11
        /*0446*/ 	.short	(.L_223 - .L_222)
	.align		4
.L_222:
        /*0448*/ 	.word	index@(_Z35group_norm_nhwc_bwd_one_pass_kernelI11Fp32IOFp32WLi256ELi70ELi560EEv26Group_norm_nhwc_bwd_params)
        /*044c*/ 	.word	0x00000020


	//----- nvinfo : EIATTR_REGCOUNT
	.align		4
.L_223:
        /*0450*/ 	.byte	0x04, 0x2f
        /*0452*/ 	.short	(.L_225 - .L_224)
	.align		4
.L_224:
        /*0454*/ 	.word	index@(_Z35group_norm_nhwc_bwd_one_pass_kernelI11Fp32IOFp32WLi128ELi70ELi560EEv26Group_norm_nhwc_bwd_params)
        /*0458*/ 	.word	0x00000045


	//----- nvinfo : EIATTR_FRAME_SIZE
	.align		4
.L_225:
        /*045c*/ 	.byte	0x04, 0x11
        /*045e*/ 	.short	(.L_227 - .L_226)
	.align		4
.L_226:
        /*0460*/ 	.word	index@(_Z35group_norm_nhwc_bwd_one_pass_kernelI11Fp32IOFp32WLi128ELi70ELi560EEv26Group_norm_nhwc_bwd_params)
        /*0464*/ 	.word	0x00000000


	//----- nvinfo : EIATTR_REGCOUNT
	.align		4
.L_227:
        /*0468*/ 	.byte	0x04, 0x2f
        /*046a*/ 	.short	(.L_229 - .L_228)
	.align		4
.L_228:
        /*046c*/ 	.word	index@(_Z35group_norm_nhwc_bwd_one_pass_kernelI11Fp32IOFp32WLi64ELi70ELi560EEv26Group_norm_nhwc_bwd_params)
        /*0470*/ 	.word	0x00000038


	//----- nvinfo : EIATTR_FRAME_SIZE
	.align		4
.L_229:
        /*0474*/ 	.byte	0x04, 0x11
        /*0476*/ 	.short	(.L_231 - .L_230)
	.align		4
.L_230:
        /*0478*/ 	.word	index@(_Z35group_norm_nhwc_bwd_one_pass_kernelI11Fp32IOFp32WLi64ELi70ELi560EEv26Group_norm_nhwc_bwd_params)
        /*047c*/ 	.word	0x00000000


	//----- nvinfo : EIATTR_REGCOUNT
	.align		4
.L_231:
        /*0480*/ 	.byte	0x04, 0x2f
        /*0482*/ 	.short	(.L_233 - .L_232)
	.align		4
.L_232:
        /*0484*/ 	.word	index@(_Z35group_norm_nhwc_bwd_one_pass_kernelI11Fp16IOFp16WLi512ELi70ELi560EEv26Group_norm_nhwc_bwd_params)
        /*0488*/ 	.word	0x00000060


	//----- nvinfo : EIATTR_FRAME_SIZE
	.align		4
.L_233:
        /*048c*/ 	.byte	0x04, 0x11
        /*048e*/ 	.short	(.L_235 - .L_234)
	.align		4
.L_234:
        /*0490*/ 	.word	index@(_Z35group_norm_nhwc_bwd_one_pass_kernelI11Fp16IOFp16WLi512ELi70ELi560EEv26Group_norm_nhwc_bwd_params)
        /*0494*/ 	.word	0x00000220


	//----- nvinfo : EIATTR_REGCOUNT
	.align		4
.L_235:
        /*0498*/ 	.byte	0x04, 0x2f
        /*049a*/ 	.short	(.L_237 - .L_236)
	.align		4
.L_236:
        /*049c*/ 	.word	index@(_Z35group_norm_nhwc_bwd_one_pass_kernelI11Fp16IOFp16WLi256ELi70ELi560EEv26Group_norm_nhwc_bwd_params)
        /*04a0*/ 	.word	0x00000048


	//----- nvinfo : EIATTR_FRAME_SIZE
	.align		4
.L_237:
        /*04a4*/ 	.byte	0x04, 0x11
        /*04a6*/ 	.short	(.L_239 - .L_238)
	.align		4
.L_238:
        /*04a8*/ 	.word	index@(_Z35group_norm_nhwc_bwd_one_pass_kernelI11Fp16IOFp16WLi256ELi70ELi560EEv26Group_norm_nhwc_bwd_params)
        /*04ac*/ 	.word	0x00000000


	//----- nvinfo : EIATTR_REGCOUNT
	.align		4
.L_239:
        /*04b0*/ 	.byte	0x04, 0x2f
        /*04b2*/ 	.short	(.L_241 - .L_240)
	.align		4
.L_240:
        /*04b4*/ 	.word	index@(_Z35group_norm_nhwc_bwd_one_pass_kernelI11Fp16IOFp16WLi128ELi70ELi560EEv26Group_norm_nhwc_bwd_params)
        /*04b8*/ 	.word	0x00000038


	//----- nvinfo : EIATTR_FRAME_SIZE
	.align		4
.L_241:
        /*04bc*/ 	.byte	0x04, 0x11
        /*04be*/ 	.short	(.L_243 - .L_242)
	.align		4
.L_242:
        /*04c0*/ 	.word	index@(_Z35group_norm_nhwc_bwd_one_pass_kernelI11Fp16IOFp16WLi128ELi70ELi560EEv26Group_norm_nhwc_bwd_params)
        /*04c4*/ 	.word	0x00000000


	//----- nvinfo : EIATTR_REGCOUNT
	.align		4
.L_243:
        /*04c8*/ 	.byte	0x04, 0x2f
        /*04ca*/ 	.short	(.L_245 - .L_244)
	.align		4
.L_244:
        /*04cc*/ 	.word	index@(_Z35group_norm_nhwc_bwd_one_pass_kernelI11Fp16IOFp16WLi64ELi70ELi560EEv26Group_norm_nhwc_bwd_params)
        /*04d0*/ 	.word	0x00000038


	//----- nvinfo : EIATTR_FRAME_SIZE
	.align		4
.L_245:
        /*04d4*/ 	.byte	0x04, 0x11
        /*04d6*/ 	.short	(.L_247 - .L_246)
	.align		4
.L_246:
        /*04d8*/ 	.word	index@(_Z35group_norm_nhwc_bwd_one_pass_kernelI11Fp16IOFp16WLi64ELi70ELi560EEv26Group_norm_nhwc_bwd_params)
        /*04dc*/ 	.word	0x00000000


	//----- nvinfo : EIATTR_REGCOUNT
	.align		4
.L_247:
        /*04e0*/ 	.byte	0x04, 0x2f
        /*04e2*/ 	.short	(.L_249 - .L_248)
	.align		4
.L_248:
        /*04e4*/ 	.word	index@(_Z35group_norm_nhwc_bwd_one_pass_kernelI11Fp16IOBf16WLi512ELi70ELi560EEv26Group_norm_nhwc_bwd_params)
        /*04e8*/ 	.word	0x00000060


	//----- nvinfo : EIATTR_FRAME_SIZE
	.align		4
.L_249:
        /*04ec*/ 	.byte	0x04, 0x11
        /*04ee*/ 	.short	(.L_251 - .L_250)
	.align		4
.L_250:
        /*04f0*/ 	.word	index@(_Z35group_norm_nhwc_bwd_one_pass_kernelI11Fp16IOBf16WLi512ELi70ELi560EEv26Group_norm_nhwc_bwd_params)
        /*04f4*/ 	.word	0x00000220


	//----- nvinfo : EIATTR_REGCOUNT
	.align		4
.L_251:
        /*04f8*/ 	.byte	0x04, 0x2f
        /*04fa*/ 	.short	(.L_253 - .L_252)
	.align		4
.L_252:
        /*04fc*/ 	.word	index@(_Z35group_norm_nhwc_bwd_one_pass_kernelI11Fp16IOBf16WLi256ELi70ELi560EEv26Group_norm_nhwc_bwd_params)
        /*0500*/ 	.word	0x00000048


	//----- nvinfo : EIATTR_FRAME_SIZE
	.align		4
.L_253:
        /*0504*/ 	.byte	0x04, 0x11
        /*0506*/ 	.short	(.L_255 - .L_254)
	.align		4
.L_254:
        /*0508*/ 	.word	index@(_Z35group_norm_nhwc_bwd_one_pass_kernelI11Fp16IOBf16WLi256ELi70ELi560EEv26Group_norm_nhwc_bwd_params)
        /*050c*/ 	.word	0x00000000


	//----- nvinfo : EIATTR_REGCOUNT
	.align		4
.L_255:
        /*0510*/ 	.byte	0x04, 0x2f
        /*0512*/ 	.short	(.L_257 - .L_256)
	.align		4
.L_256:
        /*0514*/ 	.word	index@(_Z35group_norm_nhwc_bwd_one_pass_kernelI11Fp16IOBf16WLi128ELi70ELi560EEv26Group_norm_nhwc_bwd_params)
        /*0518*/ 	.word	0x00000038


	//----- nvinfo : EIATTR_FRAME_SIZE
	.align		4
.L_257:
        /*051c*/ 	.byte	0x04, 0x11
        /*051e*/ 	.short	(.L_259 - .L_258)
	.align		4
.L_258:
        /*0520*/ 	.word	index@(_Z35group_norm_nhwc_bwd_one_pass_kernelI11Fp16IOBf16WLi128ELi70ELi560EEv26Group_norm_nhwc_bwd_params)
        /*0524*/ 	.word	0x00000000


	//----- nvinfo : EIATTR_REGCOUNT
	.align		4
.L_259:
        /*0528*/ 	.byte	0x04, 0x2f
        /*052a*/ 	.short	(.L_261 - .L_260)
	.align		4
.L_260:
        /*052c*/ 	.word	index@(_Z35group_norm_nhwc_bwd_one_pass_kernelI11Fp16IOBf16WLi64ELi70ELi560EEv26Group_norm_nhwc_bwd_params)
        /*0530*/ 	.word	0x00000038


	//----- nvinfo : EIATTR_FRAME_SIZE
	.align		4
.L_261:
        /*0534*/ 	.byte	0x04, 0x11
        /*0536*/ 	.short	(.L_263 - .L_262)
	.align		4
.L_262:
        /*0538*/ 	.word	index@(_Z35group_norm_nhwc_bwd_one_pass_kernelI11Fp16IOBf16WLi64ELi70ELi560EEv26Group_norm_nhwc_bwd_params)
        /*053c*/ 	.word	0x00000000


	//----- nvinfo : EIATTR_REGCOUNT
	.align		4
.L_263:
        /*0540*/ 	.byte	0x04, 0x2f
        /*0542*/ 	.short	(.L_265 - .L_264)
	.align		4
.L_264:
        /*0544*/ 	.word	index@(_Z35group_norm_nhwc_bwd_one_pass_kernelI11Fp16IOFp32WLi512ELi70ELi560EEv26Group_norm_nhwc_bwd_params)
        /*0548*/ 	.word	0x00000060


	//----- nvinfo : EIATTR_FRAME_SIZE
	.align		4
.L_265:
        /*054c*/ 	.byte	0x04, 0x11
        /*054e*/ 	.short	(.L_267 - .L_266)
	.align		4
.L_266:
        /*0550*/ 	.word	index@(_Z35group_norm_nhwc_bwd_one_pass_kernelI11Fp16IOFp32WLi512ELi70ELi560EEv26Group_norm_nhwc_bwd_params)
        /*0554*/ 	.word	0x00000220


	//----- nvinfo : EIATTR_REGCOUNT
	.align		4
.L_267:
        /*0558*/ 	.byte	0x04, 0x2f
        /*055a*/ 	.short	(.L_269 - .L_268)
	.align		4
.L_268:
        /*055c*/ 	.word	index@(_Z35group_norm_nhwc_bwd_one_pass_kernelI11Fp16IOFp32WLi256ELi70ELi560EEv26Group_norm_nhwc_bwd_params)
        /*0560*/ 	.word	0x00000048


	//----- nvinfo : EIATTR_FRAME_SIZE
	.align		4
.L_269:
        /*0564*/ 	.byte	0x04, 0x11
        /*0566*/ 	.short	(.L_271 - .L_270)
	.align		4
.L_270:
        /*0568*/ 	.word	index@(_Z35group_norm_nhwc_bwd_one_pass_kernelI11Fp16IOFp32WLi256ELi70ELi560EEv26Group_norm_nhwc_bwd_params)
        /*056c*/ 	.word	0x00000000


	//----- nvinfo : EIATTR_REGCOUNT
	.align		4
.L_271:
        /*0570*/ 	.byte	0x04, 0x2f
        /*0572*/ 	.short	(.L_273 - .L_272)
	.align		4
.L_272:
        /*0574*/ 	.word	index@(_Z35group_norm_nhwc_bwd_one_pass_kernelI11Fp16IOFp32WLi128ELi70ELi560EEv26Group_norm_nhwc_bwd_params)
        /*0578*/ 	.word	0x00000038


	//----- nvinfo : EIATTR_FRAME_SIZE
	.align		4
.L_273:
        /*057c*/ 	.byte	0x04, 0x11
        /*057e*/ 	.short	(.L_275 - .L_274)
	.align		4
.L_274:
        /*0580*/ 	.word	index@(_Z35group_norm_nhwc_bwd_one_pass_kernelI11Fp16IOFp32WLi128ELi70ELi560EEv26Group_norm_nhwc_bwd_params)
        /*0584*/ 	.word	0x00000000


	//----- nvinfo : EIATTR_REGCOUNT
	.align		4
.L_275:
        /*0588*/ 	.byte	0x04, 0x2f
        /*058a*/ 	.short	(.L_277 - .L_276)
	.align		4
.L_276:
        /*058c*/ 	.word	index@(_Z35group_norm_nhwc_bwd_one_pass_kernelI11Fp16IOFp32WLi64ELi70ELi560EEv26Group_norm_nhwc_bwd_params)
        /*0590*/ 	.word	0x00000038


	//----- nvinfo : EIATTR_FRAME_SIZE
	.align		4
.L_277:
        /*0594*/ 	.byte	0x04, 0x11
        /*0596*/ 	.short	(.L_279 - .L_278)
	.align		4
.L_278:
        /*0598*/ 	.word	index@(_Z35group_norm_nhwc_bwd_one_pass_kernelI11Fp16IOFp32WLi64ELi70ELi560EEv26Group_norm_nhwc_bwd_params)
        /*059c*/ 	.word	0x00000000


	//----- nvinfo : EIATTR_REGCOUNT
	.align		4
.L_279:
        /*05a0*/ 	.byte	0x04, 0x2f
        /*05a2*/ 	.short	(.L_281 - .L_280)
	.align		4
.L_280:
        /*05a4*/ 	.word	index@(_Z35group_norm_nhwc_bwd_one_pass_kernelI11Bf16IOFp16WLi512ELi70ELi560EEv26Group_norm_nhwc_bwd_params)
        /*05a8*/ 	.word	0x00000038


	//----- nvinfo : EIATTR_FRAME_SIZE
	.align		4
.L_281:
        /*05ac*/ 	.byte	0x04, 0x11
        /*05ae*/ 	.short	(.L_283 - .L_282)
	.align		4
.L_282:
        /*05b0*/ 	.word	index@(_Z35group_norm_nhwc_bwd_one_pass_kernelI11Bf16IOFp16WLi512ELi70ELi560EEv26Group_norm_nhwc_bwd_params)
        /*05b4*/ 	.word	0x00000490


	//----- nvinfo : EIATTR_REGCOUNT
	.align		4
.L_283:
        /*05b8*/ 	.byte	0x04, 0x2f
        /*05ba*/ 	.short	(.L_285 - .L_284)
	.align		4
.L_284:
        /*05bc*/ 	.word	index@(_Z35group_norm_nhwc_bwd_one_pass_kernelI11Bf16IOFp16WLi256ELi70ELi560EEv26Group_norm_nhwc_bwd_params)
        /*05c0*/ 	.word	0x00000060


	//----- nvinfo : EIATTR_FRAME_SIZE
	.align		4
.L_285:
        /*05c4*/ 	.byte	0x04, 0x11
        /*05c6*/ 	.short	(.L_287 - .L_286)
	.align		4
.L_286:
        /*05c8*/ 	.word	index@(_Z35group_norm_nhwc_bwd_one_pass_kernelI11Bf16IOFp16WLi256ELi70ELi560EEv26Group_norm_nhwc_bwd_params)
        /*05cc*/ 	.word	0x00000000


	//----- nvinfo : EIATTR_REGCOUNT
	.align		4
.L_287:
        /*05d0*/ 	.byte	0x04, 0x2f
        /*05d2*/ 	.short	(.L_289 - .L_288)
	.align		4
.L_288:
        /*05d4*/ 	.word	index@(_Z35group_norm_nhwc_bwd_one_pass_kernelI11Bf16IOFp16WLi128ELi70ELi560EEv26Group_norm_nhwc_bwd_params)
        /*05d8*/ 	.word	0x00000038


	//----- nvinfo : EIATTR_FRAME_SIZE
	.align		4
.L_289:
        /*05dc*/ 	.byte	0x04, 0x11
        /*05de*/ 	.short	(.L_291 - .L_290)
	.align		4
.L_290:
        /*05e0*/ 	.word	index@(_Z35group_norm_nhwc_bwd_one_pass_kernelI11Bf16IOFp16WLi128ELi70ELi560EEv26Group_norm_nhwc_bwd_params)
        /*05e4*/ 	.word	0x00000000


	//----- nvinfo : EIATTR_REGCOUNT
	.align		4
.L_291:
        /*05e8*/ 	.byte	0x04, 0x2f
        /*05ea*/ 	.short	(.L_293 - .L_292)
	.align		4
.L_292:
        /*05ec*/ 	.word	index@(_Z35group_norm_nhwc_bwd_one_pass_kernelI11Bf16IOFp16WLi64ELi70ELi560EEv26Group_norm_nhwc_bwd_params)
        /*05f0*/ 	.word	0x00000038


	//----- nvinfo : EIATTR_FRAME_SIZE
	.align		4
.L_293:
        /*05f4*/ 	.byte	0x04, 0x11
        /*05f6*/ 	.short	(.L_295 - .L_294)
	.align		4
.L_294:
        /*05f8*/ 	.word	index@(_Z35group_norm_nhwc_bwd_one_pass_kernelI11Bf16IOFp16WLi64ELi70ELi560EEv26Group_norm_nhwc_bwd_params)
        /*05fc*/ 	.word	0x00000000


	//----- nvinfo : EIATTR_REGCOUNT
	.align		4
.L_295:
        /*0600*/ 	.byte	0x04, 0x2f
        /*0602*/ 	.short	(.L_297 - .L_296)
	.align		4
.L_296:
        /*0604*/ 	.word	index@(_Z35group_norm_nhwc_bwd_one_pass_kernelI11Bf16IOBf16WLi512ELi70ELi560EEv26Group_norm_nhwc_bwd_params)
        /*0608*/ 	.word	0x00000038


	//----- nvinfo : EIATTR_FRAME_SIZE
	.align		4
.L_297:
        /*060c*/ 	.byte	0x04, 0x11
        /*060e*/ 	.short	(.L_299 - .L_298)
	.align		4
.L_298:
        /*0610*/ 	.word	index@(_Z35group_norm_nhwc_bwd_one_pass_kernelI11Bf16IOBf16WLi512ELi70ELi560EEv26Group_norm_nhwc_bwd_params)
        /*0614*/ 	.word	0x000004a0


	//----- nvinfo : EIATTR_REGCOUNT
	.align		4
.L_299:
        /*0618*/ 	.byte	0x04, 0x2f
        /*061a*/ 	.short	(.L_301 - .L_300)
	.align		4
.L_300:
        /*061c*/ 	.word	index@(_Z35group_norm_nhwc_bwd_one_pass_kernelI11Bf16IOBf16WLi256ELi70ELi560EEv26Group_norm_nhwc_bwd_params)
        /*0620*/ 	.word	0x00000060


	//----- nvinfo : EIATTR_FRAME_SIZE
	.align		4
.L_301:
        /*0624*/ 	.byte	0x04, 0x11
        /*0626*/ 	.short	(.L_303 - .L_302)
	.align		4
.L_302:
        /*0628*/ 	.word	index@(_Z35group_norm_nhwc_bwd_one_pass_kernelI11Bf16IOBf16WLi256ELi70ELi560EEv26Group_norm_nhwc_bwd_params)
        /*062c*/ 	.word	0x00000000


	//----- nvinfo : EIATTR_REGCOUNT
	.align		4
.L_303:
        /*0630*/ 	.byte	0x04, 0x2f
        /*0632*/ 	.short	(.L_305 - .L_304)
	.align		4
.L_304:
        /*0634*/ 	.word	index@(_Z35group_norm_nhwc_bwd_one_pass_kernelI11Bf16IOBf16WLi128ELi70ELi560EEv26Group_norm_nhwc_bwd_params)
        /*0638*/ 	.word	0x00000038


	//----- nvinfo : EIATTR_FRAME_SIZE
	.align		4
.L_305:
        /*063c*/ 	.byte	0x04, 0x11
        /*063e*/ 	.short	(.L_307 - .L_306)
	.align		4
.L_306:
        /*0640*/ 	.word	index@(_Z35group_norm_nhwc_bwd_one_pass_kernelI11Bf16IOBf16WLi128ELi70ELi560EEv26Group_norm_nhwc_bwd_params)
        /*0644*/ 	.word	0x00000000


	//----- nvinfo : EIATTR_REGCOUNT
	.align		4
.L_307:
        /*0648*/ 	.byte	0x04, 0x2f
        /*064a*/ 	.short	(.L_309 - .L_308)
	.align		4
.L_308:
        /*064c*/ 	.word	index@(_Z35group_norm_nhwc_bwd_one_pass_kernelI11Bf16IOBf16WLi64ELi70ELi560EEv26Group_norm_nhwc_bwd_params)
        /*0650*/ 	.word	0x00000038


	//----- nvinfo : EIATTR_FRAME_SIZE
	.align		4
.L_309:
        /*0654*/ 	.byte	0x04, 0x11
        /*0656*/ 	.short	(.L_311 - .L_310)
	.align		4
.L_310:
        /*0658*/ 	.word	index@(_Z35group_norm_nhwc_bwd_one_pass_kernelI11Bf16IOBf16WLi64ELi70ELi560EEv26Group_norm_nhwc_bwd_params)
        /*065c*/ 	.word	0x00000000


	//----- nvinfo : EIATTR_REGCOUNT
	.align		4
.L_311:
        /*0660*/ 	.byte	0x04, 0x2f
        /*0662*/ 	.short	(.L_313 - .L_312)
	.align		4
.L_312:
        /*0664*/ 	.word	index@(_Z35group_norm_nhwc_bwd_one_pass_kernelI11Bf16IOFp32WLi512ELi70ELi560EEv26Group_norm_nhwc_bwd_params)
        /*0668*/ 	.word	0x00000038


	//----- nvinfo : EIATTR_FRAME_SIZE
	.align		4
.L_313:
        /*066c*/ 	.byte	0x04, 0x11
        /*066e*/ 	.short	(.L_315 - .L_314)
	.align		4
.L_314:
        /*0670*/ 	.word	index@(_Z35group_norm_nhwc_bwd_one_pass_kernelI11Bf16IOFp32WLi512ELi70ELi560EEv26Group_norm_nhwc_bwd_params)
        /*0674*/ 	.word	0x00000480


	//----- nvinfo : EIATTR_REGCOUNT
	.align		4
.L_315:
        /*0678*/ 	.byte	0x04, 0x2f
        /*067a*/ 	.short	(.L_317 - .L_316)
	.align		4
.L_316:
        /*067c*/ 	.word	index@(_Z35group_norm_nhwc_bwd_one_pass_kernelI11Bf16IOFp32WLi256ELi70ELi560EEv26Group_norm_nhwc_bwd_params)
        /*0680*/ 	.word	0x00000060


	//----- nvinfo : EIATTR_FRAME_SIZE
	.align		4
.L_317:
        /*0684*/ 	.byte	0x04, 0x11
        /*0686*/ 	.short	(.L_319 - .L_318)
	.align		4
.L_318:
        /*0688*/ 	.word	index@(_Z35group_norm_nhwc_bwd_one_pass_kernelI11Bf16IOFp32WLi256ELi70ELi560EEv26Group_norm_nhwc_bwd_params)
        /*068c*/ 	.word	0x00000000


	//----- nvinfo : EIATTR_REGCOUNT
	.align		4
.L_319:
        /*0690*/ 	.byte	0x04, 0x2f
        /*0692*/ 	.short	(.L_321 - .L_320)
	.align		4
.L_320:
        /*0694*/ 	.word	index@(_Z35group_norm_nhwc_bwd_one_pass_kernelI11Bf16IOFp32WLi128ELi70ELi560EEv26Group_norm_nhwc_bwd_params)
        /*0698*/ 	.word	0x00000038


	//----- nvinfo : EIATTR_FRAME_SIZE
	.align		4
.L_321:
        /*069c*/ 	.byte	0x04, 0x11
        /*069e*/ 	.short	(.L_323 - .L_322)
	.align		4
.L_322:
        /*06a0*/ 	.word	index@(_Z35group_norm_nhwc_bwd_one_pass_kernelI11Bf16IOFp32WLi128ELi70ELi560EEv26Group_norm_nhwc_bwd_params)
        /*06a4*/ 	.word	0x00000000


	//----- nvinfo : EIATTR_REGCOUNT
	.align		4
.L_323:
        /*06a8*/ 	.byte	0x04, 0x2f
        /*06aa*/ 	.short	(.L_325 - .L_324)
	.align		4
.L_324:
        /*06ac*/ 	.word	index@(_Z35group_norm_nhwc_bwd_one_pass_kernelI11Bf16IOFp32WLi64ELi70ELi560EEv26Group_norm_nhwc_bwd_params)
        /*06b0*/ 	.word	0x00000038


	//----- nvinfo : EIATTR_FRAME_SIZE
	.align		4
.L_325:
        /*06b4*/ 	.byte	0x04, 0x11
        /*06b6*/ 	.short	(.L_327 - .L_326)
	.align		4
.L_326:
        /*06b8*/ 	.word	index@(_Z35group_norm_nhwc_bwd_one_pass_kernelI11Bf16IOFp32WLi64ELi70ELi560EEv26Group_norm_nhwc_bwd_params)
        /*06bc*/ 	.word	0x00000000


	//----- nvinfo : EIATTR_REGCOUNT
	.align		4
.L_327:
        /*06c0*/ 	.byte	0x04, 0x2f
        /*06c2*/ 	.short	(.L_329 - .L_328)
	.align		4
.L_328:
        /*06c4*/ 	.word	index@(_ZN3cub18CUB_300001_SM_10306detail11EmptyKernelIvEEvv)
        /*06c8*/ 	.word	0x00000004


	//----- nvinfo : EIATTR_FRAME_SIZE
	.align		4
.L_329:
        /*06cc*/ 	.byte	0x04, 0x11
        /*06ce*/ 	.short	(.L_331 - .L_330)
	.align		4
.L_330:
        /*06d0*/ 	.word	index@(_ZN3cub18CUB_300001_SM_10306detail11EmptyKernelIvEEvv)
        /*06d4*/ 	.word	0x00000000


	//----- nvinfo : EIATTR_MIN_STACK_SIZE
	.align		4
.L_331:
        /*06d8*/ 	.byte	0x04, 0x12
        /*06da*/ 	.short	(.L_333 - .L_332)
	.align		4
.L_332:
        /*06dc*/ 	.word	index@(_ZN3cub18CUB_300001_SM_10306detail11EmptyKernelIvEEvv)
        /*06e0*/ 	.word	0x00000000


	//----- nvinfo : EIATTR_MIN_STACK_SIZE
	.align		4
.L_333:
        /*06e4*/ 	.byte	0x04, 0x12
        /*06e6*/ 	.short	(.L_335 - .L_334)
	.align		4
.L_334:
        /*06e8*/ 	.word	index@(_Z35group_norm_nhwc_bwd_one_pass_kernelI11Bf16IOFp32WLi64ELi70ELi560EEv26Group_norm_nhwc_bwd_params)
        /*06ec*/ 	.word	0x00000000


	//----- nvinfo : EIATTR_MIN_STACK_SIZE
	.align		4
.L_335:
        /*06f0*/ 	.byte	0x04, 0x12
        /*06f2*/ 	.short	(.L_337 - .L_336)
	.align		4
.L_336:
        /*06f4*/ 	.word	index@(_Z35group_norm_nhwc_bwd_one_pass_kernelI11Bf16IOFp32WLi128ELi70ELi560EEv26Group_norm_nhwc_bwd_params)
        /*06f8*/ 	.word	0x00000000


	//----- nvinfo : EIATTR_MIN_STACK_SIZE
	.align		4
.L_337:
        /*06fc*/ 	.byte	0x04, 0x12
        /*06fe*/ 	.short	(.L_339 - .L_338)
	.align		4
.L_338:
        /*0700*/ 	.word	index@(_Z35group_norm_nhwc_bwd_one_pass_kernelI11Bf16IOFp32WLi256ELi70ELi560EEv26Group_norm_nhwc_bwd_params)
        /*0704*/ 	.word	0x00000000


	//----- nvinfo : EIATTR_MIN_STACK_SIZE
	.align		4
.L_339:
        /*0708*/ 	.byte	0x04, 0x12
        /*070a*/ 	.short	(.L_341 - .L_340)
	.align		4
.L_340:
        /*070c*/ 	.word	index@(_Z35group_norm_nhwc_bwd_one_pass_kernelI11Bf16IOFp32WLi512ELi70ELi560EEv26Group_norm_nhwc_bwd_params)
        /*0710*/ 	.word	0x00000480


	//----- nvinfo : EIATTR_MIN_STACK_SIZE
	.align		4
.L_341:
        /*0714*/ 	.byte	0x04, 0x12
        /*0716*/ 	.short	(.L_343 - .L_342)
	.align		4
.L_342:
        /*0718*/ 	.word	index@(_Z35group_norm_nhwc_bwd_one_pass_kernelI11Bf16IOBf16WLi64ELi70ELi560EEv26Group_norm_nhwc_bwd_params)
        /*071c*/ 	.word	0x00000000


	//----- nvinfo : EIATTR_MIN_STACK_SIZE
	.align		4
.L_343:
        /*0720*/ 	.byte	0x04, 0x12
        /*0722*/ 	.short	(.L_345 - .L_344)
	.align		4
.L_344:
        /*0724*/ 	.word	index@(_Z35group_norm_nhwc_bwd_one_pass_kernelI11Bf16IOBf16WLi128ELi70ELi560EEv26Group_norm_nhwc_bwd_params)
        /*0728*/ 	.word	0x00000000


	//----- nvinfo : EIATTR_MIN_STACK_SIZE
	.align		4
.L_345:
        /*072c*/ 	.byte	0x04, 0x12
        /*072e*/ 	.short	(.L_347 - .L_346)
	.align		4
.L_346:
        /*0730*/ 	.word	index@(_Z35group_norm_nhwc_bwd_one_pass_kernelI11Bf16IOBf16WLi256ELi70ELi560EEv26Group_norm_nhwc_bwd_params)
        /*0734*/ 	.word	0x00000000


	//----- nvinfo : EIATTR_MIN_STACK_SIZE
	.align		4
.L_347:
        /*0738*/ 	.byte	0x04, 0x12
        /*073a*/ 	.short	(.L_349 - .L_348)
	.align		4
.L_348:
        /*073c*/ 	.word	index@(_Z35group_norm_nhwc_bwd_one_pass_kernelI11Bf16IOBf16WLi512ELi70ELi560EEv26Group_norm_nhwc_bwd_params)
        /*0740*/ 	.word	0x000004a0


	//----- nvinfo : EIATTR_MIN_STACK_SIZE
	.align		4
.L_349:
        /*0744*/ 	.byte	0x04, 0x12
        /*0746*/ 	.short	(.L_351 - .L_350)
	.align		4
.L_350:
        /*0748*/ 	.word	index@(_Z35group_norm_nhwc_bwd_one_pass_kernelI11Bf16IOFp16WLi64ELi70ELi560EEv26Group_norm_nhwc_bwd_params)
        /*074c*/ 	.word	0x00000000


	//----- nvinfo : EIATTR_MIN_STACK_SIZE
	.align		4
.L_351:
        /*0750*/ 	.byte	0x04, 0x12
        /*0752*/ 	.short	(.L_353 - .L_352)
	.align		4
.L_352:
        /*0754*/ 	.word	index@(_Z35group_norm_nhwc_bwd_one_pass_kernelI11Bf16IOFp16WLi128ELi70ELi560EEv26Group_norm_nhwc_bwd_params)
        /*0758*/ 	.word	0x00000000


	//----- nvinfo : EIATTR_MIN_STACK_SIZE
	.align		4
.L_353:
        /*075c*/ 	.byte	0x04, 0x12
        /*075e*/ 	.short	(.L_355 - .L_354)
	.align		4
.L_354:
        /*0760*/ 	.word	index@(_Z35group_norm_nhwc_bwd_one_pass_kernelI11Bf16IOFp16WLi256ELi70ELi560EEv26Group_norm_nhwc_bwd_params)
        /*0764*/ 	.word	0x00000000


	//----- nvinfo : EIATTR_MIN_STACK_SIZE
	.align		4
.L_355:
        /*0768*/ 	.byte	0x04, 0x12
        /*076a*/ 	.short	(.L_357 - .L_356)
	.align		4
.L_356:
        /*076c*/ 	.word	index@(_Z35group_norm_nhwc_bwd_one_pass_kernelI11Bf16IOFp16WLi512ELi70ELi560EEv26Group_norm_nhwc_bwd_params)
        /*0770*/ 	.word	0x00000490


	//----- nvinfo : EIATTR_MIN_STACK_SIZE
	.align		4
.L_357:
        /*0774*/ 	.byte	0x04, 0x12
        /*0776*/ 	.short	(.L_359 - .L_358)
	.align		4
.L_358:
        /*0778*/ 	.word	index@(_Z35group_norm_nhwc_bwd_one_pass_kernelI11Fp16IOFp32WLi64ELi70ELi560EEv26Group_norm_nhwc_bwd_params)
        /*077c*/ 	.word	0x00000000


	//----- nvinfo : EIATTR_MIN_STACK_SIZE
	.align		4
.L_359:
        /*0780*/ 	.byte	0x04, 0x12
        /*0782*/ 	.short	(.L_361 - .L_360)
	.align		4
.L_360:
        /*0784*/ 	.word	index@(_Z35group_norm_nhwc_bwd_one_pass_kernelI11Fp16IOFp32WLi128ELi70ELi560EEv26Group_norm_nhwc_bwd_params)
        /*0788*/ 	.word	0x00000000


	//----- nvinfo : EIATTR_MIN_STACK_SIZE
	.align		4
.L_361:
        /*078c*/ 	.byte	0x04, 0x12
        /*078e*/ 	.short	(.L_363 - .L_362)
	.align		4
.L_362:
        /*0790*/ 	.word	index@(_Z35group_norm_nhwc_bwd_one_pass_kernelI11Fp16IOFp32WLi256ELi70ELi560EEv26Group_norm_nhwc_bwd_params)
        /*0794*/ 	.word	0x00000000


	//----- nvinfo : EIATTR_MIN_STACK_SIZE
	.align		4
.L_363:
        /*0798*/ 	.byte	0x04, 0x12
        /*079a*/ 	.short	(.L_365 - .L_364)
	.align		4
.L_364:
        /*079c*/ 	.word	index@(_Z35group_norm_nhwc_bwd_one_pass_kernelI11Fp16IOFp32WLi512ELi70ELi560EEv26Group_norm_nhwc_bwd_params)
        /*07a0*/ 	.word	0x00000220


	//----- nvinfo : EIATTR_MIN_STACK_SIZE
	.align		4
.L_365:
        /*07a4*/ 	.byte	0x04, 0x12
        /*07a6*/ 	.short	(.L_367 - .L_366)
	.align		4
.L_366:
        /*07a8*/ 	.word	index@(_Z35group_norm_nhwc_bwd_one_pass_kernelI11Fp16IOBf16WLi64ELi70ELi560EEv26Group_norm_nhwc_bwd_params)
        /*07ac*/ 	.word	0x00000000


	//----- nvinfo : EIATTR_MIN_STACK_SIZE
	.align		4
.L_367:
        /*07b0*/ 	.byte	0x04, 0x12
        /*07b2*/ 	.short	(.L_369 - .L_368)
	.align		4
.L_368:
        /*07b4*/ 	.word	index@(_Z35group_norm_nhwc_bwd_one_pass_kernelI11Fp16IOBf16WLi128ELi70ELi560EEv26Group_norm_nhwc_bwd_params)
        /*07b8*/ 	.word	0x00000000


	//----- nvinfo : EIATTR_MIN_STACK_SIZE
	.align		4
.L_369:
        /*07bc*/ 	.byte	0x04, 0x12
        /*07be*/ 	.short	(.L_371 - .L_370)
	.align		4
.L_370:
        /*07c0*/ 	.word	index@(_Z35group_norm_nhwc_bwd_one_pass_kernelI11Fp16IOBf16WLi256ELi70ELi560EEv26Group_norm_nhwc_bwd_params)
        /*07c4*/ 	.word	0x00000000


	//----- nvinfo : EIATTR_MIN_STACK_SIZE
	.align		4
.L_371:
        /*07c8*/ 	.byte	0x04, 0x12
        /*07ca*/ 	.short	(.L_373 - .L_372)
	.align		4
.L_372:
        /*07cc*/ 	.word	index@(_Z35group_norm_nhwc_bwd_one_pass_kernelI11Fp16IOBf16WLi512ELi70ELi560EEv26Group_norm_nhwc_bwd_params)
        /*07d0*/ 	.word	0x00000220


	//----- nvinfo : EIATTR_MIN_STACK_SIZE
	.align		4
.L_373:
        /*07d4*/ 	.byte	0x04, 0x12
        /*07d6*/ 	.short	(.L_375 - .L_374)
	.align		4
.L_374:
        /*07d8*/ 	.word	index@(_Z35group_norm_nhwc_bwd_one_pass_kernelI11Fp16IOFp16WLi64ELi70ELi560EEv26Group_norm_nhwc_bwd_params)
        /*07dc*/ 	.word	0x00000000


	//----- nvinfo : EIATTR_MIN_STACK_SIZE
	.align		4
.L_375:
        /*07e0*/ 	.byte	0x04, 0x12
        /*07e2*/ 	.short	(.L_377 - .L_376)
	.align		4
.L_376:
        /*07e4*/ 	.word	index@(_Z35group_norm_nhwc_bwd_one_pass_kernelI11Fp16IOFp16WLi128ELi70ELi560EEv26Group_norm_nhwc_bwd_params)
        /*07e8*/ 	.word	0x00000000


	//----- nvinfo : EIATTR_MIN_STACK_SIZE
	.align		4
.L_377:
        /*07ec*/ 	.byte	0x04, 0x12
        /*07ee*/ 	.short	(.L_379 - .L_378)
	.align		4
.L_378:
        /*07f0*/ 	.word	index@(_Z35group_norm_nhwc_bwd_one_pass_kernelI11Fp16IOFp16WLi256ELi70ELi560EEv26Group_norm_nhwc_bwd_params)
        /*07f4*/ 	.word	0x00000000


	//----- nvinfo : EIATTR_MIN_STACK_SIZE
	.align		4
.L_379:
        /*07f8*/ 	.byte	0x04, 0x12
        /*07fa*/ 	.short	(.L_381 - .L_380)
	.align		4
.L_380:
        /*07fc*/ 	.word	index@(_Z35group_norm_nhwc_bwd_one_pass_kernelI11Fp16IOFp16WLi512ELi70ELi560EEv26Group_norm_nhwc_bwd_params)
        /*0800*/ 	.word	0x00000220


	//----- nvinfo : EIATTR_MIN_STACK_SIZE
	.align		4
.L_381:
        /*0804*/ 	.byte	0x04, 0x12
        /*0806*/ 	.short	(.L_383 - .L_382)
	.align		4
.L_382:
        /*0808*/ 	.word	index@(_Z35group_norm_nhwc_bwd_one_pass_kernelI11Fp32IOFp32WLi64ELi70ELi560EEv26Group_norm_nhwc_bwd_params)
        /*080c*/ 	.word	0x00000000


	//----- nvinfo : EIATTR_MIN_STACK_SIZE
	.align		4
.L_383:
        /*0810*/ 	.byte	0x04, 0x12
        /*0812*/ 	.short	(.L_385 - .L_384)
	.align		4
.L_384:
        /*0814*/ 	.word	index@(_Z35group_norm_nhwc_bwd_one_pass_kernelI11Fp32IOFp32WLi128ELi70ELi560EEv26Group_norm_nhwc_bwd_params)
        /*0818*/ 	.word	0x00000000


	//----- nvinfo : EIATTR_MIN_STACK_SIZE
	.align		4
.L_385:
        /*081c*/ 	.byte	0x04, 0x12
        /*081e*/ 	.short	(.L_387 - .L_386)
	.align		4
.L_386:
        /*0820*/ 	.word	index@(_Z35group_norm_nhwc_bwd_one_pass_kernelI11Fp32IOFp32WLi256ELi70ELi560EEv26Group_norm_nhwc_bwd_params)
        /*0824*/ 	.word	0x00000020


	//----- nvinfo : EIATTR_MIN_STACK_SIZE
	.align		4
.L_387:
        /*0828*/ 	.byte	0x04, 0x12
        /*082a*/ 	.short	(.L_389 - .L_388)
	.align		4
.L_388:
        /*082c*/ 	.word	index@(_Z35group_norm_nhwc_bwd_one_pass_kernelI11Fp32IOFp32WLi512ELi70ELi560EEv26Group_norm_nhwc_bwd_params)
        /*0830*/ 	.word	0x00000560


	//----- nvinfo : EIATTR_MIN_STACK_SIZE
	.align		4
.L_389:
        /*0834*/ 	.byte	0x04, 0x12
        /*0836*/ 	.short	(.L_391 - .L_390)
	.align		4
.L_390:
        /*0838*/ 	.word	index@(_Z35group_norm_nhwc_bwd_one_pass_kernelI11Fp32IOBf16WLi64ELi70ELi560EEv26Group_norm_nhwc_bwd_params)
        /*083c*/ 	.word	0x00000000


	//----- nvinfo : EIATTR_MIN_STACK_SIZE
	.align		4
.L_391:
        /*0840*/ 	.byte	0x04, 0x12
        /*0842*/ 	.short	(.L_393 - .L_392)
	.align		4
.L_392:
        /*0844*/ 	.word	index@(_Z35group_norm_nhwc_bwd_one_pass_kernelI11Fp32IOBf16WLi128ELi70ELi560EEv26Group_norm_nhwc_bwd_params)
        /*0848*/ 	.word	0x00000000


	//----- nvinfo : EIATTR_MIN_STACK_SIZE
	.align		4
.L_393:
        /*084c*/ 	.byte	0x04, 0x12
        /*084e*/ 	.short	(.L_395 - .L_394)
	.align		4
.L_394:
        /*0850*/ 	.word	index@(_Z35group_norm_nhwc_bwd_one_pass_kernelI11Fp32IOBf16WLi256ELi70ELi560EEv26Group_norm_nhwc_bwd_params)
        /*0854*/ 	.word	0x00000020


	//----- nvinfo : EIATTR_MIN_STACK_SIZE
	.align		4
.L_395:
        /*0858*/ 	.byte	0x04, 0x12
        /*085a*/ 	.short	(.L_397 - .L_396)
	.align		4
.L_396:
        /*085c*/ 	.word	index@(_Z35group_norm_nhwc_bwd_one_pass_kernelI11Fp32IOBf16WLi512ELi70ELi560EEv26Group_norm_nhwc_bwd_params)
        /*0860*/ 	.word	0x00000570


	//----- nvinfo : EIATTR_MIN_STACK_SIZE
	.align		4
.L_397:
        /*0864*/ 	.byte	0x04, 0x12
        /*0866*/ 	.short	(.L_399 - .L_398)
	.align		4
.L_398:
        /*0868*/ 	.word	index@(_Z35group_norm_nhwc_bwd_one_pass_kernelI11Fp32IOFp16WLi64ELi70ELi560EEv26Group_norm_nhwc_bwd_params)
        /*086c*/ 	.word	0x00000000


	//----- nvinfo : EIATTR_MIN_STACK_SIZE
	.align		4
.L_399:
        /*0870*/ 	.byte	0x04, 0x12
        /*0872*/ 	.short	(.L_401 - .L_400)
	.align		4
.L_400:
        /*0874*/ 	.word	index@(_Z35group_norm_nhwc_bwd_one_pass_kernelI11Fp32IOFp16WLi128ELi70ELi560EEv26Group_norm_nhwc_bwd_params)
        /*0878*/ 	.word	0x00000000


	//----- nvinfo : EIATTR_MIN_STACK_SIZE
	.align		4
.L_401:
        /*087c*/ 	.byte	0x04, 0x12
        /*087e*/ 	.short	(.L_403 - .L_402)
	.align		4
.L_402:
        /*0880*/ 	.word	index@(_Z35group_norm_nhwc_bwd_one_pass_kernelI11Fp32IOFp16WLi256ELi70ELi560EEv26Group_norm_nhwc_bwd_params)
        /*0884*/ 	.word	0x00000020


	//----- nvinfo : EIATTR_MIN_STACK_SIZE
	.align		4
.L_403:
        /*0888*/ 	.byte	0x04, 0x12
        /*088a*/ 	.short	(.L_405 - .L_404)
	.align		4
.L_404:
        /*088c*/ 	.word	index@(_Z35group_norm_nhwc_bwd_one_pass_kernelI11Fp32IOFp16WLi512ELi70ELi560EEv26Group_norm_nhwc_bwd_params)
        /*0890*/ 	.word	0x00000580


	//----- nvinfo : EIATTR_MIN_STACK_SIZE
	.align		4
.L_405:
        /*0894*/ 	.byte	0x04, 0x12
        /*0896*/ 	.short	(.L_407 - .L_406)
	.align		4
.L_406:
        /*0898*/ 	.word	index@(_Z35group_norm_nhwc_fwd_one_pass_kernelI11Bf16IOFp32WLi64ELi70ELi560EEv26Group_norm_nhwc_fwd_params)
        /*089c*/ 	.word	0x00000000


	//----- nvinfo : EIATTR_MIN_STACK_SIZE
	.align		4
.L_407:
        /*08a0*/ 	.byte	0x04, 0x12
        /*08a2*/ 	.short	(.L_409 - .L_408)
	.align		4
.L_408:
        /*08a4*/ 	.word	index@(_Z35group_norm_nhwc_fwd_one_pass_kernelI11Bf16IOFp32WLi128ELi70ELi560EEv26Group_norm_nhwc_fwd_params)
        /*08a8*/ 	.word	0x00000000


	//----- nvinfo : EIATTR_MIN_STACK_SIZE
	.align		4
.L_409:
        /*08ac*/ 	.byte	0x04, 0x12
        /*08ae*/ 	.short	(.L_411 - .L_410)
	.align		4
.L_410:
        /*08b0*/ 	.word	index@(_Z35group_norm_nhwc_fwd_one_pass_kernelI11Bf16IOFp32WLi256ELi70ELi560EEv26Group_norm_nhwc_fwd_params)
        /*08b4*/ 	.word	0x00000000


	//----- nvinfo : EIATTR_MIN_STACK_SIZE
	.align		4
.L_411:
        /*08b8*/ 	.byte	0x04, 0x12
        /*08ba*/ 	.short	(.L_413 - .L_412)
	.align		4
.L_412:
        /*08bc*/ 	.word	index@(_Z35group_norm_nhwc_fwd_one_pass_kernelI11Bf16IOFp32WLi512ELi70ELi560EEv26Group_norm_nhwc_fwd_params)
        /*08c0*/ 	.word	0x00000000


	//----- nvinfo : EIATTR_MIN_STACK_SIZE
	.align		4
.L_413:
        /*08c4*/ 	.byte	0x04, 0x12
        /*08c6*/ 	.short	(.L_415 - .L_414)
	.align		4
.L_414:
        /*08c8*/ 	.word	index@(_Z35group_norm_nhwc_fwd_one_pass_kernelI11Bf16IOBf16WLi64ELi70ELi560EEv26Group_norm_nhwc_fwd_params)
        /*08cc*/ 	.word	0x00000000


	//----- nvinfo : EIATTR_MIN_STACK_SIZE
	.align		4
.L_415:
        /*08d0*/ 	.byte	0x04, 0x12
        /*08d2*/ 	.short	(.L_417 - .L_416)
	.align		4
.L_416:
        /*08d4*/ 	.word	index@(_Z35group_norm_nhwc_fwd_one_pass_kernelI11Bf16IOBf16WLi128ELi70ELi560EEv26Group_norm_nhwc_fwd_params)
        /*08d8*/ 	.word	0x00000000


	//----- nvinfo : EIATTR_MIN_STACK_SIZE
	.align		4
.L_417:
        /*08dc*/ 	.byte	0x04, 0x12
        /*08de*/ 	.short	(.L_419 - .L_418)
	.align		4
.L_418:
        /*08e0*/ 	.word	index@(_Z35group_norm_nhwc_fwd_one_pass_kernelI11Bf16IOBf16WLi256ELi70ELi560EEv26Group_norm_nhwc_fwd_params)
        /*08e4*/ 	.word	0x00000000


	//----- nvinfo : EIATTR_MIN_STACK_SIZE
	.align		4
.L_419:
        /*08e8*/ 	.byte	0x04, 0x12
        /*08ea*/ 	.short	(.L_421 - .L_420)
	.align		4
.L_420:
        /*08ec*/ 	.word	index@(_Z35group_norm_nhwc_fwd_one_pass_kernelI11Bf16IOBf16WLi512ELi70ELi560EEv26Group_norm_nhwc_fwd_params)
        /*08f0*/ 	.word	0x00000000


	//----- nvinfo : EIATTR_MIN_STACK_SIZE
	.align		4
.L_421:
        /*08f4*/ 	.byte	0x04, 0x12
        /*08f6*/ 	.short	(.L_423 - .L_422)
	.align		4
.L_422:
        /*08f8*/ 	.word	index@(_Z35group_norm_nhwc_fwd_one_pass_kernelI11Bf16IOFp16WLi64ELi70ELi560EEv26Group_norm_nhwc_fwd_params)
        /*08fc*/ 	.word	0x00000000


	//----- nvinfo : EIATTR_MIN_STACK_SIZE
	.align		4
.L_423:
        /*0900*/ 	.byte	0x04, 0x12
        /*0902*/ 	.short	(.L_425 - .L_424)
	.align		4
.L_424:
        /*0904*/ 	.word	index@(_Z35group_norm_nhwc_fwd_one_pass_kernelI11Bf16IOFp16WLi128ELi70ELi560EEv26Group_norm_nhwc_fwd_params)
        /*0908*/ 	.word	0x00000000


	//----- nvinfo : EIATTR_MIN_STACK_SIZE
	.align		4
.L_425:
        /*090c*/ 	.byte	0x04, 0x12
        /*090e*/ 	.short	(.L_427 - .L_426)
	.align		4
.L_426:
        /*0910*/ 	.word	index@(_Z35group_norm_nhwc_fwd_one_pass_kernelI11Bf16IOFp16WLi256ELi70ELi560EEv26Group_norm_nhwc_fwd_params)
        /*0914*/ 	.word	0x00000000


	//----- nvinfo : EIATTR_MIN_STACK_SIZE
	.align		4
.L_427:
        /*0918*/ 	.byte	0x04, 0x12
        /*091a*/ 	.short	(.L_429 - .L_428)
	.align		4
.L_428:
        /*091c*/ 	.word	index@(_Z35group_norm_nhwc_fwd_one_pass_kernelI11Bf16IOFp16WLi512ELi70ELi560EEv26Group_norm_nhwc_fwd_params)
        /*0920*/ 	.word	0x00000000


	//----- nvinfo : EIATTR_MIN_STACK_SIZE
	.align		4
.L_429:
        /*0924*/ 	.byte	0x04, 0x12
        /*0926*/ 	.short	(.L_431 - .L_430)
	.align		4
.L_430:
        /*0928*/ 	.word	index@(_Z35group_norm_nhwc_fwd_one_pass_kernelI11Fp16IOFp32WLi64ELi70ELi560EEv26Group_norm_nhwc_fwd_params)
        /*092c*/ 	.word	0x00000000


	//----- nvinfo : EIATTR_MIN_STACK_SIZE
	.align		4
.L_431:
        /*0930*/ 	.byte	0x04, 0x12
        /*0932*/ 	.short	(.L_433 - .L_432)
	.align		4
.L_432:
        /*0934*/ 	.word	index@(_Z35group_norm_nhwc_fwd_one_pass_kernelI11Fp16IOFp32WLi128ELi70ELi560EEv26Group_norm_nhwc_fwd_params)
        /*0938*/ 	.word	0x00000000


	//----- nvinfo : EIATTR_MIN_STACK_SIZE
	.align		4
.L_433:
        /*093c*/ 	.byte	0x04, 0x12
        /*093e*/ 	.short	(.L_435 - .L_434)
	.align		4
.L_434:
        /*0940*/ 	.word	index@(_Z35group_norm_nhwc_fwd_one_pass_kernelI11Fp16IOFp32WLi256ELi70ELi560EEv26Group_norm_nhwc_fwd_params)
        /*0944*/ 	.word	0x00000000


	//----- nvinfo : EIATTR_MIN_STACK_SIZE
	.align		4
.L_435:
        /*0948*/ 	.byte	0x04, 0x12
        /*094a*/ 	.short	(.L_437 - .L_436)
	.align		4
.L_436:
        /*094c*/ 	.word	index@(_Z35group_norm_nhwc_fwd_one_pass_kernelI11Fp16IOFp32WLi512ELi70ELi560EEv26Group_norm_nhwc_fwd_params)
        /*0950*/ 	.word	0x00000000


	//----- nvinfo : EIATTR_MIN_STACK_SIZE
	.align		4
.L_437:
        /*0954*/ 	.byte	0x04, 0x12
        /*0956*/ 	.short	(.L_439 - .L_438)
	.align		4
.L_438:
        /*0958*/ 	.word	index@(_Z35group_norm_nhwc_fwd_one_pass_kernelI11Fp16IOBf16WLi64ELi70ELi560EEv26Group_norm_nhwc_fwd_params)
        /*095c*/ 	.word	0x00000000


	//----- nvinfo : EIATTR_MIN_STACK_SIZE
	.align		4
.L_439:
        /*0960*/ 	.byte	0x04, 0x12
        /*0962*/ 	.short	(.L_441 - .L_440)
	.align		4
.L_440:
        /*0964*/ 	.word	index@(_Z35group_norm_nhwc_fwd_one_pass_kernelI11Fp16IOBf16WLi128ELi70ELi560EEv26Group_norm_nhwc_fwd_params)
        /*0968*/ 	.word	0x00000000


	//----- nvinfo : EIATTR_MIN_STACK_SIZE
	.align		4
.L_441:
        /*096c*/ 	.byte	0x04, 0x12
        /*096e*/ 	.short	(.L_443 - .L_442)
	.align		4
.L_442:
        /*0970*/ 	.word	index@(_Z35group_norm_nhwc_fwd_one_pass_kernelI11Fp16IOBf16WLi256ELi70ELi560EEv26Group_norm_nhwc_fwd_params)
        /*0974*/ 	.word	0x00000000


	//----- nvinfo : EIATTR_MIN_STACK_SIZE
	.align		4
.L_443:
        /*0978*/ 	.byte	0x04, 0x12
        /*097a*/ 	.short	(.L_445 - .L_444)
	.align		4
.L_444:
        /*097c*/ 	.word	index@(_Z35group_norm_nhwc_fwd_one_pass_kernelI11Fp16IOBf16WLi512ELi70ELi560EEv26Group_norm_nhwc_fwd_params)
        /*0980*/ 	.word	0x00000000


	//----- nvinfo : EIATTR_MIN_STACK_SIZE
	.align		4
.L_445:
        /*0984*/ 	.byte	0x04, 0x12
        /*0986*/ 	.short	(.L_447 - .L_446)
	.align		4
.L_446:
        /*0988*/ 	.word	index@(_Z35group_norm_nhwc_fwd_one_pass_kernelI11Fp16IOFp16WLi64ELi70ELi560EEv26Group_norm_nhwc_fwd_params)
        /*098c*/ 	.word	0x00000000


	//----- nvinfo : EIATTR_MIN_STACK_SIZE
	.align		4
.L_447:
        /*0990*/ 	.byte	0x04, 0x12
        /*0992*/ 	.short	(.L_449 - .L_448)
	.align		4
.L_448:
        /*0994*/ 	.word	index@(_Z35group_norm_nhwc_fwd_one_pass_kernelI11Fp16IOFp16WLi128ELi70ELi560EEv26Group_norm_nhwc_fwd_params)
        /*0998*/ 	.word	0x00000000


	//----- nvinfo : EIATTR_MIN_STACK_SIZE
	.align		4
.L_449:
        /*099c*/ 	.byte	0x04, 0x12
        /*099e*/ 	.short	(.L_451 - .L_450)
	.align		4
.L_450:
        /*09a0*/ 	.word	index@(_Z35group_norm_nhwc_fwd_one_pass_kernelI11Fp16IOFp16WLi256ELi70ELi560EEv26Group_norm_nhwc_fwd_params)
        /*09a4*/ 	.word	0x00000000


	//----- nvinfo : EIATTR_MIN_STACK_SIZE
	.align		4
.L_451:
        /*09a8*/ 	.byte	0x04, 0x12
        /*09aa*/ 	.short	(.L_453 - .L_452)
	.align		4
.L_452:
        /*09ac*/ 	.word	index@(_Z35group_norm_nhwc_fwd_one_pass_kernelI11Fp16IOFp16WLi512ELi70ELi560EEv26Group_norm_nhwc_fwd_params)
        /*09b0*/ 	.word	0x00000000


	//----- nvinfo : EIATTR_MIN_STACK_SIZE
	.align		4
.L_453:
        /*09b4*/ 	.byte	0x04, 0x12
        /*09b6*/ 	.short	(.L_455 - .L_454)
	.align		4
.L_454:
        /*09b8*/ 	.word	index@(_Z35group_norm_nhwc_fwd_one_pass_kernelI11Fp32IOFp32WLi64ELi70ELi560EEv26Group_norm_nhwc_fwd_params)
        /*09bc*/ 	.word	0x00000000


	//----- nvinfo : EIATTR_MIN_STACK_SIZE
	.align		4
.L_455:
        /*09c0*/ 	.byte	0x04, 0x12
        /*09c2*/ 	.short	(.L_457 - .L_456)
	.align		4
.L_456:
        /*09c4*/ 	.word	index@(_Z35group_norm_nhwc_fwd_one_pass_kernelI11Fp32IOFp32WLi128ELi70ELi560EEv26Group_norm_nhwc_fwd_params)
        /*09c8*/ 	.word	0x00000000


	//----- nvinfo : EIATTR_MIN_STACK_SIZE
	.align		4
.L_457:
        /*09cc*/ 	.byte	0x04, 0x12
        /*09ce*/ 	.short	(.L_459 - .L_458)
	.align		4
.L_458:
        /*09d0*/ 	.word	index@(_Z35group_norm_nhwc_fwd_one_pass_kernelI11Fp32IOFp32WLi256ELi70ELi560EEv26Group_norm_nhwc_fwd_params)
        /*09d4*/ 	.word	0x00000000


	//----- nvinfo : EIATTR_MIN_STACK_SIZE
	.align		4
.L_459:
        /*09d8*/ 	.byte	0x04, 0x12
        /*09da*/ 	.short	(.L_461 - .L_460)
	.align		4
.L_460:
        /*09dc*/ 	.word	index@(_Z35group_norm_nhwc_fwd_one_pass_kernelI11Fp32IOFp32WLi512ELi70ELi560EEv26Group_norm_nhwc_fwd_params)
        /*09e0*/ 	.word	0x00000000


	//----- nvinfo : EIATTR_MIN_STACK_SIZE
	.align		4
.L_461:
        /*09e4*/ 	.byte	0x04, 0x12
        /*09e6*/ 	.short	(.L_463 - .L_462)
	.align		4
.L_462:
        /*09e8*/ 	.word	index@(_Z35group_norm_nhwc_fwd_one_pass_kernelI11Fp32IOBf16WLi64ELi70ELi560EEv26Group_norm_nhwc_fwd_params)
        /*09ec*/ 	.word	0x00000000


	//----- nvinfo : EIATTR_MIN_STACK_SIZE
	.align		4
.L_463:
        /*09f0*/ 	.byte	0x04, 0x12
        /*09f2*/ 	.short	(.L_465 - .L_464)
	.align		4
.L_464:
        /*09f4*/ 	.word	index@(_Z35group_norm_nhwc_fwd_one_pass_kernelI11Fp32IOBf16WLi128ELi70ELi560EEv26Group_norm_nhwc_fwd_params)
        /*09f8*/ 	.word	0x00000000


	//----- nvinfo : EIATTR_MIN_STACK_SIZE
	.align		4
.L_465:
        /*09fc*/ 	.byte	0x04, 0x12
        /*09fe*/ 	.short	(.L_467 - .L_466)
	.align		4
.L_466:
        /*0a00*/ 	.word	index@(_Z35group_norm_nhwc_fwd_one_pass_kernelI11Fp32IOBf16WLi256ELi70ELi560EEv26Group_norm_nhwc_fwd_params)
        /*0a04*/ 	.word	0x00000000


	//----- nvinfo : EIATTR_MIN_STACK_SIZE
	.align		4
.L_467:
        /*0a08*/ 	.byte	0x04, 0x12
        /*0a0a*/ 	.short	(.L_469 - .L_468)
	.align		4
.L_468:
        /*0a0c*/ 	.word	index@(_Z35group_norm_nhwc_fwd_one_pass_kernelI11Fp32IOBf16WLi512ELi70ELi560EEv26Group_norm_nhwc_fwd_params)
        /*0a10*/ 	.word	0x00000000


	//----- nvinfo : EIATTR_MIN_STACK_SIZE
	.align		4
.L_469:
        /*0a14*/ 	.byte	0x04, 0x12
        /*0a16*/ 	.short	(.L_471 - .L_470)
	.align		4
.L_470:
        /*0a18*/ 	.word	index@(_Z35group_norm_nhwc_fwd_one_pass_kernelI11Fp32IOFp16WLi64ELi70ELi560EEv26Group_norm_nhwc_fwd_params)
        /*0a1c*/ 	.word	0x00000000


	//----- nvinfo : EIATTR_MIN_STACK_SIZE
	.align		4
.L_471:
        /*0a20*/ 	.byte	0x04, 0x12
        /*0a22*/ 	.short	(.L_473 - .L_472)
	.align		4
.L_472:
        /*0a24*/ 	.word	index@(_Z35group_norm_nhwc_fwd_one_pass_kernelI11Fp32IOFp16WLi128ELi70ELi560EEv26Group_norm_nhwc_fwd_params)
        /*0a28*/ 	.word	0x00000000


	//----- nvinfo : EIATTR_MIN_STACK_SIZE
	.align		4
.L_473:
        /*0a2c*/ 	.byte	0x04, 0x12
        /*0a2e*/ 	.short	(.L_475 - .L_474)
	.align		4
.L_474:
        /*0a30*/ 	.word	index@(_Z35group_norm_nhwc_fwd_one_pass_kernelI11Fp32IOFp16WLi256ELi70ELi560EEv26Group_norm_nhwc_fwd_params)
        /*0a34*/ 	.word	0x00000000


	//----- nvinfo : EIATTR_MIN_STACK_SIZE
	.align		4
.L_475:
        /*0a38*/ 	.byte	0x04, 0x12
        /*0a3a*/ 	.short	(.L_477 - .L_476)
	.align		4
.L_476:
        /*0a3c*/ 	.word	index@(_Z35group_norm_nhwc_fwd_one_pass_kernelI11Fp32IOFp16WLi512ELi70ELi560EEv26Group_norm_nhwc_fwd_params)
        /*0a40*/ 	.word	0x00000000
.L_477:


//--------------------- .nv.compat                --------------------------
	.section	.nv.compat,"",@"SHT_CUDA_COMPAT_INFO"
	.align	4
        /*0000*/ 	.byte	0x02, 0x09, 0x01, 0x00, 0x02, 0x02, 0x01, 0x00, 0x02, 0x05, 0x05, 0x00, 0x03, 0x07, 0x01, 0x01
        /*0010*/ 	.byte	0x02, 0x03, 0x00, 0x00, 0x02, 0x06, 0x01, 0x00, 0x04, 0x0b, 0x08, 0x00, 0x00, 0x00, 0x00, 0x00
        /*0020*/ 	.byte	0x00, 0x00, 0x00, 0x00


//--------------------- .nv.info._ZN3cub18CUB_300001_SM_10306detail11EmptyKernelIvEEvv --------------------------
	.section	.nv.info._ZN3cub18CUB_300001_SM_10306detail11EmptyKernelIvEEvv,"",@"SHT_CUDA_INFO"
	.sectionflags	@""
	.align	4


	//----- nvinfo : EIATTR_CUDA_API_VERSION
	.align		4
        /*0000*/ 	.byte	0x04, 0x37
        /*0002*/ 	.short	(.L_479 - .L_478)
.L_478:
        /*0004*/ 	.word	0x00000082


	//----- nvinfo : EIATTR_SPARSE_MMA_MASK
	.align		4
.L_479:
        /*0008*/ 	.byte	0x03, 0x50
        /*000a*/ 	.short	0x0000


	//----- nvinfo : EIATTR_MAXREG_COUNT
	.align		4
        /*000c*/ 	.byte	0x03, 0x1b
        /*000e*/ 	.short	0x00ff


	//----- nvinfo : EIATTR_MERCURY_ISA_VERSION
	.align		4
        /*0010*/ 	.byte	0x03, 0x5f
        /*0012*/ 	.short	0x0101


	//----- nvinfo : EIATTR_VRC_CTA_INIT_COUNT
	.align		4
        /*0014*/ 	.byte	0x02, 0x4a
	.zero		1
	.zero		1


	//----- nvinfo : EIATTR_EXIT_INSTR_OFFSETS
	.align		4
        /*0018*/ 	.byte	0x04, 0x1c
        /*001a*/ 	.short	(.L_481 - .L_480)


	//   ....[0]....
.L_480:
        /*001c*/ 	.word	0x00000010


	//----- nvinfo : EIATTR_SW_WAR
	.align		4
.L_481:
        /*0020*/ 	.byte	0x04, 0x36
        /*0022*/ 	.short	(.L_483 - .L_482)
.L_482:
        /*0024*/ 	.word	0x00000008
.L_483:


//--------------------- .nv.info._Z35group_norm_nhwc_bwd_one_pass_kernelI11Bf16IOFp32WLi64ELi70ELi560EEv26Group_norm_nhwc_bwd_params --------------------------
	.section	.nv.info._Z35group_norm_nhwc_bwd_one_pass_kernelI11Bf16IOFp32WLi64ELi70ELi560EEv26Group_norm_nhwc_bwd_params,"",@"SHT_CUDA_INFO"
	.sectionflags	@""
	.align	4


	//----- nvinfo : EIATTR_CUDA_API_VERSION
	.align		4
        /*0000*/ 	.byte	0x04, 0x37
        /*0002*/ 	.short	(.L_485 - .L_484)
.L_484:
        /*0004*/ 	.word	0x00000082


	//----- nvinfo : EIATTR_KPARAM_INFO
	.align		4
.L_485:
        /*0008*/ 	.byte	0x04, 0x17
        /*000a*/ 	.short	(.L_487 - .L_486)
.L_486:
        /*000c*/ 	.word	0x00000000
        /*0010*/ 	.short	0x0000
        /*0012*/ 	.short	0x0000
        /*0014*/ 	.byte	0x00, 0xf0, 0xe1, 0x02


	//----- nvinfo : EIATTR_SPARSE_MMA_MASK
	.align		4
.L_487:
        /*0018*/ 	.byte	0x03, 0x50
        /*001a*/ 	.short	0x0000


	//----- nvinfo : EIATTR_MAXREG_COUNT
	.align		4
        /*001c*/ 	.byte	0x03, 0x1b
        /*001e*/ 	.short	0x0060


	//----- nvinfo : EIATTR_NUM_BARRIERS
	.align		4
        /*0020*/ 	.byte	0x02, 0x4c
        /*0022*/ 	.byte	0x01
	.zero		1


	//----- nvinfo : EIATTR_MERCURY_ISA_VERSION
	.align		4
        /*0024*/ 	.byte	0x03, 0x5f
        /*0026*/ 	.short	0x0101


	//----- nvinfo : EIATTR_INT_WARP_WIDE_INSTR_OFFSETS
	.align		4
        /*0028*/ 	.byte	0x04, 0x31
        /*002a*/ 	.short	(.L_489 - .L_488)


	//   ....[0]....
.L_488:
        /*002c*/ 	.word	0x00001a20


	//----- nvinfo : EIATTR_COOP_GROUP_MASK_REGIDS
	.align		4
.L_489:
        /*0030*/ 	.byte	0x04, 0x29
        /*0032*/ 	.short	(.L_491 - .L_490)


	//   ....[0]....
.L_490:
        /*0034*/ 	.word	0xffffffff


	//   ....[1]....
        /*0038*/ 	.word	0xffffffff


	//   ....[2]....
        /*003c*/ 	.word	0xffffffff


	//   ....[3]....
        /*0040*/ 	.word	0xffffffff


	//   ....[4]....
        /*0044*/ 	.word	0xffffffff


	//   ....[5]....
        /*0048*/ 	.word	0xffffffff


	//   ....[6]....
        /*004c*/ 	.word	0xffffffff


	//   ....[7]....
        /*0050*/ 	.word	0xffffffff


	//   ....[8]....
        /*0054*/ 	.word	0xffffffff


	//   ....[9]....
        /*0058*/ 	.word	0xffffffff


	//----- nvinfo : EIATTR_COOP_GROUP_INSTR_OFFSETS
	.align		4
.L_491:
        /*005c*/ 	.byte	0x04, 0x28
        /*005e*/ 	.short	(.L_493 - .L_492)


	//   ....[0]....
.L_492:
        /*0060*/ 	.word	0x00001a10


	//   ....[1]....
        /*0064*/ 	.word	0x00001a40


	//   ....[2]....
        /*0068*/ 	.word	0x00001ab0


	//   ....[3]....
        /*006c*/ 	.word	0x00001ad0


	//   ....[4]....
        /*0070*/ 	.word	0x00001b20


	//   ....[5]....
        /*0074*/ 	.word	0x00001b50


	//   ....[6]....
        /*0078*/ 	.word	0x00001b80


	//   ....[7]....
        /*007c*/ 	.word	0x00001bb0


	//   ....[8]....
        /*0080*/ 	.word	0x00001be0


	//   ....[9]....
        /*0084*/ 	.word	0x00001c10


	//----- nvinfo : EIATTR_VRC_CTA_INIT_COUNT
	.align		4
.L_493:
        /*0088*/ 	.byte	0x02, 0x4a
	.zero		1
	.zero		1


	//----- nvinfo : EIATTR_EXIT_INSTR_OFFSETS
	.align		4
        /*008c*/ 	.byte	0x04, 0x1c
        /*008e*/ 	.short	(.L_495 - .L_494)


	//   ....[0]....
.L_494:
        /*0090*/ 	.word	0x00004130


	//   ....[1]....
        /*0094*/ 	.word	0x00004260


	//   ....[2]....
        /*0098*/ 	.word	0x00004840


	//   ....[3]....
        /*009c*/ 	.word	0x00004df0


	//----- nvinfo : EIATTR_MAX_THREADS
	.align		4
.L_495:
        /*00a0*/ 	.byte	0x04, 0x05
        /*00a2*/ 	.short	(.L_497 - .L_496)
.L_496:
        /*00a4*/ 	.word	0x00000230
        /*00a8*/ 	.word	0x00000001
        /*00ac*/ 	.word	0x00000001


	//----- nvinfo : EIATTR_CRS_STACK_SIZE
	.align		4
.L_497:
        /*00b0*/ 	.byte	0x04, 0x1e
        /*00b2*/ 	.short	(.L_499 - .L_498)
.L_498:
        /*00b4*/ 	.word	0x00000000


	//----- nvinfo : EIATTR_CBANK_PARAM_SIZE
	.align		4
.L_499:
        /*00b8*/ 	.byte	0x03, 0x19
        /*00ba*/ 	.short	0x00b8


	//----- nvinfo : EIATTR_PARAM_CBANK
	.align		4
        /*00bc*/ 	.byte	0x04, 0x0a
        /*00be*/ 	.short	(.L_501 - .L_500)
	.align		4
.L_500:
        /*00c0*/ 	.word	index@(.nv.constant0._Z35group_norm_nhwc_bwd_one_pass_kernelI11Bf16IOFp32WLi64ELi70ELi560EEv26Group_norm_nhwc_bwd_params)
        /*00c4*/ 	.short	0x0380
        /*00c6*/ 	.short	0x00b8


	//----- nvinfo : EIATTR_SW_WAR
	.align		4
.L_501:
        /*00c8*/ 	.byte	0x04, 0x36
        /*00ca*/ 	.short	(.L_503 - .L_502)
.L_502:
        /*00cc*/ 	.word	0x00000008
.L_503:


//--------------------- .nv.info._Z35group_norm_nhwc_bwd_one_pass_kernelI11Bf16IOFp32WLi128ELi70ELi560EEv26Group_norm_nhwc_bwd_params --------------------------
	.section	.nv.info._Z35group_norm_nhwc_bwd_one_pass_kernelI11Bf16IOFp32WLi128ELi70ELi560EEv26Group_norm_nhwc_bwd_params,"",@"SHT_CUDA_INFO"
	.sectionflags	@""
	.align	4


	//----- nvinfo : EIATTR_CUDA_API_VERSION
	.align		4
        /*0000*/ 	.byte	0x04, 0x37
        /*0002*/ 	.short	(.L_505 - .L_504)
.L_504:
        /*0004*/ 	.word	0x00000082


	//----- nvinfo : EIATTR_KPARAM_INFO
	.align		4
.L_505:
        /*0008*/ 	.byte	0x04, 0x17
        /*000a*/ 	.short	(.L_507 - .L_506)
.L_506:
        /*000c*/ 	.word	0x00000000
        /*0010*/ 	.short	0x0000
        /*0012*/ 	.short	0x0000
        /*0014*/ 	.byte	0x00, 0xf0, 0xe1, 0x02


	//----- nvinfo : EIATTR_SPARSE_MMA_MASK
	.align		4
.L_507:
        /*0018*/ 	.byte	0x03, 0x50
        /*001a*/ 	.short	0x0000


	//----- nvinfo : EIATTR_MAXREG_COUNT
	.align		4
        /*001c*/ 	.byte	0x03, 0x1b
        /*001e*/ 	.short	0x0060


	//----- nvinfo : EIATTR_NUM_BARRIERS
	.align		4
        /*0020*/ 	.byte	0x02, 0x4c
        /*0022*/ 	.byte	0x01
	.zero		1


	//----- nvinfo : EIATTR_MERCURY_ISA_VERSION
	.align		4
        /*0024*/ 	.byte	0x03, 0x5f
        /*0026*/ 	.short	0x0101


	//----- nvinfo : EIATTR_INT_WARP_WIDE_INSTR_OFFSETS
	.align		4
        /*0028*/ 	.byte	0x04, 0x31
        /*002a*/ 	.short	(.L_509 - .L_508)


	//   ....[0]....
.L_508:
        /*002c*/ 	.word	0x00002ee0


	//----- nvinfo : EIATTR_COOP_GROUP_MASK_REGIDS
	.align		4
.L_509:
        /*0030*/ 	.byte	0x04, 0x29
        /*0032*/ 	.short	(.L_511 - .L_510)


	//   ....[0]....
.L_510:
        /*0034*/ 	.word	0xffffffff


	//   ....[1]....
        /*0038*/ 	.word	0xffffffff


	//   ....[2]....
        /*003c*/ 	.word	0xffffffff


	//   ....[3]....
        /*0040*/ 	.word	0xffffffff


	//   ....[4]....
        /*0044*/ 	.word	0xffffffff


	//   ....[5]....
        /*0048*/ 	.word	0xffffffff


	//   ....[6]....
        /*004c*/ 	.word	0xffffffff


	//   ....[7]....
        /*0050*/ 	.word	0xffffffff


	//   ....[8]....
        /*0054*/ 	.word	0xffffffff


	//   ....[9]....
        /*0058*/ 	.word	0xffffffff


	//----- nvinfo : EIATTR_COOP_GROUP_INSTR_OFFSETS
	.align		4
.L_511:
        /*005c*/ 	.byte	0x04, 0x28
        /*005e*/ 	.short	(.L_513 - .L_512)


	//   ....[0]....
.L_512:
        /*0060*/ 	.word	0x00002f90


	//   ....[1]....
        /*0064*/ 	.word	0x00002fa0


	//   ....[2]....
        /*0068*/ 	.word	0x00002fe0


	//   ....[3]....
        /*006c*/ 	.word	0x00003000


	//   ....[4]....
        /*0070*/ 	.word	0x00003050


	//   ....[5]....
        /*0074*/ 	.word	0x00003080


	//   ....[6]....
        /*0078*/ 	.word	0x000030b0


	//   ....[7]....
        /*007c*/ 	.word	0x000030e0


	//   ....[8]....
        /*0080*/ 	.word	0x00003110


	//   ....[9]....
        /*0084*/ 	.word	0x00003140


	//----- nvinfo : EIATTR_VRC_CTA_INIT_COUNT
	.align		4
.L_513:
        /*0088*/ 	.byte	0x02, 0x4a
	.zero		1
	.zero		1


	//----- nvinfo : EIATTR_EXIT_INSTR_OFFSETS
	.align		4
        /*008c*/ 	.byte	0x04, 0x1c
        /*008e*/ 	.short	(.L_515 - .L_514)


	//   ....[0]....
.L_514:
        /*0090*/ 	.word	0x00006430


	//   ....[1]....
        /*0094*/ 	.word	0x00006560


	//   ....[2]....
        /*0098*/ 	.word	0x00006b50


	//   ....[3]....
        /*009c*/ 	.word	0x00007100


	//----- nvinfo : EIATTR_MAX_THREADS
	.align		4
.L_515:
        /*00a0*/ 	.byte	0x04, 0x05
        /*00a2*/ 	.short	(.L_517 - .L_516)
.L_516:
        /*00a4*/ 	.word	0x00000230
        /*00a8*/ 	.word	0x00000001
        /*00ac*/ 	.word	0x00000001


	//----- nvinfo : EIATTR_CRS_STACK_SIZE
	.align		4
.L_517:
        /*00b0*/ 	.byte	0x04, 0x1e
        /*00b2*/ 	.short	(.L_519 - .L_518)
.L_518:
        /*00b4*/ 	.word	0x00000000


	//----- nvinfo : EIATTR_CBANK_PARAM_SIZE
	.align		4
.L_519:
        /*00b8*/ 	.byte	0x03, 0x19
        /*00ba*/ 	.short	0x00b8


	//----- nvinfo : EIATTR_PARAM_CBANK
	.align		4
        /*00bc*/ 	.byte	0x04, 0x0a
        /*00be*/ 	.short	(.L_521 - .L_520)
	.align		4
.L_520:
        /*00c0*/ 	.word	index@(.nv.constant0._Z35group_norm_nhwc_bwd_one_pass_kernelI11Bf16IOFp32WLi128ELi70ELi560EEv26Group_norm_nhwc_bwd_params)
        /*00c4*/ 	.short	0x0380
        /*00c6*/ 	.short	0x00b8


	//----- nvinfo : EIATTR_SW_WAR
	.align		4
.L_521:
        /*00c8*/ 	.byte	0x04, 0x36
        /*00ca*/ 	.short	(.L_523 - .L_522)
.L_522:
        /*00cc*/ 	.word	0x00000008
.L_523:


//--------------------- .nv.info._Z35group_norm_nhwc_bwd_one_pass_kernelI11Bf16IOFp32WLi256ELi70ELi560EEv26Group_norm_nhwc_bwd_params --------------------------
	.section	.nv.info._Z35group_norm_nhwc_bwd_one_pass_kernelI11Bf16IOFp32WLi256ELi70ELi560EEv26Group_norm_nhwc_bwd_params,"",@"SHT_CUDA_INFO"
	.sectionflags	@""
	.align	4


	//----- nvinfo : EIATTR_CUDA_API_VERSION
	.align		4
        /*0000*/ 	.byte	0x04, 0x37
        /*0002*/ 	.short	(.L_525 - .L_524)
.L_524:
        /*0004*/ 	.word	0x00000082


	//----- nvinfo : EIATTR_KPARAM_INFO
	.align		4
.L_525:
        /*0008*/ 	.byte	0x04, 0x17
        /*000a*/ 	.short	(.L_527 - .L_526)
.L_526:
        /*000c*/ 	.word	0x00000000
        /*0010*/ 	.short	0x0000
        /*0012*/ 	.short	0x0000
        /*0014*/ 	.byte	0x00, 0xf0, 0xe1, 0x02


	//----- nvinfo : EIATTR_SPARSE_MMA_MASK
	.align		4
.L_527:
        /*0018*/ 	.byte	0x03, 0x50
        /*001a*/ 	.short	0x0000


	//----- nvinfo : EIATTR_MAXREG_COUNT
	.align		4
        /*001c*/ 	.byte	0x03, 0x1b
        /*001e*/ 	.short	0x0060


	//----- nvinfo : EIATTR_NUM_BARRIERS
	.align		4
        /*0020*/ 	.byte	0x02, 0x4c
        /*0022*/ 	.byte	0x01
	.zero		1


	//----- nvinfo : EIATTR_MERCURY_ISA_VERSION
	.align		4
        /*0024*/ 	.byte	0x03, 0x5f
        /*0026*/ 	.short	0x0101


	//----- nvinfo : EIATTR_INT_WARP_WIDE_INSTR_OFFSETS
	.align		4
        /*0028*/ 	.byte	0x04, 0x31
        /*002a*/ 	.short	(.L_529 - .L_528)


	//   ....[0]....
.L_528:
        /*002c*/ 	.word	0x00005500


	//----- nvinfo : EIATTR_COOP_GROUP_MASK_REGIDS
	.align		4
.L_529:
        /*0030*/ 	.byte	0x04, 0x29
        /*0032*/ 	.short	(.L_531 - .L_530)


	//   ....[0]....
.L_530:
        /*0034*/ 	.word	0xffffffff


	//   ....[1]....
        /*0038*/ 	.word	0xffffffff


	//   ....[2]....
        /*003c*/ 	.word	0xffffffff


	//   ....[3]....
        /*0040*/ 	.word	0xffffffff


	//   ....[4]....
        /*0044*/ 	.word	0xffffffff


	//   ....[5]....
        /*0048*/ 	.word	0xffffffff


	//   ....[6]....
        /*004c*/ 	.word	0xffffffff


	//   ....[7]....
        /*0050*/ 	.word	0xffffffff


	//   ....[8]....
        /*0054*/ 	.word	0xffffffff


	//   ....[9]....
        /*0058*/ 	.word	0xffffffff


	//----- nvinfo : EIATTR_COOP_GROUP_INSTR_OFFSETS
	.align		4
.L_531:
        /*005c*/ 	.byte	0x04, 0x28
        /*005e*/ 	.short	(.L_533 - .L_532)


	//   ....[0]....
.L_532:
        /*0060*/ 	.word	0x000055c0


	//   ....[1]....
        /*0064*/ 	.word	0x000055d0


	//   ....[2]....
        /*0068*/ 	.word	0x00005610


	//   ....[3]....
        /*006c*/ 	.word	0x00005630


	//   ....[4]....
        /*0070*/ 	.word	0x00005680


	//   ....[5]....
        /*0074*/ 	.word	0x000056b0


	//   ....[6]....
        /*0078*/ 	.word	0x000056e0


	//   ....[7]....
        /*007c*/ 	.word	0x00005710


	//   ....[8]....
        /*0080*/ 	.word	0x00005740


	//   ....[9]....
        /*0084*/ 	.word	0x00005770


	//----- nvinfo : EIATTR_VRC_CTA_INIT_COUNT
	.align		4
.L_533:
        /*0088*/ 	.byte	0x02, 0x4a
	.zero		1
	.zero		1


	//----- nvinfo : EIATTR_EXIT_INSTR_OFFSETS
	.align		4
        /*008c*/ 	.byte	0x04, 0x1c
        /*008e*/ 	.short	(.L_535 - .L_534)


	//   ....[0]....
.L_534:
        /*0090*/ 	.word	0x0000a420


	//   ....[1]....
        /*0094*/ 	.word	0x0000a550


	//   ....[2]....
        /*0098*/ 	.word	0x0000ab40


	//   ....[3]....
        /*009c*/ 	.word	0x0000b0f0


	//----- nvinfo : EIATTR_MAX_THREADS
	.align		4
.L_535:
        /*00a0*/ 	.byte	0x04, 0x05
        /*00a2*/ 	.short	(.L_537 - .L_536)
.L_536:
        /*00a4*/ 	.word	0x00000230
        /*00a8*/ 	.word	0x00000001
        /*00ac*/ 	.word	0x00000001


	//----- nvinfo : EIATTR_CRS_STACK_SIZE
	.align		4
.L_537:
        /*00b0*/ 	.byte	0x04, 0x1e
        /*00b2*/ 	.short	(.L_539 - .L_538)
.L_538:
        /*00b4*/ 	.word	0x00000000


	//----- nvinfo : EIATTR_CBANK_PARAM_SIZE
	.align		4
.L_539:
        /*00b8*/ 	.byte	0x03, 0x19
        /*00ba*/ 	.short	0x00b8


	//----- nvinfo : EIATTR_PARAM_CBANK
	.align		4
        /*00bc*/ 	.byte	0x04, 0x0a
        /*00be*/ 	.short	(.L_541 - .L_540)
	.align		4
.L_540:
        /*00c0*/ 	.word	index@(.nv.constant0._Z35group_norm_nhwc_bwd_one_pass_kernelI11Bf16IOFp32WLi256ELi70ELi560EEv26Group_norm_nhwc_bwd_params)
        /*00c4*/ 	.short	0x0380
        /*00c6*/ 	.short	0x00b8


	//----- nvinfo : EIATTR_SW_WAR
	.align		4
.L_541:
        /*00c8*/ 	.byte	0x04, 0x36
        /*00ca*/ 	.short	(.L_543 - .L_542)
.L_542:
        /*00cc*/ 	.word	0x00000008
.L_543:


//--------------------- .nv.info._Z35group_norm_nhwc_bwd_one_pass_kernelI11Bf16IOFp32WLi512ELi70ELi560EEv26Group_norm_nhwc_bwd_params --------------------------
	.section	.nv.info._Z35group_norm_nhwc_bwd_one_pass_kernelI11Bf16IOFp32WLi512ELi70ELi560EEv26Group_norm_nhwc_bwd_params,"",@"SHT_CUDA_INFO"
	.sectionflags	@""
	.align	4


	//----- nvinfo : EIATTR_CUDA_API_VERSION
	.align		4
        /*0000*/ 	.byte	0x04, 0x37
        /*0002*/ 	.short	(.L_545 - .L_544)
.L_544:
        /*0004*/ 	.word	0x00000082


	//----- nvinfo : EIATTR_KPARAM_INFO
	.align		4
.L_545:
        /*0008*/ 	.byte	0x04, 0x17
        /*000a*/ 	.short	(.L_547 - .L_546)
.L_546:
        /*000c*/ 	.word	0x00000000
        /*0010*/ 	.short	0x0000
        /*0012*/ 	.short	0x0000
        /*0014*/ 	.byte	0x00, 0xf0, 0xe1, 0x02


	//----- nvinfo : EIATTR_SPARSE_MMA_MASK
	.align		4
.L_547:
        /*0018*/ 	.byte	0x03, 0x50
        /*001a*/ 	.short	0x0000


	//----- nvinfo : EIATTR_MAXREG_COUNT
	.align		4
        /*001c*/ 	.byte	0x03, 0x1b
        /*001e*/ 	.short	0x0060


	//----- nvinfo : EIATTR_NUM_BARRIERS
	.align		4
        /*0020*/ 	.byte	0x02, 0x4c
        /*0022*/ 	.byte	0x01
	.zero		1


	//----- nvinfo : EIATTR_ANNOTATIONS
	.align		4
        /*0024*/ 	.byte	0x04, 0x55
        /*0026*/ 	.short	(.L_549 - .L_548)


	//   ....[0]....
.L_548:
        /*0028*/ 	.word	0x00000001
        /*002c*/ 	.byte	0xa0, 0x01, 0x00, 0x00, 0x01, 0x00, 0x00, 0x00, 0xb0, 0x01, 0x00, 0x00, 0x01, 0x00, 0x00, 0x00
        /* <DEDUP_REMOVED lines=356> */
        /*167c*/ 	.byte	0x10, 0xf1, 0x00, 0x00


	//----- nvinfo : EIATTR_MERCURY_ISA_VERSION
	.align		4
.L_549:
        /*1680*/ 	.byte	0x03, 0x5f
        /*1682*/ 	.short	0x0101


	//----- nvinfo : EIATTR_INT_WARP_WIDE_INSTR_OFFSETS
	.align		4
        /*1684*/ 	.byte	0x04, 0x31
        /*1686*/ 	.short	(.L_551 - .L_550)


	//   ....[0]....
.L_550:
        /*1688*/ 	.word	0x0000e830


	//   ....[1]....
        /*168c*/ 	.word	0x0000fe90


	//   ....[2]....
        /*1690*/ 	.word	0x0000fed0


	//   ....[3]....
        /*1694*/ 	.word	0x0000ff10


	//   ....[4]....
        /*1698*/ 	.word	0x0000ff50


	//   ....[5]....
        /*169c*/ 	.word	0x00010170


	//----- nvinfo : EIATTR_COOP_GROUP_MASK_REGIDS
	.align		4
.L_551:
        /*16a0*/ 	.byte	0x04, 0x29
        /*16a2*/ 	.short	(.L_553 - .L_552)


	//   ....[0]....
.L_552:
        /*16a4*/ 	.word	0xffffffff


	//   ....[1]....
        /*16a8*/ 	.word	0xffffffff


	//   ....[2]....
        /*16ac*/ 	.word	0xffffffff


	//   ....[3]....
        /*16b0*/ 	.word	0xffffffff


	//   ....[4]....
        /*16b4*/ 	.word	0xffffffff


	//   ....[5]....
        /*16b8*/ 	.word	0xffffffff


	//   ....[6]....
        /*16bc*/ 	.word	0xffffffff


	//   ....[7]....
        /*16c0*/ 	.word	0xffffffff


	//   ....[8]....
        /*16c4*/ 	.word	0xffffffff


	//   ....[9]....
        /*16c8*/ 	.word	0xffffffff


	//----- nvinfo : EIATTR_COOP_GROUP_INSTR_OFFSETS
	.align		4
.L_553:
        /*16cc*/ 	.byte	0x04, 0x28
        /*16ce*/ 	.short	(.L_555 - .L_554)


	//   ....[0]....
.L_554:
        /*16d0*/ 	.word	0x0000e810


	//   ....[1]....
        /*16d4*/ 	.word	0x0000e820


	//   ....[2]....
        /*16d8*/ 	.word	0x0000e890


	//   ....[3]....
        /*16dc*/ 	.word	0x0000e8b0


	//   ....[4]....
        /*16e0*/ 	.word	0x0000e8e0


	//   ....[5]....
        /*16e4*/ 	.word	0x0000e910


	//   ....[6]....
        /*16e8*/ 	.word	0x0000e940


	//   ....[7]....
        /*16ec*/ 	.word	0x0000e970


	//   ....[8]....
        /*16f0*/ 	.word	0x0000e9a0


	//   ....[9]....
        /*16f4*/ 	.word	0x0000e9d0


	//----- nvinfo : EIATTR_VRC_CTA_INIT_COUNT
	.align		4
.L_555:
        /*16f8*/ 	.byte	0x02, 0x4a
	.zero		1
	.zero		1


	//----- nvinfo : EIATTR_EXIT_INSTR_OFFSETS
	.align		4
        /*16fc*/ 	.byte	0x04, 0x1c
        /*16fe*/ 	.short	(.L_557 - .L_556)


	//   ....[0]....
.L_556:
        /*1700*/ 	.word	0x00010cf0


	//   ....[1]....
        /*1704*/ 	.word	0x00010e20


	//   ....[2]....
        /*1708*/ 	.word	0x00011410


	//   ....[3]....
        /*170c*/ 	.word	0x000119c0


	//----- nvinfo : EIATTR_MAX_THREADS
	.align		4
.L_557:
        /*1710*/ 	.byte	0x04, 0x05
        /*1712*/ 	.short	(.L_559 - .L_558)
.L_558:
        /*1714*/ 	.word	0x00000230
        /*1718*/ 	.word	0x00000001
        /*171c*/ 	.word	0x00000001


	//----- nvinfo : EIATTR_CRS_STACK_SIZE
	.align		4
.L_559:
        /*1720*/ 	.byte	0x04, 0x1e
        /*1722*/ 	.short	(.L_561 - .L_560)
.L_560:
        /*1724*/ 	.word	0x00000000


	//----- nvinfo : EIATTR_CBANK_PARAM_SIZE
	.align		4
.L_561:
        /*1728*/ 	.byte	0x03, 0x19
        /*172a*/ 	.short	0x00b8


	//----- nvinfo : EIATTR_PARAM_CBANK
	.align		4
        /*172c*/ 	.byte	0x04, 0x0a
        /*172e*/ 	.short	(.L_563 - .L_562)
	.align		4
.L_562:
        /*1730*/ 	.word	index@(.nv.constant0._Z35group_norm_nhwc_bwd_one_pass_kernelI11Bf16IOFp32WLi512ELi70ELi560EEv26Group_norm_nhwc_bwd_params)
        /*1734*/ 	.short	0x0380
        /*1736*/ 	.short	0x00b8


	//----- nvinfo : EIATTR_SW_WAR
	.align		4
.L_563:
        /*1738*/ 	.byte	0x04, 0x36
        /*173a*/ 	.short	(.L_565 - .L_564)
.L_564:
        /*173c*/ 	.word	0x00000008
.L_565:


//--------------------- .nv.info._Z35group_norm_nhwc_bwd_one_pass_kernelI11Bf16IOBf16WLi64ELi70ELi560EEv26Group_norm_nhwc_bwd_params --------------------------
	.section	.nv.info._Z35group_norm_nhwc_bwd_one_pass_kernelI11Bf16IOBf16WLi64ELi70ELi560EEv26Group_norm_nhwc_bwd_params,"",@"SHT_CUDA_INFO"
	.sectionflags	@""
	.align	4


	//----- nvinfo : EIATTR_CUDA_API_VERSION
	.align		4
        /*0000*/ 	.byte	0x04, 0x37
        /*0002*/ 	.short	(.L_567 - .L_566)
.L_566:
        /*0004*/ 	.word	0x00000082


	//----- nvinfo : EIATTR_KPARAM_INFO
	.align		4
.L_567:
        /*0008*/ 	.byte	0x04, 0x17
        /*000a*/ 	.short	(.L_569 - .L_568)
.L_568:
        /*000c*/ 	.word	0x00000000
        /*0010*/ 	.short	0x0000
        /*0012*/ 	.short	0x0000
        /*0014*/ 	.byte	0x00, 0xf0, 0xe1, 0x02


	//----- nvinfo : EIATTR_SPARSE_MMA_MASK
	.align		4
.L_569:
        /*0018*/ 	.byte	0x03, 0x50
        /*001a*/ 	.short	0x0000


	//----- nvinfo : EIATTR_MAXREG_COUNT
	.align		4
        /*001c*/ 	.byte	0x03, 0x1b
        /*001e*/ 	.short	0x0060


	//----- nvinfo : EIATTR_NUM_BARRIERS
	.align		4
        /*0020*/ 	.byte	0x02, 0x4c
        /*0022*/ 	.byte	0x01
	.zero		1


	//----- nvinfo : EIATTR_MERCURY_ISA_VERSION
	.align		4
        /*0024*/ 	.byte	0x03, 0x5f
        /*0026*/ 	.short	0x0101


	//----- nvinfo : EIATTR_INT_WARP_WIDE_INSTR_OFFSETS
	.align		4
        /*0028*/ 	.byte	0x04, 0x31
        /*002a*/ 	.short	(.L_571 - .L_570)


	//   ....[0]....
.L_570:
        /*002c*/ 	.word	0x00001a80


	//----- nvinfo : EIATTR_COOP_GROUP_MASK_REGIDS
	.align		4
.L_571:
        /*0030*/ 	.byte	0x04, 0x29
        /*0032*/ 	.short	(.L_573 - .L_572)


	//   ....[0]....
.L_572:
        /*0034*/ 	.word	0xffffffff


	//   ....[1]....
        /*0038*/ 	.word	0xffffffff


	//   ....[2]....
        /*003c*/ 	.word	0xffffffff


	//   ....[3]....
        /*0040*/ 	.word	0xffffffff


	//   ....[4]....
        /*0044*/ 	.word	0xffffffff


	//   ....[5]....
        /*0048*/ 	.word	0xffffffff


	//   ....[6]....
        /*004c*/ 	.word	0xffffffff


	//   ....[7]....
        /*0050*/ 	.word	0xffffffff


	//   ....[8]....
        /*0054*/ 	.word	0xffffffff


	//   ....[9]....
        /*0058*/ 	.word	0xffffffff


	//----- nvinfo : EIATTR_COOP_GROUP_INSTR_OFFSETS
	.align		4
.L_573:
        /*005c*/ 	.byte	0x04, 0x28
        /*005e*/ 	.short	(.L_575 - .L_574)


	//   ....[0]....
.L_574:
        /*0060*/ 	.word	0x00001a70


	//   ....[1]....
        /*0064*/ 	.word	0x00001aa0


	//   ....[2]....
        /*0068*/ 	.word	0x00001b10


	//   ....[3]....
        /*006c*/ 	.word	0x00001b30


	//   ....[4]....
        /*0070*/ 	.word	0x00001b80


	//   ....[5]....
        /*0074*/ 	.word	0x00001bb0


	//   ....[6]....
        /*0078*/ 	.word	0x00001be0


	//   ....[7]....
        /*007c*/ 	.word	0x00001c10


	//   ....[8]....
        /*0080*/ 	.word	0x00001c40


	//   ....[9]....
        /*0084*/ 	.word	0x00001c70


	//----- nvinfo : EIATTR_VRC_CTA_INIT_COUNT
	.align		4
.L_575:
        /*0088*/ 	.byte	0x02, 0x4a
	.zero		1
	.zero		1


	//----- nvinfo : EIATTR_EXIT_INSTR_OFFSETS
	.align		4
        /*008c*/ 	.byte	0x04, 0x1c
        /*008e*/ 	.short	(.L_577 - .L_576)


	//   ....[0]....
.L_576:
        /*0090*/ 	.word	0x00004190


	//   ....[1]....
        /*0094*/ 	.word	0x000042c0


	//   ....[2]....
        /*0098*/ 	.word	0x000048c0


	//   ....[3]....
        /*009c*/ 	.word	0x00004ec0


	//----- nvinfo : EIATTR_MAX_THREADS
	.align		4
.L_577:
        /*00a0*/ 	.byte	0x04, 0x05
        /*00a2*/ 	.short	(.L_579 - .L_578)
.L_578:
        /*00a4*/ 	.word	0x00000230
        /*00a8*/ 	.word	0x00000001
        /*00ac*/ 	.word	0x00000001


	//----- nvinfo : EIATTR_CRS_STACK_SIZE
	.align		4
.L_579:
        /*00b0*/ 	.byte	0x04, 0x1e
        /*00b2*/ 	.short	(.L_581 - .L_580)
.L_580:
        /*00b4*/ 	.word	0x00000000


	//----- nvinfo : EIATTR_CBANK_PARAM_SIZE
	.align		4
.L_581:
        /*00b8*/ 	.byte	0x03, 0x19
        /*00ba*/ 	.short	0x00b8


	//----- nvinfo : EIATTR_PARAM_CBANK
	.align		4
        /*00bc*/ 	.byte	0x04, 0x0a
        /*00be*/ 	.short	(.L_583 - .L_582)
	.align		4
.L_582:
        /*00c0*/ 	.word	index@(.nv.constant0._Z35group_norm_nhwc_bwd_one_pass_kernelI11Bf16IOBf16WLi64ELi70ELi560EEv26Group_norm_nhwc_bwd_params)
        /*00c4*/ 	.short	0x0380
        /*00c6*/ 	.short	0x00b8


	//----- nvinfo : EIATTR_SW_WAR
	.align		4
.L_583:
        /*00c8*/ 	.byte	0x04, 0x36
        /*00ca*/ 	.short	(.L_585 - .L_584)
.L_584:
        /*00cc*/ 	.word	0x00000008
.L_585:


//--------------------- .nv.info._Z35group_norm_nhwc_bwd_one_pass_kernelI11Bf16IOBf16WLi128ELi70ELi560EEv26Group_norm_nhwc_bwd_params --------------------------
	.section	.nv.info._Z35group_norm_nhwc_bwd_one_pass_kernelI11Bf16IOBf16WLi128ELi70ELi560EEv26Group_norm_nhwc_bwd_params,"",@"SHT_CUDA_INFO"
	.sectionflags	@""
	.align	4


	//----- nvinfo : EIATTR_CUDA_API_VERSION
	.align		4
        /*0000*/ 	.byte	0x04, 0x37
        /*0002*/ 	.short	(.L_587 - .L_586)
.L_586:
        /*0004*/ 	.word	0x00000082


	//----- nvinfo : EIATTR_KPARAM_INFO
	.align		4
.L_587:
        /*0008*/ 	.byte	0x04, 0x17
        /*000a*/ 	.short	(.L_589 - .L_588)
.L_588:
        /*000c*/ 	.word	0x00000000
        /*0010*/ 	.short	0x0000
        /*0012*/ 	.short	0x0000
        /*0014*/ 	.byte	0x00, 0xf0, 0xe1, 0x02


	//----- nvinfo : EIATTR_SPARSE_MMA_MASK
	.align		4
.L_589:
        /*0018*/ 	.byte	0x03, 0x50
        /*001a*/ 	.short	0x0000


	//----- nvinfo : EIATTR_MAXREG_COUNT
	.align		4
        /*001c*/ 	.byte	0x03, 0x1b
        /*001e*/ 	.short	0x0060


	//----- nvinfo : EIATTR_NUM_BARRIERS
	.align		4
        /*0020*/ 	.byte	0x02, 0x4c
        /*0022*/ 	.byte	0x01
	.zero		1


	//----- nvinfo : EIATTR_MERCURY_ISA_VERSION
	.align		4
        /*0024*/ 	.byte	0x03, 0x5f
        /*0026*/ 	.short	0x0101


	//----- nvinfo : EIATTR_INT_WARP_WIDE_INSTR_OFFSETS
	.align		4
        /*0028*/ 	.byte	0x04, 0x31
        /*002a*/ 	.short	(.L_591 - .L_590)


	//   ....[0]....
.L_590:
        /*002c*/ 	.word	0x00002f20


	//----- nvinfo : EIATTR_COOP_GROUP_MASK_REGIDS
	.align		4
.L_591:
        /*0030*/ 	.byte	0x04, 0x29
        /*0032*/ 	.short	(.L_593 - .L_592)


	//   ....[0]....
.L_592:
        /*0034*/ 	.word	0xffffffff


	//   ....[1]....
        /*0038*/ 	.word	0xffffffff


	//   ....[2]....
        /*003c*/ 	.word	0xffffffff


	//   ....[3]....
        /*0040*/ 	.word	0xffffffff


	//   ....[4]....
        /*0044*/ 	.word	0xffffffff


	//   ....[5]....
        /*0048*/ 	.word	0xffffffff


	//   ....[6]....
        /*004c*/ 	.word	0xffffffff


	//   ....[7]....
        /*0050*/ 	.word	0xffffffff


	//   ....[8]....
        /*0054*/ 	.word	0xffffffff


	//   ....[9]....
        /*0058*/ 	.word	0xffffffff


	//----- nvinfo : EIATTR_COOP_GROUP_INSTR_OFFSETS
	.align		4
.L_593:
        /*005c*/ 	.byte	0x04, 0x28
        /*005e*/ 	.short	(.L_595 - .L_594)


	//   ....[0]....
.L_594:
        /*0060*/ 	.word	0x00002fd0


	//   ....[1]....
        /*0064*/ 	.word	0x00002ff0


	//   ....[2]....
        /*0068*/ 	.word	0x00003030


	//   ....[3]....
        /*006c*/ 	.word	0x00003050


	//   ....[4]....
        /*0070*/ 	.word	0x000030a0


	//   ....[5]....
        /*0074*/ 	.word	0x000030d0


	//   ....[6]....
        /*0078*/ 	.word	0x00003100


	//   ....[7]....
        /*007c*/ 	.word	0x00003130


	//   ....[8]....
        /*0080*/ 	.word	0x00003160


	//   ....[9]....
        /*0084*/ 	.word	0x00003190


	//----- nvinfo : EIATTR_VRC_CTA_INIT_COUNT
	.align		4
.L_595:
        /*0088*/ 	.byte	0x02, 0x4a
	.zero		1
	.zero		1


	//----- nvinfo : EIATTR_EXIT_INSTR_OFFSETS
	.align		4
        /*008c*/ 	.byte	0x04, 0x1c
        /*008e*/ 	.short	(.L_597 - .L_596)


	//   ....[0]....
.L_596:
        /*0090*/ 	.word	0x00006480


	//   ....[1]....
        /*0094*/ 	.word	0x000065b0


	//   ....[2]....
        /*0098*/ 	.word	0x00006bc0


	//   ....[3]....
        /*009c*/ 	.word	0x000071c0


	//----- nvinfo : EIATTR_MAX_THREADS
	.align		4
.L_597:
        /*00a0*/ 	.byte	0x04, 0x05
        /*00a2*/ 	.short	(.L_599 - .L_598)
.L_598:
        /*00a4*/ 	.word	0x00000230
        /*00a8*/ 	.word	0x00000001
        /*00ac*/ 	.word	0x00000001


	//----- nvinfo : EIATTR_CRS_STACK_SIZE
	.align		4
.L_599:
        /*00b0*/ 	.byte	0x04, 0x1e
        /*00b2*/ 	.short	(.L_601 - .L_600)
.L_600:
        /*00b4*/ 	.word	0x00000000


	//----- nvinfo : EIATTR_CBANK_PARAM_SIZE
	.align		4
.L_601:
        /*00b8*/ 	.byte	0x03, 0x19
        /*00ba*/ 	.short	0x00b8


	//----- nvinfo : EIATTR_PARAM_CBANK
	.align		4
        /*00bc*/ 	.byte	0x04, 0x0a
        /*00be*/ 	.short	(.L_603 - .L_602)
	.align		4
.L_602:
        /*00c0*/ 	.word	index@(.nv.constant0._Z35group_norm_nhwc_bwd_one_pass_kernelI11Bf16IOBf16WLi128ELi70ELi560EEv26Group_norm_nhwc_bwd_params)
        /*00c4*/ 	.short	0x0380
        /*00c6*/ 	.short	0x00b8


	//----- nvinfo : EIATTR_SW_WAR
	.align		4
.L_603:
        /*00c8*/ 	.byte	0x04, 0x36
        /*00ca*/ 	.short	(.L_605 - .L_604)
.L_604:
        /*00cc*/ 	.word	0x00000008
.L_605:


//--------------------- .nv.info._Z35group_norm_nhwc_bwd_one_pass_kernelI11Bf16IOBf16WLi256ELi70ELi560EEv26Group_norm_nhwc_bwd_params --------------------------
	.section	.nv.info._Z35group_norm_nhwc_bwd_one_pass_kernelI11Bf16IOBf16WLi256ELi70ELi560EEv26Group_norm_nhwc_bwd_params,"",@"SHT_CUDA_INFO"
	.sectionflags	@""
	.align	4


	//----- nvinfo : EIATTR_CUDA_API_VERSION
	.align		4
        /*0000*/ 	.byte	0x04, 0x37
        /*0002*/ 	.short	(.L_607 - .L_606)
.L_606:
        /*0004*/ 	.word	0x00000082


	//----- nvinfo : EIATTR_KPARAM_INFO
	.align		4
.L_607:
        /*0008*/ 	.byte	0x04, 0x17
        /*000a*/ 	.short	(.L_609 - .L_608)
.L_608:
        /*000c*/ 	.word	0x00000000
        /*0010*/ 	.short	0x0000
        /*0012*/ 	.short	0x0000
        /*0014*/ 	.byte	0x00, 0xf0, 0xe1, 0x02


	//----- nvinfo : EIATTR_SPARSE_MMA_MASK
	.align		4
.L_609:
        /*0018*/ 	.byte	0x03, 0x50
        /*001a*/ 	.short	0x0000


	//----- nvinfo : EIATTR_MAXREG_COUNT
	.align		4
        /*001c*/ 	.byte	0x03, 0x1b
        /*001e*/ 	.short	0x0060


	//----- nvinfo : EIATTR_NUM_BARRIERS
	.align		4
        /*0020*/ 	.byte	0x02, 0x4c
        /*0022*/ 	.byte	0x01
	.zero		1


	//----- nvinfo : EIATTR_MERCURY_ISA_VERSION
	.align		4
        /*0024*/ 	.byte	0x03, 0x5f
        /*0026*/ 	.short	0x0101


	//----- nvinfo : EIATTR_INT_WARP_WIDE_INSTR_OFFSETS
	.align		4
        /*0028*/ 	.byte	0x04, 0x31
        /*002a*/ 	.short	(.L_611 - .L_610)


	//   ....[0]....
.L_610:
        /*002c*/ 	.word	0x000054e0


	//----- nvinfo : EIATTR_COOP_GROUP_MASK_REGIDS
	.align		4
.L_611:
        /*0030*/ 	.byte	0x04, 0x29
        /*0032*/ 	.short	(.L_613 - .L_612)


	//   ....[0]....
.L_612:
        /*0034*/ 	.word	0xffffffff


	//   ....[1]....
        /*0038*/ 	.word	0xffffffff


	//   ....[2]....
        /*003c*/ 	.word	0xffffffff


	//   ....[3]....
        /*0040*/ 	.word	0xffffffff


	//   ....[4]....
        /*0044*/ 	.word	0xffffffff


	//   ....[5]....
        /*0048*/ 	.word	0xffffffff


	//   ....[6]....
        /*004c*/ 	.word	0xffffffff


	//   ....[7]....
        /*0050*/ 	.word	0xffffffff


	//   ....[8]....
        /*0054*/ 	.word	0xffffffff


	//   ....[9]....
        /*0058*/ 	.word	0xffffffff


	//----- nvinfo : EIATTR_COOP_GROUP_INSTR_OFFSETS
	.align		4
.L_613:
        /*005c*/ 	.byte	0x04, 0x28
        /*005e*/ 	.short	(.L_615 - .L_614)


	//   ....[0]....
.L_614:
        /*0060*/ 	.word	0x00005580


	//   ....[1]....
        /*0064*/ 	.word	0x00005590


	//   ....[2]....
        /*0068*/ 	.word	0x000055c0


	//   ....[3]....
        /*006c*/ 	.word	0x000055e0


	//   ....[4]....
        /*0070*/ 	.word	0x00005630


	//   ....[5]....
        /*0074*/ 	.word	0x00005660


	//   ....[6]....
        /*0078*/ 	.word	0x00005690


	//   ....[7]....
        /*007c*/ 	.word	0x000056c0


	//   ....[8]....
        /*0080*/ 	.word	0x000056f0


	//   ....[9]....
        /*0084*/ 	.word	0x00005710


	//----- nvinfo : EIATTR_VRC_CTA_INIT_COUNT
	.align		4
.L_615:
        /*0088*/ 	.byte	0x02, 0x4a
	.zero		1
	.zero		1


	//----- nvinfo : EIATTR_EXIT_INSTR_OFFSETS
	.align		4
        /*008c*/ 	.byte	0x04, 0x1c
        /*008e*/ 	.short	(.L_617 - .L_616)


	//   ....[0]....
.L_616:
        /*0090*/ 	.word	0x0000a3f0


	//   ....[1]....
        /*0094*/ 	.word	0x0000a520


	//   ....[2]....
        /*0098*/ 	.word	0x0000ab40


	//   ....[3]....
        /*009c*/ 	.word	0x0000b140


	//----- nvinfo : EIATTR_MAX_THREADS
	.align		4
.L_617:
        /*00a0*/ 	.byte	0x04, 0x05
        /*00a2*/ 	.short	(.L_619 - .L_618)
.L_618:
        /*00a4*/ 	.word	0x00000230
        /*00a8*/ 	.word	0x00000001
        /*00ac*/ 	.word	0x00000001


	//----- nvinfo : EIATTR_CRS_STACK_SIZE
	.align		4
.L_619:
        /*00b0*/ 	.byte	0x04, 0x1e
        /*00b2*/ 	.short	(.L_621 - .L_620)
.L_620:
        /*00b4*/ 	.word	0x00000000


	//----- nvinfo : EIATTR_CBANK_PARAM_SIZE
	.align		4
.L_621:
        /*00b8*/ 	.byte	0x03, 0x19
        /*00ba*/ 	.short	0x00b8


	//----- nvinfo : EIATTR_PARAM_CBANK
	.align		4
        /*00bc*/ 	.byte	0x04, 0x0a
        /*00be*/ 	.short	(.L_623 - .L_622)
	.align		4
.L_622:
        /*00c0*/ 	.word	index@(.nv.constant0._Z35group_norm_nhwc_bwd_one_pass_kernelI11Bf16IOBf16WLi256ELi70ELi560EEv26Group_norm_nhwc_bwd_params)
        /*00c4*/ 	.short	0x0380
        /*00c6*/ 	.short	0x00b8


	//----- nvinfo : EIATTR_SW_WAR
	.align		4
.L_623:
        /*00c8*/ 	.byte	0x04, 0x36
        /*00ca*/ 	.short	(.L_625 - .L_624)
.L_624:
        /*00cc*/ 	.word	0x00000008
.L_625:


//--------------------- .nv.info._Z35group_norm_nhwc_bwd_one_pass_kernelI11Bf16IOBf16WLi512ELi70ELi560EEv26Group_norm_nhwc_bwd_params --------------------------
	.section	.nv.info._Z35group_norm_nhwc_bwd_one_pass_kernelI11Bf16IOBf16WLi512ELi70ELi560EEv26Group_norm_nhwc_bwd_params,"",@"SHT_CUDA_INFO"
	.sectionflags	@""
	.align	4


	//----- nvinfo : EIATTR_CUDA_API_VERSION
	.align		4
        /*0000*/ 	.byte	0x04, 0x37
        /*0002*/ 	.short	(.L_627 - .L_626)
.L_626:
        /*0004*/ 	.word	0x00000082


	//----- nvinfo : EIATTR_KPARAM_INFO
	.align		4
.L_627:
        /*0008*/ 	.byte	0x04, 0x17
        /*000a*/ 	.short	(.L_629 - .L_628)
.L_628:
        /*000c*/ 	.word	0x00000000
        /*0010*/ 	.short	0x0000
        /*0012*/ 	.short	0x0000
        /*0014*/ 	.byte	0x00, 0xf0, 0xe1, 0x02


	//----- nvinfo : EIATTR_SPARSE_MMA_MASK
	.align		4
.L_629:
        /*0018*/ 	.byte	0x03, 0x50
        /*001a*/ 	.short	0x0000


	//----- nvinfo : EIATTR_MAXREG_COUNT
	.align		4
        /*001c*/ 	.byte	0x03, 0x1b
        /*001e*/ 	.short	0x0060


	//----- nvinfo : EIATTR_NUM_BARRIERS
	.align		4
        /*0020*/ 	.byte	0x02, 0x4c
        /*0022*/ 	.byte	0x01
	.zero		1


	//----- nvinfo : EIATTR_ANNOTATIONS
	.align		4
        /*0024*/ 	.byte	0x04, 0x55
        /*0026*/ 	.short	(.L_631 - .L_630)


	//   ....[0]....
.L_630:
        /* <DEDUP_REMOVED lines=363> */


	//----- nvinfo : EIATTR_MERCURY_ISA_VERSION
	.align		4
.L_631:
        /*16c0*/ 	.byte	0x03, 0x5f
        /*16c2*/ 	.short	0x0101


	//----- nvinfo : EIATTR_INT_WARP_WIDE_INSTR_OFFSETS
	.align		4
        /*16c4*/ 	.byte	0x04, 0x31
        /*16c6*/ 	.short	(.L_633 - .L_632)


	//   ....[0]....
.L_632:
        /*16c8*/ 	.word	0x0000ea90


	//   ....[1]....
        /*16cc*/ 	.word	0x00010160


	//   ....[2]....
        /*16d0*/ 	.word	0x000101a0


	//   ....[3]....
        /*16d4*/ 	.word	0x000101e0


	//   ....[4]....
        /*16d8*/ 	.word	0x00010220


	//   ....[5]....
        /*16dc*/ 	.word	0x00010440


	//----- nvinfo : EIATTR_COOP_GROUP_MASK_REGIDS
	.align		4
.L_633:
        /*16e0*/ 	.byte	0x04, 0x29
        /*16e2*/ 	.short	(.L_635 - .L_634)


	//   ....[0]....
.L_634:
        /*16e4*/ 	.word	0xffffffff


	//   ....[1]....
        /*16e8*/ 	.word	0xffffffff


	//   ....[2]....
        /*16ec*/ 	.word	0xffffffff


	//   ....[3]....
        /*16f0*/ 	.word	0xffffffff


	//   ....[4]....
        /*16f4*/ 	.word	0xffffffff


	//   ....[5]....
        /*16f8*/ 	.word	0xffffffff


	//   ....[6]....
        /*16fc*/ 	.word	0xffffffff


	//   ....[7]....
        /*1700*/ 	.word	0xffffffff


	//   ....[8]....
        /*1704*/ 	.word	0xffffffff


	//   ....[9]....
        /*1708*/ 	.word	0xffffffff


	//----- nvinfo : EIATTR_COOP_GROUP_INSTR_OFFSETS
	.align		4
.L_635:
        /*170c*/ 	.byte	0x04, 0x28
        /*170e*/ 	.short	(.L_637 - .L_636)


	//   ....[0]....
.L_636:
        /*1710*/ 	.word	0x0000ea70


	//   ....[1]....
        /*1714*/ 	.word	0x0000ea80


	//   ....[2]....
        /*1718*/ 	.word	0x0000eaf0


	//   ....[3]....
        /*171c*/ 	.word	0x0000eb10


	//   ....[4]....
        /*1720*/ 	.word	0x0000eb40


	//   ....[5]....
        /*1724*/ 	.word	0x0000eb70


	//   ....[6]....
        /*1728*/ 	.word	0x0000eba0


	//   ....[7]....
        /*172c*/ 	.word	0x0000ebd0


	//   ....[8]....
        /*1730*/ 	.word	0x0000ec00


	//   ....[9]....
        /*1734*/ 	.word	0x0000ec30


	//----- nvinfo : EIATTR_VRC_CTA_INIT_COUNT
	.align		4
.L_637:
        /*1738*/ 	.byte	0x02, 0x4a
	.zero		1
	.zero		1


	//----- nvinfo : EIATTR_EXIT_INSTR_OFFSETS
	.align		4
        /*173c*/ 	.byte	0x04, 0x1c
        /*173e*/ 	.short	(.L_639 - .L_638)


	//   ....[0]....
.L_638:
        /*1740*/ 	.word	0x00010fc0


	//   ....[1]....
        /*1744*/ 	.word	0x000110f0


	//   ....[2]....
        /*1748*/ 	.word	0x00011700


	//   ....[3]....
        /*174c*/ 	.word	0x00011d00


	//----- nvinfo : EIATTR_MAX_THREADS
	.align		4
.L_639:
        /*1750*/ 	.byte	0x04, 0x05
        /*1752*/ 	.short	(.L_641 - .L_640)
.L_640:
        /*1754*/ 	.word	0x00000230
        /*1758*/ 	.word	0x00000001
        /*175c*/ 	.word	0x00000001


	//----- nvinfo : EIATTR_CRS_STACK_SIZE
	.align		4
.L_641:
        /*1760*/ 	.byte	0x04, 0x1e
        /*1762*/ 	.short	(.L_643 - .L_642)
.L_642:
        /*1764*/ 	.word	0x00000000


	//----- nvinfo : EIATTR_CBANK_PARAM_SIZE
	.align		4
.L_643:
        /*1768*/ 	.byte	0x03, 0x19
        /*176a*/ 	.short	0x00b8


	//----- nvinfo : EIATTR_PARAM_CBANK
	.align		4
        /*176c*/ 	.byte	0x04, 0x0a
        /*176e*/ 	.short	(.L_645 - .L_644)
	.align		4
.L_644:
        /*1770*/ 	.word	index@(.nv.constant0._Z35group_norm_nhwc_bwd_one_pass_kernelI11Bf16IOBf16WLi512ELi70ELi560EEv26Group_norm_nhwc_bwd_params)
        /*1774*/ 	.short	0x0380
        /*1776*/ 	.short	0x00b8


	//----- nvinfo : EIATTR_SW_WAR
	.align		4
.L_645:
        /*1778*/ 	.byte	0x04, 0x36
        /*177a*/ 	.short	(.L_647 - .L_646)
.L_646:
        /*177c*/ 	.word	0x00000008
.L_647:


//--------------------- .nv.info._Z35group_norm_nhwc_bwd_one_pass_kernelI11Bf16IOFp16WLi64ELi70ELi560EEv26Group_norm_nhwc_bwd_params --------------------------
	.section	.nv.info._Z35group_norm_nhwc_bwd_one_pass_kernelI11Bf16IOFp16WLi64ELi70ELi560EEv26Group_norm_nhwc_bwd_params,"",@"SHT_CUDA_INFO"
	.sectionflags	@""
	.align	4


	//----- nvinfo : EIATTR_CUDA_API_VERSION
	.align		4
        /*0000*/ 	.byte	0x04, 0x37
        /*0002*/ 	.short	(.L_649 - .L_648)
.L_648:
        /*0004*/ 	.word	0x00000082


	//----- nvinfo : EIATTR_KPARAM_INFO
	.align		4
.L_649:
        /*0008*/ 	.byte	0x04, 0x17
        /*000a*/ 	.short	(.L_651 - .L_650)
.L_650:
        /*000c*/ 	.word	0x00000000
        /*0010*/ 	.short	0x0000
        /*0012*/ 	.short	0x0000
        /*0014*/ 	.byte	0x00, 0xf0, 0xe1, 0x02


	//----- nvinfo : EIATTR_SPARSE_MMA_MASK
	.align		4
.L_651:
        /*0018*/ 	.byte	0x03, 0x50
        /*001a*/ 	.short	0x0000


	//----- nvinfo : EIATTR_MAXREG_COUNT
	.align		4
        /*001c*/ 	.byte	0x03, 0x1b
        /*001e*/ 	.short	0x0060


	//----- nvinfo : EIATTR_NUM_BARRIERS
	.align		4
        /*0020*/ 	.byte	0x02, 0x4c
        /*0022*/ 	.byte	0x01
	.zero		1


	//----- nvinfo : EIATTR_MERCURY_ISA_VERSION
	.align		4
        /*0024*/ 	.byte	0x03, 0x5f
        /*0026*/ 	.short	0x0101


	//----- nvinfo : EIATTR_INT_WARP_WIDE_INSTR_OFFSETS
	.align		4
        /*0028*/ 	.byte	0x04, 0x31
        /*002a*/ 	.short	(.L_653 - .L_652)


	//   ....[0]....
.L_652:
        /*002c*/ 	.word	0x00001a80


	//----- nvinfo : EIATTR_COOP_GROUP_MASK_REGIDS
	.align		4
.L_653:
        /*0030*/ 	.byte	0x04, 0x29
        /*0032*/ 	.short	(.L_655 - .L_654)


	//   ....[0]....
.L_654:
        /*0034*/ 	.word	0xffffffff


	//   ....[1]....
        /*0038*/ 	.word	0xffffffff


	//   ....[2]....
        /*003c*/ 	.word	0xffffffff


	//   ....[3]....
        /*0040*/ 	.word	0xffffffff


	//   ....[4]....
        /*0044*/ 	.word	0xffffffff


	//   ....[5]....
        /*0048*/ 	.word	0xffffffff


	//   ....[6]....
        /*004c*/ 	.word	0xffffffff


	//   ....[7]....
        /*0050*/ 	.word	0xffffffff


	//   ....[8]....
        /*0054*/ 	.word	0xffffffff


	//   ....[9]....
        /*0058*/ 	.word	0xffffffff


	//----- nvinfo : EIATTR_COOP_GROUP_INSTR_OFFSETS
	.align		4
.L_655:
        /*005c*/ 	.byte	0x04, 0x28
        /*005e*/ 	.short	(.L_657 - .L_656)


	//   ....[0]....
.L_656:
        /*0060*/ 	.word	0x00001a70


	//   ....[1]....
        /*0064*/ 	.word	0x00001aa0


	//   ....[2]....
        /*0068*/ 	.word	0x00001b10


	//   ....[3]....
        /*006c*/ 	.word	0x00001b30


	//   ....[4]....
        /*0070*/ 	.word	0x00001b80


	//   ....[5]....
        /*0074*/ 	.word	0x00001bb0


	//   ....[6]....
        /*0078*/ 	.word	0x00001be0


	//   ....[7]....
        /*007c*/ 	.word	0x00001c10


	//   ....[8]....
        /*0080*/ 	.word	0x00001c40


	//   ....[9]....
        /*0084*/ 	.word	0x00001c70


	//----- nvinfo : EIATTR_VRC_CTA_INIT_COUNT
	.align		4
.L_657:
        /*0088*/ 	.byte	0x02, 0x4a
	.zero		1
	.zero		1


	//----- nvinfo : EIATTR_EXIT_INSTR_OFFSETS
	.align		4
        /*008c*/ 	.byte	0x04, 0x1c
        /*008e*/ 	.short	(.L_659 - .L_658)


	//   ....[0]....
.L_658:
        /*0090*/ 	.word	0x00004190


	//   ....[1]....
        /*0094*/ 	.word	0x000042c0


	//   ....[2]....
        /*0098*/ 	.word	0x000048c0


	//   ....[3]....
        /*009c*/ 	.word	0x00004ec0


	//----- nvinfo : EIATTR_MAX_THREADS
	.align		4
.L_659:
        /*00a0*/ 	.byte	0x04, 0x05
        /*00a2*/ 	.short	(.L_661 - .L_660)
.L_660:
        /*00a4*/ 	.word	0x00000230
        /*00a8*/ 	.word	0x00000001
        /*00ac*/ 	.word	0x00000001


	//----- nvinfo : EIATTR_CRS_STACK_SIZE
	.align		4
.L_661:
        /*00b0*/ 	.byte	0x04, 0x1e
        /*00b2*/ 	.short	(.L_663 - .L_662)
.L_662:
        /*00b4*/ 	.word	0x00000000


	//----- nvinfo : EIATTR_CBANK_PARAM_SIZE
	.align		4
.L_663:
        /*00b8*/ 	.byte	0x03, 0x19
        /*00ba*/ 	.short	0x00b8


	//----- nvinfo : EIATTR_PARAM_CBANK
	.align		4
        /*00bc*/ 	.byte	0x04, 0x0a
        /*00be*/ 	.short	(.L_665 - .L_664)
	.align		4
.L_664:
        /*00c0*/ 	.word	index@(.nv.constant0._Z35group_norm_nhwc_bwd_one_pass_kernelI11Bf16IOFp16WLi64ELi70ELi560EEv26Group_norm_nhwc_bwd_params)
        /*00c4*/ 	.short	0x0380
        /*00c6*/ 	.short	0x00b8


	//----- nvinfo : EIATTR_SW_WAR
	.align		4
.L_665:
        /*00c8*/ 	.byte	0x04, 0x36
        /*00ca*/ 	.short	(.L_667 - .L_666)
.L_666:
        /*00cc*/ 	.word	0x00000008
.L_667:


//--------------------- .nv.info._Z35group_norm_nhwc_bwd_one_pass_kernelI11Bf16IOFp16WLi128ELi70ELi560EEv26Group_norm_nhwc_bwd_params --------------------------
	.section	.nv.info._Z35group_norm_nhwc_bwd_one_pass_kernelI11Bf16IOFp16WLi128ELi70ELi560EEv26Group_norm_nhwc_bwd_params,"",@"SHT_CUDA_INFO"
	.sectionflags	@""
	.align	4


	//----- nvinfo : EIATTR_CUDA_API_VERSION
	.align		4
        /*0000*/ 	.byte	0x04, 0x37
        /*0002*/ 	.short	(.L_669 - .L_668)
.L_668:
        /*0004*/ 	.word	0x00000082


	//----- nvinfo : EIATTR_KPARAM_INFO
	.align		4
.L_669:
        /*0008*/ 	.byte	0x04, 0x17
        /*000a*/ 	.short	(.L_671 - .L_670)
.L_670:
        /*000c*/ 	.word	0x00000000
        /*0010*/ 	.short	0x0000
        /*0012*/ 	.short	0x0000
        /*0014*/ 	.byte	0x00, 0xf0, 0xe1, 0x02


	//----- nvinfo : EIATTR_SPARSE_MMA_MASK
	.align		4
.L_671:
        /*0018*/ 	.byte	0x03, 0x50
        /*001a*/ 	.short	0x0000


	//----- nvinfo : EIATTR_MAXREG_COUNT
	.align		4
        /*001c*/ 	.byte	0x03, 0x1b
        /*001e*/ 	.short	0x0060


	//----- nvinfo : EIATTR_NUM_BARRIERS
	.align		4
        /*0020*/ 	.byte	0x02, 0x4c
        /*0022*/ 	.byte	0x01
	.zero		1


	//----- nvinfo : EIATTR_MERCURY_ISA_VERSION
	.align		4
        /*0024*/ 	.byte	0x03, 0x5f
        /*0026*/ 	.short	0x0101


	//----- nvinfo : EIATTR_INT_WARP_WIDE_INSTR_OFFSETS
	.align		4
        /*0028*/ 	.byte	0x04, 0x31
        /*002a*/ 	.short	(.L_673 - .L_672)


	//   ....[0]....
.L_672:
        /*002c*/ 	.word	0x00002f20


	//----- nvinfo : EIATTR_COOP_GROUP_MASK_REGIDS
	.align		4
.L_673:
        /*0030*/ 	.byte	0x04, 0x29
        /*0032*/ 	.short	(.L_675 - .L_674)


	//   ....[0]....
.L_674:
        /*0034*/ 	.word	0xffffffff


	//   ....[1]....
        /*0038*/ 	.word	0xffffffff


	//   ....[2]....
        /*003c*/ 	.word	0xffffffff


	//   ....[3]....
        /*0040*/ 	.word	0xffffffff


	//   ....[4]....
        /*0044*/ 	.word	0xffffffff


	//   ....[5]....
        /*0048*/ 	.word	0xffffffff


	//   ....[6]....
        /*004c*/ 	.word	0xffffffff


	//   ....[7]....
        /*0050*/ 	.word	0xffffffff


	//   ....[8]....
        /*0054*/ 	.word	0xffffffff


	//   ....[9]....
        /*0058*/ 	.word	0xffffffff


	//----- nvinfo : EIATTR_COOP_GROUP_INSTR_OFFSETS
	.align		4
.L_675:
        /*005c*/ 	.byte	0x04, 0x28
        /*005e*/ 	.short	(.L_677 - .L_676)


	//   ....[0]....
.L_676:
        /*0060*/ 	.word	0x00002fd0


	//   ....[1]....
        /*0064*/ 	.word	0x00002ff0


	//   ....[2]....
        /*0068*/ 	.word	0x00003030


	//   ....[3]....
        /*006c*/ 	.word	0x00003050


	//   ....[4]....
        /*0070*/ 	.word	0x000030a0


	//   ....[5]....
        /*0074*/ 	.word	0x000030d0


	//   ....[6]....
        /*0078*/ 	.word	0x00003100


	//   ....[7]....
        /*007c*/ 	.word	0x00003130


	//   ....[8]....
        /*0080*/ 	.word	0x00003160


	//   ....[9]....
        /*0084*/ 	.word	0x00003190


	//----- nvinfo : EIATTR_VRC_CTA_INIT_COUNT
	.align		4
.L_677:
        /*0088*/ 	.byte	0x02, 0x4a
	.zero		1
	.zero		1


	//----- nvinfo : EIATTR_EXIT_INSTR_OFFSETS
	.align		4
        /*008c*/ 	.byte	0x04, 0x1c
        /*008e*/ 	.short	(.L_679 - .L_678)


	//   ....[0]....
.L_678:
        /*0090*/ 	.word	0x00006480


	//   ....[1]....
        /*0094*/ 	.word	0x000065b0


	//   ....[2]....
        /*0098*/ 	.word	0x00006bc0


	//   ....[3]....
        /*009c*/ 	.word	0x000071c0


	//----- nvinfo : EIATTR_MAX_THREADS
	.align		4
.L_679:
        /*00a0*/ 	.byte	0x04, 0x05
        /*00a2*/ 	.short	(.L_681 - .L_680)
.L_680:
        /*00a4*/ 	.word	0x00000230
        /*00a8*/ 	.word	0x00000001
        /*00ac*/ 	.word	0x00000001


	//----- nvinfo : EIATTR_CRS_STACK_SIZE
	.align		4
.L_681:
        /*00b0*/ 	.byte	0x04, 0x1e
        /*00b2*/ 	.short	(.L_683 - .L_682)
.L_682:
        /*00b4*/ 	.word	0x00000000


	//----- nvinfo : EIATTR_CBANK_PARAM_SIZE
	.align		4
.L_683:
        /*00b8*/ 	.byte	0x03, 0x19
        /*00ba*/ 	.short	0x00b8


	//----- nvinfo : EIATTR_PARAM_CBANK
	.align		4
        /*00bc*/ 	.byte	0x04, 0x0a
        /*00be*/ 	.short	(.L_685 - .L_684)
	.align		4
.L_684:
        /*00c0*/ 	.word	index@(.nv.constant0._Z35group_norm_nhwc_bwd_one_pass_kernelI11Bf16IOFp16WLi128ELi70ELi560EEv26Group_norm_nhwc_bwd_params)
        /*00c4*/ 	.short	0x0380
        /*00c6*/ 	.short	0x00b8


	//----- nvinfo : EIATTR_SW_WAR
	.align		4
.L_685:
        /*00c8*/ 	.byte	0x04, 0x36
        /*00ca*/ 	.short	(.L_687 - .L_686)
.L_686:
        /*00cc*/ 	.word	0x00000008
.L_687:


//--------------------- .nv.info._Z35group_norm_nhwc_bwd_one_pass_kernelI11Bf16IOFp16WLi256ELi70ELi560EEv26Group_norm_nhwc_bwd_params --------------------------
	.section	.nv.info._Z35group_norm_nhwc_bwd_one_pass_kernelI11Bf16IOFp16WLi256ELi70ELi560EEv26Group_norm_nhwc_bwd_params,"",@"SHT_CUDA_INFO"
	.sectionflags	@""
	.align	4


	//----- nvinfo : EIATTR_CUDA_API_VERSION
	.align		4
        /*0000*/ 	.byte	0x04, 0x37
        /*0002*/ 	.short	(.L_689 - .L_688)
.L_688:
        /*0004*/ 	.word	0x00000082


	//----- nvinfo : EIATTR_KPARAM_INFO
	.align		4
.L_689:
        /*0008*/ 	.byte	0x04, 0x17
        /*000a*/ 	.short	(.L_691 - .L_690)
.L_690:
        /*000c*/ 	.word	0x00000000
        /*0010*/ 	.short	0x0000
        /*0012*/ 	.short	0x0000
        /*0014*/ 	.byte	0x00, 0xf0, 0xe1, 0x02


	//----- nvinfo : EIATTR_SPARSE_MMA_MASK
	.align		4
.L_691:
        /*0018*/ 	.byte	0x03, 0x50
        /*001a*/ 	.short	0x0000


	//----- nvinfo : EIATTR_MAXREG_COUNT
	.align		4
        /*001c*/ 	.byte	0x03, 0x1b
        /*001e*/ 	.short	0x0060


	//----- nvinfo : EIATTR_NUM_BARRIERS
	.align		4
        /*0020*/ 	.byte	0x02, 0x4c
        /*0022*/ 	.byte	0x01
	.zero		1


	//----- nvinfo : EIATTR_MERCURY_ISA_VERSION
	.align		4
        /*0024*/ 	.byte	0x03, 0x5f
        /*0026*/ 	.short	0x0101


	//----- nvinfo : EIATTR_INT_WARP_WIDE_INSTR_OFFSETS
	.align		4
        /*0028*/ 	.byte	0x04, 0x31
        /*002a*/ 	.short	(.L_693 - .L_692)


	//   ....[0]....
.L_692:
        /*002c*/ 	.word	0x000054e0


	//----- nvinfo : EIATTR_COOP_GROUP_MASK_REGIDS
	.align		4
.L_693:
        /*0030*/ 	.byte	0x04, 0x29
        /*0032*/ 	.short	(.L_695 - .L_694)


	//   ....[0]....
.L_694:
        /*0034*/ 	.word	0xffffffff


	//   ....[1]....
        /*0038*/ 	.word	0xffffffff


	//   ....[2]....
        /*003c*/ 	.word	0xffffffff


	//   ....[3]....
        /*0040*/ 	.word	0xffffffff


	//   ....[4]....
        /*0044*/ 	.word	0xffffffff


	//   ....[5]....
        /*0048*/ 	.word	0xffffffff


	//   ....[6]....
        /*004c*/ 	.word	0xffffffff


	//   ....[7]....
        /*0050*/ 	.word	0xffffffff


	//   ....[8]....
        /*0054*/ 	.word	0xffffffff


	//   ....[9]....
        /*0058*/ 	.word	0xffffffff


	//----- nvinfo : EIATTR_COOP_GROUP_INSTR_OFFSETS
	.align		4
.L_695:
        /*005c*/ 	.byte	0x04, 0x28
        /*005e*/ 	.short	(.L_697 - .L_696)


	//   ....[0]....
.L_696:
        /*0060*/ 	.word	0x00005580


	//   ....[1]....
        /*0064*/ 	.word	0x00005590


	//   ....[2]....
        /*0068*/ 	.word	0x000055c0


	//   ....[3]....
        /*006c*/ 	.word	0x000055e0


	//   ....[4]....
        /*0070*/ 	.word	0x00005630


	//   ....[5]....
        /*0074*/ 	.word	0x00005660


	//   ....[6]....
        /*0078*/ 	.word	0x00005690


	//   ....[7]....
        /*007c*/ 	.word	0x000056c0


	//   ....[8]....
        /*0080*/ 	.word	0x000056f0


	//   ....[9]....
        /*0084*/ 	.word	0x00005710


	//----- nvinfo : EIATTR_VRC_CTA_INIT_COUNT
	.align		4
.L_697:
        /*0088*/ 	.byte	0x02, 0x4a
	.zero		1
	.zero		1


	//----- nvinfo : EIATTR_EXIT_INSTR_OFFSETS
	.align		4
        /*008c*/ 	.byte	0x04, 0x1c
        /*008e*/ 	.short	(.L_699 - .L_698)


	//   ....[0]....
.L_698:
        /*0090*/ 	.word	0x0000a3f0


	//   ....[1]....
        /*0094*/ 	.word	0x0000a520


	//   ....[2]....
        /*0098*/ 	.word	0x0000ab40


	//   ....[3]....
        /*009c*/ 	.word	0x0000b140


	//----- nvinfo : EIATTR_MAX_THREADS
	.align		4
.L_699:
        /*00a0*/ 	.byte	0x04, 0x05
        /*00a2*/ 	.short	(.L_701 - .L_700)
.L_700:
        /*00a4*/ 	.word	0x00000230
        /*00a8*/ 	.word	0x00000001
        /*00ac*/ 	.word	0x00000001


	//----- nvinfo : EIATTR_CRS_STACK_SIZE
	.align		4
.L_701:
        /*00b0*/ 	.byte	0x04, 0x1e
        /*00b2*/ 	.short	(.L_703 - .L_702)
.L_702:
        /*00b4*/ 	.word	0x00000000


	//----- nvinfo : EIATTR_CBANK_PARAM_SIZE
	.align		4
.L_703:
        /*00b8*/ 	.byte	0x03, 0x19
        /*00ba*/ 	.short	0x00b8


	//----- nvinfo : EIATTR_PARAM_CBANK
	.align		4
        /*00bc*/ 	.byte	0x04, 0x0a
        /*00be*/ 	.short	(.L_705 - .L_704)
	.align		4
.L_704:
        /*00c0*/ 	.word	index@(.nv.constant0._Z35group_norm_nhwc_bwd_one_pass_kernelI11Bf16IOFp16WLi256ELi70ELi560EEv26Group_norm_nhwc_bwd_params)
        /*00c4*/ 	.short	0x0380
        /*00c6*/ 	.short	0x00b8


	//----- nvinfo : EIATTR_SW_WAR
	.align		4
.L_705:
        /*00c8*/ 	.byte	0x04, 0x36
        /*00ca*/ 	.short	(.L_707 - .L_706)
.L_706:
        /*00cc*/ 	.word	0x00000008
.L_707:


//--------------------- .nv.info._Z35group_norm_nhwc_bwd_one_pass_kernelI11Bf16IOFp16WLi512ELi70ELi560EEv26Group_norm_nhwc_bwd_params --------------------------
	.section	.nv.info._Z35group_norm_nhwc_bwd_one_pass_kernelI11Bf16IOFp16WLi512ELi70ELi560EEv26Group_norm_nhwc_bwd_params,"",@"SHT_CUDA_INFO"
	.sectionflags	@""
	.align	4


	//----- nvinfo : EIATTR_CUDA_API_VERSION
	.align		4
        /*0000*/ 	.byte	0x04, 0x37
        /*0002*/ 	.short	(.L_709 - .L_708)
.L_708:
        /*0004*/ 	.word	0x00000082


	//----- nvinfo : EIATTR_KPARAM_INFO
	.align		4
.L_709:
        /*0008*/ 	.byte	0x04, 0x17
        /*000a*/ 	.short	(.L_711 - .L_710)
.L_710:
        /*000c*/ 	.word	0x00000000
        /*0010*/ 	.short	0x0000
        /*0012*/ 	.short	0x0000
        /*0014*/ 	.byte	0x00, 0xf0, 0xe1, 0x02


	//----- nvinfo : EIATTR_SPARSE_MMA_MASK
	.align		4
.L_711:
        /*0018*/ 	.byte	0x03, 0x50
        /*001a*/ 	.short	0x0000


	//----- nvinfo : EIATTR_MAXREG_COUNT
	.align		4
        /*001c*/ 	.byte	0x03, 0x1b
        /*001e*/ 	.short	0x0060


	//----- nvinfo : EIATTR_NUM_BARRIERS
	.align		4
        /*0020*/ 	.byte	0x02, 0x4c
        /*0022*/ 	.byte	0x01
	.zero		1


	//----- nvinfo : EIATTR_ANNOTATIONS
	.align		4
        /*0024*/ 	.byte	0x04, 0x55
        /*0026*/ 	.short	(.L_713 - .L_712)


	//   ....[0]....
.L_712:
        /* <DEDUP_REMOVED lines=357> */
        /*166c*/ 	.byte	0x10, 0xf3, 0x00, 0x00, 0x01, 0x00, 0x00, 0x00, 0x40, 0xf3, 0x00, 0x00


	//----- nvinfo : EIATTR_MERCURY_ISA_VERSION
	.align		4
.L_713:
        /*1678*/ 	.byte	0x03, 0x5f
        /*167a*/ 	.short	0x0101


	//----- nvinfo : EIATTR_INT_WARP_WIDE_INSTR_OFFSETS
	.align		4
        /*167c*/ 	.byte	0x04, 0x31
        /*167e*/ 	.short	(.L_715 - .L_714)


	//   ....[0]....
.L_714:
        /*1680*/ 	.word	0x0000e9f0


	//   ....[1]....
        /*1684*/ 	.word	0x000100c0


	//   ....[2]....
        /*1688*/ 	.word	0x00010100


	//   ....[3]....
        /*168c*/ 	.word	0x00010140


	//   ....[4]....
        /*1690*/ 	.word	0x00010180


	//   ....[5]....
        /*1694*/ 	.word	0x000103a0


	//----- nvinfo : EIATTR_COOP_GROUP_MASK_REGIDS
	.align		4
.L_715:
        /*1698*/ 	.byte	0x04, 0x29
        /*169a*/ 	.short	(.L_717 - .L_716)


	//   ....[0]....
.L_716:
        /*169c*/ 	.word	0xffffffff


	//   ....[1]....
        /*16a0*/ 	.word	0xffffffff


	//   ....[2]....
        /*16a4*/ 	.word	0xffffffff


	//   ....[3]....
        /*16a8*/ 	.word	0xffffffff


	//   ....[4]....
        /*16ac*/ 	.word	0xffffffff


	//   ....[5]....
        /*16b0*/ 	.word	0xffffffff


	//   ....[6]....
        /*16b4*/ 	.word	0xffffffff


	//   ....[7]....
        /*16b8*/ 	.word	0xffffffff


	//   ....[8]....
        /*16bc*/ 	.word	0xffffffff


	//   ....[9]....
        /*16c0*/ 	.word	0xffffffff


	//----- nvinfo : EIATTR_COOP_GROUP_INSTR_OFFSETS
	.align		4
.L_717:
        /*16c4*/ 	.byte	0x04, 0x28
        /*16c6*/ 	.short	(.L_719 - .L_718)


	//   ....[0]....
.L_718:
        /*16c8*/ 	.word	0x0000e9d0


	//   ....[1]....
        /*16cc*/ 	.word	0x0000e9e0


	//   ....[2]....
        /*16d0*/ 	.word	0x0000ea50


	//   ....[3]....
        /*16d4*/ 	.word	0x0000ea70


	//   ....[4]....
        /*16d8*/ 	.word	0x0000eaa0


	//   ....[5]....
        /*16dc*/ 	.word	0x0000ead0


	//   ....[6]....
        /*16e0*/ 	.word	0x0000eb00


	//   ....[7]....
        /*16e4*/ 	.word	0x0000eb30


	//   ....[8]....
        /*16e8*/ 	.word	0x0000eb60


	//   ....[9]....
        /*16ec*/ 	.word	0x0000eb90


	//----- nvinfo : EIATTR_VRC_CTA_INIT_COUNT
	.align		4
.L_719:
        /*16f0*/ 	.byte	0x02, 0x4a
	.zero		1
	.zero		1


	//----- nvinfo : EIATTR_EXIT_INSTR_OFFSETS
	.align		4
        /*16f4*/ 	.byte	0x04, 0x1c
        /*16f6*/ 	.short	(.L_721 - .L_720)


	//   ....[0]....
.L_720:
        /*16f8*/ 	.word	0x00010f20


	//   ....[1]....
        /*16fc*/ 	.word	0x00011050


	//   ....[2]....
        /*1700*/ 	.word	0x00011660


	//   ....[3]....
        /*1704*/ 	.word	0x00011c60


	//----- nvinfo : EIATTR_MAX_THREADS
	.align		4
.L_721:
        /*1708*/ 	.byte	0x04, 0x05
        /*170a*/ 	.short	(.L_723 - .L_722)
.L_722:
        /*170c*/ 	.word	0x00000230
        /*1710*/ 	.word	0x00000001
        /*1714*/ 	.word	0x00000001


	//----- nvinfo : EIATTR_CRS_STACK_SIZE
	.align		4
.L_723:
        /*1718*/ 	.byte	0x04, 0x1e
        /*171a*/ 	.short	(.L_725 - .L_724)
.L_724:
        /*171c*/ 	.word	0x00000000


	//----- nvinfo : EIATTR_CBANK_PARAM_SIZE
	.align		4
.L_725:
        /*1720*/ 	.byte	0x03, 0x19
        /*1722*/ 	.short	0x00b8


	//----- nvinfo : EIATTR_PARAM_CBANK
	.align		4
        /*1724*/ 	.byte	0x04, 0x0a
        /*1726*/ 	.short	(.L_727 - .L_726)
	.align		4
.L_726:
        /*1728*/ 	.word	index@(.nv.constant0._Z35group_norm_nhwc_bwd_one_pass_kernelI11Bf16IOFp16WLi512ELi70ELi560EEv26Group_norm_nhwc_bwd_params)
        /*172c*/ 	.short	0x0380
        /*172e*/ 	.short	0x00b8


	//----- nvinfo : EIATTR_SW_WAR
	.align		4
.L_727:
        /*1730*/ 	.byte	0x04, 0x36
        /*1732*/ 	.short	(.L_729 - .L_728)
.L_728:
        /*1734*/ 	.word	0x00000008
.L_729:


//--------------------- .nv.info._Z35group_norm_nhwc_bwd_one_pass_kernelI11Fp16IOFp32WLi64ELi70ELi560EEv26Group_norm_nhwc_bwd_params --------------------------
	.section	.nv.info._Z35group_norm_nhwc_bwd_one_pass_kernelI11Fp16IOFp32WLi64ELi70ELi560EEv26Group_norm_nhwc_bwd_params,"",@"SHT_CUDA_INFO"
	.sectionflags	@""
	.align	4


	//----- nvinfo : EIATTR_CUDA_API_VERSION
	.align		4
        /*0000*/ 	.byte	0x04, 0x37
        /*0002*/ 	.short	(.L_731 - .L_730)
.L_730:
        /*0004*/ 	.word	0x00000082


	//----- nvinfo : EIATTR_KPARAM_INFO
	.align		4
.L_731:
        /*0008*/ 	.byte	0x04, 0x17
        /*000a*/ 	.short	(.L_733 - .L_732)
.L_732:
        /*000c*/ 	.word	0x00000000
        /*0010*/ 	.short	0x0000
        /*0012*/ 	.short	0x0000
        /*0014*/ 	.byte	0x00, 0xf0, 0xe1, 0x02


	//----- nvinfo : EIATTR_SPARSE_MMA_MASK
	.align		4
.L_733:
        /*0018*/ 	.byte	0x03, 0x50
        /*001a*/ 	.short	0x0000


	//----- nvinfo : EIATTR_MAXREG_COUNT
	.align		4
        /*001c*/ 	.byte	0x03, 0x1b
        /*001e*/ 	.short	0x0060


	//----- nvinfo : EIATTR_NUM_BARRIERS
	.align		4
        /*0020*/ 	.byte	0x02, 0x4c
        /*0022*/ 	.byte	0x01
	.zero		1


	//----- nvinfo : EIATTR_MERCURY_ISA_VERSION
	.align		4
        /*0024*/ 	.byte	0x03, 0x5f
        /*0026*/ 	.short	0x0101


	//----- nvinfo : EIATTR_INT_WARP_WIDE_INSTR_OFFSETS
	.align		4
        /*0028*/ 	.byte	0x04, 0x31
        /*002a*/ 	.short	(.L_735 - .L_734)


	//   ....[0]....
.L_734:
        /*002c*/ 	.word	0x00001930


	//----- nvinfo : EIATTR_COOP_GROUP_MASK_REGIDS
	.align		4
.L_735:
        /*0030*/ 	.byte	0x04, 0x29
        /*0032*/ 	.short	(.L_737 - .L_736)


	//   ....[0]....
.L_736:
        /*0034*/ 	.word	0xffffffff


	//   ....[1]....
        /*0038*/ 	.word	0xffffffff


	//   ....[2]....
        /*003c*/ 	.word	0xffffffff


	//   ....[3]....
        /*0040*/ 	.word	0xffffffff


	//   ....[4]....
        /*0044*/ 	.word	0xffffffff


	//   ....[5]....
        /*0048*/ 	.word	0xffffffff


	//   ....[6]....
        /*004c*/ 	.word	0xffffffff


	//   ....[7]....
        /*0050*/ 	.word	0xffffffff


	//   ....[8]....
        /*0054*/ 	.word	0xffffffff


	//   ....[9]....
        /*0058*/ 	.word	0xffffffff


	//----- nvinfo : EIATTR_COOP_GROUP_INSTR_OFFSETS
	.align		4
.L_737:
        /*005c*/ 	.byte	0x04, 0x28
        /*005e*/ 	.short	(.L_739 - .L_738)


	//   ....[0]....
.L_738:
        /*0060*/ 	.word	0x00001920


	//   ....[1]....
        /*0064*/ 	.word	0x00001940


	//   ....[2]....
        /*0068*/ 	.word	0x000019d0


	//   ....[3]....
        /*006c*/ 	.word	0x000019f0


	//   ....[4]....
        /*0070*/ 	.word	0x00001a20


	//   ....[5]....
        /*0074*/ 	.word	0x00001a50


	//   ....[6]....
        /*0078*/ 	.word	0x00001a80


	//   ....[7]....
        /*007c*/ 	.word	0x00001ab0


	//   ....[8]....
        /*0080*/ 	.word	0x00001ae0


	//   ....[9]....
        /*0084*/ 	.word	0x00001b10


	//----- nvinfo : EIATTR_VRC_CTA_INIT_COUNT
	.align		4
.L_739:
        /*0088*/ 	.byte	0x02, 0x4a
	.zero		1
	.zero		1


	//----- nvinfo : EIATTR_EXIT_INSTR_OFFSETS
	.align		4
        /*008c*/ 	.byte	0x04, 0x1c
        /*008e*/ 	.short	(.L_741 - .L_740)


	//   ....[0]....
.L_740:
        /*0090*/ 	.word	0x00004030


	//   ....[1]....
        /*0094*/ 	.word	0x00004160


	//   ....[2]....
        /*0098*/ 	.word	0x00004740


	//   ....[3]....
        /*009c*/ 	.word	0x00004cf0


	//----- nvinfo : EIATTR_MAX_THREADS
	.align		4
.L_741:
        /*00a0*/ 	.byte	0x04, 0x05
        /*00a2*/ 	.short	(.L_743 - .L_742)
.L_742:
        /*00a4*/ 	.word	0x00000230
        /*00a8*/ 	.word	0x00000001
        /*00ac*/ 	.word	0x00000001


	//----- nvinfo : EIATTR_CRS_STACK_SIZE
	.align		4
.L_743:
        /*00b0*/ 	.byte	0x04, 0x1e
        /*00b2*/ 	.short	(.L_745 - .L_744)
.L_744:
        /*00b4*/ 	.word	0x00000000


	//----- nvinfo : EIATTR_CBANK_PARAM_SIZE
	.align		4
.L_745:
        /*00b8*/ 	.byte	0x03, 0x19
        /*00ba*/ 	.short	0x00b8


	//----- nvinfo : EIATTR_PARAM_CBANK
	.align		4
        /*00bc*/ 	.byte	0x04, 0x0a
        /*00be*/ 	.short	(.L_747 - .L_746)
	.align		4
.L_746:
        /*00c0*/ 	.word	index@(.nv.constant0._Z35group_norm_nhwc_bwd_one_pass_kernelI11Fp16IOFp32WLi64ELi70ELi560EEv26Group_norm_nhwc_bwd_params)
        /*00c4*/ 	.short	0x0380
        /*00c6*/ 	.short	0x00b8


	//----- nvinfo : EIATTR_SW_WAR
	.align		4
.L_747:
        /*00c8*/ 	.byte	0x04, 0x36
        /*00ca*/ 	.short	(.L_749 - .L_748)
.L_748:
        /*00cc*/ 	.word	0x00000008
.L_749:


//--------------------- .nv.info._Z35group_norm_nhwc_bwd_one_pass_kernelI11Fp16IOFp32WLi128ELi70ELi560EEv26Group_norm_nhwc_bwd_params --------------------------
	.section	.nv.info._Z35group_norm_nhwc_bwd_one_pass_kernelI11Fp16IOFp32WLi128ELi70ELi560EEv26Group_norm_nhwc_bwd_params,"",@"SHT_CUDA_INFO"
	.sectionflags	@""
	.align	4


	//----- nvinfo : EIATTR_CUDA_API_VERSION
	.align		4
        /*0000*/ 	.byte	0x04, 0x37
        /*0002*/ 	.short	(.L_751 - .L_750)
.L_750:
        /*0004*/ 	.word	0x00000082


	//----- nvinfo : EIATTR_KPARAM_INFO
	.align		4
.L_751:
        /*0008*/ 	.byte	0x04, 0x17
        /*000a*/ 	.short	(.L_753 - .L_752)
.L_752:
        /*000c*/ 	.word	0x00000000
        /*0010*/ 	.short	0x0000
        /*0012*/ 	.short	0x0000
        /*0014*/ 	.byte	0x00, 0xf0, 0xe1, 0x02


	//----- nvinfo : EIATTR_SPARSE_MMA_MASK
	.align		4
.L_753:
        /*0018*/ 	.byte	0x03, 0x50
        /*001a*/ 	.short	0x0000


	//----- nvinfo : EIATTR_MAXREG_COUNT
	.align		4
        /*001c*/ 	.byte	0x03, 0x1b
        /*001e*/ 	.short	0x0060


	//----- nvinfo : EIATTR_NUM_BARRIERS
	.align		4
        /*0020*/ 	.byte	0x02, 0x4c
        /*0022*/ 	.byte	0x01
	.zero		1


	//----- nvinfo : EIATTR_MERCURY_ISA_VERSION
	.align		4
        /*0024*/ 	.byte	0x03, 0x5f
        /*0026*/ 	.short	0x0101


	//----- nvinfo : EIATTR_INT_WARP_WIDE_INSTR_OFFSETS
	.align		4
        /*0028*/ 	.byte	0x04, 0x31
        /*002a*/ 	.short	(.L_755 - .L_754)


	//   ....[0]....
.L_754:
        /*002c*/ 	.word	0x00002c50


	//----- nvinfo : EIATTR_COOP_GROUP_MASK_REGIDS
	.align		4
.L_755:
        /*0030*/ 	.byte	0x04, 0x29
        /*0032*/ 	.short	(.L_757 - .L_756)


	//   ....[0]....
.L_756:
        /*0034*/ 	.word	0xffffffff


	//   ....[1]....
        /*0038*/ 	.word	0xffffffff


	//   ....[2]....
        /*003c*/ 	.word	0xffffffff


	//   ....[3]....
        /*0040*/ 	.word	0xffffffff


	//   ....[4]....
        /*0044*/ 	.word	0xffffffff


	//   ....[5]....
        /*0048*/ 	.word	0xffffffff


	//   ....[6]....
        /*004c*/ 	.word	0xffffffff


	//   ....[7]....
        /*0050*/ 	.word	0xffffffff


	//   ....[8]....
        /*0054*/ 	.word	0xffffffff


	//   ....[9]....
        /*0058*/ 	.word	0xffffffff


	//----- nvinfo : EIATTR_COOP_GROUP_INSTR_OFFSETS
	.align		4
.L_757:
        /*005c*/ 	.byte	0x04, 0x28
        /*005e*/ 	.short	(.L_759 - .L_758)


	//   ....[0]....
.L_758:
        /*0060*/ 	.word	0x00002d00


	//   ....[1]....
        /*0064*/ 	.word	0x00002d20


	//   ....[2]....
        /*0068*/ 	.word	0x00002d60


	//   ....[3]....
        /*006c*/ 	.word	0x00002d80


	//   ....[4]....
        /*0070*/ 	.word	0x00002dd0


	//   ....[5]....
        /*0074*/ 	.word	0x00002e00


	//   ....[6]....
        /*0078*/ 	.word	0x00002e30


	//   ....[7]....
        /*007c*/ 	.word	0x00002e60


	//   ....[8]....
        /*0080*/ 	.word	0x00002e90


	//   ....[9]....
        /*0084*/ 	.word	0x00002ec0


	//----- nvinfo : EIATTR_VRC_CTA_INIT_COUNT
	.align		4
.L_759:
        /*0088*/ 	.byte	0x02, 0x4a
	.zero		1
	.zero		1


	//----- nvinfo : EIATTR_EXIT_INSTR_OFFSETS
	.align		4
        /*008c*/ 	.byte	0x04, 0x1c
        /*008e*/ 	.short	(.L_761 - .L_760)


	//   ....[0]....
.L_760:
        /*0090*/ 	.word	0x000060e0


	//   ....[1]....
        /*0094*/ 	.word	0x00006210


	//   ....[2]....
        /*0098*/ 	.word	0x00006800


	//   ....[3]....
        /*009c*/ 	.word	0x00006db0


	//----- nvinfo : EIATTR_MAX_THREADS
	.align		4
.L_761:
        /*00a0*/ 	.byte	0x04, 0x05
        /*00a2*/ 	.short	(.L_763 - .L_762)
.L_762:
        /*00a4*/ 	.word	0x00000230
        /*00a8*/ 	.word	0x00000001
        /*00ac*/ 	.word	0x00000001


	//----- nvinfo : EIATTR_CRS_STACK_SIZE
	.align		4
.L_763:
        /*00b0*/ 	.byte	0x04, 0x1e
        /*00b2*/ 	.short	(.L_765 - .L_764)
.L_764:
        /*00b4*/ 	.word	0x00000000


	//----- nvinfo : EIATTR_CBANK_PARAM_SIZE
	.align		4
.L_765:
        /*00b8*/ 	.byte	0x03, 0x19
        /*00ba*/ 	.short	0x00b8


	//----- nvinfo : EIATTR_PARAM_CBANK
	.align		4
        /*00bc*/ 	.byte	0x04, 0x0a
        /*00be*/ 	.short	(.L_767 - .L_766)
	.align		4
.L_766:
        /*00c0*/ 	.word	index@(.nv.constant0._Z35group_norm_nhwc_bwd_one_pass_kernelI11Fp16IOFp32WLi128ELi70ELi560EEv26Group_norm_nhwc_bwd_params)
        /*00c4*/ 	.short	0x0380
        /*00c6*/ 	.short	0x00b8


	//----- nvinfo : EIATTR_SW_WAR
	.align		4
.L_767:
        /*00c8*/ 	.byte	0x04, 0x36
        /*00ca*/ 	.short	(.L_769 - .L_768)
.L_768:
        /*00cc*/ 	.word	0x00000008
.L_769:


//--------------------- .nv.info._Z35group_norm_nhwc_bwd_one_pass_kernelI11Fp16IOFp32WLi256ELi70ELi560EEv26Group_norm_nhwc_bwd_params --------------------------
	.section	.nv.info._Z35group_norm_nhwc_bwd_one_pass_kernelI11Fp16IOFp32WLi256ELi70ELi560EEv26Group_norm_nhwc_bwd_params,"",@"SHT_CUDA_INFO"
	.sectionflags	@""
	.align	4


	//----- nvinfo : EIATTR_CUDA_API_VERSION
	.align		4
        /*0000*/ 	.byte	0x04, 0x37
        /*0002*/ 	.short	(.L_771 - .L_770)
.L_770:
        /*0004*/ 	.word	0x00000082


	//----- nvinfo : EIATTR_KPARAM_INFO
	.align		4
.L_771:
        /*0008*/ 	.byte	0x04, 0x17
        /*000a*/ 	.short	(.L_773 - .L_772)
.L_772:
        /*000c*/ 	.word	0x00000000
        /*0010*/ 	.short	0x0000
        /*0012*/ 	.short	0x0000
        /*0014*/ 	.byte	0x00, 0xf0, 0xe1, 0x02


	//----- nvinfo : EIATTR_SPARSE_MMA_MASK
	.align		4
.L_773:
        /*0018*/ 	.byte	0x03, 0x50
        /*001a*/ 	.short	0x0000


	//----- nvinfo : EIATTR_MAXREG_COUNT
	.align		4
        /*001c*/ 	.byte	0x03, 0x1b
        /*001e*/ 	.short	0x0060


	//----- nvinfo : EIATTR_NUM_BARRIERS
	.align		4
        /*0020*/ 	.byte	0x02, 0x4c
        /*0022*/ 	.byte	0x01
	.zero		1


	//----- nvinfo : EIATTR_MERCURY_ISA_VERSION
	.align		4
        /*0024*/ 	.byte	0x03, 0x5f
        /*0026*/ 	.short	0x0101


	//----- nvinfo : EIATTR_INT_WARP_WIDE_INSTR_OFFSETS
	.align		4
        /*0028*/ 	.byte	0x04, 0x31
        /*002a*/ 	.short	(.L_775 - .L_774)


	//   ....[0]....
.L_774:
        /*002c*/ 	.word	0x000052a0


	//----- nvinfo : EIATTR_COOP_GROUP_MASK_REGIDS
	.align		4
.L_775:
        /*0030*/ 	.byte	0x04, 0x29
        /*0032*/ 	.short	(.L_777 - .L_776)


	//   ....[0]....
.L_776:
        /*0034*/ 	.word	0xffffffff


	//   ....[1]....
        /*0038*/ 	.word	0xffffffff


	//   ....[2]....
        /*003c*/ 	.word	0xffffffff


	//   ....[3]....
        /*0040*/ 	.word	0xffffffff


	//   ....[4]....
        /*0044*/ 	.word	0xffffffff


	//   ....[5]....
        /*0048*/ 	.word	0xffffffff


	//   ....[6]....
        /*004c*/ 	.word	0xffffffff


	//   ....[7]....
        /*0050*/ 	.word	0xffffffff


	//   ....[8]....
        /*0054*/ 	.word	0xffffffff


	//   ....[9]....
        /*0058*/ 	.word	0xffffffff


	//----- nvinfo : EIATTR_COOP_GROUP_INSTR_OFFSETS
	.align		4
.L_777:
        /*005c*/ 	.byte	0x04, 0x28
        /*005e*/ 	.short	(.L_779 - .L_778)


	//   ....[0]....
.L_778:
        /*0060*/ 	.word	0x00005350


	//   ....[1]....
        /*0064*/ 	.word	0x00005360


	//   ....[2]....
        /*0068*/ 	.word	0x000053b0


	//   ....[3]....
        /*006c*/ 	.word	0x000053d0


	//   ....[4]....
        /*0070*/ 	.word	0x00005400


	//   ....[5]....
        /*0074*/ 	.word	0x00005430


	//   ....[6]....
        /*0078*/ 	.word	0x00005460


	//   ....[7]....
        /*007c*/ 	.word	0x00005490


	//   ....[8]....
        /*0080*/ 	.word	0x000054c0


	//   ....[9]....
        /*0084*/ 	.word	0x000054f0


	//----- nvinfo : EIATTR_VRC_CTA_INIT_COUNT
	.align		4
.L_779:
        /*0088*/ 	.byte	0x02, 0x4a
	.zero		1
	.zero		1


	//----- nvinfo : EIATTR_EXIT_INSTR_OFFSETS
	.align		4
        /*008c*/ 	.byte	0x04, 0x1c
        /*008e*/ 	.short	(.L_781 - .L_780)


	//   ....[0]....
.L_780:
        /*0090*/ 	.word	0x0000a150


	//   ....[1]....
        /*0094*/ 	.word	0x0000a280


	//   ....[2]....
        /*0098*/ 	.word	0x0000a870


	//   ....[3]....
        /*009c*/ 	.word	0x0000ae20


	//----- nvinfo : EIATTR_MAX_THREADS
	.align		4
.L_781:
        /*00a0*/ 	.byte	0x04, 0x05
        /*00a2*/ 	.short	(.L_783 - .L_782)
.L_782:
        /*00a4*/ 	.word	0x00000230
        /*00a8*/ 	.word	0x00000001
        /*00ac*/ 	.word	0x00000001


	//----- nvinfo : EIATTR_CRS_STACK_SIZE
	.align		4
.L_783:
        /*00b0*/ 	.byte	0x04, 0x1e
        /*00b2*/ 	.short	(.L_785 - .L_784)
.L_784:
        /*00b4*/ 	.word	0x00000000


	//----- nvinfo : EIATTR_CBANK_PARAM_SIZE
	.align		4
.L_785:
        /*00b8*/ 	.byte	0x03, 0x19
        /*00ba*/ 	.short	0x00b8


	//----- nvinfo : EIATTR_PARAM_CBANK
	.align		4
        /*00bc*/ 	.byte	0x04, 0x0a
        /*00be*/ 	.short	(.L_787 - .L_786)
	.align		4
.L_786:
        /*00c0*/ 	.word	index@(.nv.constant0._Z35group_norm_nhwc_bwd_one_pass_kernelI11Fp16IOFp32WLi256ELi70ELi560EEv26Group_norm_nhwc_bwd_params)
        /*00c4*/ 	.short	0x0380
        /*00c6*/ 	.short	0x00b8


	//----- nvinfo : EIATTR_SW_WAR
	.align		4
.L_787:
        /*00c8*/ 	.byte	0x04, 0x36
        /*00ca*/ 	.short	(.L_789 - .L_788)
.L_788:
        /*00cc*/ 	.word	0x00000008
.L_789:


//--------------------- .nv.info._Z35group_norm_nhwc_bwd_one_pass_kernelI11Fp16IOFp32WLi512ELi70ELi560EEv26Group_norm_nhwc_bwd_params --------------------------
	.section	.nv.info._Z35group_norm_nhwc_bwd_one_pass_kernelI11Fp16IOFp32WLi512ELi70ELi560EEv26Group_norm_nhwc_bwd_params,"",@"SHT_CUDA_INFO"
	.sectionflags	@""
	.align	4


	//----- nvinfo : EIATTR_CUDA_API_VERSION
	.align		4
        /*0000*/ 	.byte	0x04, 0x37
        /*0002*/ 	.short	(.L_791 - .L_790)
.L_790:
        /*0004*/ 	.word	0x00000082


	//----- nvinfo : EIATTR_KPARAM_INFO
	.align		4
.L_791:
        /*0008*/ 	.byte	0x04, 0x17
        /*000a*/ 	.short	(.L_793 - .L_792)
.L_792:
        /*000c*/ 	.word	0x00000000
        /*0010*/ 	.short	0x0000
        /*0012*/ 	.short	0x0000
        /*0014*/ 	.byte	0x00, 0xf0, 0xe1, 0x02


	//----- nvinfo : EIATTR_SPARSE_MMA_MASK
	.align		4
.L_793:
        /*0018*/ 	.byte	0x03, 0x50
        /*001a*/ 	.short	0x0000


	//----- nvinfo : EIATTR_MAXREG_COUNT
	.align		4
        /*001c*/ 	.byte	0x03, 0x1b
        /*001e*/ 	.short	0x0060


	//----- nvinfo : EIATTR_NUM_BARRIERS
	.align		4
        /*0020*/ 	.byte	0x02, 0x4c
        /*0022*/ 	.byte	0x01
	.zero		1


	//----- nvinfo : EIATTR_ANNOTATIONS
	.align		4
        /*0024*/ 	.byte	0x04, 0x55
        /*0026*/ 	.short	(.L_795 - .L_794)


	//   ....[0]....
.L_794:
        /* <DEDUP_REMOVED lines=123> */


	//----- nvinfo : EIATTR_MERCURY_ISA_VERSION
	.align		4
.L_795:
        /*07c0*/ 	.byte	0x03, 0x5f
        /*07c2*/ 	.short	0x0101


	//----- nvinfo : EIATTR_INT_WARP_WIDE_INSTR_OFFSETS
	.align		4
        /*07c4*/ 	.byte	0x04, 0x31
        /*07c6*/ 	.short	(.L_797 - .L_796)


	//   ....[0]....
.L_796:
        /*07c8*/ 	.word	0x0000cc20


	//   ....[1]....
        /*07cc*/ 	.word	0x0000e1a0


	//   ....[2]....
        /*07d0*/ 	.word	0x0000e1e0


	//   ....[3]....
        /*07d4*/ 	.word	0x0000e220


	//   ....[4]....
        /*07d8*/ 	.word	0x0000e260


	//   ....[5]....
        /*07dc*/ 	.word	0x0000e480


	//----- nvinfo : EIATTR_COOP_GROUP_MASK_REGIDS
	.align		4
.L_797:
        /*07e0*/ 	.byte	0x04, 0x29
        /*07e2*/ 	.short	(.L_799 - .L_798)


	//   ....[0]....
.L_798:
        /*07e4*/ 	.word	0xffffffff


	//   ....[1]....
        /*07e8*/ 	.word	0xffffffff


	//   ....[2]....
        /*07ec*/ 	.word	0xffffffff


	//   ....[3]....
        /*07f0*/ 	.word	0xffffffff


	//   ....[4]....
        /*07f4*/ 	.word	0xffffffff


	//   ....[5]....
        /*07f8*/ 	.word	0xffffffff


	//   ....[6]....
        /*07fc*/ 	.word	0xffffffff


	//   ....[7]....
        /*0800*/ 	.word	0xffffffff


	//   ....[8]....
        /*0804*/ 	.word	0xffffffff


	//   ....[9]....
        /*0808*/ 	.word	0xffffffff


	//----- nvinfo : EIATTR_COOP_GROUP_INSTR_OFFSETS
	.align		4
.L_799:
        /*080c*/ 	.byte	0x04, 0x28
        /*080e*/ 	.short	(.L_801 - .L_800)


	//   ....[0]....
.L_800:
        /*0810*/ 	.word	0x0000cc00


	//   ....[1]....
        /*0814*/ 	.word	0x0000cc10


	//   ....[2]....
        /*0818*/ 	.word	0x0000cc80


	//   ....[3]....
        /*081c*/ 	.word	0x0000cca0


	//   ....[4]....
        /*0820*/ 	.word	0x0000ccd0


	//   ....[5]....
        /*0824*/ 	.word	0x0000cd00


	//   ....[6]....
        /*0828*/ 	.word	0x0000cd30


	//   ....[7]....
        /*082c*/ 	.word	0x0000cd60


	//   ....[8]....
        /*0830*/ 	.word	0x0000cd90


	//   ....[9]....
        /*0834*/ 	.word	0x0000cdc0


	//----- nvinfo : EIATTR_VRC_CTA_INIT_COUNT
	.align		4
.L_801:
        /*0838*/ 	.byte	0x02, 0x4a
	.zero		1
	.zero		1


	//----- nvinfo : EIATTR_EXIT_INSTR_OFFSETS
	.align		4
        /*083c*/ 	.byte	0x04, 0x1c
        /*083e*/ 	.short	(.L_803 - .L_802)


	//   ....[0]....
.L_802:
        /*0840*/ 	.word	0x0000efc0


	//   ....[1]....
        /*0844*/ 	.word	0x0000f0f0


	//   ....[2]....
        /*0848*/ 	.word	0x0000f6e0


	//   ....[3]....
        /*084c*/ 	.word	0x0000fc90


	//----- nvinfo : EIATTR_MAX_THREADS
	.align		4
.L_803:
        /*0850*/ 	.byte	0x04, 0x05
        /*0852*/ 	.short	(.L_805 - .L_804)
.L_804:
        /*0854*/ 	.word	0x00000230
        /*0858*/ 	.word	0x00000001
        /*085c*/ 	.word	0x00000001


	//----- nvinfo : EIATTR_CRS_STACK_SIZE
	.align		4
.L_805:
        /*0860*/ 	.byte	0x04, 0x1e
        /*0862*/ 	.short	(.L_807 - .L_806)
.L_806:
        /*0864*/ 	.word	0x00000000


	//----- nvinfo : EIATTR_CBANK_PARAM_SIZE
	.align		4
.L_807:
        /*0868*/ 	.byte	0x03, 0x19
        /*086a*/ 	.short	0x00b8


	//----- nvinfo : EIATTR_PARAM_CBANK
	.align		4
        /*086c*/ 	.byte	0x04, 0x0a
        /*086e*/ 	.short	(.L_809 - .L_808)
	.align		4
.L_808:
        /*0870*/ 	.word	index@(.nv.constant0._Z35group_norm_nhwc_bwd_one_pass_kernelI11Fp16IOFp32WLi512ELi70ELi560EEv26Group_norm_nhwc_bwd_params)
        /*0874*/ 	.short	0x0380
        /*0876*/ 	.short	0x00b8


	//----- nvinfo : EIATTR_SW_WAR
	.align		4
.L_809:
        /*0878*/ 	.byte	0x04, 0x36
        /*087a*/ 	.short	(.L_811 - .L_810)
.L_810:
        /*087c*/ 	.word	0x00000008
.L_811:


//--------------------- .nv.info._Z35group_norm_nhwc_bwd_one_pass_kernelI11Fp16IOBf16WLi64ELi70ELi560EEv26Group_norm_nhwc_bwd_params --------------------------
	.section	.nv.info._Z35group_norm_nhwc_bwd_one_pass_kernelI11Fp16IOBf16WLi64ELi70ELi560EEv26Group_norm_nhwc_bwd_params,"",@"SHT_CUDA_INFO"
	.sectionflags	@""
	.align	4


	//----- nvinfo : EIATTR_CUDA_API_VERSION
	.align		4
        /*0000*/ 	.byte	0x04, 0x37
        /*0002*/ 	.short	(.L_813 - .L_812)
.L_812:
        /*0004*/ 	.word	0x00000082


	//----- nvinfo : EIATTR_KPARAM_INFO
	.align		4
.L_813:
        /*0008*/ 	.byte	0x04, 0x17
        /*000a*/ 	.short	(.L_815 - .L_814)
.L_814:
        /*000c*/ 	.word	0x00000000
        /*0010*/ 	.short	0x0000
        /*0012*/ 	.short	0x0000
        /*0014*/ 	.byte	0x00, 0xf0, 0xe1, 0x02


	//----- nvinfo : EIATTR_SPARSE_MMA_MASK
	.align		4
.L_815:
        /*0018*/ 	.byte	0x03, 0x50
        /*001a*/ 	.short	0x0000


	//----- nvinfo : EIATTR_MAXREG_COUNT
	.align		4
        /*001c*/ 	.byte	0x03, 0x1b
        /*001e*/ 	.short	0x0060


	//----- nvinfo : EIATTR_NUM_BARRIERS
	.align		4
        /*0020*/ 	.byte	0x02, 0x4c
        /*0022*/ 	.byte	0x01
	.zero		1


	//----- nvinfo : EIATTR_MERCURY_ISA_VERSION
	.align		4
        /*0024*/ 	.byte	0x03, 0x5f
        /*0026*/ 	.short	0x0101


	//----- nvinfo : EIATTR_INT_WARP_WIDE_INSTR_OFFSETS
	.align		4
        /*0028*/ 	.byte	0x04, 0x31
        /*002a*/ 	.short	(.L_817 - .L_816)


	//   ....[0]....
.L_816:
        /*002c*/ 	.word	0x000019c0


	//----- nvinfo : EIATTR_COOP_GROUP_MASK_REGIDS
	.align		4
.L_817:
        /*0030*/ 	.byte	0x04, 0x29
        /*0032*/ 	.short	(.L_819 - .L_818)


	//   ....[0]....
.L_818:
        /*0034*/ 	.word	0xffffffff


	//   ....[1]....
        /*0038*/ 	.word	0xffffffff


	//   ....[2]....
        /*003c*/ 	.word	0xffffffff


	//   ....[3]....
        /*0040*/ 	.word	0xffffffff


	//   ....[4]....
        /*0044*/ 	.word	0xffffffff


	//   ....[5]....
        /*0048*/ 	.word	0xffffffff


	//   ....[6]....
        /*004c*/ 	.word	0xffffffff


	//   ....[7]....
        /*0050*/ 	.word	0xffffffff


	//   ....[8]....
        /*0054*/ 	.word	0xffffffff


	//   ....[9]....
        /*0058*/ 	.word	0xffffffff


	//----- nvinfo : EIATTR_COOP_GROUP_INSTR_OFFSETS
	.align		4
.L_819:
        /*005c*/ 	.byte	0x04, 0x28
        /*005e*/ 	.short	(.L_821 - .L_820)


	//   ....[0]....
.L_820:
        /*0060*/ 	.word	0x000019a0


	//   ....[1]....
        /*0064*/ 	.word	0x000019b0


	//   ....[2]....
        /*0068*/ 	.word	0x00001a50


	//   ....[3]....
        /*006c*/ 	.word	0x00001a70


	//   ....[4]....
        /*0070*/ 	.word	0x00001aa0


	//   ....[5]....
        /*0074*/ 	.word	0x00001ad0


	//   ....[6]....
        /*0078*/ 	.word	0x00001b00


	//   ....[7]....
        /*007c*/ 	.word	0x00001b30


	//   ....[8]....
        /*0080*/ 	.word	0x00001b60


	//   ....[9]....
        /*0084*/ 	.word	0x00001b90


	//----- nvinfo : EIATTR_VRC_CTA_INIT_COUNT
	.align		4
.L_821:
        /*0088*/ 	.byte	0x02, 0x4a
	.zero		1
	.zero		1


	//----- nvinfo : EIATTR_EXIT_INSTR_OFFSETS
	.align		4
        /*008c*/ 	.byte	0x04, 0x1c
        /*008e*/ 	.short	(.L_823 - .L_822)


	//   ....[0]....
.L_822:
        /*0090*/ 	.word	0x000040b0


	//   ....[1]....
        /*0094*/ 	.word	0x000041e0


	//   ....[2]....
        /*0098*/ 	.word	0x000047e0


	//   ....[3]....
        /*009c*/ 	.word	0x00004de0


	//----- nvinfo : EIATTR_MAX_THREADS
	.align		4
.L_823:
        /*00a0*/ 	.byte	0x04, 0x05
        /*00a2*/ 	.short	(.L_825 - .L_824)
.L_824:
        /*00a4*/ 	.word	0x00000230
        /*00a8*/ 	.word	0x00000001
        /*00ac*/ 	.word	0x00000001


	//----- nvinfo : EIATTR_CRS_STACK_SIZE
	.align		4
.L_825:
        /*00b0*/ 	.byte	0x04, 0x1e
        /*00b2*/ 	.short	(.L_827 - .L_826)
.L_826:
        /*00b4*/ 	.word	0x00000000


	//----- nvinfo : EIATTR_CBANK_PARAM_SIZE
	.align		4
.L_827:
        /*00b8*/ 	.byte	0x03, 0x19
        /*00ba*/ 	.short	0x00b8


	//----- nvinfo : EIATTR_PARAM_CBANK
	.align		4
        /*00bc*/ 	.byte	0x04, 0x0a
        /*00be*/ 	.short	(.L_829 - .L_828)
	.align		4
.L_828:
        /*00c0*/ 	.word	index@(.nv.constant0._Z35group_norm_nhwc_bwd_one_pass_kernelI11Fp16IOBf16WLi64ELi70ELi560EEv26Group_norm_nhwc_bwd_params)
        /*00c4*/ 	.short	0x0380
        /*00c6*/ 	.short	0x00b8


	//----- nvinfo : EIATTR_SW_WAR
	.align		4
.L_829:
        /*00c8*/ 	.byte	0x04, 0x36
        /*00ca*/ 	.short	(.L_831 - .L_830)
.L_830:
        /*00cc*/ 	.word	0x00000008
.L_831:


//--------------------- .nv.info._Z35group_norm_nhwc_bwd_one_pass_kernelI11Fp16IOBf16WLi128ELi70ELi560EEv26Group_norm_nhwc_bwd_params --------------------------
	.section	.nv.info._Z35group_norm_nhwc_bwd_one_pass_kernelI11Fp16IOBf16WLi128ELi70ELi560EEv26Group_norm_nhwc_bwd_params,"",@"SHT_CUDA_INFO"
	.sectionflags	@""
	.align	4


	//----- nvinfo : EIATTR_CUDA_API_VERSION
	.align		4
        /*0000*/ 	.byte	0x04, 0x37
        /*0002*/ 	.short	(.L_833 - .L_832)
.L_832:
        /*0004*/ 	.word	0x00000082


	//----- nvinfo : EIATTR_KPARAM_INFO
	.align		4
.L_833:
        /*0008*/ 	.byte	0x04, 0x17
        /*000a*/ 	.short	(.L_835 - .L_834)
.L_834:
        /*000c*/ 	.word	0x00000000
        /*0010*/ 	.short	0x0000
        /*0012*/ 	.short	0x0000
        /*0014*/ 	.byte	0x00, 0xf0, 0xe1, 0x02


	//----- nvinfo : EIATTR_SPARSE_MMA_MASK
	.align		4
.L_835:
        /*0018*/ 	.byte	0x03, 0x50
        /*001a*/ 	.short	0x0000


	//----- nvinfo : EIATTR_MAXREG_COUNT
	.align		4
        /*001c*/ 	.byte	0x03, 0x1b
        /*001e*/ 	.short	0x0060


	//----- nvinfo : EIATTR_NUM_BARRIERS
	.align		4
        /*0020*/ 	.byte	0x02, 0x4c
        /*0022*/ 	.byte	0x01
	.zero		1


	//----- nvinfo : EIATTR_MERCURY_ISA_VERSION
	.align		4
        /*0024*/ 	.byte	0x03, 0x5f
        /*0026*/ 	.short	0x0101


	//----- nvinfo : EIATTR_INT_WARP_WIDE_INSTR_OFFSETS
	.align		4
        /*0028*/ 	.byte	0x04, 0x31
        /*002a*/ 	.short	(.L_837 - .L_836)


	//   ....[0]....
.L_836:
        /*002c*/ 	.word	0x00002ca0


	//----- nvinfo : EIATTR_COOP_GROUP_MASK_REGIDS
	.align		4
.L_837:
        /*0030*/ 	.byte	0x04, 0x29
        /*0032*/ 	.short	(.L_839 - .L_838)


	//   ....[0]....
.L_838:
        /*0034*/ 	.word	0xffffffff


	//   ....[1]....
        /*0038*/ 	.word	0xffffffff


	//   ....[2]....
        /*003c*/ 	.word	0xffffffff


	//   ....[3]....
        /*0040*/ 	.word	0xffffffff


	//   ....[4]....
        /*0044*/ 	.word	0xffffffff


	//   ....[5]....
        /*0048*/ 	.word	0xffffffff


	//   ....[6]....
        /*004c*/ 	.word	0xffffffff


	//   ....[7]....
        /*0050*/ 	.word	0xffffffff


	//   ....[8]....
        /*0054*/ 	.word	0xffffffff


	//   ....[9]....
        /*0058*/ 	.word	0xffffffff


	//----- nvinfo : EIATTR_COOP_GROUP_INSTR_OFFSETS
	.align		4
.L_839:
        /*005c*/ 	.byte	0x04, 0x28
        /*005e*/ 	.short	(.L_841 - .L_840)


	//   ....[0]....
.L_840:
        /*0060*/ 	.word	0x00002d50


	//   ....[1]....
        /*0064*/ 	.word	0x00002d70


	//   ....[2]....
        /*0068*/ 	.word	0x00002db0


	//   ....[3]....
        /*006c*/ 	.word	0x00002dd0


	//   ....[4]....
        /*0070*/ 	.word	0x00002e20


	//   ....[5]....
        /*0074*/ 	.word	0x00002e50


	//   ....[6]....
        /*0078*/ 	.word	0x00002e80


	//   ....[7]....
        /*007c*/ 	.word	0x00002eb0


	//   ....[8]....
        /*0080*/ 	.word	0x00002ee0


	//   ....[9]....
        /*0084*/ 	.word	0x00002f10


	//----- nvinfo : EIATTR_VRC_CTA_INIT_COUNT
	.align		4
.L_841:
        /*0088*/ 	.byte	0x02, 0x4a
	.zero		1
	.zero		1


	//----- nvinfo : EIATTR_EXIT_INSTR_OFFSETS
	.align		4
        /*008c*/ 	.byte	0x04, 0x1c
        /*008e*/ 	.short	(.L_843 - .L_842)


	//   ....[0]....
.L_842:
        /*0090*/ 	.word	0x00006110


	//   ....[1]....
        /*0094*/ 	.word	0x00006240


	//   ....[2]....
        /*0098*/ 	.word	0x00006850


	//   ....[3]....
        /*009c*/ 	.word	0x00006e50


	//----- nvinfo : EIATTR_MAX_THREADS
	.align		4
.L_843:
        /*00a0*/ 	.byte	0x04, 0x05
        /*00a2*/ 	.short	(.L_845 - .L_844)
.L_844:
        /*00a4*/ 	.word	0x00000230
        /*00a8*/ 	.word	0x00000001
        /*00ac*/ 	.word	0x00000001


	//----- nvinfo : EIATTR_CRS_STACK_SIZE
	.align		4
.L_845:
        /*00b0*/ 	.byte	0x04, 0x1e
        /*00b2*/ 	.short	(.L_847 - .L_846)
.L_846:
        /*00b4*/ 	.word	0x00000000


	//----- nvinfo : EIATTR_CBANK_PARAM_SIZE
	.align		4
.L_847:
        /*00b8*/ 	.byte	0x03, 0x19
        /*00ba*/ 	.short	0x00b8


	//----- nvinfo : EIATTR_PARAM_CBANK
	.align		4
        /*00bc*/ 	.byte	0x04, 0x0a
        /*00be*/ 	.short	(.L_849 - .L_848)
	.align		4
.L_848:
        /*00c0*/ 	.word	index@(.nv.constant0._Z35group_norm_nhwc_bwd_one_pass_kernelI11Fp16IOBf16WLi128ELi70ELi560EEv26Group_norm_nhwc_bwd_params)
        /*00c4*/ 	.short	0x0380
        /*00c6*/ 	.short	0x00b8


	//----- nvinfo : EIATTR_SW_WAR
	.align		4
.L_849:
        /*00c8*/ 	.byte	0x04, 0x36
        /*00ca*/ 	.short	(.L_851 - .L_850)
.L_850:
        /*00cc*/ 	.word	0x00000008
.L_851:


//--------------------- .nv.info._Z35group_norm_nhwc_bwd_one_pass_kernelI11Fp16IOBf16WLi256ELi70ELi560EEv26Group_norm_nhwc_bwd_params --------------------------
	.section	.nv.info._Z35group_norm_nhwc_bwd_one_pass_kernelI11Fp16IOBf16WLi256ELi70ELi560EEv26Group_norm_nhwc_bwd_params,"",@"SHT_CUDA_INFO"
	.sectionflags	@""
	.align	4


	//----- nvinfo : EIATTR_CUDA_API_VERSION
	.align		4
        /*0000*/ 	.byte	0x04, 0x37
        /*0002*/ 	.short	(.L_853 - .L_852)
.L_852:
        /*0004*/ 	.word	0x00000082


	//----- nvinfo : EIATTR_KPARAM_INFO
	.align		4
.L_853:
        /*0008*/ 	.byte	0x04, 0x17
        /*000a*/ 	.short	(.L_855 - .L_854)
.L_854:
        /*000c*/ 	.word	0x00000000
        /*0010*/ 	.short	0x0000
        /*0012*/ 	.short	0x0000
        /*0014*/ 	.byte	0x00, 0xf0, 0xe1, 0x02


	//----- nvinfo : EIATTR_SPARSE_MMA_MASK
	.align		4
.L_855:
        /*0018*/ 	.byte	0x03, 0x50
        /*001a*/ 	.short	0x0000


	//----- nvinfo : EIATTR_MAXREG_COUNT
	.align		4
        /*001c*/ 	.byte	0x03, 0x1b
        /*001e*/ 	.short	0x0060


	//----- nvinfo : EIATTR_NUM_BARRIERS
	.align		4
        /*0020*/ 	.byte	0x02, 0x4c
        /*0022*/ 	.byte	0x01
	.zero		1


	//----- nvinfo : EIATTR_MERCURY_ISA_VERSION
	.align		4
        /*0024*/ 	.byte	0x03, 0x5f
        /*0026*/ 	.short	0x0101


	//----- nvinfo : EIATTR_INT_WARP_WIDE_INSTR_OFFSETS
	.align		4
        /*0028*/ 	.byte	0x04, 0x31
        /*002a*/ 	.short	(.L_857 - .L_856)


	//   ....[0]....
.L_856:
        /*002c*/ 	.word	0x00005310


	//----- nvinfo : EIATTR_COOP_GROUP_MASK_REGIDS
	.align		4
.L_857:
        /*0030*/ 	.byte	0x04, 0x29
        /*0032*/ 	.short	(.L_859 - .L_858)


	//   ....[0]....
.L_858:
        /*0034*/ 	.word	0xffffffff


	//   ....[1]....
        /*0038*/ 	.word	0xffffffff


	//   ....[2]....
        /*003c*/ 	.word	0xffffffff


	//   ....[3]....
        /*0040*/ 	.word	0xffffffff


	//   ....[4]....
        /*0044*/ 	.word	0xffffffff


	//   ....[5]....
        /*0048*/ 	.word	0xffffffff


	//   ....[6]....
        /*004c*/ 	.word	0xffffffff


	//   ....[7]....
        /*0050*/ 	.word	0xffffffff


	//   ....[8]....
        /*0054*/ 	.word	0xffffffff


	//   ....[9]....
        /*0058*/ 	.word	0xffffffff


	//----- nvinfo : EIATTR_COOP_GROUP_INSTR_OFFSETS
	.align		4
.L_859:
        /*005c*/ 	.byte	0x04, 0x28
        /*005e*/ 	.short	(.L_861 - .L_860)


	//   ....[0]....
.L_860:
        /*0060*/ 	.word	0x000053c0


	//   ....[1]....
        /*0064*/ 	.word	0x000053d0


	//   ....[2]....
        /*0068*/ 	.word	0x00005420


	//   ....[3]....
        /*006c*/ 	.word	0x00005440


	//   ....[4]....
        /*0070*/ 	.word	0x00005470


	//   ....[5]....
        /*0074*/ 	.word	0x000054a0


	//   ....[6]....
        /*0078*/ 	.word	0x000054d0


	//   ....[7]....
        /*007c*/ 	.word	0x00005500


	//   ....[8]....
        /*0080*/ 	.word	0x00005530


	//   ....[9]....
        /*0084*/ 	.word	0x00005560


	//----- nvinfo : EIATTR_VRC_CTA_INIT_COUNT
	.align		4
.L_861:
        /*0088*/ 	.byte	0x02, 0x4a
	.zero		1
	.zero		1


	//----- nvinfo : EIATTR_EXIT_INSTR_OFFSETS
	.align		4
        /*008c*/ 	.byte	0x04, 0x1c
        /*008e*/ 	.short	(.L_863 - .L_862)


	//   ....[0]....
.L_862:
        /*0090*/ 	.word	0x0000a1b0


	//   ....[1]....
        /*0094*/ 	.word	0x0000a2e0


	//   ....[2]....
        /*0098*/ 	.word	0x0000a900


	//   ....[3]....
        /*009c*/ 	.word	0x0000af00


	//----- nvinfo : EIATTR_MAX_THREADS
	.align		4
.L_863:
        /*00a0*/ 	.byte	0x04, 0x05
        /*00a2*/ 	.short	(.L_865 - .L_864)
.L_864:
        /*00a4*/ 	.word	0x00000230
        /*00a8*/ 	.word	0x00000001
        /*00ac*/ 	.word	0x00000001


	//----- nvinfo : EIATTR_CRS_STACK_SIZE
	.align		4
.L_865:
        /*00b0*/ 	.byte	0x04, 0x1e
        /*00b2*/ 	.short	(.L_867 - .L_866)
.L_866:
        /*00b4*/ 	.word	0x00000000


	//----- nvinfo : EIATTR_CBANK_PARAM_SIZE
	.align		4
.L_867:
        /*00b8*/ 	.byte	0x03, 0x19
        /*00ba*/ 	.short	0x00b8


	//----- nvinfo : EIATTR_PARAM_CBANK
	.align		4
        /*00bc*/ 	.byte	0x04, 0x0a
        /*00be*/ 	.short	(.L_869 - .L_868)
	.align		4
.L_868:
        /*00c0*/ 	.word	index@(.nv.constant0._Z35group_norm_nhwc_bwd_one_pass_kernelI11Fp16IOBf16WLi256ELi70ELi560EEv26Group_norm_nhwc_bwd_params)
        /*00c4*/ 	.short	0x0380
        /*00c6*/ 	.short	0x00b8


	//----- nvinfo : EIATTR_SW_WAR
	.align		4
.L_869:
        /*00c8*/ 	.byte	0x04, 0x36
        /*00ca*/ 	.short	(.L_871 - .L_870)
.L_870:
        /*00cc*/ 	.word	0x00000008
.L_871:


//--------------------- .nv.info._Z35group_norm_nhwc_bwd_one_pass_kernelI11Fp16IOBf16WLi512ELi70ELi560EEv26Group_norm_nhwc_bwd_params --------------------------
	.section	.nv.info._Z35group_norm_nhwc_bwd_one_pass_kernelI11Fp16IOBf16WLi512ELi70ELi560EEv26Group_norm_nhwc_bwd_params,"",@"SHT_CUDA_INFO"
	.sectionflags	@""
	.align	4


	//----- nvinfo : EIATTR_CUDA_API_VERSION
	.align		4
        /*0000*/ 	.byte	0x04, 0x37
        /*0002*/ 	.short	(.L_873 - .L_872)
.L_872:
        /*0004*/ 	.word	0x00000082


	//----- nvinfo : EIATTR_KPARAM_INFO
	.align		4
.L_873:
        /*0008*/ 	.byte	0x04, 0x17
        /*000a*/ 	.short	(.L_875 - .L_874)
.L_874:
        /*000c*/ 	.word	0x00000000
        /*0010*/ 	.short	0x0000
        /*0012*/ 	.short	0x0000
        /*0014*/ 	.byte	0x00, 0xf0, 0xe1, 0x02


	//----- nvinfo : EIATTR_SPARSE_MMA_MASK
	.align		4
.L_875:
        /*0018*/ 	.byte	0x03, 0x50
        /*001a*/ 	.short	0x0000


	//----- nvinfo : EIATTR_MAXREG_COUNT
	.align		4
        /*001c*/ 	.byte	0x03, 0x1b
        /*001e*/ 	.short	0x0060


	//----- nvinfo : EIATTR_NUM_BARRIERS
	.align		4
        /*0020*/ 	.byte	0x02, 0x4c
        /*0022*/ 	.byte	0x01
	.zero		1


	//----- nvinfo : EIATTR_ANNOTATIONS
	.align		4
        /*0024*/ 	.byte	0x04, 0x55
        /*0026*/ 	.short	(.L_877 - .L_876)


	//   ....[0]....
.L_876:
        /* <DEDUP_REMOVED lines=117> */


	//----- nvinfo : EIATTR_MERCURY_ISA_VERSION
	.align		4
.L_877:
        /*0768*/ 	.byte	0x03, 0x5f
        /*076a*/ 	.short	0x0101


	//----- nvinfo : EIATTR_INT_WARP_WIDE_INSTR_OFFSETS
	.align		4
        /*076c*/ 	.byte	0x04, 0x31
        /*076e*/ 	.short	(.L_879 - .L_878)


	//   ....[0]....
.L_878:
        /*0770*/ 	.word	0x0000ca60


	//   ....[1]....
        /*0774*/ 	.word	0x0000dfe0


	//   ....[2]....
        /*0778*/ 	.word	0x0000e020


	//   ....[3]....
        /*077c*/ 	.word	0x0000e060


	//   ....[4]....
        /*0780*/ 	.word	0x0000e0a0


	//   ....[5]....
        /*0784*/ 	.word	0x0000e2c0


	//----- nvinfo : EIATTR_COOP_GROUP_MASK_REGIDS
	.align		4
.L_879:
        /*0788*/ 	.byte	0x04, 0x29
        /*078a*/ 	.short	(.L_881 - .L_880)


	//   ....[0]....
.L_880:
        /*078c*/ 	.word	0xffffffff


	//   ....[1]....
        /*0790*/ 	.word	0xffffffff


	//   ....[2]....
        /*0794*/ 	.word	0xffffffff


	//   ....[3]....
        /*0798*/ 	.word	0xffffffff


	//   ....[4]....
        /*079c*/ 	.word	0xffffffff


	//   ....[5]....
        /*07a0*/ 	.word	0xffffffff


	//   ....[6]....
        /*07a4*/ 	.word	0xffffffff


	//   ....[7]....
        /*07a8*/ 	.word	0xffffffff


	//   ....[8]....
        /*07ac*/ 	.word	0xffffffff


	//   ....[9]....
        /*07b0*/ 	.word	0xffffffff


	//----- nvinfo : EIATTR_COOP_GROUP_INSTR_OFFSETS
	.align		4
.L_881:
        /*07b4*/ 	.byte	0x04, 0x28
        /*07b6*/ 	.short	(.L_883 - .L_882)


	//   ....[0]....
.L_882:
        /*07b8*/ 	.word	0x0000ca40


	//   ....[1]....
        /*07bc*/ 	.word	0x0000ca50


	//   ....[2]....
        /*07c0*/ 	.word	0x0000cac0


	//   ....[3]....
        /*07c4*/ 	.word	0x0000cae0


	//   ....[4]....
        /*07c8*/ 	.word	0x0000cb10


	//   ....[5]....
        /*07cc*/ 	.word	0x0000cb40


	//   ....[6]....
        /*07d0*/ 	.word	0x0000cb70


	//   ....[7]....
        /*07d4*/ 	.word	0x0000cba0


	//   ....[8]....
        /*07d8*/ 	.word	0x0000cbd0


	//   ....[9]....
        /*07dc*/ 	.word	0x0000cc00


	//----- nvinfo : EIATTR_VRC_CTA_INIT_COUNT
	.align		4
.L_883:
        /*07e0*/ 	.byte	0x02, 0x4a
	.zero		1
	.zero		1


	//----- nvinfo : EIATTR_EXIT_INSTR_OFFSETS
	.align		4
        /*07e4*/ 	.byte	0x04, 0x1c
        /*07e6*/ 	.short	(.L_885 - .L_884)


	//   ....[0]....
.L_884:
        /*07e8*/ 	.word	0x0000ee00


	//   ....[1]....
        /*07ec*/ 	.word	0x0000ef30


	//   ....[2]....
        /*07f0*/ 	.word	0x0000f550


	//   ....[3]....
        /*07f4*/ 	.word	0x0000fb50


	//----- nvinfo : EIATTR_MAX_THREADS
	.align		4
.L_885:
        /*07f8*/ 	.byte	0x04, 0x05
        /*07fa*/ 	.short	(.L_887 - .L_886)
.L_886:
        /*07fc*/ 	.word	0x00000230
        /*0800*/ 	.word	0x00000001
        /*0804*/ 	.word	0x00000001


	//----- nvinfo : EIATTR_CRS_STACK_SIZE
	.align		4
.L_887:
        /*0808*/ 	.byte	0x04, 0x1e
        /*080a*/ 	.short	(.L_889 - .L_888)
.L_888:
        /*080c*/ 	.word	0x00000000


	//----- nvinfo : EIATTR_CBANK_PARAM_SIZE
	.align		4
.L_889:
        /*0810*/ 	.byte	0x03, 0x19
        /*0812*/ 	.short	0x00b8


	//----- nvinfo : EIATTR_PARAM_CBANK
	.align		4
        /*0814*/ 	.byte	0x04, 0x0a
        /*0816*/ 	.short	(.L_891 - .L_890)
	.align		4
.L_890:
        /*0818*/ 	.word	index@(.nv.constant0._Z35group_norm_nhwc_bwd_one_pass_kernelI11Fp16IOBf16WLi512ELi70ELi560EEv26Group_norm_nhwc_bwd_params)
        /*081c*/ 	.short	0x0380
        /*081e*/ 	.short	0x00b8


	//----- nvinfo : EIATTR_SW_WAR
	.align		4
.L_891:
        /*0820*/ 	.byte	0x04, 0x36
        /*0822*/ 	.short	(.L_893 - .L_892)
.L_892:
        /*0824*/ 	.word	0x00000008
.L_893:


//--------------------- .nv.info._Z35group_norm_nhwc_bwd_one_pass_kernelI11Fp16IOFp16WLi64ELi70ELi560EEv26Group_norm_nhwc_bwd_params --------------------------
	.section	.nv.info._Z35group_norm_nhwc_bwd_one_pass_kernelI11Fp16IOFp16WLi64ELi70ELi560EEv26Group_norm_nhwc_bwd_params,"",@"SHT_CUDA_INFO"
	.sectionflags	@""
	.align	4


	//----- nvinfo : EIATTR_CUDA_API_VERSION
	.align		4
        /*0000*/ 	.byte	0x04, 0x37
        /*0002*/ 	.short	(.L_895 - .L_894)
.L_894:
        /*0004*/ 	.word	0x00000082


	//----- nvinfo : EIATTR_KPARAM_INFO
	.align		4
.L_895:
        /*0008*/ 	.byte	0x04, 0x17
        /*000a*/ 	.short	(.L_897 - .L_896)
.L_896:
        /*000c*/ 	.word	0x00000000
        /*0010*/ 	.short	0x0000
        /*0012*/ 	.short	0x0000
        /*0014*/ 	.byte	0x00, 0xf0, 0xe1, 0x02


	//----- nvinfo : EIATTR_SPARSE_MMA_MASK
	.align		4
.L_897:
        /*0018*/ 	.byte	0x03, 0x50
        /*001a*/ 	.short	0x0000


	//----- nvinfo : EIATTR_MAXREG_COUNT
	.align		4
        /*001c*/ 	.byte	0x03, 0x1b
        /*001e*/ 	.short	0x0060


	//----- nvinfo : EIATTR_NUM_BARRIERS
	.align		4
        /*0020*/ 	.byte	0x02, 0x4c
        /*0022*/ 	.byte	0x01
	.zero		1


	//----- nvinfo : EIATTR_MERCURY_ISA_VERSION
	.align		4
        /*0024*/ 	.byte	0x03, 0x5f
        /*0026*/ 	.short	0x0101


	//----- nvinfo : EIATTR_INT_WARP_WIDE_INSTR_OFFSETS
	.align		4
        /*0028*/ 	.byte	0x04, 0x31
        /*002a*/ 	.short	(.L_899 - .L_898)


	//   ....[0]....
.L_898:
        /*002c*/ 	.word	0x000019c0


	//----- nvinfo : EIATTR_COOP_GROUP_MASK_REGIDS
	.align		4
.L_899:
        /*0030*/ 	.byte	0x04, 0x29
        /*0032*/ 	.short	(.L_901 - .L_900)


	//   ....[0]....
.L_900:
        /*0034*/ 	.word	0xffffffff


	//   ....[1]....
        /*0038*/ 	.word	0xffffffff


	//   ....[2]....
        /*003c*/ 	.word	0xffffffff


	//   ....[3]....
        /*0040*/ 	.word	0xffffffff


	//   ....[4]....
        /*0044*/ 	.word	0xffffffff


	//   ....[5]....
        /*0048*/ 	.word	0xffffffff


	//   ....[6]....
        /*004c*/ 	.word	0xffffffff


	//   ....[7]....
        /*0050*/ 	.word	0xffffffff


	//   ....[8]....
        /*0054*/ 	.word	0xffffffff


	//   ....[9]....
        /*0058*/ 	.word	0xffffffff


	//----- nvinfo : EIATTR_COOP_GROUP_INSTR_OFFSETS
	.align		4
.L_901:
        /*005c*/ 	.byte	0x04, 0x28
        /*005e*/ 	.short	(.L_903 - .L_902)


	//   ....[0]....
.L_902:
        /*0060*/ 	.word	0x000019a0


	//   ....[1]....
        /*0064*/ 	.word	0x000019b0


	//   ....[2]....
        /*0068*/ 	.word	0x00001a50


	//   ....[3]....
        /*006c*/ 	.word	0x00001a70


	//   ....[4]....
        /*0070*/ 	.word	0x00001aa0


	//   ....[5]....
        /*0074*/ 	.word	0x00001ad0


	//   ....[6]....
        /*0078*/ 	.word	0x00001b00


	//   ....[7]....
        /*007c*/ 	.word	0x00001b30


	//   ....[8]....
        /*0080*/ 	.word	0x00001b60


	//   ....[9]....
        /*0084*/ 	.word	0x00001b90


	//----- nvinfo : EIATTR_VRC_CTA_INIT_COUNT
	.align		4
.L_903:
        /*0088*/ 	.byte	0x02, 0x4a
	.zero		1
	.zero		1


	//----- nvinfo : EIATTR_EXIT_INSTR_OFFSETS
	.align		4
        /*008c*/ 	.byte	0x04, 0x1c
        /*008e*/ 	.short	(.L_905 - .L_904)


	//   ....[0]....
.L_904:
        /*0090*/ 	.word	0x000040b0


	//   ....[1]....
        /*0094*/ 	.word	0x000041e0


	//   ....[2]....
        /*0098*/ 	.word	0x000047e0


	//   ....[3]....
        /*009c*/ 	.word	0x00004de0


	//----- nvinfo : EIATTR_MAX_THREADS
	.align		4
.L_905:
        /*00a0*/ 	.byte	0x04, 0x05
        /*00a2*/ 	.short	(.L_907 - .L_906)
.L_906:
        /*00a4*/ 	.word	0x00000230
        /*00a8*/ 	.word	0x00000001
        /*00ac*/ 	.word	0x00000001


	//----- nvinfo : EIATTR_CRS_STACK_SIZE
	.align		4
.L_907:
        /*00b0*/ 	.byte	0x04, 0x1e
        /*00b2*/ 	.short	(.L_909 - .L_908)
.L_908:
        /*00b4*/ 	.word	0x00000000


	//----- nvinfo : EIATTR_CBANK_PARAM_SIZE
	.align		4
.L_909:
        /*00b8*/ 	.byte	0x03, 0x19
        /*00ba*/ 	.short	0x00b8


	//----- nvinfo : EIATTR_PARAM_CBANK
	.align		4
        /*00bc*/ 	.byte	0x04, 0x0a
        /*00be*/ 	.short	(.L_911 - .L_910)
	.align		4
.L_910:
        /*00c0*/ 	.word	index@(.nv.constant0._Z35group_norm_nhwc_bwd_one_pass_kernelI11Fp16IOFp16WLi64ELi70ELi560EEv26Group_norm_nhwc_bwd_params)
        /*00c4*/ 	.short	0x0380
        /*00c6*/ 	.short	0x00b8


	//----- nvinfo : EIATTR_SW_WAR
	.align		4
.L_911:
        /*00c8*/ 	.byte	0x04, 0x36
        /*00ca*/ 	.short	(.L_913 - .L_912)
.L_912:
        /*00cc*/ 	.word	0x00000008
.L_913:


//--------------------- .nv.info._Z35group_norm_nhwc_bwd_one_pass_kernelI11Fp16IOFp16WLi128ELi70ELi560EEv26Group_norm_nhwc_bwd_params --------------------------
	.section	.nv.info._Z35group_norm_nhwc_bwd_one_pass_kernelI11Fp16IOFp16WLi128ELi70ELi560EEv26Group_norm_nhwc_bwd_params,"",@"SHT_CUDA_INFO"
	.sectionflags	@""
	.align	4


	//----- nvinfo : EIATTR_CUDA_API_VERSION
	.align		4
        /*0000*/ 	.byte	0x04, 0x37
        /*0002*/ 	.short	(.L_915 - .L_914)
.L_914:
        /*0004*/ 	.word	0x00000082


	//----- nvinfo : EIATTR_KPARAM_INFO
	.align		4
.L_915:
        /*0008*/ 	.byte	0x04, 0x17
        /*000a*/ 	.short	(.L_917 - .L_916)
.L_916:
        /*000c*/ 	.word	0x00000000
        /*0010*/ 	.short	0x0000
        /*0012*/ 	.short	0x0000
        /*0014*/ 	.byte	0x00, 0xf0, 0xe1, 0x02


	//----- nvinfo : EIATTR_SPARSE_MMA_MASK
	.align		4
.L_917:
        /*0018*/ 	.byte	0x03, 0x50
        /*001a*/ 	.short	0x0000


	//----- nvinfo : EIATTR_MAXREG_COUNT
	.align		4
        /*001c*/ 	.byte	0x03, 0x1b
        /*001e*/ 	.short	0x0060


	//----- nvinfo : EIATTR_NUM_BARRIERS
	.align		4
        /*0020*/ 	.byte	0x02, 0x4c
        /*0022*/ 	.byte	0x01
	.zero		1


	//----- nvinfo : EIATTR_MERCURY_ISA_VERSION
	.align		4
        /*0024*/ 	.byte	0x03, 0x5f
        /*0026*/ 	.short	0x0101


	//----- nvinfo : EIATTR_INT_WARP_WIDE_INSTR_OFFSETS
	.align		4
        /*0028*/ 	.byte	0x04, 0x31
        /*002a*/ 	.short	(.L_919 - .L_918)


	//   ....[0]....
.L_918:
        /*002c*/ 	.word	0x00002ca0


	//----- nvinfo : EIATTR_COOP_GROUP_MASK_REGIDS
	.align		4
.L_919:
        /*0030*/ 	.byte	0x04, 0x29
        /*0032*/ 	.short	(.L_921 - .L_920)


	//   ....[0]....
.L_920:
        /*0034*/ 	.word	0xffffffff


	//   ....[1]....
        /*0038*/ 	.word	0xffffffff


	//   ....[2]....
        /*003c*/ 	.word	0xffffffff


	//   ....[3]....
        /*0040*/ 	.word	0xffffffff


	//   ....[4]....
        /*0044*/ 	.word	0xffffffff


	//   ....[5]....
        /*0048*/ 	.word	0xffffffff


	//   ....[6]....
        /*004c*/ 	.word	0xffffffff


	//   ....[7]....
        /*0050*/ 	.word	0xffffffff


	//   ....[8]....
        /*0054*/ 	.word	0xffffffff


	//   ....[9]....
        /*0058*/ 	.word	0xffffffff


	//----- nvinfo : EIATTR_COOP_GROUP_INSTR_OFFSETS
	.align		4
.L_921:
        /*005c*/ 	.byte	0x04, 0x28
        /*005e*/ 	.short	(.L_923 - .L_922)


	//   ....[0]....
.L_922:
        /*0060*/ 	.word	0x00002d50


	//   ....[1]....
        /*0064*/ 	.word	0x00002d70


	//   ....[2]....
        /*0068*/ 	.word	0x00002db0


	//   ....[3]....
        /*006c*/ 	.word	0x00002dd0


	//   ....[4]....
        /*0070*/ 	.word	0x00002e20


	//   ....[5]....
        /*0074*/ 	.word	0x00002e50


	//   ....[6]....
        /*0078*/ 	.word	0x00002e80


	//   ....[7]....
        /*007c*/ 	.word	0x00002eb0


	//   ....[8]....
        /*0080*/ 	.word	0x00002ee0


	//   ....[9]....
        /*0084*/ 	.word	0x00002f10


	//----- nvinfo : EIATTR_VRC_CTA_INIT_COUNT
	.align		4
.L_923:
        /*0088*/ 	.byte	0x02, 0x4a
	.zero		1
	.zero		1


	//----- nvinfo : EIATTR_EXIT_INSTR_OFFSETS
	.align		4
        /*008c*/ 	.byte	0x04, 0x1c
        /*008e*/ 	.short	(.L_925 - .L_924)


	//   ....[0]....
.L_924:
        /*0090*/ 	.word	0x00006110


	//   ....[1]....
        /*0094*/ 	.word	0x00006240


	//   ....[2]....
        /*0098*/ 	.word	0x00006850


	//   ....[3]....
        /*009c*/ 	.word	0x00006e50


	//----- nvinfo : EIATTR_MAX_THREADS
	.align		4
.L_925:
        /*00a0*/ 	.byte	0x04, 0x05
        /*00a2*/ 	.short	(.L_927 - .L_926)
.L_926:
        /*00a4*/ 	.word	0x00000230
        /*00a8*/ 	.word	0x00000001
        /*00ac*/ 	.word	0x00000001


	//----- nvinfo : EIATTR_CRS_STACK_SIZE
	.align		4
.L_927:
        /*00b0*/ 	.byte	0x04, 0x1e
        /*00b2*/ 	.short	(.L_929 - .L_928)
.L_928:
        /*00b4*/ 	.word	0x00000000


	//----- nvinfo : EIATTR_CBANK_PARAM_SIZE
	.align		4
.L_929:
        /*00b8*/ 	.byte	0x03, 0x19
        /*00ba*/ 	.short	0x00b8


	//----- nvinfo : EIATTR_PARAM_CBANK
	.align		4
        /*00bc*/ 	.byte	0x04, 0x0a
        /*00be*/ 	.short	(.L_931 - .L_930)
	.align		4
.L_930:
        /*00c0*/ 	.word	index@(.nv.constant0._Z35group_norm_nhwc_bwd_one_pass_kernelI11Fp16IOFp16WLi128ELi70ELi560EEv26Group_norm_nhwc_bwd_params)
        /*00c4*/ 	.short	0x0380
        /*00c6*/ 	.short	0x00b8


	//----- nvinfo : EIATTR_SW_WAR
	.align		4
.L_931:
        /*00c8*/ 	.byte	0x04, 0x36
        /*00ca*/ 	.short	(.L_933 - .L_932)
.L_932:
        /*00cc*/ 	.word	0x00000008
.L_933:


//--------------------- .nv.info._Z35group_norm_nhwc_bwd_one_pass_kernelI11Fp16IOFp16WLi256ELi70ELi560EEv26Group_norm_nhwc_bwd_params --------------------------
	.section	.nv.info._Z35group_norm_nhwc_bwd_one_pass_kernelI11Fp16IOFp16WLi256ELi70ELi560EEv26Group_norm_nhwc_bwd_params,"",@"SHT_CUDA_INFO"
	.sectionflags	@""
	.align	4


	//----- nvinfo : EIATTR_CUDA_API_VERSION
	.align		4
        /*0000*/ 	.byte	0x04, 0x37
        /*0002*/ 	.short	(.L_935 - .L_934)
.L_934:
        /*0004*/ 	.word	0x00000082


	//----- nvinfo : EIATTR_KPARAM_INFO
	.align		4
.L_935:
        /*0008*/ 	.byte	0x04, 0x17
        /*000a*/ 	.short	(.L_937 - .L_936)
.L_936:
        /*000c*/ 	.word	0x00000000
        /*0010*/ 	.short	0x0000
        /*0012*/ 	.short	0x0000
        /*0014*/ 	.byte	0x00, 0xf0, 0xe1, 0x02


	//----- nvinfo : EIATTR_SPARSE_MMA_MASK
	.align		4
.L_937:
        /*0018*/ 	.byte	0x03, 0x50
        /*001a*/ 	.short	0x0000


	//----- nvinfo : EIATTR_MAXREG_COUNT
	.align		4
        /*001c*/ 	.byte	0x03, 0x1b
        /*001e*/ 	.short	0x0060


	//----- nvinfo : EIATTR_NUM_BARRIERS
	.align		4
        /*0020*/ 	.byte	0x02, 0x4c
        /*0022*/ 	.byte	0x01
	.zero		1


	//----- nvinfo : EIATTR_MERCURY_ISA_VERSION
	.align		4
        /*0024*/ 	.byte	0x03, 0x5f
        /*0026*/ 	.short	0x0101


	//----- nvinfo : EIATTR_INT_WARP_WIDE_INSTR_OFFSETS
	.align		4
        /*0028*/ 	.byte	0x04, 0x31
        /*002a*/ 	.short	(.L_939 - .L_938)


	//   ....[0]....
.L_938:
        /*002c*/ 	.word	0x00005310


	//----- nvinfo : EIATTR_COOP_GROUP_MASK_REGIDS
	.align		4
.L_939:
        /*0030*/ 	.byte	0x04, 0x29
        /*0032*/ 	.short	(.L_941 - .L_940)


	//   ....[0]....
.L_940:
        /*0034*/ 	.word	0xffffffff


	//   ....[1]....
        /*0038*/ 	.word	0xffffffff


	//   ....[2]....
        /*003c*/ 	.word	0xffffffff


	//   ....[3]....
        /*0040*/ 	.word	0xffffffff


	//   ....[4]....
        /*0044*/ 	.word	0xffffffff


	//   ....[5]....
        /*0048*/ 	.word	0xffffffff


	//   ....[6]....
        /*004c*/ 	.word	0xffffffff


	//   ....[7]....
        /*0050*/ 	.word	0xffffffff


	//   ....[8]....
        /*0054*/ 	.word	0xffffffff


	//   ....[9]....
        /*0058*/ 	.word	0xffffffff


	//----- nvinfo : EIATTR_COOP_GROUP_INSTR_OFFSETS
	.align		4
.L_941:
        /*005c*/ 	.byte	0x04, 0x28
        /*005e*/ 	.short	(.L_943 - .L_942)


	//   ....[0]....
.L_942:
        /*0060*/ 	.word	0x000053c0


	//   ....[1]....
        /*0064*/ 	.word	0x000053d0


	//   ....[2]....
        /*0068*/ 	.word	0x00005420


	//   ....[3]....
        /*006c*/ 	.word	0x00005440


	//   ....[4]....
        /*0070*/ 	.word	0x00005470


	//   ....[5]....
        /*0074*/ 	.word	0x000054a0


	//   ....[6]....
        /*0078*/ 	.word	0x000054d0


	//   ....[7]....
        /*007c*/ 	.word	0x00005500


	//   ....[8]....
        /*0080*/ 	.word	0x00005530


	//   ....[9]....
        /*0084*/ 	.word	0x00005560


	//----- nvinfo : EIATTR_VRC_CTA_INIT_COUNT
	.align		4
.L_943:
        /*0088*/ 	.byte	0x02, 0x4a
	.zero		1
	.zero		1


	//----- nvinfo : EIATTR_EXIT_INSTR_OFFSETS
	.align		4
        /*008c*/ 	.byte	0x04, 0x1c
        /*008e*/ 	.short	(.L_945 - .L_944)


	//   ....[0]....
.L_944:
        /*0090*/ 	.word	0x0000a1b0


	//   ....[1]....
        /*0094*/ 	.word	0x0000a2e0


	//   ....[2]....
        /*0098*/ 	.word	0x0000a900


	//   ....[3]....
        /*009c*/ 	.word	0x0000af00


	//----- nvinfo : EIATTR_MAX_THREADS
	.align		4
.L_945:
        /*00a0*/ 	.byte	0x04, 0x05
        /*00a2*/ 	.short	(.L_947 - .L_946)
.L_946:
        /*00a4*/ 	.word	0x00000230
        /*00a8*/ 	.word	0x00000001
        /*00ac*/ 	.word	0x00000001


	//----- nvinfo : EIATTR_CRS_STACK_SIZE
	.align		4
.L_947:
        /*00b0*/ 	.byte	0x04, 0x1e
        /*00b2*/ 	.short	(.L_949 - .L_948)
.L_948:
        /*00b4*/ 	.word	0x00000000


	//----- nvinfo : EIATTR_CBANK_PARAM_SIZE
	.align		4
.L_949:
        /*00b8*/ 	.byte	0x03, 0x19
        /*00ba*/ 	.short	0x00b8


	//----- nvinfo : EIATTR_PARAM_CBANK
	.align		4
        /*00bc*/ 	.byte	0x04, 0x0a
        /*00be*/ 	.short	(.L_951 - .L_950)
	.align		4
.L_950:
        /*00c0*/ 	.word	index@(.nv.constant0._Z35group_norm_nhwc_bwd_one_pass_kernelI11Fp16IOFp16WLi256ELi70ELi560EEv26Group_norm_nhwc_bwd_params)
        /*00c4*/ 	.short	0x0380
        /*00c6*/ 	.short	0x00b8


	//----- nvinfo : EIATTR_SW_WAR
	.align		4
.L_951:
        /*00c8*/ 	.byte	0x04, 0x36
        /*00ca*/ 	.short	(.L_953 - .L_952)
.L_952:
        /*00cc*/ 	.word	0x00000008
.L_953:


//--------------------- .nv.info._Z35group_norm_nhwc_bwd_one_pass_kernelI11Fp16IOFp16WLi512ELi70ELi560EEv26Group_norm_nhwc_bwd_params --------------------------
	.section	.nv.info._Z35group_norm_nhwc_bwd_one_pass_kernelI11Fp16IOFp16WLi512ELi70ELi560EEv26Group_norm_nhwc_bwd_params,"",@"SHT_CUDA_INFO"
	.sectionflags	@""
	.align	4


	//----- nvinfo : EIATTR_CUDA_API_VERSION
	.align		4
        /*0000*/ 	.byte	0x04, 0x37
        /*0002*/ 	.short	(.L_955 - .L_954)
.L_954:
        /*0004*/ 	.word	0x00000082


	//----- nvinfo : EIATTR_KPARAM_INFO
	.align		4
.L_955:
        /*0008*/ 	.byte	0x04, 0x17
        /*000a*/ 	.short	(.L_957 - .L_956)
.L_956:
        /*000c*/ 	.word	0x00000000
        /*0010*/ 	.short	0x0000
        /*0012*/ 	.short	0x0000
        /*0014*/ 	.byte	0x00, 0xf0, 0xe1, 0x02


	//----- nvinfo : EIATTR_SPARSE_MMA_MASK
	.align		4
.L_957:
        /*0018*/ 	.byte	0x03, 0x50
        /*001a*/ 	.short	0x0000


	//----- nvinfo : EIATTR_MAXREG_COUNT
	.align		4
        /*001c*/ 	.byte	0x03, 0x1b
        /*001e*/ 	.short	0x0060


	//----- nvinfo : EIATTR_NUM_BARRIERS
	.align		4
        /*0020*/ 	.byte	0x02, 0x4c
        /*0022*/ 	.byte	0x01
	.zero		1


	//----- nvinfo : EIATTR_ANNOTATIONS
	.align		4
        /*0024*/ 	.byte	0x04, 0x55
        /*0026*/ 	.short	(.L_959 - .L_958)


	//   ....[0]....
.L_958:
        /* <DEDUP_REMOVED lines=123> */


	//----- nvinfo : EIATTR_MERCURY_ISA_VERSION
	.align		4
.L_959:
        /*07c8*/ 	.byte	0x03, 0x5f
        /*07ca*/ 	.short	0x0101


	//----- nvinfo : EIATTR_INT_WARP_WIDE_INSTR_OFFSETS
	.align		4
        /*07cc*/ 	.byte	0x04, 0x31
        /*07ce*/ 	.short	(.L_961 - .L_960)


	//   ....[0]....
.L_960:
        /*07d0*/ 	.word	0x0000cc70


	//   ....[1]....
        /*07d4*/ 	.word	0x0000e1e0


	//   ....[2]....
        /*07d8*/ 	.word	0x0000e220


	//   ....[3]....
        /*07dc*/ 	.word	0x0000e260


	//   ....[4]....
        /*07e0*/ 	.word	0x0000e2a0


	//   ....[5]....
        /*07e4*/ 	.word	0x0000e4c0


	//----- nvinfo : EIATTR_COOP_GROUP_MASK_REGIDS
	.align		4
.L_961:
        /*07e8*/ 	.byte	0x04, 0x29
        /*07ea*/ 	.short	(.L_963 - .L_962)


	//   ....[0]....
.L_962:
        /*07ec*/ 	.word	0xffffffff


	//   ....[1]....
        /*07f0*/ 	.word	0xffffffff


	//   ....[2]....
        /*07f4*/ 	.word	0xffffffff


	//   ....[3]....
        /*07f8*/ 	.word	0xffffffff


	//   ....[4]....
        /*07fc*/ 	.word	0xffffffff


	//   ....[5]....
        /*0800*/ 	.word	0xffffffff


	//   ....[6]....
        /*0804*/ 	.word	0xffffffff


	//   ....[7]....
        /*0808*/ 	.word	0xffffffff


	//   ....[8]....
        /*080c*/ 	.word	0xffffffff


	//   ....[9]....
        /*0810*/ 	.word	0xffffffff


	//----- nvinfo : EIATTR_COOP_GROUP_INSTR_OFFSETS
	.align		4
.L_963:
        /*0814*/ 	.byte	0x04, 0x28
        /*0816*/ 	.short	(.L_965 - .L_964)


	//   ....[0]....
.L_964:
        /*0818*/ 	.word	0x0000cc50


	//   ....[1]....
        /*081c*/ 	.word	0x0000cc60


	//   ....[2]....
        /*0820*/ 	.word	0x0000ccd0


	//   ....[3]....
        /*0824*/ 	.word	0x0000ccf0


	//   ....[4]....
        /*0828*/ 	.word	0x0000cd20


	//   ....[5]....
        /*082c*/ 	.word	0x0000cd50


	//   ....[6]....
        /*0830*/ 	.word	0x0000cd80


	//   ....[7]....
        /*0834*/ 	.word	0x0000cdb0


	//   ....[8]....
        /*0838*/ 	.word	0x0000ce00


	//   ....[9]....
        /*083c*/ 	.word	0x0000ce30


	//----- nvinfo : EIATTR_VRC_CTA_INIT_COUNT
	.align		4
.L_965:
        /*0840*/ 	.byte	0x02, 0x4a
	.zero		1
	.zero		1


	//----- nvinfo : EIATTR_EXIT_INSTR_OFFSETS
	.align		4
        /*0844*/ 	.byte	0x04, 0x1c
        /*0846*/ 	.short	(.L_967 - .L_966)


	//   ....[0]....
.L_966:
        /*0848*/ 	.word	0x0000f000


	//   ....[1]....
        /*084c*/ 	.word	0x0000f130


	//   ....[2]....
        /*0850*/ 	.word	0x0000f750


	//   ....[3]....
        /*0854*/ 	.word	0x0000fd50


	//----- nvinfo : EIATTR_MAX_THREADS
	.align		4
.L_967:
        /*0858*/ 	.byte	0x04, 0x05
        /*085a*/ 	.short	(.L_969 - .L_968)
.L_968:
        /*085c*/ 	.word	0x00000230
        /*0860*/ 	.word	0x00000001
        /*0864*/ 	.word	0x00000001


	//----- nvinfo : EIATTR_CRS_STACK_SIZE
	.align		4
.L_969:
        /*0868*/ 	.byte	0x04, 0x1e
        /*086a*/ 	.short	(.L_971 - .L_970)
.L_970:
        /*086c*/ 	.word	0x00000000


	//----- nvinfo : EIATTR_CBANK_PARAM_SIZE
	.align		4
.L_971:
        /*0870*/ 	.byte	0x03, 0x19
        /*0872*/ 	.short	0x00b8


	//----- nvinfo : EIATTR_PARAM_CBANK
	.align		4
        /*0874*/ 	.byte	0x04, 0x0a
        /*0876*/ 	.short	(.L_973 - .L_972)
	.align		4
.L_972:
        /*0878*/ 	.word	index@(.nv.constant0._Z35group_norm_nhwc_bwd_one_pass_kernelI11Fp16IOFp16WLi512ELi70ELi560EEv26Group_norm_nhwc_bwd_params)
        /*087c*/ 	.short	0x0380
        /*087e*/ 	.short	0x00b8


	//----- nvinfo : EIATTR_SW_WAR
	.align		4
.L_973:
        /*0880*/ 	.byte	0x04, 0x36
        /*0882*/ 	.short	(.L_975 - .L_974)
.L_974:
        /*0884*/ 	.word	0x00000008
.L_975:


//--------------------- .nv.info._Z35group_norm_nhwc_bwd_one_pass_kernelI11Fp32IOFp32WLi64ELi70ELi560EEv26Group_norm_nhwc_bwd_params --------------------------
	.section	.nv.info._Z35group_norm_nhwc_bwd_one_pass_kernelI11Fp32IOFp32WLi64ELi70ELi560EEv26Group_norm_nhwc_bwd_params,"",@"SHT_CUDA_INFO"
	.sectionflags	@""
	.align	4


	//----- nvinfo : EIATTR_CUDA_API_VERSION
	.align		4
        /*0000*/ 	.byte	0x04, 0x37
        /*0002*/ 	.short	(.L_977 - .L_976)
.L_976:
        /*0004*/ 	.word	0x00000082


	//----- nvinfo : EIATTR_KPARAM_INFO
	.align		4
.L_977:
        /*0008*/ 	.byte	0x04, 0x17
        /*000a*/ 	.short	(.L_979 - .L_978)
.L_978:
        /*000c*/ 	.word	0x00000000
        /*0010*/ 	.short	0x0000
        /*0012*/ 	.short	0x0000
        /*0014*/ 	.byte	0x00, 0xf0, 0xe1, 0x02


	//----- nvinfo : EIATTR_SPARSE_MMA_MASK
	.align		4
.L_979:
        /*0018*/ 	.byte	0x03, 0x50
        /*001a*/ 	.short	0x0000


	//----- nvinfo : EIATTR_MAXREG_COUNT
	.align		4
        /*001c*/ 	.byte	0x03, 0x1b
        /*001e*/ 	.short	0x0060


	//----- nvinfo : EIATTR_NUM_BARRIERS
	.align		4
        /*0020*/ 	.byte	0x02, 0x4c
        /*0022*/ 	.byte	0x01
	.zero		1


	//----- nvinfo : EIATTR_MERCURY_ISA_VERSION
	.align		4
        /*0024*/ 	.byte	0x03, 0x5f
        /*0026*/ 	.short	0x0101


	//----- nvinfo : EIATTR_INT_WARP_WIDE_INSTR_OFFSETS
	.align		4
        /*0028*/ 	.byte	0x04, 0x31
        /*002a*/ 	.short	(.L_981 - .L_980)


	//   ....[0]....
.L_980:
        /*002c*/ 	.word	0x00001830


	//----- nvinfo : EIATTR_COOP_GROUP_MASK_REGIDS
	.align		4
.L_981:
        /*0030*/ 	.byte	0x04, 0x29
        /*0032*/ 	.short	(.L_983 - .L_982)


	//   ....[0]....
.L_982:
        /*0034*/ 	.word	0xffffffff


	//   ....[1]....
        /*0038*/ 	.word	0xffffffff


	//   ....[2]....
        /*003c*/ 	.word	0xffffffff


	//   ....[3]....
        /*0040*/ 	.word	0xffffffff


	//   ....[4]....
        /*0044*/ 	.word	0xffffffff


	//   ....[5]....
        /*0048*/ 	.word	0xffffffff


	//   ....[6]....
        /*004c*/ 	.word	0xffffffff


	//   ....[7]....
        /*0050*/ 	.word	0xffffffff


	//   ....[8]....
        /*0054*/ 	.word	0xffffffff


	//   ....[9]....
        /*0058*/ 	.word	0xffffffff


	//----- nvinfo : EIATTR_COOP_GROUP_INSTR_OFFSETS
	.align		4
.L_983:
        /*005c*/ 	.byte	0x04, 0x28
        /*005e*/ 	.short	(.L_985 - .L_984)


	//   ....[0]....
.L_984:
        /*0060*/ 	.word	0x00001820


	//   ....[1]....
        /*0064*/ 	.word	0x00001840


	//   ....[2]....
        /*0068*/ 	.word	0x000018b0


	//   ....[3]....
        /*006c*/ 	.word	0x000018d0


	//   ....[4]....
        /*0070*/ 	.word	0x00001920


	//   ....[5]....
        /*0074*/ 	.word	0x00001950


	//   ....[6]....
        /*0078*/ 	.word	0x00001980


	//   ....[7]....
        /*007c*/ 	.word	0x000019b0


	//   ....[8]....
        /*0080*/ 	.word	0x000019e0


	//   ....[9]....
        /*0084*/ 	.word	0x00001a00


	//----- nvinfo : EIATTR_VRC_CTA_INIT_COUNT
	.align		4
.L_985:
        /*0088*/ 	.byte	0x02, 0x4a
	.zero		1
	.zero		1


	//----- nvinfo : EIATTR_EXIT_INSTR_OFFSETS
	.align		4
        /*008c*/ 	.byte	0x04, 0x1c
        /*008e*/ 	.short	(.L_987 - .L_986)


	//   ....[0]....
.L_986:
        /*0090*/ 	.word	0x00003d60


	//   ....[1]....
        /*0094*/ 	.word	0x00003e90


	//   ....[2]....
        /*0098*/ 	.word	0x00004460


	//   ....[3]....
        /*009c*/ 	.word	0x00004a10


	//----- nvinfo : EIATTR_MAX_THREADS
	.align		4
.L_987:
        /*00a0*/ 	.byte	0x04, 0x05
        /*00a2*/ 	.short	(.L_989 - .L_988)
.L_988:
        /*00a4*/ 	.word	0x00000230
        /*00a8*/ 	.word	0x00000001
        /*00ac*/ 	.word	0x00000001


	//----- nvinfo : EIATTR_CRS_STACK_SIZE
	.align		4
.L_989:
        /*00b0*/ 	.byte	0x04, 0x1e
        /*00b2*/ 	.short	(.L_991 - .L_990)
.L_990:
        /*00b4*/ 	.word	0x00000000


	//----- nvinfo : EIATTR_CBANK_PARAM_SIZE
	.align		4
.L_991:
        /*00b8*/ 	.byte	0x03, 0x19
        /*00ba*/ 	.short	0x00b8


	//----- nvinfo : EIATTR_PARAM_CBANK
	.align		4
        /*00bc*/ 	.byte	0x04, 0x0a
        /*00be*/ 	.short	(.L_993 - .L_992)
	.align		4
.L_992:
        /*00c0*/ 	.word	index@(.nv.constant0._Z35group_norm_nhwc_bwd_one_pass_kernelI11Fp32IOFp32WLi64ELi70ELi560EEv26Group_norm_nhwc_bwd_params)
        /*00c4*/ 	.short	0x0380
        /*00c6*/ 	.short	0x00b8


	//----- nvinfo : EIATTR_SW_WAR
	.align		4
.L_993:
        /*00c8*/ 	.byte	0x04, 0x36
        /*00ca*/ 	.short	(.L_995 - .L_994)
.L_994:
        /*00cc*/ 	.word	0x00000008
.L_995:


//--------------------- .nv.info._Z35group_norm_nhwc_bwd_one_pass_kernelI11Fp32IOFp32WLi128ELi70ELi560EEv26Group_norm_nhwc_bwd_params --------------------------
	.section	.nv.info._Z35group_norm_nhwc_bwd_one_pass_kernelI11Fp32IOFp32WLi128ELi70ELi560EEv26Group_norm_nhwc_bwd_params,"",@"SHT_CUDA_INFO"
	.sectionflags	@""
	.align	4


	//----- nvinfo : EIATTR_CUDA_API_VERSION
	.align		4
        /*0000*/ 	.byte	0x04, 0x37
        /*0002*/ 	.short	(.L_997 - .L_996)
.L_996:
        /*0004*/ 	.word	0x00000082


	//----- nvinfo : EIATTR_KPARAM_INFO
	.align		4
.L_997:
        /*0008*/ 	.byte	0x04, 0x17
        /*000a*/ 	.short	(.L_999 - .L_998)
.L_998:
        /*000c*/ 	.word	0x00000000
        /*0010*/ 	.short	0x0000
        /*0012*/ 	.short	0x0000
        /*0014*/ 	.byte	0x00, 0xf0, 0xe1, 0x02


	//----- nvinfo : EIATTR_SPARSE_MMA_MASK
	.align		4
.L_999:
        /*0018*/ 	.byte	0x03, 0x50
        /*001a*/ 	.short	0x0000


	//----- nvinfo : EIATTR_MAXREG_COUNT
	.align		4
        /*001c*/ 	.byte	0x03, 0x1b
        /*001e*/ 	.short	0x0060


	//----- nvinfo : EIATTR_NUM_BARRIERS
	.align		4
        /*0020*/ 	.byte	0x02, 0x4c
        /*0022*/ 	.byte	0x01
	.zero		1


	//----- nvinfo : EIATTR_MERCURY_ISA_VERSION
	.align		4
        /*0024*/ 	.byte	0x03, 0x5f
        /*0026*/ 	.short	0x0101


	//----- nvinfo : EIATTR_INT_WARP_WIDE_INSTR_OFFSETS
	.align		4
        /*0028*/ 	.byte	0x04, 0x31
        /*002a*/ 	.short	(.L_1001 - .L_1000)


	//   ....[0]....
.L_1000:
        /*002c*/ 	.word	0x000028f0


	//----- nvinfo : EIATTR_COOP_GROUP_MASK_REGIDS
	.align		4
.L_1001:
        /*0030*/ 	.byte	0x04, 0x29
        /*0032*/ 	.short	(.L_1003 - .L_1002)


	//   ....[0]....
.L_1002:
        /*0034*/ 	.word	0xffffffff


	//   ....[1]....
        /*0038*/ 	.word	0xffffffff


	//   ....[2]....
        /*003c*/ 	.word	0xffffffff


	//   ....[3]....
        /*0040*/ 	.word	0xffffffff


	//   ....[4]....
        /*0044*/ 	.word	0xffffffff


	//   ....[5]....
        /*0048*/ 	.word	0xffffffff


	//   ....[6]....
        /*004c*/ 	.word	0xffffffff


	//   ....[7]....
        /*0050*/ 	.word	0xffffffff


	//   ....[8]....
        /*0054*/ 	.word	0xffffffff


	//   ....[9]....
        /*0058*/ 	.word	0xffffffff


	//----- nvinfo : EIATTR_COOP_GROUP_INSTR_OFFSETS
	.align		4
.L_1003:
        /*005c*/ 	.byte	0x04, 0x28
        /*005e*/ 	.short	(.L_1005 - .L_1004)


	//   ....[0]....
.L_1004:
        /*0060*/ 	.word	0x000029a0


	//   ....[1]....
        /*0064*/ 	.word	0x000029b0


	//   ....[2]....
        /*0068*/ 	.word	0x00002a00


	//   ....[3]....
        /*006c*/ 	.word	0x00002a20


	//   ....[4]....
        /*0070*/ 	.word	0x00002a50


	//   ....[5]....
        /*0074*/ 	.word	0x00002a80


	//   ....[6]....
        /*0078*/ 	.word	0x00002ab0


	//   ....[7]....
        /*007c*/ 	.word	0x00002ae0


	//   ....[8]....
        /*0080*/ 	.word	0x00002b10


	//   ....[9]....
        /*0084*/ 	.word	0x00002b40


	//----- nvinfo : EIATTR_VRC_CTA_INIT_COUNT
	.align		4
.L_1005:
        /*0088*/ 	.byte	0x02, 0x4a
	.zero		1
	.zero		1


	//----- nvinfo : EIATTR_EXIT_INSTR_OFFSETS
	.align		4
        /*008c*/ 	.byte	0x04, 0x1c
        /*008e*/ 	.short	(.L_1007 - .L_1006)


	//   ....[0]....
.L_1006:
        /*0090*/ 	.word	0x000064f0


	//   ....[1]....
        /*0094*/ 	.word	0x00006620


	//   ....[2]....
        /*0098*/ 	.word	0x00006c10


	//   ....[3]....
        /*009c*/ 	.word	0x000071c0


	//----- nvinfo : EIATTR_MAX_THREADS
	.align		4
.L_1007:
        /*00a0*/ 	.byte	0x04, 0x05
        /*00a2*/ 	.short	(.L_1009 - .L_1008)
.L_1008:
        /*00a4*/ 	.word	0x00000230
        /*00a8*/ 	.word	0x00000001
        /*00ac*/ 	.word	0x00000001


	//----- nvinfo : EIATTR_CRS_STACK_SIZE
	.align		4
.L_1009:
        /*00b0*/ 	.byte	0x04, 0x1e
        /*00b2*/ 	.short	(.L_1011 - .L_1010)
.L_1010:
        /*00b4*/ 	.word	0x00000000


	//----- nvinfo : EIATTR_CBANK_PARAM_SIZE
	.align		4
.L_1011:
        /*00b8*/ 	.byte	0x03, 0x19
        /*00ba*/ 	.short	0x00b8


	//----- nvinfo : EIATTR_PARAM_CBANK
	.align		4
        /*00bc*/ 	.byte	0x04, 0x0a
        /*00be*/ 	.short	(.L_1013 - .L_1012)
	.align		4
.L_1012:
        /*00c0*/ 	.word	index@(.nv.constant0._Z35group_norm_nhwc_bwd_one_pass_kernelI11Fp32IOFp32WLi128ELi70ELi560EEv26Group_norm_nhwc_bwd_params)
        /*00c4*/ 	.short	0x0380
        /*00c6*/ 	.short	0x00b8


	//----- nvinfo : EIATTR_SW_WAR
	.align		4
.L_1013:
        /*00c8*/ 	.byte	0x04, 0x36
        /*00ca*/ 	.short	(.L_1015 - .L_1014)
.L_1014:
        /*00cc*/ 	.word	0x00000008
.L_1015:


//--------------------- .nv.info._Z35group_norm_nhwc_bwd_one_pass_kernelI11Fp32IOFp32WLi256ELi70ELi560EEv26Group_norm_nhwc_bwd_params --------------------------
	.section	.nv.info._Z35group_norm_nhwc_bwd_one_pass_kernelI11Fp32IOFp32WLi256ELi70ELi560EEv26Group_norm_nhwc_bwd_params,"",@"SHT_CUDA_INFO"
	.sectionflags	@""
	.align	4


	//----- nvinfo : EIATTR_CUDA_API_VERSION
	.align		4
        /*0000*/ 	.byte	0x04, 0x37
        /*0002*/ 	.short	(.L_1017 - .L_1016)
.L_1016:
        /*0004*/ 	.word	0x00000082


	//----- nvinfo : EIATTR_KPARAM_INFO
	.align		4
.L_1017:
        /*0008*/ 	.byte	0x04, 0x17
        /*000a*/ 	.short	(.L_1019 - .L_1018)
.L_1018:
        /*000c*/ 	.word	0x00000000
        /*0010*/ 	.short	0x0000
        /*0012*/ 	.short	0x0000
        /*0014*/ 	.byte	0x00, 0xf0, 0xe1, 0x02


	//----- nvinfo : EIATTR_SPARSE_MMA_MASK
	.align		4
.L_1019:
        /*0018*/ 	.byte	0x03, 0x50
        /*001a*/ 	.short	0x0000


	//----- nvinfo : EIATTR_MAXREG_COUNT
	.align		4
        /*001c*/ 	.byte	0x03, 0x1b
        /*001e*/ 	.short	0x0060


	//----- nvinfo : EIATTR_NUM_BARRIERS
	.align		4
        /*0020*/ 	.byte	0x02, 0x4c
        /*0022*/ 	.byte	0x01
	.zero		1


	//----- nvinfo : EIATTR_ANNOTATIONS
	.align		4
        /*0024*/ 	.byte	0x04, 0x55
        /*0026*/ 	.short	(.L_1021 - .L_1020)


	//   ....[0]....
.L_1020:
        /* <DEDUP_REMOVED lines=13> */


	//----- nvinfo : EIATTR_MERCURY_ISA_VERSION
	.align		4
.L_1021:
        /*00e0*/ 	.byte	0x03, 0x5f
        /*00e2*/ 	.short	0x0101


	//----- nvinfo : EIATTR_INT_WARP_WIDE_INSTR_OFFSETS
	.align		4
        /*00e4*/ 	.byte	0x04, 0x31
        /*00e6*/ 	.short	(.L_1023 - .L_1022)


	//   ....[0]....
.L_1022:
        /*00e8*/ 	.word	0x00004d50


	//----- nvinfo : EIATTR_COOP_GROUP_MASK_REGIDS
	.align		4
.L_1023:
        /*00ec*/ 	.byte	0x04, 0x29
        /*00ee*/ 	.short	(.L_1025 - .L_1024)


	//   ....[0]....
.L_1024:
        /*00f0*/ 	.word	0xffffffff


	//   ....[1]....
        /*00f4*/ 	.word	0xffffffff


	//   ....[2]....
        /*00f8*/ 	.word	0xffffffff


	//   ....[3]....
        /*00fc*/ 	.word	0xffffffff


	//   ....[4]....
        /*0100*/ 	.word	0xffffffff


	//   ....[5]....
        /*0104*/ 	.word	0xffffffff


	//   ....[6]....
        /*0108*/ 	.word	0xffffffff


	//   ....[7]....
        /*010c*/ 	.word	0xffffffff


	//   ....[8]....
        /*0110*/ 	.word	0xffffffff


	//   ....[9]....
        /*0114*/ 	.word	0xffffffff


	//----- nvinfo : EIATTR_COOP_GROUP_INSTR_OFFSETS
	.align		4
.L_1025:
        /*0118*/ 	.byte	0x04, 0x28
        /*011a*/ 	.short	(.L_1027 - .L_1026)


	//   ....[0]....
.L_1026:
        /*011c*/ 	.word	0x00004cb0


	//   ....[1]....
        /*0120*/ 	.word	0x00004cc0


	//   ....[2]....
        /*0124*/ 	.word	0x00004d70


	//   ....[3]....
        /*0128*/ 	.word	0x00004d90


	//   ....[4]....
        /*012c*/ 	.word	0x00004de0


	//   ....[5]....
        /*0130*/ 	.word	0x00004df0


	//   ....[6]....
        /*0134*/ 	.word	0x00004e40


	//   ....[7]....
        /*0138*/ 	.word	0x00004e50


	//   ....[8]....
        /*013c*/ 	.word	0x00004ea0


	//   ....[9]....
        /*0140*/ 	.word	0x00004eb0


	//----- nvinfo : EIATTR_VRC_CTA_INIT_COUNT
	.align		4
.L_1027:
        /*0144*/ 	.byte	0x02, 0x4a
	.zero		1
	.zero		1


	//----- nvinfo : EIATTR_EXIT_INSTR_OFFSETS
	.align		4
        /*0148*/ 	.byte	0x04, 0x1c
        /*014a*/ 	.short	(.L_1029 - .L_1028)


	//   ....[0]....
.L_1028:
        /*014c*/ 	.word	0x00009620


	//   ....[1]....
        /*0150*/ 	.word	0x00009760


	//   ....[2]....
        /*0154*/ 	.word	0x00009d50


	//   ....[3]....
        /*0158*/ 	.word	0x0000a300


	//----- nvinfo : EIATTR_MAX_THREADS
	.align		4
.L_1029:
        /*015c*/ 	.byte	0x04, 0x05
        /*015e*/ 	.short	(.L_1031 - .L_1030)
.L_1030:
        /*0160*/ 	.word	0x00000230
        /*0164*/ 	.word	0x00000001
        /*0168*/ 	.word	0x00000001


	//----- nvinfo : EIATTR_CRS_STACK_SIZE
	.align		4
.L_1031:
        /*016c*/ 	.byte	0x04, 0x1e
        /*016e*/ 	.short	(.L_1033 - .L_1032)
.L_1032:
        /*0170*/ 	.word	0x00000000


	//----- nvinfo : EIATTR_CBANK_PARAM_SIZE
	.align		4
.L_1033:
        /*0174*/ 	.byte	0x03, 0x19
        /*0176*/ 	.short	0x00b8


	//----- nvinfo : EIATTR_PARAM_CBANK
	.align		4
        /*0178*/ 	.byte	0x04, 0x0a
        /*017a*/ 	.short	(.L_1035 - .L_1034)
	.align		4
.L_1034:
        /*017c*/ 	.word	index@(.nv.constant0._Z35group_norm_nhwc_bwd_one_pass_kernelI11Fp32IOFp32WLi256ELi70ELi560EEv26Group_norm_nhwc_bwd_params)
        /*0180*/ 	.short	0x0380
        /*0182*/ 	.short	0x00b8


	//----- nvinfo : EIATTR_SW_WAR
	.align		4
.L_1035:
        /*0184*/ 	.byte	0x04, 0x36
        /*0186*/ 	.short	(.L_1037 - .L_1036)
.L_1036:
        /*0188*/ 	.word	0x00000008
.L_1037:


//--------------------- .nv.info._Z35group_norm_nhwc_bwd_one_pass_kernelI11Fp32IOFp32WLi512ELi70ELi560EEv26Group_norm_nhwc_bwd_params --------------------------
	.section	.nv.info._Z35group_norm_nhwc_bwd_one_pass_kernelI11Fp32IOFp32WLi512ELi70ELi560EEv26Group_norm_nhwc_bwd_params,"",@"SHT_CUDA_INFO"
	.sectionflags	@""
	.align	4


	//----- nvinfo : EIATTR_CUDA_API_VERSION
	.align		4
        /*0000*/ 	.byte	0x04, 0x37
        /*0002*/ 	.short	(.L_1039 - .L_1038)
.L_1038:
        /*0004*/ 	.word	0x00000082


	//----- nvinfo : EIATTR_KPARAM_INFO
	.align		4
.L_1039:
        /*0008*/ 	.byte	0x04, 0x17
        /*000a*/ 	.short	(.L_1041 - .L_1040)
.L_1040:
        /*000c*/ 	.word	0x00000000
        /*0010*/ 	.short	0x0000
        /*0012*/ 	.short	0x0000
        /*0014*/ 	.byte	0x00, 0xf0, 0xe1, 0x02


	//----- nvinfo : EIATTR_SPARSE_MMA_MASK
	.align		4
.L_1041:
        /*0018*/ 	.byte	0x03, 0x50
        /*001a*/ 	.short	0x0000


	//----- nvinfo : EIATTR_MAXREG_COUNT
	.align		4
        /*001c*/ 	.byte	0x03, 0x1b
        /*001e*/ 	.short	0x0060


	//----- nvinfo : EIATTR_NUM_BARRIERS
	.align		4
        /*0020*/ 	.byte	0x02, 0x4c
        /*0022*/ 	.byte	0x01
	.zero		1


	//----- nvinfo : EIATTR_ANNOTATIONS
	.align		4
        /*0024*/ 	.byte	0x04, 0x55
        /*0026*/ 	.short	(.L_1043 - .L_1042)


	//   ....[0]....
.L_1042:
        /* <DEDUP_REMOVED lines=329> */


	//----- nvinfo : EIATTR_MERCURY_ISA_VERSION
	.align		4
.L_1043:
        /*14a8*/ 	.byte	0x03, 0x5f
        /*14aa*/ 	.short	0x0101


	//----- nvinfo : EIATTR_INT_WARP_WIDE_INSTR_OFFSETS
	.align		4
        /*14ac*/ 	.byte	0x04, 0x31
        /*14ae*/ 	.short	(.L_1045 - .L_1044)


	//   ....[0]....
.L_1044:
        /*14b0*/ 	.word	0x0000d8a0


	//   ....[1]....
        /*14b4*/ 	.word	0x0000ef00


	//   ....[2]....
        /*14b8*/ 	.word	0x0000ef40


	//   ....[3]....
        /*14bc*/ 	.word	0x0000ef80


	//   ....[4]....
        /*14c0*/ 	.word	0x0000efc0


	//   ....[5]....
        /*14c4*/ 	.word	0x0000f1e0


	//----- nvinfo : EIATTR_COOP_GROUP_MASK_REGIDS
	.align		4
.L_1045:
        /*14c8*/ 	.byte	0x04, 0x29
        /*14ca*/ 	.short	(.L_1047 - .L_1046)


	//   ....[0]....
.L_1046:
        /*14cc*/ 	.word	0xffffffff


	//   ....[1]....
        /*14d0*/ 	.word	0xffffffff


	//   ....[2]....
        /*14d4*/ 	.word	0xffffffff


	//   ....[3]....
        /*14d8*/ 	.word	0xffffffff


	//   ....[4]....
        /*14dc*/ 	.word	0xffffffff


	//   ....[5]....
        /*14e0*/ 	.word	0xffffffff


	//   ....[6]....
        /*14e4*/ 	.word	0xffffffff


	//   ....[7]....
        /*14e8*/ 	.word	0xffffffff


	//   ....[8]....
        /*14ec*/ 	.word	0xffffffff


	//   ....[9]....
        /*14f0*/ 	.word	0xffffffff


	//----- nvinfo : EIATTR_COOP_GROUP_INSTR_OFFSETS
	.align		4
.L_1047:
        /*14f4*/ 	.byte	0x04, 0x28
        /*14f6*/ 	.short	(.L_1049 - .L_1048)


	//   ....[0]....
.L_1048:
        /*14f8*/ 	.word	0x0000d880


	//   ....[1]....
        /*14fc*/ 	.word	0x0000d890


	//   ....[2]....
        /*1500*/ 	.word	0x0000d900


	//   ....[3]....
        /*1504*/ 	.word	0x0000d920


	//   ....[4]....
        /*1508*/ 	.word	0x0000d950


	//   ....[5]....
        /*150c*/ 	.word	0x0000d980


	//   ....[6]....
        /*1510*/ 	.word	0x0000d9b0


	//   ....[7]....
        /*1514*/ 	.word	0x0000d9e0


	//   ....[8]....
        /*1518*/ 	.word	0x0000da10


	//   ....[9]....
        /*151c*/ 	.word	0x0000da40


	//----- nvinfo : EIATTR_VRC_CTA_INIT_COUNT
	.align		4
.L_1049:
        /*1520*/ 	.byte	0x02, 0x4a
	.zero		1
	.zero		1


	//----- nvinfo : EIATTR_EXIT_INSTR_OFFSETS
	.align		4
        /*1524*/ 	.byte	0x04, 0x1c
        /*1526*/ 	.short	(.L_1051 - .L_1050)


	//   ....[0]....
.L_1050:
        /*1528*/ 	.word	0x0000fc90


	//   ....[1]....
        /*152c*/ 	.word	0x0000fdc0


	//   ....[2]....
        /*1530*/ 	.word	0x000103b0


	//   ....[3]....
        /*1534*/ 	.word	0x00010960


	//----- nvinfo : EIATTR_MAX_THREADS
	.align		4
.L_1051:
        /*1538*/ 	.byte	0x04, 0x05
        /*153a*/ 	.short	(.L_1053 - .L_1052)
.L_1052:
        /*153c*/ 	.word	0x00000230
        /*1540*/ 	.word	0x00000001
        /*1544*/ 	.word	0x00000001


	//----- nvinfo : EIATTR_CRS_STACK_SIZE
	.align		4
.L_1053:
        /*1548*/ 	.byte	0x04, 0x1e
        /*154a*/ 	.short	(.L_1055 - .L_1054)
.L_1054:
        /*154c*/ 	.word	0x00000000


	//----- nvinfo : EIATTR_CBANK_PARAM_SIZE
	.align		4
.L_1055:
        /*1550*/ 	.byte	0x03, 0x19
        /*1552*/ 	.short	0x00b8


	//----- nvinfo : EIATTR_PARAM_CBANK
	.align		4
        /*1554*/ 	.byte	0x04, 0x0a
        /*1556*/ 	.short	(.L_1057 - .L_1056)
	.align		4
.L_1056:
        /*1558*/ 	.word	index@(.nv.constant0._Z35group_norm_nhwc_bwd_one_pass_kernelI11Fp32IOFp32WLi512ELi70ELi560EEv26Group_norm_nhwc_bwd_params)
        /*155c*/ 	.short	0x0380
        /*155e*/ 	.short	0x00b8


	//----- nvinfo : EIATTR_SW_WAR
	.align		4
.L_1057:
        /*1560*/ 	.byte	0x04, 0x36
        /*1562*/ 	.short	(.L_1059 - .L_1058)
.L_1058:
        /*1564*/ 	.word	0x00000008
.L_1059:


//--------------------- .nv.info._Z35group_norm_nhwc_bwd_one_pass_kernelI11Fp32IOBf16WLi64ELi70ELi560EEv26Group_norm_nhwc_bwd_params --------------------------
	.section	.nv.info._Z35group_norm_nhwc_bwd_one_pass_kernelI11Fp32IOBf16WLi64ELi70ELi560EEv26Group_norm_nhwc_bwd_params,"",@"SHT_CUDA_INFO"
	.sectionflags	@""
	.align	4


	//----- nvinfo : EIATTR_CUDA_API_VERSION
	.align		4
        /*0000*/ 	.byte	0x04, 0x37
        /*0002*/ 	.short	(.L_1061 - .L_1060)
.L_1060:
        /*0004*/ 	.word	0x00000082


	//----- nvinfo : EIATTR_KPARAM_INFO
	.align		4
.L_1061:
        /*0008*/ 	.byte	0x04, 0x17
        /*000a*/ 	.short	(.L_1063 - .L_1062)
.L_1062:
        /*000c*/ 	.word	0x00000000
        /*0010*/ 	.short	0x0000
        /*0012*/ 	.short	0x0000
        /*0014*/ 	.byte	0x00, 0xf0, 0xe1, 0x02


	//----- nvinfo : EIATTR_SPARSE_MMA_MASK
	.align		4
.L_1063:
        /*0018*/ 	.byte	0x03, 0x50
        /*001a*/ 	.short	0x0000


	//----- nvinfo : EIATTR_MAXREG_COUNT
	.align		4
        /*001c*/ 	.byte	0x03, 0x1b
        /*001e*/ 	.short	0x0060


	//----- nvinfo : EIATTR_NUM_BARRIERS
	.align		4
        /*0020*/ 	.byte	0x02, 0x4c
        /*0022*/ 	.byte	0x01
	.zero		1


	//----- nvinfo : EIATTR_MERCURY_ISA_VERSION
	.align		4
        /*0024*/ 	.byte	0x03, 0x5f
        /*0026*/ 	.short	0x0101


	//----- nvinfo : EIATTR_INT_WARP_WIDE_INSTR_OFFSETS
	.align		4
        /*0028*/ 	.byte	0x04, 0x31
        /*002a*/ 	.short	(.L_1065 - .L_1064)


	//   ....[0]....
.L_1064:
        /*002c*/ 	.word	0x00001890


	//----- nvinfo : EIATTR_COOP_GROUP_MASK_REGIDS
	.align		4
.L_1065:
        /*0030*/ 	.byte	0x04, 0x29
        /*0032*/ 	.short	(.L_1067 - .L_1066)


	//   ....[0]....
.L_1066:
        /*0034*/ 	.word	0xffffffff


	//   ....[1]....
        /*0038*/ 	.word	0xffffffff


	//   ....[2]....
        /*003c*/ 	.word	0xffffffff


	//   ....[3]....
        /*0040*/ 	.word	0xffffffff


	//   ....[4]....
        /*0044*/ 	.word	0xffffffff


	//   ....[5]....
        /*0048*/ 	.word	0xffffffff


	//   ....[6]....
        /*004c*/ 	.word	0xffffffff


	//   ....[7]....
        /*0050*/ 	.word	0xffffffff


	//   ....[8]....
        /*0054*/ 	.word	0xffffffff


	//   ....[9]....
        /*0058*/ 	.word	0xffffffff


	//----- nvinfo : EIATTR_COOP_GROUP_INSTR_OFFSETS
	.align		4
.L_1067:
        /*005c*/ 	.byte	0x04, 0x28
        /*005e*/ 	.short	(.L_1069 - .L_1068)


	//   ....[0]....
.L_1068:
        /*0060*/ 	.word	0x00001880


	//   ....[1]....
        /*0064*/ 	.word	0x000018a0


	//   ....[2]....
        /*0068*/ 	.word	0x00001920


	//   ....[3]....
        /*006c*/ 	.word	0x00001950


	//   ....[4]....
        /*0070*/ 	.word	0x00001980


	//   ....[5]....
        /*0074*/ 	.word	0x000019b0


	//   ....[6]....
        /*0078*/ 	.word	0x000019e0


	//   ....[7]....
        /*007c*/ 	.word	0x00001a10


	//   ....[8]....
        /*0080*/ 	.word	0x00001a40


	//   ....[9]....
        /*0084*/ 	.word	0x00001a60


	//----- nvinfo : EIATTR_VRC_CTA_INIT_COUNT
	.align		4
.L_1069:
        /*0088*/ 	.byte	0x02, 0x4a
	.zero		1
	.zero		1


	//----- nvinfo : EIATTR_EXIT_INSTR_OFFSETS
	.align		4
        /*008c*/ 	.byte	0x04, 0x1c
        /*008e*/ 	.short	(.L_1071 - .L_1070)


	//   ....[0]....
.L_1070:
        /*0090*/ 	.word	0x00003dc0


	//   ....[1]....
        /*0094*/ 	.word	0x00003ef0


	//   ....[2]....
        /*0098*/ 	.word	0x000044e0


	//   ....[3]....
        /*009c*/ 	.word	0x00004ae0


	//----- nvinfo : EIATTR_MAX_THREADS
	.align		4
.L_1071:
        /*00a0*/ 	.byte	0x04, 0x05
        /*00a2*/ 	.short	(.L_1073 - .L_1072)
.L_1072:
        /*00a4*/ 	.word	0x00000230
        /*00a8*/ 	.word	0x00000001
        /*00ac*/ 	.word	0x00000001


	//----- nvinfo : EIATTR_CRS_STACK_SIZE
	.align		4
.L_1073:
        /*00b0*/ 	.byte	0x04, 0x1e
        /*00b2*/ 	.short	(.L_1075 - .L_1074)
.L_1074:
        /*00b4*/ 	.word	0x00000000


	//----- nvinfo : EIATTR_CBANK_PARAM_SIZE
	.align		4
.L_1075:
        /*00b8*/ 	.byte	0x03, 0x19
        /*00ba*/ 	.short	0x00b8


	//----- nvinfo : EIATTR_PARAM_CBANK
	.align		4
        /*00bc*/ 	.byte	0x04, 0x0a
        /*00be*/ 	.short	(.L_1077 - .L_1076)
	.align		4
.L_1076:
        /*00c0*/ 	.word	index@(.nv.constant0._Z35group_norm_nhwc_bwd_one_pass_kernelI11Fp32IOBf16WLi64ELi70ELi560EEv26Group_norm_nhwc_bwd_params)
        /*00c4*/ 	.short	0x0380
        /*00c6*/ 	.short	0x00b8


	//----- nvinfo : EIATTR_SW_WAR
	.align		4
.L_1077:
        /*00c8*/ 	.byte	0x04, 0x36
        /*00ca*/ 	.short	(.L_1079 - .L_1078)
.L_1078:
        /*00cc*/ 	.word	0x00000008
.L_1079:


//--------------------- .nv.info._Z35group_norm_nhwc_bwd_one_pass_kernelI11Fp32IOBf16WLi128ELi70ELi560EEv26Group_norm_nhwc_bwd_params --------------------------
	.section	.nv.info._Z35group_norm_nhwc_bwd_one_pass_kernelI11Fp32IOBf16WLi128ELi70ELi560EEv26Group_norm_nhwc_bwd_params,"",@"SHT_CUDA_INFO"
	.sectionflags	@""
	.align	4


	//----- nvinfo : EIATTR_CUDA_API_VERSION
	.align		4
        /*0000*/ 	.byte	0x04, 0x37
        /*0002*/ 	.short	(.L_1081 - .L_1080)
.L_1080:
        /*0004*/ 	.word	0x00000082


	//----- nvinfo : EIATTR_KPARAM_INFO
	.align		4
.L_1081:
        /*0008*/ 	.byte	0x04, 0x17
        /*000a*/ 	.short	(.L_1083 - .L_1082)
.L_1082:
        /*000c*/ 	.word	0x00000000
        /*0010*/ 	.short	0x0000
        /*0012*/ 	.short	0x0000
        /*0014*/ 	.byte	0x00, 0xf0, 0xe1, 0x02


	//----- nvinfo : EIATTR_SPARSE_MMA_MASK
	.align		4
.L_1083:
        /*0018*/ 	.byte	0x03, 0x50
        /*001a*/ 	.short	0x0000


	//----- nvinfo : EIATTR_MAXREG_COUNT
	.align		4
        /*001c*/ 	.byte	0x03, 0x1b
        /*001e*/ 	.short	0x0060


	//----- nvinfo : EIATTR_NUM_BARRIERS
	.align		4
        /*0020*/ 	.byte	0x02, 0x4c
        /*0022*/ 	.byte	0x01
	.zero		1


	//----- nvinfo : EIATTR_MERCURY_ISA_VERSION
	.align		4
        /*0024*/ 	.byte	0x03, 0x5f
        /*0026*/ 	.short	0x0101


	//----- nvinfo : EIATTR_INT_WARP_WIDE_INSTR_OFFSETS
	.align		4
        /*0028*/ 	.byte	0x04, 0x31
        /*002a*/ 	.short	(.L_1085 - .L_1084)


	//   ....[0]....
.L_1084:
        /*002c*/ 	.word	0x00002960


	//----- nvinfo : EIATTR_COOP_GROUP_MASK_REGIDS
	.align		4
.L_1085:
        /*0030*/ 	.byte	0x04, 0x29
        /*0032*/ 	.short	(.L_1087 - .L_1086)


	//   ....[0]....
.L_1086:
        /*0034*/ 	.word	0xffffffff


	//   ....[1]....
        /*0038*/ 	.word	0xffffffff


	//   ....[2]....
        /*003c*/ 	.word	0xffffffff


	//   ....[3]....
        /*0040*/ 	.word	0xffffffff


	//   ....[4]....
        /*0044*/ 	.word	0xffffffff


	//   ....[5]....
        /*0048*/ 	.word	0xffffffff


	//   ....[6]....
        /*004c*/ 	.word	0xffffffff


	//   ....[7]....
        /*0050*/ 	.word	0xffffffff


	//   ....[8]....
        /*0054*/ 	.word	0xffffffff


	//   ....[9]....
        /*0058*/ 	.word	0xffffffff


	//----- nvinfo : EIATTR_COOP_GROUP_INSTR_OFFSETS
	.align		4
.L_1087:
        /*005c*/ 	.byte	0x04, 0x28
        /*005e*/ 	.short	(.L_1089 - .L_1088)


	//   ....[0]....
.L_1088:
        /*0060*/ 	.word	0x00002a10


	//   ....[1]....
        /*0064*/ 	.word	0x00002a20


	//   ....[2]....
        /*0068*/ 	.word	0x00002a70


	//   ....[3]....
        /*006c*/ 	.word	0x00002a90


	//   ....[4]....
        /*0070*/ 	.word	0x00002ac0


	//   ....[5]....
        /*0074*/ 	.word	0x00002af0


	//   ....[6]....
        /*0078*/ 	.word	0x00002b20


	//   ....[7]....
        /*007c*/ 	.word	0x00002b50


	//   ....[8]....
        /*0080*/ 	.word	0x00002b80


	//   ....[9]....
        /*0084*/ 	.word	0x00002bb0


	//----- nvinfo : EIATTR_VRC_CTA_INIT_COUNT
	.align		4
.L_1089:
        /*0088*/ 	.byte	0x02, 0x4a
	.zero		1
	.zero		1


	//----- nvinfo : EIATTR_EXIT_INSTR_OFFSETS
	.align		4
        /*008c*/ 	.byte	0x04, 0x1c
        /*008e*/ 	.short	(.L_1091 - .L_1090)


	//   ....[0]....
.L_1090:
        /*0090*/ 	.word	0x00006550


	//   ....[1]....
        /*0094*/ 	.word	0x00006680


	//   ....[2]....
        /*0098*/ 	.word	0x00006c90


	//   ....[3]....
        /*009c*/ 	.word	0x00007290


	//----- nvinfo : EIATTR_MAX_THREADS
	.align		4
.L_1091:
        /*00a0*/ 	.byte	0x04, 0x05
        /*00a2*/ 	.short	(.L_1093 - .L_1092)
.L_1092:
        /*00a4*/ 	.word	0x00000230
        /*00a8*/ 	.word	0x00000001
        /*00ac*/ 	.word	0x00000001


	//----- nvinfo : EIATTR_CRS_STACK_SIZE
	.align		4
.L_1093:
        /*00b0*/ 	.byte	0x04, 0x1e
        /*00b2*/ 	.short	(.L_1095 - .L_1094)
.L_1094:
        /*00b4*/ 	.word	0x00000000


	//----- nvinfo : EIATTR_CBANK_PARAM_SIZE
	.align		4
.L_1095:
        /*00b8*/ 	.byte	0x03, 0x19
        /*00ba*/ 	.short	0x00b8


	//----- nvinfo : EIATTR_PARAM_CBANK
	.align		4
        /*00bc*/ 	.byte	0x04, 0x0a
        /*00be*/ 	.short	(.L_1097 - .L_1096)
	.align		4
.L_1096:
        /*00c0*/ 	.word	index@(.nv.constant0._Z35group_norm_nhwc_bwd_one_pass_kernelI11Fp32IOBf16WLi128ELi70ELi560EEv26Group_norm_nhwc_bwd_params)
        /*00c4*/ 	.short	0x0380
        /*00c6*/ 	.short	0x00b8


	//----- nvinfo : EIATTR_SW_WAR
	.align		4
.L_1097:
        /*00c8*/ 	.byte	0x04, 0x36
        /*00ca*/ 	.short	(.L_1099 - .L_1098)
.L_1098:
        /*00cc*/ 	.word	0x00000008
.L_1099:


//--------------------- .nv.info._Z35group_norm_nhwc_bwd_one_pass_kernelI11Fp32IOBf16WLi256ELi70ELi560EEv26Group_norm_nhwc_bwd_params --------------------------
	.section	.nv.info._Z35group_norm_nhwc_bwd_one_pass_kernelI11Fp32IOBf16WLi256ELi70ELi560EEv26Group_norm_nhwc_bwd_params,"",@"SHT_CUDA_INFO"
	.sectionflags	@""
	.align	4


	//----- nvinfo : EIATTR_CUDA_API_VERSION
	.align		4
        /*0000*/ 	.byte	0x04, 0x37
        /*0002*/ 	.short	(.L_1101 - .L_1100)
.L_1100:
        /*0004*/ 	.word	0x00000082


	//----- nvinfo : EIATTR_KPARAM_INFO
	.align		4
.L_1101:
        /*0008*/ 	.byte	0x04, 0x17
        /*000a*/ 	.short	(.L_1103 - .L_1102)
.L_1102:
        /*000c*/ 	.word	0x00000000
        /*0010*/ 	.short	0x0000
        /*0012*/ 	.short	0x0000
        /*0014*/ 	.byte	0x00, 0xf0, 0xe1, 0x02


	//----- nvinfo : EIATTR_SPARSE_MMA_MASK
	.align		4
.L_1103:
        /*0018*/ 	.byte	0x03, 0x50
        /*001a*/ 	.short	0x0000


	//----- nvinfo : EIATTR_MAXREG_COUNT
	.align		4
        /*001c*/ 	.byte	0x03, 0x1b
        /*001e*/ 	.short	0x0060


	//----- nvinfo : EIATTR_NUM_BARRIERS
	.align		4
        /*0020*/ 	.byte	0x02, 0x4c
        /*0022*/ 	.byte	0x01
	.zero		1


	//----- nvinfo : EIATTR_ANNOTATIONS
	.align		4
        /*0024*/ 	.byte	0x04, 0x55
        /*0026*/ 	.short	(.L_1105 - .L_1104)


	//   ....[0]....
.L_1104:
        /* <DEDUP_REMOVED lines=11> */


	//----- nvinfo : EIATTR_MERCURY_ISA_VERSION
	.align		4
.L_1105:
        /*00c8*/ 	.byte	0x03, 0x5f
        /*00ca*/ 	.short	0x0101


	//----- nvinfo : EIATTR_INT_WARP_WIDE_INSTR_OFFSETS
	.align		4
        /*00cc*/ 	.byte	0x04, 0x31
        /*00ce*/ 	.short	(.L_1107 - .L_1106)


	//   ....[0]....
.L_1106:
        /*00d0*/ 	.word	0x00004d90


	//----- nvinfo : EIATTR_COOP_GROUP_MASK_REGIDS
	.align		4
.L_1107:
        /*00d4*/ 	.byte	0x04, 0x29
        /*00d6*/ 	.short	(.L_1109 - .L_1108)


	//   ....[0]....
.L_1108:
        /*00d8*/ 	.word	0xffffffff


	//   ....[1]....
        /*00dc*/ 	.word	0xffffffff


	//   ....[2]....
        /*00e0*/ 	.word	0xffffffff


	//   ....[3]....
        /*00e4*/ 	.word	0xffffffff


	//   ....[4]....
        /*00e8*/ 	.word	0xffffffff


	//   ....[5]....
        /*00ec*/ 	.word	0xffffffff


	//   ....[6]....
        /*00f0*/ 	.word	0xffffffff


	//   ....[7]....
        /*00f4*/ 	.word	0xffffffff


	//   ....[8]....
        /*00f8*/ 	.word	0xffffffff


	//   ....[9]....
        /*00fc*/ 	.word	0xffffffff


	//----- nvinfo : EIATTR_COOP_GROUP_INSTR_OFFSETS
	.align		4
.L_1109:
        /*0100*/ 	.byte	0x04, 0x28
        /*0102*/ 	.short	(.L_1111 - .L_1110)


	//   ....[0]....
.L_1110:
        /*0104*/ 	.word	0x00004cf0


	//   ....[1]....
        /*0108*/ 	.word	0x00004d00


	//   ....[2]....
        /*010c*/ 	.word	0x00004db0


	//   ....[3]....
        /*0110*/ 	.word	0x00004dd0


	//   ....[4]....
        /*0114*/ 	.word	0x00004e20


	//   ....[5]....
        /*0118*/ 	.word	0x00004e30


	//   ....[6]....
        /*011c*/ 	.word	0x00004e80


	//   ....[7]....
        /*0120*/ 	.word	0x00004e90


	//   ....[8]....
        /*0124*/ 	.word	0x00004ee0


	//   ....[9]....
        /*0128*/ 	.word	0x00004ef0


	//----- nvinfo : EIATTR_VRC_CTA_INIT_COUNT
	.align		4
.L_1111:
        /*012c*/ 	.byte	0x02, 0x4a
	.zero		1
	.zero		1


	//----- nvinfo : EIATTR_EXIT_INSTR_OFFSETS
	.align		4
        /*0130*/ 	.byte	0x04, 0x1c
        /*0132*/ 	.short	(.L_1113 - .L_1112)


	//   ....[0]....
.L_1112:
        /*0134*/ 	.word	0x00009660


	//   ....[1]....
        /*0138*/ 	.word	0x000097a0


	//   ....[2]....
        /*013c*/ 	.word	0x00009dc0


	//   ....[3]....
        /*0140*/ 	.word	0x0000a3c0


	//----- nvinfo : EIATTR_MAX_THREADS
	.align		4
.L_1113:
        /*0144*/ 	.byte	0x04, 0x05
        /*0146*/ 	.short	(.L_1115 - .L_1114)
.L_1114:
        /*0148*/ 	.word	0x00000230
        /*014c*/ 	.word	0x00000001
        /*0150*/ 	.word	0x00000001


	//----- nvinfo : EIATTR_CRS_STACK_SIZE
	.align		4
.L_1115:
        /*0154*/ 	.byte	0x04, 0x1e
        /*0156*/ 	.short	(.L_1117 - .L_1116)
.L_1116:
        /*0158*/ 	.word	0x00000000


	//----- nvinfo : EIATTR_CBANK_PARAM_SIZE
	.align		4
.L_1117:
        /*015c*/ 	.byte	0x03, 0x19
        /*015e*/ 	.short	0x00b8


	//----- nvinfo : EIATTR_PARAM_CBANK
	.align		4
        /*0160*/ 	.byte	0x04, 0x0a
        /*0162*/ 	.short	(.L_1119 - .L_1118)
	.align		4
.L_1118:
        /*0164*/ 	.word	index@(.nv.constant0._Z35group_norm_nhwc_bwd_one_pass_kernelI11Fp32IOBf16WLi256ELi70ELi560EEv26Group_norm_nhwc_bwd_params)
        /*0168*/ 	.short	0x0380
        /*016a*/ 	.short	0x00b8


	//----- nvinfo : EIATTR_SW_WAR
	.align		4
.L_1119:
        /*016c*/ 	.byte	0x04, 0x36
        /*016e*/ 	.short	(.L_1121 - .L_1120)
.L_1120:
        /*0170*/ 	.word	0x00000008
.L_1121:


//--------------------- .nv.info._Z35group_norm_nhwc_bwd_one_pass_kernelI11Fp32IOBf16WLi512ELi70ELi560EEv26Group_norm_nhwc_bwd_params --------------------------
	.section	.nv.info._Z35group_norm_nhwc_bwd_one_pass_kernelI11Fp32IOBf16WLi512ELi70ELi560EEv26Group_norm_nhwc_bwd_params,"",@"SHT_CUDA_INFO"
	.sectionflags	@""
	.align	4


	//----- nvinfo : EIATTR_CUDA_API_VERSION
	.align		4
        /*0000*/ 	.byte	0x04, 0x37
        /*0002*/ 	.short	(.L_1123 - .L_1122)
.L_1122:
        /*0004*/ 	.word	0x00000082


	//----- nvinfo : EIATTR_KPARAM_INFO
	.align		4
.L_1123:
        /*0008*/ 	.byte	0x04, 0x17
        /*000a*/ 	.short	(.L_1125 - .L_1124)
.L_1124:
        /*000c*/ 	.word	0x00000000
        /*0010*/ 	.short	0x0000
        /*0012*/ 	.short	0x0000
        /*0014*/ 	.byte	0x00, 0xf0, 0xe1, 0x02


	//----- nvinfo : EIATTR_SPARSE_MMA_MASK
	.align		4
.L_1125:
        /*0018*/ 	.byte	0x03, 0x50
        /*001a*/ 	.short	0x0000


	//----- nvinfo : EIATTR_MAXREG_COUNT
	.align		4
        /*001c*/ 	.byte	0x03, 0x1b
        /*001e*/ 	.short	0x0060


	//----- nvinfo : EIATTR_NUM_BARRIERS
	.align		4
        /*0020*/ 	.byte	0x02, 0x4c
        /*0022*/ 	.byte	0x01
	.zero		1


	//----- nvinfo : EIATTR_ANNOTATIONS
	.align		4
        /*0024*/ 	.byte	0x04, 0x55
        /*0026*/ 	.short	(.L_1127 - .L_1126)


	//   ....[0]....
.L_1126:
        /* <DEDUP_REMOVED lines=342> */


	//----- nvinfo : EIATTR_MERCURY_ISA_VERSION
	.align		4
.L_1127:
        /*1570*/ 	.byte	0x03, 0x5f
        /*1572*/ 	.short	0x0101


	//----- nvinfo : EIATTR_INT_WARP_WIDE_INSTR_OFFSETS
	.align		4
        /*1574*/ 	.byte	0x04, 0x31
        /*1576*/ 	.short	(.L_1129 - .L_1128)


	//   ....[0]....
.L_1128:
        /*1578*/ 	.word	0x0000dbf0


	//   ....[1]....
        /*157c*/ 	.word	0x0000f2c0


	//   ....[2]....
        /*1580*/ 	.word	0x0000f300


	//   ....[3]....
        /*1584*/ 	.word	0x0000f340


	//   ....[4]....
        /*1588*/ 	.word	0x0000f380


	//   ....[5]....
        /*158c*/ 	.word	0x0000f5a0


	//----- nvinfo : EIATTR_COOP_GROUP_MASK_REGIDS
	.align		4
.L_1129:
        /*1590*/ 	.byte	0x04, 0x29
        /*1592*/ 	.short	(.L_1131 - .L_1130)


	//   ....[0]....
.L_1130:
        /*1594*/ 	.word	0xffffffff


	//   ....[1]....
        /*1598*/ 	.word	0xffffffff


	//   ....[2]....
        /*159c*/ 	.word	0xffffffff


	//   ....[3]....
        /*15a0*/ 	.word	0xffffffff


	//   ....[4]....
        /*15a4*/ 	.word	0xffffffff


	//   ....[5]....
        /*15a8*/ 	.word	0xffffffff


	//   ....[6]....
        /*15ac*/ 	.word	0xffffffff


	//   ....[7]....
        /*15b0*/ 	.word	0xffffffff


	//   ....[8]....
        /*15b4*/ 	.word	0xffffffff


	//   ....[9]....
        /*15b8*/ 	.word	0xffffffff


	//----- nvinfo : EIATTR_COOP_GROUP_INSTR_OFFSETS
	.align		4
.L_1131:
        /*15bc*/ 	.byte	0x04, 0x28
        /*15be*/ 	.short	(.L_1133 - .L_1132)


	//   ....[0]....
.L_1132:
        /*15c0*/ 	.word	0x0000dbd0


	//   ....[1]....
        /*15c4*/ 	.word	0x0000dbe0


	//   ....[2]....
        /*15c8*/ 	.word	0x0000dc50


	//   ....[3]....
        /*15cc*/ 	.word	0x0000dc70


	//   ....[4]....
        /*15d0*/ 	.word	0x0000dca0


	//   ....[5]....
        /*15d4*/ 	.word	0x0000dcd0


	//   ....[6]....
        /*15d8*/ 	.word	0x0000dd00


	//   ....[7]....
        /*15dc*/ 	.word	0x0000dd30


	//   ....[8]....
        /*15e0*/ 	.word	0x0000dd60


	//   ....[9]....
        /*15e4*/ 	.word	0x0000dd90


	//----- nvinfo : EIATTR_VRC_CTA_INIT_COUNT
	.align		4
.L_1133:
        /*15e8*/ 	.byte	0x02, 0x4a
	.zero		1
	.zero		1


	//----- nvinfo : EIATTR_EXIT_INSTR_OFFSETS
	.align		4
        /*15ec*/ 	.byte	0x04, 0x1c
        /*15ee*/ 	.short	(.L_1135 - .L_1134)


	//   ....[0]....
.L_1134:
        /*15f0*/ 	.word	0x00010040


	//   ....[1]....
        /*15f4*/ 	.word	0x00010170


	//   ....[2]....
        /*15f8*/ 	.word	0x00010780


	//   ....[3]....
        /*15fc*/ 	.word	0x00010d80


	//----- nvinfo : EIATTR_MAX_THREADS
	.align		4
.L_1135:
        /*1600*/ 	.byte	0x04, 0x05
        /*1602*/ 	.short	(.L_1137 - .L_1136)
.L_1136:
        /*1604*/ 	.word	0x00000230
        /*1608*/ 	.word	0x00000001
        /*160c*/ 	.word	0x00000001


	//----- nvinfo : EIATTR_CRS_STACK_SIZE
	.align		4
.L_1137:
        /*1610*/ 	.byte	0x04, 0x1e
        /*1612*/ 	.short	(.L_1139 - .L_1138)
.L_1138:
        /*1614*/ 	.word	0x00000000


	//----- nvinfo : EIATTR_CBANK_PARAM_SIZE
	.align		4
.L_1139:
        /*1618*/ 	.byte	0x03, 0x19
        /*161a*/ 	.short	0x00b8


	//----- nvinfo : EIATTR_PARAM_CBANK
	.align		4
        /*161c*/ 	.byte	0x04, 0x0a
        /*161e*/ 	.short	(.L_1141 - .L_1140)
	.align		4
.L_1140:
        /*1620*/ 	.word	index@(.nv.constant0._Z35group_norm_nhwc_bwd_one_pass_kernelI11Fp32IOBf16WLi512ELi70ELi560EEv26Group_norm_nhwc_bwd_params)
        /*1624*/ 	.short	0x0380
        /*1626*/ 	.short	0x00b8


	//----- nvinfo : EIATTR_SW_WAR
	.align		4
.L_1141:
        /*1628*/ 	.byte	0x04, 0x36
        /*162a*/ 	.short	(.L_1143 - .L_1142)
.L_1142:
        /*162c*/ 	.word	0x00000008
.L_1143:


//--------------------- .nv.info._Z35group_norm_nhwc_bwd_one_pass_kernelI11Fp32IOFp16WLi64ELi70ELi560EEv26Group_norm_nhwc_bwd_params --------------------------
	.section	.nv.info._Z35group_norm_nhwc_bwd_one_pass_kernelI11Fp32IOFp16WLi64ELi70ELi560EEv26Group_norm_nhwc_bwd_params,"",@"SHT_CUDA_INFO"
	.sectionflags	@""
	.align	4


	//----- nvinfo : EIATTR_CUDA_API_VERSION
	.align		4
        /*0000*/ 	.byte	0x04, 0x37
        /*0002*/ 	.short	(.L_1145 - .L_1144)
.L_1144:
        /*0004*/ 	.word	0x00000082


	//----- nvinfo : EIATTR_KPARAM_INFO
	.align		4
.L_1145:
        /*0008*/ 	.byte	0x04, 0x17
        /*000a*/ 	.short	(.L_1147 - .L_1146)
.L_1146:
        /*000c*/ 	.word	0x00000000
        /*0010*/ 	.short	0x0000
        /*0012*/ 	.short	0x0000
        /*0014*/ 	.byte	0x00, 0xf0, 0xe1, 0x02


	//----- nvinfo : EIATTR_SPARSE_MMA_MASK
	.align		4
.L_1147:
        /*0018*/ 	.byte	0x03, 0x50
        /*001a*/ 	.short	0x0000


	//----- nvinfo : EIATTR_MAXREG_COUNT
	.align		4
        /*001c*/ 	.byte	0x03, 0x1b
        /*001e*/ 	.short	0x0060


	//----- nvinfo : EIATTR_NUM_BARRIERS
	.align		4
        /*0020*/ 	.byte	0x02, 0x4c
        /*0022*/ 	.byte	0x01
	.zero		1


	//----- nvinfo : EIATTR_MERCURY_ISA_VERSION
	.align		4
        /*0024*/ 	.byte	0x03, 0x5f
        /*0026*/ 	.short	0x0101


	//----- nvinfo : EIATTR_INT_WARP_WIDE_INSTR_OFFSETS
	.align		4
        /*0028*/ 	.byte	0x04, 0x31
        /*002a*/ 	.short	(.L_1149 - .L_1148)


	//   ....[0]....
.L_1148:
        /*002c*/ 	.word	0x00001890


	//----- nvinfo : EIATTR_COOP_GROUP_MASK_REGIDS
	.align		4
.L_1149:
        /*0030*/ 	.byte	0x04, 0x29
        /*0032*/ 	.short	(.L_1151 - .L_1150)


	//   ....[0]....
.L_1150:
        /*0034*/ 	.word	0xffffffff


	//   ....[1]....
        /*0038*/ 	.word	0xffffffff


	//   ....[2]....
        /*003c*/ 	.word	0xffffffff


	//   ....[3]....
        /*0040*/ 	.word	0xffffffff


	//   ....[4]....
        /*0044*/ 	.word	0xffffffff


	//   ....[5]....
        /*0048*/ 	.word	0xffffffff


	//   ....[6]....
        /*004c*/ 	.word	0xffffffff


	//   ....[7]....
        /*0050*/ 	.word	0xffffffff


	//   ....[8]....
        /*0054*/ 	.word	0xffffffff


	//   ....[9]....
        /*0058*/ 	.word	0xffffffff


	//----- nvinfo : EIATTR_COOP_GROUP_INSTR_OFFSETS
	.align		4
.L_1151:
        /*005c*/ 	.byte	0x04, 0x28
        /*005e*/ 	.short	(.L_1153 - .L_1152)


	//   ....[0]....
.L_1152:
        /*0060*/ 	.word	0x00001880


	//   ....[1]....
        /*0064*/ 	.word	0x000018a0


	//   ....[2]....
        /*0068*/ 	.word	0x00001920


	//   ....[3]....
        /*006c*/ 	.word	0x00001950


	//   ....[4]....
        /*0070*/ 	.word	0x00001980


	//   ....[5]....
        /*0074*/ 	.word	0x000019b0


	//   ....[6]....
        /*0078*/ 	.word	0x000019e0


	//   ....[7]....
        /*007c*/ 	.word	0x00001a10


	//   ....[8]....
        /*0080*/ 	.word	0x00001a40


	//   ....[9]....
        /*0084*/ 	.word	0x00001a60


	//----- nvinfo : EIATTR_VRC_CTA_INIT_COUNT
	.align		4
.L_1153:
        /*0088*/ 	.byte	0x02, 0x4a
	.zero		1
	.zero		1


	//----- nvinfo : EIATTR_EXIT_INSTR_OFFSETS
	.align		4
        /*008c*/ 	.byte	0x04, 0x1c
        /*008e*/ 	.short	(.L_1155 - .L_1154)


	//   ....[0]....
.L_1154:
        /*0090*/ 	.word	0x00003dc0


	//   ....[1]....
        /*0094*/ 	.word	0x00003ef0


	//   ....[2]....
        /*0098*/ 	.word	0x000044e0


	//   ....[3]....
        /*009c*/ 	.word	0x00004ae0


	//----- nvinfo : EIATTR_MAX_THREADS
	.align		4
.L_1155:
        /*00a0*/ 	.byte	0x04, 0x05
        /*00a2*/ 	.short	(.L_1157 - .L_1156)
.L_1156:
        /*00a4*/ 	.word	0x00000230
        /*00a8*/ 	.word	0x00000001
        /*00ac*/ 	.word	0x00000001


	//----- nvinfo : EIATTR_CRS_STACK_SIZE
	.align		4
.L_1157:
        /*00b0*/ 	.byte	0x04, 0x1e
        /*00b2*/ 	.short	(.L_1159 - .L_1158)
.L_1158:
        /*00b4*/ 	.word	0x00000000


	//----- nvinfo : EIATTR_CBANK_PARAM_SIZE
	.align		4
.L_1159:
        /*00b8*/ 	.byte	0x03, 0x19
        /*00ba*/ 	.short	0x00b8


	//----- nvinfo : EIATTR_PARAM_CBANK
	.align		4
        /*00bc*/ 	.byte	0x04, 0x0a
        /*00be*/ 	.short	(.L_1161 - .L_1160)
	.align		4
.L_1160:
        /*00c0*/ 	.word	index@(.nv.constant0._Z35group_norm_nhwc_bwd_one_pass_kernelI11Fp32IOFp16WLi64ELi70ELi560EEv26Group_norm_nhwc_bwd_params)
        /*00c4*/ 	.short	0x0380
        /*00c6*/ 	.short	0x00b8


	//----- nvinfo : EIATTR_SW_WAR
	.align		4
.L_1161:
        /*00c8*/ 	.byte	0x04, 0x36
        /*00ca*/ 	.short	(.L_1163 - .L_1162)
.L_1162:
        /*00cc*/ 	.word	0x00000008
.L_1163:


//--------------------- .nv.info._Z35group_norm_nhwc_bwd_one_pass_kernelI11Fp32IOFp16WLi128ELi70ELi560EEv26Group_norm_nhwc_bwd_params --------------------------
	.section	.nv.info._Z35group_norm_nhwc_bwd_one_pass_kernelI11Fp32IOFp16WLi128ELi70ELi560EEv26Group_norm_nhwc_bwd_params,"",@"SHT_CUDA_INFO"
	.sectionflags	@""
	.align	4


	//----- nvinfo : EIATTR_CUDA_API_VERSION
	.align		4
        /*0000*/ 	.byte	0x04, 0x37
        /*0002*/ 	.short	(.L_1165 - .L_1164)
.L_1164:
        /*0004*/ 	.word	0x00000082


	//----- nvinfo : EIATTR_KPARAM_INFO
	.align		4
.L_1165:
        /*0008*/ 	.byte	0x04, 0x17
        /*000a*/ 	.short	(.L_1167 - .L_1166)
.L_1166:
        /*000c*/ 	.word	0x00000000
        /*0010*/ 	.short	0x0000
        /*0012*/ 	.short	0x0000
        /*0014*/ 	.byte	0x00, 0xf0, 0xe1, 0x02


	//----- nvinfo : EIATTR_SPARSE_MMA_MASK
	.align		4
.L_1167:
        /*0018*/ 	.byte	0x03, 0x50
        /*001a*/ 	.short	0x0000


	//----- nvinfo : EIATTR_MAXREG_COUNT
	.align		4
        /*001c*/ 	.byte	0x03, 0x1b
        /*001e*/ 	.short	0x0060


	//----- nvinfo : EIATTR_NUM_BARRIERS
	.align		4
        /*0020*/ 	.byte	0x02, 0x4c
        /*0022*/ 	.byte	0x01
	.zero		1


	//----- nvinfo : EIATTR_MERCURY_ISA_VERSION
	.align		4
        /*0024*/ 	.byte	0x03, 0x5f
        /*0026*/ 	.short	0x0101


	//----- nvinfo : EIATTR_INT_WARP_WIDE_INSTR_OFFSETS
	.align		4
        /*0028*/ 	.byte	0x04, 0x31
        /*002a*/ 	.short	(.L_1169 - .L_1168)


	//   ....[0]....
.L_1168:
        /*002c*/ 	.word	0x00002960


	//----- nvinfo : EIATTR_COOP_GROUP_MASK_REGIDS
	.align		4
.L_1169:
        /*0030*/ 	.byte	0x04, 0x29
        /*0032*/ 	.short	(.L_1171 - .L_1170)


	//   ....[0]....
.L_1170:
        /*0034*/ 	.word	0xffffffff


	//   ....[1]....
        /*0038*/ 	.word	0xffffffff


	//   ....[2]....
        /*003c*/ 	.word	0xffffffff


	//   ....[3]....
        /*0040*/ 	.word	0xffffffff


	//   ....[4]....
        /*0044*/ 	.word	0xffffffff


	//   ....[5]....
        /*0048*/ 	.word	0xffffffff


	//   ....[6]....
        /*004c*/ 	.word	0xffffffff


	//   ....[7]....
        /*0050*/ 	.word	0xffffffff


	//   ....[8]....
        /*0054*/ 	.word	0xffffffff


	//   ....[9]....
        /*0058*/ 	.word	0xffffffff


	//----- nvinfo : EIATTR_COOP_GROUP_INSTR_OFFSETS
	.align		4
.L_1171:
        /*005c*/ 	.byte	0x04, 0x28
        /*005e*/ 	.short	(.L_1173 - .L_1172)


	//   ....[0]....
.L_1172:
        /*0060*/ 	.word	0x00002a10


	//   ....[1]....
        /*0064*/ 	.word	0x00002a20


	//   ....[2]....
        /*0068*/ 	.word	0x00002a70


	//   ....[3]....
        /*006c*/ 	.word	0x00002a90


	//   ....[4]....
        /*0070*/ 	.word	0x00002ac0


	//   ....[5]....
        /*0074*/ 	.word	0x00002af0


	//   ....[6]....
        /*0078*/ 	.word	0x00002b20


	//   ....[7]....
        /*007c*/ 	.word	0x00002b50


	//   ....[8]....
        /*0080*/ 	.word	0x00002b80


	//   ....[9]....
        /*0084*/ 	.word	0x00002bb0


	//----- nvinfo : EIATTR_VRC_CTA_INIT_COUNT
	.align		4
.L_1173:
        /*0088*/ 	.byte	0x02, 0x4a
	.zero		1
	.zero		1


	//----- nvinfo : EIATTR_EXIT_INSTR_OFFSETS
	.align		4
        /*008c*/ 	.byte	0x04, 0x1c
        /*008e*/ 	.short	(.L_1175 - .L_1174)


	//   ....[0]....
.L_1174:
        /*0090*/ 	.word	0x00006550


	//   ....[1]....
        /*0094*/ 	.word	0x00006680


	//   ....[2]....
        /*0098*/ 	.word	0x00006c90


	//   ....[3]....
        /*009c*/ 	.word	0x00007290


	//----- nvinfo : EIATTR_MAX_THREADS
	.align		4
.L_1175:
        /*00a0*/ 	.byte	0x04, 0x05
        /*00a2*/ 	.short	(.L_1177 - .L_1176)
.L_1176:
        /*00a4*/ 	.word	0x00000230
        /*00a8*/ 	.word	0x00000001
        /*00ac*/ 	.word	0x00000001


	//----- nvinfo : EIATTR_CRS_STACK_SIZE
	.align		4
.L_1177:
        /*00b0*/ 	.byte	0x04, 0x1e
        /*00b2*/ 	.short	(.L_1179 - .L_1178)
.L_1178:
        /*00b4*/ 	.word	0x00000000


	//----- nvinfo : EIATTR_CBANK_PARAM_SIZE
	.align		4
.L_1179:
        /*00b8*/ 	.byte	0x03, 0x19
        /*00ba*/ 	.short	0x00b8


	//----- nvinfo : EIATTR_PARAM_CBANK
	.align		4
        /*00bc*/ 	.byte	0x04, 0x0a
        /*00be*/ 	.short	(.L_1181 - .L_1180)
	.align		4
.L_1180:
        /*00c0*/ 	.word	index@(.nv.constant0._Z35group_norm_nhwc_bwd_one_pass_kernelI11Fp32IOFp16WLi128ELi70ELi560EEv26Group_norm_nhwc_bwd_params)
        /*00c4*/ 	.short	0x0380
        /*00c6*/ 	.short	0x00b8


	//----- nvinfo : EIATTR_SW_WAR
	.align		4
.L_1181:
        /*00c8*/ 	.byte	0x04, 0x36
        /*00ca*/ 	.short	(.L_1183 - .L_1182)
.L_1182:
        /*00cc*/ 	.word	0x00000008
.L_1183:


//--------------------- .nv.info._Z35group_norm_nhwc_bwd_one_pass_kernelI11Fp32IOFp16WLi256ELi70ELi560EEv26Group_norm_nhwc_bwd_params --------------------------
	.section	.nv.info._Z35group_norm_nhwc_bwd_one_pass_kernelI11Fp32IOFp16WLi256ELi70ELi560EEv26Group_norm_nhwc_bwd_params,"",@"SHT_CUDA_INFO"
	.sectionflags	@""
	.align	4


	//----- nvinfo : EIATTR_CUDA_API_VERSION
	.align		4
        /*0000*/ 	.byte	0x04, 0x37
        /*0002*/ 	.short	(.L_1185 - .L_1184)
.L_1184:
        /*0004*/ 	.word	0x00000082


	//----- nvinfo : EIATTR_KPARAM_INFO
	.align		4
.L_1185:
        /*0008*/ 	.byte	0x04, 0x17
        /*000a*/ 	.short	(.L_1187 - .L_1186)
.L_1186:
        /*000c*/ 	.word	0x00000000
        /*0010*/ 	.short	0x0000
        /*0012*/ 	.short	0x0000
        /*0014*/ 	.byte	0x00, 0xf0, 0xe1, 0x02


	//----- nvinfo : EIATTR_SPARSE_MMA_MASK
	.align		4
.L_1187:
        /*0018*/ 	.byte	0x03, 0x50
        /*001a*/ 	.short	0x0000


	//----- nvinfo : EIATTR_MAXREG_COUNT
	.align		4
        /*001c*/ 	.byte	0x03, 0x1b
        /*001e*/ 	.short	0x0060


	//----- nvinfo : EIATTR_NUM_BARRIERS
	.align		4
        /*0020*/ 	.byte	0x02, 0x4c
        /*0022*/ 	.byte	0x01
	.zero		1


	//----- nvinfo : EIATTR_ANNOTATIONS
	.align		4
        /*0024*/ 	.byte	0x04, 0x55
        /*0026*/ 	.short	(.L_1189 - .L_1188)


	//   ....[0]....
.L_1188:
        /* <DEDUP_REMOVED lines=11> */


	//----- nvinfo : EIATTR_MERCURY_ISA_VERSION
	.align		4
.L_1189:
        /*00c8*/ 	.byte	0x03, 0x5f
        /*00ca*/ 	.short	0x0101


	//----- nvinfo : EIATTR_INT_WARP_WIDE_INSTR_OFFSETS
	.align		4
        /*00cc*/ 	.byte	0x04, 0x31
        /*00ce*/ 	.short	(.L_1191 - .L_1190)


	//   ....[0]....
.L_1190:
        /*00d0*/ 	.word	0x00004d90


	//----- nvinfo : EIATTR_COOP_GROUP_MASK_REGIDS
	.align		4
.L_1191:
        /*00d4*/ 	.byte	0x04, 0x29
        /*00d6*/ 	.short	(.L_1193 - .L_1192)


	//   ....[0]....
.L_1192:
        /*00d8*/ 	.word	0xffffffff


	//   ....[1]....
        /*00dc*/ 	.word	0xffffffff


	//   ....[2]....
        /*00e0*/ 	.word	0xffffffff


	//   ....[3]....
        /*00e4*/ 	.word	0xffffffff


	//   ....[4]....
        /*00e8*/ 	.word	0xffffffff


	//   ....[5]....
        /*00ec*/ 	.word	0xffffffff


	//   ....[6]....
        /*00f0*/ 	.word	0xffffffff


	//   ....[7]....
        /*00f4*/ 	.word	0xffffffff


	//   ....[8]....
        /*00f8*/ 	.word	0xffffffff


	//   ....[9]....
        /*00fc*/ 	.word	0xffffffff


	//----- nvinfo : EIATTR_COOP_GROUP_INSTR_OFFSETS
	.align		4
.L_1193:
        /*0100*/ 	.byte	0x04, 0x28
        /*0102*/ 	.short	(.L_1195 - .L_1194)


	//   ....[0]....
.L_1194:
        /*0104*/ 	.word	0x00004cf0


	//   ....[1]....
        /*0108*/ 	.word	0x00004d00


	//   ....[2]....
        /*010c*/ 	.word	0x00004db0


	//   ....[3]....
        /*0110*/ 	.word	0x00004dd0


	//   ....[4]....
        /*0114*/ 	.word	0x00004e20


	//   ....[5]....
        /*0118*/ 	.word	0x00004e30


	//   ....[6]....
        /*011c*/ 	.word	0x00004e80


	//   ....[7]....
        /*0120*/ 	.word	0x00004e90


	//   ....[8]....
        /*0124*/ 	.word	0x00004ee0


	//   ....[9]....
        /*0128*/ 	.word	0x00004ef0


	//----- nvinfo : EIATTR_VRC_CTA_INIT_COUNT
	.align		4
.L_1195:
        /*012c*/ 	.byte	0x02, 0x4a
	.zero		1
	.zero		1


	//----- nvinfo : EIATTR_EXIT_INSTR_OFFSETS
	.align		4
        /*0130*/ 	.byte	0x04, 0x1c
        /*0132*/ 	.short	(.L_1197 - .L_1196)


	//   ....[0]....
.L_1196:
        /*0134*/ 	.word	0x00009660


	//   ....[1]....
        /*0138*/ 	.word	0x000097a0


	//   ....[2]....
        /*013c*/ 	.word	0x00009dc0


	//   ....[3]....
        /*0140*/ 	.word	0x0000a3c0


	//----- nvinfo : EIATTR_MAX_THREADS
	.align		4
.L_1197:
        /*0144*/ 	.byte	0x04, 0x05
        /*0146*/ 	.short	(.L_1199 - .L_1198)
.L_1198:
        /*0148*/ 	.word	0x00000230
        /*014c*/ 	.word	0x00000001
        /*0150*/ 	.word	0x00000001


	//----- nvinfo : EIATTR_CRS_STACK_SIZE
	.align		4
.L_1199:
        /*0154*/ 	.byte	0x04, 0x1e
        /*0156*/ 	.short	(.L_1201 - .L_1200)
.L_1200:
        /*0158*/ 	.word	0x00000000


	//----- nvinfo : EIATTR_CBANK_PARAM_SIZE
	.align		4
.L_1201:
        /*015c*/ 	.byte	0x03, 0x19
        /*015e*/ 	.short	0x00b8


	//----- nvinfo : EIATTR_PARAM_CBANK
	.align		4
        /*0160*/ 	.byte	0x04, 0x0a
        /*0162*/ 	.short	(.L_1203 - .L_1202)
	.align		4
.L_1202:
        /*0164*/ 	.word	index@(.nv.constant0._Z35group_norm_nhwc_bwd_one_pass_kernelI11Fp32IOFp16WLi256ELi70ELi560EEv26Group_norm_nhwc_bwd_params)
        /*0168*/ 	.short	0x0380
        /*016a*/ 	.short	0x00b8


	//----- nvinfo : EIATTR_SW_WAR
	.align		4
.L_1203:
        /*016c*/ 	.byte	0x04, 0x36
        /*016e*/ 	.short	(.L_1205 - .L_1204)
.L_1204:
        /*0170*/ 	.word	0x00000008
.L_1205:


//--------------------- .nv.info._Z35group_norm_nhwc_bwd_one_pass_kernelI11Fp32IOFp16WLi512ELi70ELi560EEv26Group_norm_nhwc_bwd_params --------------------------
	.section	.nv.info._Z35group_norm_nhwc_bwd_one_pass_kernelI11Fp32IOFp16WLi512ELi70ELi560EEv26Group_norm_nhwc_bwd_params,"",@"SHT_CUDA_INFO"
	.sectionflags	@""
	.align	4


	//----- nvinfo : EIATTR_CUDA_API_VERSION
	.align		4
        /*0000*/ 	.byte	0x04, 0x37
        /*0002*/ 	.short	(.L_1207 - .L_1206)
.L_1206:
        /*0004*/ 	.word	0x00000082


	//----- nvinfo : EIATTR_KPARAM_INFO
	.align		4
.L_1207:
        /*0008*/ 	.byte	0x04, 0x17
        /*000a*/ 	.short	(.L_1209 - .L_1208)
.L_1208:
        /*000c*/ 	.word	0x00000000
        /*0010*/ 	.short	0x0000
        /*0012*/ 	.short	0x0000
        /*0014*/ 	.byte	0x00, 0xf0, 0xe1, 0x02


	//----- nvinfo : EIATTR_SPARSE_MMA_MASK
	.align		4
.L_1209:
        /*0018*/ 	.byte	0x03, 0x50
        /*001a*/ 	.short	0x0000


	//----- nvinfo : EIATTR_MAXREG_COUNT
	.align		4
        /*001c*/ 	.byte	0x03, 0x1b
        /*001e*/ 	.short	0x0060


	//----- nvinfo : EIATTR_NUM_BARRIERS
	.align		4
        /*0020*/ 	.byte	0x02, 0x4c
        /*0022*/ 	.byte	0x01
	.zero		1


	//----- nvinfo : EIATTR_ANNOTATIONS
	.align		4
        /*0024*/ 	.byte	0x04, 0x55
        /*0026*/ 	.short	(.L_1211 - .L_1210)


	//   ....[0]....
.L_1210:
        /* <DEDUP_REMOVED lines=342> */


	//----- nvinfo : EIATTR_MERCURY_ISA_VERSION
	.align		4
.L_1211:
        /*1570*/ 	.byte	0x03, 0x5f
        /*1572*/ 	.short	0x0101


	//----- nvinfo : EIATTR_INT_WARP_WIDE_INSTR_OFFSETS
	.align		4
        /*1574*/ 	.byte	0x04, 0x31
        /*1576*/ 	.short	(.L_1213 - .L_1212)


	//   ....[0]....
.L_1212:
        /*1578*/ 	.word	0x0000de20


	//   ....[1]....
        /*157c*/ 	.word	0x0000f4f0


	//   ....[2]....
        /*1580*/ 	.word	0x0000f530


	//   ....[3]....
        /*1584*/ 	.word	0x0000f570


	//   ....[4]....
        /*1588*/ 	.word	0x0000f5b0


	//   ....[5]....
        /*158c*/ 	.word	0x0000f7d0


	//----- nvinfo : EIATTR_COOP_GROUP_MASK_REGIDS
	.align		4
.L_1213:
        /*1590*/ 	.byte	0x04, 0x29
        /*1592*/ 	.short	(.L_1215 - .L_1214)


	//   ....[0]....
.L_1214:
        /*1594*/ 	.word	0xffffffff


	//   ....[1]....
        /*1598*/ 	.word	0xffffffff


	//   ....[2]....
        /*159c*/ 	.word	0xffffffff


	//   ....[3]....
        /*15a0*/ 	.word	0xffffffff


	//   ....[4]....
        /*15a4*/ 	.word	0xffffffff


	//   ....[5]....
        /*15a8*/ 	.word	0xffffffff


	//   ....[6]....
        /*15ac*/ 	.word	0xffffffff


	//   ....[7]....
        /*15b0*/ 	.word	0xffffffff


	//   ....[8]....
        /*15b4*/ 	.word	0xffffffff


	//   ....[9]....
        /*15b8*/ 	.word	0xffffffff


	//----- nvinfo : EIATTR_COOP_GROUP_INSTR_OFFSETS
	.align		4
.L_1215:
        /*15bc*/ 	.byte	0x04, 0x28
        /*15be*/ 	.short	(.L_1217 - .L_1216)


	//   ....[0]....
.L_1216:
        /*15c0*/ 	.word	0x0000de00


	//   ....[1]....
        /*15c4*/ 	.word	0x0000de10


	//   ....[2]....
        /*15c8*/ 	.word	0x0000de80


	//   ....[3]....
        /*15cc*/ 	.word	0x0000dea0


	//   ....[4]....
        /*15d0*/ 	.word	0x0000ded0


	//   ....[5]....
        /*15d4*/ 	.word	0x0000df00


	//   ....[6]....
        /*15d8*/ 	.word	0x0000df30


	//   ....[7]....
        /*15dc*/ 	.word	0x0000df60


	//   ....[8]....
        /*15e0*/ 	.word	0x0000df90


	//   ....[9]....
        /*15e4*/ 	.word	0x0000dfc0


	//----- nvinfo : EIATTR_VRC_CTA_INIT_COUNT
	.align		4
.L_1217:
        /*15e8*/ 	.byte	0x02, 0x4a
	.zero		1
	.zero		1


	//----- nvinfo : EIATTR_EXIT_INSTR_OFFSETS
	.align		4
        /*15ec*/ 	.byte	0x04, 0x1c
        /*15ee*/ 	.short	(.L_1219 - .L_1218)


	//   ....[0]....
.L_1218:
        /*15f0*/ 	.word	0x00010270


	//   ....[1]....
        /*15f4*/ 	.word	0x000103a0


	//   ....[2]....
        /*15f8*/ 	.word	0x000109b0


	//   ....[3]....
        /*15fc*/ 	.word	0x00010fb0


	//----- nvinfo : EIATTR_MAX_THREADS
	.align		4
.L_1219:
        /*1600*/ 	.byte	0x04, 0x05
        /*1602*/ 	.short	(.L_1221 - .L_1220)
.L_1220:
        /*1604*/ 	.word	0x00000230
        /*1608*/ 	.word	0x00000001
        /*160c*/ 	.word	0x00000001


	//----- nvinfo : EIATTR_CRS_STACK_SIZE
	.align		4
.L_1221:
        /*1610*/ 	.byte	0x04, 0x1e
        /*1612*/ 	.short	(.L_1223 - .L_1222)
.L_1222:
        /*1614*/ 	.word	0x00000000


	//----- nvinfo : EIATTR_CBANK_PARAM_SIZE
	.align		4
.L_1223:
        /*1618*/ 	.byte	0x03, 0x19
        /*161a*/ 	.short	0x00b8


	//----- nvinfo : EIATTR_PARAM_CBANK
	.align		4
        /*161c*/ 	.byte	0x04, 0x0a
        /*161e*/ 	.short	(.L_1225 - .L_1224)
	.align		4
.L_1224:
        /*1620*/ 	.word	index@(.nv.constant0._Z35group_norm_nhwc_bwd_one_pass_kernelI11Fp32IOFp16WLi512ELi70ELi560EEv26Group_norm_nhwc_bwd_params)
        /*1624*/ 	.short	0x0380
        /*1626*/ 	.short	0x00b8


	//----- nvinfo : EIATTR_SW_WAR
	.align		4
.L_1225:
        /*1628*/ 	.byte	0x04, 0x36
        /*162a*/ 	.short	(.L_1227 - .L_1226)
.L_1226:
        /*162c*/ 	.word	0x00000008
.L_1227:


//--------------------- .nv.info._Z35group_norm_nhwc_fwd_one_pass_kernelI11Bf16IOFp32WLi64ELi70ELi560EEv26Group_norm_nhwc_fwd_params --------------------------
	.section	.nv.info._Z35group_norm_nhwc_fwd_one_pass_kernelI11Bf16IOFp32WLi64ELi70ELi560EEv26Group_norm_nhwc_fwd_params,"",@"SHT_CUDA_INFO"
	.sectionflags	@""
	.align	4


	//----- nvinfo : EIATTR_CUDA_API_VERSION
	.align		4
        /*0000*/ 	.byte	0x04, 0x37
        /*0002*/ 	.short	(.L_1229 - .L_1228)
.L_1228:
        /*0004*/ 	.word	0x00000082


	//----- nvinfo : EIATTR_KPARAM_INFO
	.align		4
.L_1229:
        /*0008*/ 	.byte	0x04, 0x17
        /*000a*/ 	.short	(.L_1231 - .L_1230)
.L_1230:
        /*000c*/ 	.word	0x00000000
        /*0010*/ 	.short	0x0000
        /*0012*/ 	.short	0x0000
        /*0014*/ 	.byte	0x00, 0xf0, 0x81, 0x02


	//----- nvinfo : EIATTR_SPARSE_MMA_MASK
	.align		4
.L_1231:
        /*0018*/ 	.byte	0x03, 0x50
        /*001a*/ 	.short	0x0000


	//----- nvinfo : EIATTR_MAXREG_COUNT
	.align		4
        /*001c*/ 	.byte	0x03, 0x1b
        /*001e*/ 	.short	0x0060


	//----- nvinfo : EIATTR_NUM_BARRIERS
	.align		4
        /*0020*/ 	.byte	0x02, 0x4c
        /*0022*/ 	.byte	0x01
	.zero		1


	//----- nvinfo : EIATTR_MERCURY_ISA_VERSION
	.align		4
        /*0024*/ 	.byte	0x03, 0x5f
        /*0026*/ 	.short	0x0101


	//----- nvinfo : EIATTR_INT_WARP_WIDE_INSTR_OFFSETS
	.align		4
        /*0028*/ 	.byte	0x04, 0x31
        /*002a*/ 	.short	(.L_1233 - .L_1232)


	//   ....[0]....
.L_1232:
        /*002c*/ 	.word	0x00001460


	//   ....[1]....
        /*0030*/ 	.word	0x000014b0


	//   ....[2]....
        /*0034*/ 	.word	0x00001500


	//   ....[3]....
        /*0038*/ 	.word	0x000015a0


	//   ....[4]....
        /*003c*/ 	.word	0x000016d0


	//   ....[5]....
        /*0040*/ 	.word	0x00001720


	//   ....[6]....
        /*0044*/ 	.word	0x00001750


	//   ....[7]....
        /*0048*/ 	.word	0x00001790


	//   ....[8]....
        /*004c*/ 	.word	0x00001b10


	//   ....[9]....
        /*0050*/ 	.word	0x00001b20


	//   ....[10]....
        /*0054*/ 	.word	0x00001b60


	//   ....[11]....
        /*0058*/ 	.word	0x00001b70


	//   ....[12]....
        /*005c*/ 	.word	0x00001df0


	//   ....[13]....
        /*0060*/ 	.word	0x00001e10


	//----- nvinfo : EIATTR_COOP_GROUP_MASK_REGIDS
	.align		4
.L_1233:
        /*0064*/ 	.byte	0x04, 0x29
        /*0066*/ 	.short	(.L_1235 - .L_1234)


	//   ....[0]....
.L_1234:
        /*0068*/ 	.word	0xffffffff


	//   ....[1]....
        /*006c*/ 	.word	0xffffffff


	//   ....[2]....
        /*0070*/ 	.word	0xffffffff


	//   ....[3]....
        /*0074*/ 	.word	0xffffffff


	//   ....[4]....
        /*0078*/ 	.word	0xffffffff


	//   ....[5]....
        /*007c*/ 	.word	0xffffffff


	//   ....[6]....
        /*0080*/ 	.word	0xffffffff


	//   ....[7]....
        /*0084*/ 	.word	0xffffffff


	//   ....[8]....
        /*0088*/ 	.word	0xffffffff


	//   ....[9]....
        /*008c*/ 	.word	0xffffffff


	//----- nvinfo : EIATTR_COOP_GROUP_INSTR_OFFSETS
	.align		4
.L_1235:
        /*0090*/ 	.byte	0x04, 0x28
        /*0092*/ 	.short	(.L_1237 - .L_1236)


	//   ....[0]....
.L_1236:
        /*0094*/ 	.word	0x00000b60


	//   ....[1]....
        /*0098*/ 	.word	0x00000b70


	//   ....[2]....
        /*009c*/ 	.word	0x00000bb0


	//   ....[3]....
        /*00a0*/ 	.word	0x00000bc0


	//   ....[4]....
        /*00a4*/ 	.word	0x00000c20


	//   ....[5]....
        /*00a8*/ 	.word	0x00000c30


	//   ....[6]....
        /*00ac*/ 	.word	0x00000c70


	//   ....[7]....
        /*00b0*/ 	.word	0x00000c80


	//   ....[8]....
        /*00b4*/ 	.word	0x00000ce0


	//   ....[9]....
        /*00b8*/ 	.word	0x00000cf0


	//----- nvinfo : EIATTR_VRC_CTA_INIT_COUNT
	.align		4
.L_1237:
        /*00bc*/ 	.byte	0x02, 0x4a
	.zero		1
	.zero		1


	//----- nvinfo : EIATTR_EXIT_INSTR_OFFSETS
	.align		4
        /*00c0*/ 	.byte	0x04, 0x1c
        /*00c2*/ 	.short	(.L_1239 - .L_1238)


	//   ....[0]....
.L_1238:
        /*00c4*/ 	.word	0x00000070


	//   ....[1]....
        /*00c8*/ 	.word	0x00003170


	//----- nvinfo : EIATTR_MAX_THREADS
	.align		4
.L_1239:
        /*00cc*/ 	.byte	0x04, 0x05
        /*00ce*/ 	.short	(.L_1241 - .L_1240)
.L_1240:
        /*00d0*/ 	.word	0x00000230
        /*00d4*/ 	.word	0x00000001
        /*00d8*/ 	.word	0x00000001


	//----- nvinfo : EIATTR_CRS_STACK_SIZE
	.align		4
.L_1241:
        /*00dc*/ 	.byte	0x04, 0x1e
        /*00de*/ 	.short	(.L_1243 - .L_1242)
.L_1242:
        /*00e0*/ 	.word	0x00000000


	//----- nvinfo : EIATTR_CBANK_PARAM_SIZE
	.align		4
.L_1243:
        /*00e4*/ 	.byte	0x03, 0x19
        /*00e6*/ 	.short	0x00a0


	//----- nvinfo : EIATTR_PARAM_CBANK
	.align		4
        /*00e8*/ 	.byte	0x04, 0x0a
        /*00ea*/ 	.short	(.L_1245 - .L_1244)
	.align		4
.L_1244:
        /*00ec*/ 	.word	index@(.nv.constant0._Z35group_norm_nhwc_fwd_one_pass_kernelI11Bf16IOFp32WLi64ELi70ELi560EEv26Group_norm_nhwc_fwd_params)
        /*00f0*/ 	.short	0x0380
        /*00f2*/ 	.short	0x00a0


	//----- nvinfo : EIATTR_SW_WAR
	.align		4
.L_1245:
        /*00f4*/ 	.byte	0x04, 0x36
        /*00f6*/ 	.short	(.L_1247 - .L_1246)
.L_1246:
        /*00f8*/ 	.word	0x00000008
.L_1247:


//--------------------- .nv.info._Z35group_norm_nhwc_fwd_one_pass_kernelI11Bf16IOFp32WLi128ELi70ELi560EEv26Group_norm_nhwc_fwd_params --------------------------
	.section	.nv.info._Z35group_norm_nhwc_fwd_one_pass_kernelI11Bf16IOFp32WLi128ELi70ELi560EEv26Group_norm_nhwc_fwd_params,"",@"SHT_CUDA_INFO"
	.sectionflags	@""
	.align	4


	//----- nvinfo : EIATTR_CUDA_API_VERSION
	.align		4
        /*0000*/ 	.byte	0x04, 0x37
        /*0002*/ 	.short	(.L_1249 - .L_1248)
.L_1248:
        /*0004*/ 	.word	0x00000082


	//----- nvinfo : EIATTR_KPARAM_INFO
	.align		4
.L_1249:
        /*0008*/ 	.byte	0x04, 0x17
        /*000a*/ 	.short	(.L_1251 - .L_1250)
.L_1250:
        /*000c*/ 	.word	0x00000000
        /*0010*/ 	.short	0x0000
        /*0012*/ 	.short	0x0000
        /*0014*/ 	.byte	0x00, 0xf0, 0x81, 0x02


	//----- nvinfo : EIATTR_SPARSE_MMA_MASK
	.align		4
.L_1251:
        /*0018*/ 	.byte	0x03, 0x50
        /*001a*/ 	.short	0x0000


	//----- nvinfo : EIATTR_MAXREG_COUNT
	.align		4
        /*001c*/ 	.byte	0x03, 0x1b
        /*001e*/ 	.short	0x0060


	//----- nvinfo : EIATTR_NUM_BARRIERS
	.align		4
        /*0020*/ 	.byte	0x02, 0x4c
        /*0022*/ 	.byte	0x01
	.zero		1


	//----- nvinfo : EIATTR_MERCURY_ISA_VERSION
	.align		4
        /*0024*/ 	.byte	0x03, 0x5f
        /*0026*/ 	.short	0x0101


	//----- nvinfo : EIATTR_COOP_GROUP_MASK_REGIDS
	.align		4
        /*0028*/ 	.byte	0x04, 0x29
        /*002a*/ 	.short	(.L_1253 - .L_1252)


	//   ....[0]....
.L_1252:
        /*002c*/ 	.word	0xffffffff


	//   ....[1]....
        /*0030*/ 	.word	0xffffffff


	//   ....[2]....
        /*0034*/ 	.word	0xffffffff


	//   ....[3]....
        /*0038*/ 	.word	0xffffffff


	//   ....[4]....
        /*003c*/ 	.word	0xffffffff


	//   ....[5]....
        /*0040*/ 	.word	0xffffffff


	//   ....[6]....
        /*0044*/ 	.word	0xffffffff


	//   ....[7]....
        /*0048*/ 	.word	0xffffffff


	//   ....[8]....
        /*004c*/ 	.word	0xffffffff


	//   ....[9]....
        /*0050*/ 	.word	0xffffffff


	//----- nvinfo : EIATTR_COOP_GROUP_INSTR_OFFSETS
	.align		4
.L_1253:
        /*0054*/ 	.byte	0x04, 0x28
        /*0056*/ 	.short	(.L_1255 - .L_1254)


	//   ....[0]....
.L_1254:
        /*0058*/ 	.word	0x00001040


	//   ....[1]....
        /*005c*/ 	.word	0x00001050


	//   ....[2]....
        /*0060*/ 	.word	0x000010a0


	//   ....[3]....
        /*0064*/ 	.word	0x000010b0


	//   ....[4]....
        /*0068*/ 	.word	0x00001100


	//   ....[5]....
        /*006c*/ 	.word	0x00001110


	//   ....[6]....
        /*0070*/ 	.word	0x00001160


	//   ....[7]....
        /*0074*/ 	.word	0x00001170


	//   ....[8]....
        /*0078*/ 	.word	0x000011d0


	//   ....[9]....
        /*007c*/ 	.word	0x000011e0


	//----- nvinfo : EIATTR_VRC_CTA_INIT_COUNT
	.align		4
.L_1255:
        /*0080*/ 	.byte	0x02, 0x4a
	.zero		1
	.zero		1


	//----- nvinfo : EIATTR_EXIT_INSTR_OFFSETS
	.align		4
        /*0084*/ 	.byte	0x04, 0x1c
        /*0086*/ 	.short	(.L_1257 - .L_1256)


	//   ....[0]....
.L_1256:
        /*0088*/ 	.word	0x00000060


	//   ....[1]....
        /*008c*/ 	.word	0x00003fd0


	//----- nvinfo : EIATTR_MAX_THREADS
	.align		4
.L_1257:
        /*0090*/ 	.byte	0x04, 0x05
        /*0092*/ 	.short	(.L_1259 - .L_1258)
.L_1258:
        /*0094*/ 	.word	0x00000230
        /*0098*/ 	.word	0x00000001
        /*009c*/ 	.word	0x00000001


	//----- nvinfo : EIATTR_CRS_STACK_SIZE
	.align		4
.L_1259:
        /*00a0*/ 	.byte	0x04, 0x1e
        /*00a2*/ 	.short	(.L_1261 - .L_1260)
.L_1260:
        /*00a4*/ 	.word	0x00000000


	//----- nvinfo : EIATTR_CBANK_PARAM_SIZE
	.align		4
.L_1261:
        /*00a8*/ 	.byte	0x03, 0x19
        /*00aa*/ 	.short	0x00a0


	//----- nvinfo : EIATTR_PARAM_CBANK
	.align		4
        /*00ac*/ 	.byte	0x04, 0x0a
        /*00ae*/ 	.short	(.L_1263 - .L_1262)
	.align		4
.L_1262:
        /*00b0*/ 	.word	index@(.nv.constant0._Z35group_norm_nhwc_fwd_one_pass_kernelI11Bf16IOFp32WLi128ELi70ELi560EEv26Group_norm_nhwc_fwd_params)
        /*00b4*/ 	.short	0x0380
        /*00b6*/ 	.short	0x00a0


	//----- nvinfo : EIATTR_SW_WAR
	.align		4
.L_1263:
        /*00b8*/ 	.byte	0x04, 0x36
        /*00ba*/ 	.short	(.L_1265 - .L_1264)
.L_1264:
        /*00bc*/ 	.word	0x00000008
.L_1265:


//--------------------- .nv.info._Z35group_norm_nhwc_fwd_one_pass_kernelI11Bf16IOFp32WLi256ELi70ELi560EEv26Group_norm_nhwc_fwd_params --------------------------
	.section	.nv.info._Z35group_norm_nhwc_fwd_one_pass_kernelI11Bf16IOFp32WLi256ELi70ELi560EEv26Group_norm_nhwc_fwd_params,"",@"SHT_CUDA_INFO"
	.sectionflags	@""
	.align	4


	//----- nvinfo : EIATTR_CUDA_API_VERSION
	.align		4
        /*0000*/ 	.byte	0x04, 0x37
        /*0002*/ 	.short	(.L_1267 - .L_1266)
.L_1266:
        /*0004*/ 	.word	0x00000082


	//----- nvinfo : EIATTR_KPARAM_INFO
	.align		4
.L_1267:
        /*0008*/ 	.byte	0x04, 0x17
        /*000a*/ 	.short	(.L_1269 - .L_1268)
.L_1268:
        /*000c*/ 	.word	0x00000000
        /*0010*/ 	.short	0x0000
        /*0012*/ 	.short	0x0000
        /*0014*/ 	.byte	0x00, 0xf0, 0x81, 0x02


	//----- nvinfo : EIATTR_SPARSE_MMA_MASK
	.align		4
.L_1269:
        /*0018*/ 	.byte	0x03, 0x50
        /*001a*/ 	.short	0x0000


	//----- nvinfo : EIATTR_MAXREG_COUNT
	.align		4
        /*001c*/ 	.byte	0x03, 0x1b
        /*001e*/ 	.short	0x0060


	//----- nvinfo : EIATTR_NUM_BARRIERS
	.align		4
        /*0020*/ 	.byte	0x02, 0x4c
        /*0022*/ 	.byte	0x01
	.zero		1


	//----- nvinfo : EIATTR_MERCURY_ISA_VERSION
	.align		4
        /*0024*/ 	.byte	0x03, 0x5f
        /*0026*/ 	.short	0x0101


	//----- nvinfo : EIATTR_COOP_GROUP_MASK_REGIDS
	.align		4
        /*0028*/ 	.byte	0x04, 0x29
        /*002a*/ 	.short	(.L_1271 - .L_1270)


	//   ....[0]....
.L_1270:
        /*002c*/ 	.word	0xffffffff


	//   ....[1]....
        /*0030*/ 	.word	0xffffffff


	//   ....[2]....
        /*0034*/ 	.word	0xffffffff


	//   ....[3]....
        /*0038*/ 	.word	0xffffffff


	//   ....[4]....
        /*003c*/ 	.word	0xffffffff


	//   ....[5]....
        /*0040*/ 	.word	0xffffffff


	//   ....[6]....
        /*0044*/ 	.word	0xffffffff


	//   ....[7]....
        /*0048*/ 	.word	0xffffffff


	//   ....[8]....
        /*004c*/ 	.word	0xffffffff


	//   ....[9]....
        /*0050*/ 	.word	0xffffffff


	//----- nvinfo : EIATTR_COOP_GROUP_INSTR_OFFSETS
	.align		4
.L_1271:
        /*0054*/ 	.byte	0x04, 0x28
        /*0056*/ 	.short	(.L_1273 - .L_1272)


	//   ....[0]....
.L_1272:
        /*0058*/ 	.word	0x00001c50


	//   ....[1]....
        /*005c*/ 	.word	0x00001c60


	//   ....[2]....
        /*0060*/ 	.word	0x00001ca0


	//   ....[3]....
        /*0064*/ 	.word	0x00001cb0


	//   ....[4]....
        /*0068*/ 	.word	0x00001d10


	//   ....[5]....
        /*006c*/ 	.word	0x00001d20


	//   ....[6]....
        /*0070*/ 	.word	0x00001d80


	//   ....[7]....
        /*0074*/ 	.word	0x00001d90


	//   ....[8]....
        /*0078*/ 	.word	0x00001df0


	//   ....[9]....
        /*007c*/ 	.word	0x00001e00


	//----- nvinfo : EIATTR_VRC_CTA_INIT_COUNT
	.align		4
.L_1273:
        /*0080*/ 	.byte	0x02, 0x4a
	.zero		1
	.zero		1


	//----- nvinfo : EIATTR_EXIT_INSTR_OFFSETS
	.align		4
        /*0084*/ 	.byte	0x04, 0x1c
        /*0086*/ 	.short	(.L_1275 - .L_1274)


	//   ....[0]....
.L_1274:
        /*0088*/ 	.word	0x00000060


	//   ....[1]....
        /*008c*/ 	.word	0x00006730


	//----- nvinfo : EIATTR_MAX_THREADS
	.align		4
.L_1275:
        /*0090*/ 	.byte	0x04, 0x05
        /*0092*/ 	.short	(.L_1277 - .L_1276)
.L_1276:
        /*0094*/ 	.word	0x00000230
        /*0098*/ 	.word	0x00000001
        /*009c*/ 	.word	0x00000001


	//----- nvinfo : EIATTR_CRS_STACK_SIZE
	.align		4
.L_1277:
        /*00a0*/ 	.byte	0x04, 0x1e
        /*00a2*/ 	.short	(.L_1279 - .L_1278)
.L_1278:
        /*00a4*/ 	.word	0x00000000


	//----- nvinfo : EIATTR_CBANK_PARAM_SIZE
	.align		4
.L_1279:
        /*00a8*/ 	.byte	0x03, 0x19
        /*00aa*/ 	.short	0x00a0


	//----- nvinfo : EIATTR_PARAM_CBANK
	.align		4
        /*00ac*/ 	.byte	0x04, 0x0a
        /*00ae*/ 	.short	(.L_1281 - .L_1280)
	.align		4
.L_1280:
        /*00b0*/ 	.word	index@(.nv.constant0._Z35group_norm_nhwc_fwd_one_pass_kernelI11Bf16IOFp32WLi256ELi70ELi560EEv26Group_norm_nhwc_fwd_params)
        /*00b4*/ 	.short	0x0380
        /*00b6*/ 	.short	0x00a0


	//----- nvinfo : EIATTR_SW_WAR
	.align		4
.L_1281:
        /*00b8*/ 	.byte	0x04, 0x36
        /*00ba*/ 	.short	(.L_1283 - .L_1282)
.L_1282:
        /*00bc*/ 	.word	0x00000008
.L_1283:


//--------------------- .nv.info._Z35group_norm_nhwc_fwd_one_pass_kernelI11Bf16IOFp32WLi512ELi70ELi560EEv26Group_norm_nhwc_fwd_params --------------------------
	.section	.nv.info._Z35group_norm_nhwc_fwd_one_pass_kernelI11Bf16IOFp32WLi512ELi70ELi560EEv26Group_norm_nhwc_fwd_params,"",@"SHT_CUDA_INFO"
	.sectionflags	@""
	.align	4


	//----- nvinfo : EIATTR_CUDA_API_VERSION
	.align		4
        /*0000*/ 	.byte	0x04, 0x37
        /*0002*/ 	.short	(.L_1285 - .L_1284)
.L_1284:
        /*0004*/ 	.word	0x00000082


	//----- nvinfo : EIATTR_KPARAM_INFO
	.align		4
.L_1285:
        /*0008*/ 	.byte	0x04, 0x17
        /*000a*/ 	.short	(.L_1287 - .L_1286)
.L_1286:
        /*000c*/ 	.word	0x00000000
        /*0010*/ 	.short	0x0000
        /*0012*/ 	.short	0x0000
        /*0014*/ 	.byte	0x00, 0xf0, 0x81, 0x02


	//----- nvinfo : EIATTR_SPARSE_MMA_MASK
	.align		4
.L_1287:
        /*0018*/ 	.byte	0x03, 0x50
        /*001a*/ 	.short	0x0000


	//----- nvinfo : EIATTR_MAXREG_COUNT
	.align		4
        /*001c*/ 	.byte	0x03, 0x1b
        /*001e*/ 	.short	0x0060


	//----- nvinfo : EIATTR_NUM_BARRIERS
	.align		4
        /*0020*/ 	.byte	0x02, 0x4c
        /*0022*/ 	.byte	0x01
	.zero		1


	//----- nvinfo : EIATTR_MERCURY_ISA_VERSION
	.align		4
        /*0024*/ 	.byte	0x03, 0x5f
        /*0026*/ 	.short	0x0101


	//----- nvinfo : EIATTR_COOP_GROUP_MASK_REGIDS
	.align		4
        /*0028*/ 	.byte	0x04, 0x29
        /*002a*/ 	.short	(.L_1289 - .L_1288)


	//   ....[0]....
.L_1288:
        /*002c*/ 	.word	0xffffffff


	//   ....[1]....
        /*0030*/ 	.word	0xffffffff


	//   ....[2]....
        /*0034*/ 	.word	0xffffffff


	//   ....[3]....
        /*0038*/ 	.word	0xffffffff


	//   ....[4]....
        /*003c*/ 	.word	0xffffffff


	//   ....[5]....
        /*0040*/ 	.word	0xffffffff


	//   ....[6]....
        /*0044*/ 	.word	0xffffffff


	//   ....[7]....
        /*0048*/ 	.word	0xffffffff


	//   ....[8]....
        /*004c*/ 	.word	0xffffffff


	//   ....[9]....
        /*0050*/ 	.word	0xffffffff


	//----- nvinfo : EIATTR_COOP_GROUP_INSTR_OFFSETS
	.align		4
.L_1289:
        /*0054*/ 	.byte	0x04, 0x28
        /*0056*/ 	.short	(.L_1291 - .L_1290)


	//   ....[0]....
.L_1290:
        /*0058*/ 	.word	0x000034e0


	//   ....[1]....
        /*005c*/ 	.word	0x000034f0


	//   ....[2]....
        /*0060*/ 	.word	0x00003530


	//   ....[3]....
        /*0064*/ 	.word	0x00003540


	//   ....[4]....
        /*0068*/ 	.word	0x000035a0


	//   ....[5]....
        /*006c*/ 	.word	0x000035b0


	//   ....[6]....
        /*0070*/ 	.word	0x00003600


	//   ....[7]....
        /*0074*/ 	.word	0x00003610


	//   ....[8]....
        /*0078*/ 	.word	0x00003670


	//   ....[9]....
        /*007c*/ 	.word	0x00003680


	//----- nvinfo : EIATTR_VRC_CTA_INIT_COUNT
	.align		4
.L_1291:
        /*0080*/ 	.byte	0x02, 0x4a
	.zero		1
	.zero		1


	//----- nvinfo : EIATTR_EXIT_INSTR_OFFSETS
	.align		4
        /*0084*/ 	.byte	0x04, 0x1c
        /*0086*/ 	.short	(.L_1293 - .L_1292)


	//   ....[0]....
.L_1292:
        /*0088*/ 	.word	0x00000060


	//   ....[1]....
        /*008c*/ 	.word	0x0000c170


	//----- nvinfo : EIATTR_MAX_THREADS
	.align		4
.L_1293:
        /*0090*/ 	.byte	0x04, 0x05
        /*0092*/ 	.short	(.L_1295 - .L_1294)
.L_1294:
        /*0094*/ 	.word	0x00000230
        /*0098*/ 	.word	0x00000001
        /*009c*/ 	.word	0x00000001


	//----- nvinfo : EIATTR_CRS_STACK_SIZE
	.align		4
.L_1295:
        /*00a0*/ 	.byte	0x04, 0x1e
        /*00a2*/ 	.short	(.L_1297 - .L_1296)
.L_1296:
        /*00a4*/ 	.word	0x00000000


	//----- nvinfo : EIATTR_CBANK_PARAM_SIZE
	.align		4
.L_1297:
        /*00a8*/ 	.byte	0x03, 0x19
        /*00aa*/ 	.short	0x00a0


	//----- nvinfo : EIATTR_PARAM_CBANK
	.align		4
        /*00ac*/ 	.byte	0x04, 0x0a
        /*00ae*/ 	.short	(.L_1299 - .L_1298)
	.align		4
.L_1298:
        /*00b0*/ 	.word	index@(.nv.constant0._Z35group_norm_nhwc_fwd_one_pass_kernelI11Bf16IOFp32WLi512ELi70ELi560EEv26Group_norm_nhwc_fwd_params)
        /*00b4*/ 	.short	0x0380
        /*00b6*/ 	.short	0x00a0


	//----- nvinfo : EIATTR_SW_WAR
	.align		4
.L_1299:
        /*00b8*/ 	.byte	0x04, 0x36
        /*00ba*/ 	.short	(.L_1301 - .L_1300)
.L_1300:
        /*00bc*/ 	.word	0x00000008
.L_1301:


//--------------------- .nv.info._Z35group_norm_nhwc_fwd_one_pass_kernelI11Bf16IOBf16WLi64ELi70ELi560EEv26Group_norm_nhwc_fwd_params --------------------------
	.section	.nv.info._Z35group_norm_nhwc_fwd_one_pass_kernelI11Bf16IOBf16WLi64ELi70ELi560EEv26Group_norm_nhwc_fwd_params,"",@"SHT_CUDA_INFO"
	.sectionflags	@""
	.align	4


	//----- nvinfo : EIATTR_CUDA_API_VERSION
	.align		4
        /*0000*/ 	.byte	0x04, 0x37
        /*0002*/ 	.short	(.L_1303 - .L_1302)
.L_1302:
        /*0004*/ 	.word	0x00000082


	//----- nvinfo : EIATTR_KPARAM_INFO
	.align		4
.L_1303:
        /*0008*/ 	.byte	0x04, 0x17
        /*000a*/ 	.short	(.L_1305 - .L_1304)
.L_1304:
        /*000c*/ 	.word	0x00000000
        /*0010*/ 	.short	0x0000
        /*0012*/ 	.short	0x0000
        /*0014*/ 	.byte	0x00, 0xf0, 0x81, 0x02


	//----- nvinfo : EIATTR_SPARSE_MMA_MASK
	.align		4
.L_1305:
        /*0018*/ 	.byte	0x03, 0x50
        /*001a*/ 	.short	0x0000


	//----- nvinfo : EIATTR_MAXREG_COUNT
	.align		4
        /*001c*/ 	.byte	0x03, 0x1b
        /*001e*/ 	.short	0x0060


	//----- nvinfo : EIATTR_NUM_BARRIERS
	.align		4
        /*0020*/ 	.byte	0x02, 0x4c
        /*0022*/ 	.byte	0x01
	.zero		1


	//----- nvinfo : EIATTR_MERCURY_ISA_VERSION
	.align		4
        /*0024*/ 	.byte	0x03, 0x5f
        /*0026*/ 	.short	0x0101


	//----- nvinfo : EIATTR_INT_WARP_WIDE_INSTR_OFFSETS
	.align		4
        /*0028*/ 	.byte	0x04, 0x31
        /*002a*/ 	.short	(.L_1307 - .L_1306)


	//   ....[0]....
.L_1306:
        /*002c*/ 	.word	0x00001470


	//   ....[1]....
        /*0030*/ 	.word	0x000014c0


	//   ....[2]....
        /*0034*/ 	.word	0x00001510


	//   ....[3]....
        /*0038*/ 	.word	0x000015b0


	//   ....[4]....
        /*003c*/ 	.word	0x000016e0


	//   ....[5]....
        /*0040*/ 	.word	0x00001730


	//   ....[6]....
        /*0044*/ 	.word	0x00001760


	//   ....[7]....
        /*0048*/ 	.word	0x000017a0


	//   ....[8]....
        /*004c*/ 	.word	0x00001b20


	//   ....[9]....
        /*0050*/ 	.word	0x00001b30


	//   ....[10]....
        /*0054*/ 	.word	0x00001b70


	//   ....[11]....
        /*0058*/ 	.word	0x00001b80


	//   ....[12]....
        /*005c*/ 	.word	0x00001e00


	//   ....[13]....
        /*0060*/ 	.word	0x00001e20


	//----- nvinfo : EIATTR_COOP_GROUP_MASK_REGIDS
	.align		4
.L_1307:
        /*0064*/ 	.byte	0x04, 0x29
        /*0066*/ 	.short	(.L_1309 - .L_1308)


	//   ....[0]....
.L_1308:
        /*0068*/ 	.word	0xffffffff


	//   ....[1]....
        /*006c*/ 	.word	0xffffffff


	//   ....[2]....
        /*0070*/ 	.word	0xffffffff


	//   ....[3]....
        /*0074*/ 	.word	0xffffffff


	//   ....[4]....
        /*0078*/ 	.word	0xffffffff


	//   ....[5]....
        /*007c*/ 	.word	0xffffffff


	//   ....[6]....
        /*0080*/ 	.word	0xffffffff


	//   ....[7]....
        /*0084*/ 	.word	0xffffffff


	//   ....[8]....
        /*0088*/ 	.word	0xffffffff


	//   ....[9]....
        /*008c*/ 	.word	0xffffffff


	//----- nvinfo : EIATTR_COOP_GROUP_INSTR_OFFSETS
	.align		4
.L_1309:
        /*0090*/ 	.byte	0x04, 0x28
        /*0092*/ 	.short	(.L_1311 - .L_1310)


	//   ....[0]....
.L_1310:
        /*0094*/ 	.word	0x00000b70


	//   ....[1]....
        /*0098*/ 	.word	0x00000b80


	//   ....[2]....
        /*009c*/ 	.word	0x00000bc0


	//   ....[3]....
        /*00a0*/ 	.word	0x00000bd0


	//   ....[4]....
        /*00a4*/ 	.word	0x00000c30


	//   ....[5]....
        /*00a8*/ 	.word	0x00000c40


	//   ....[6]....
        /*00ac*/ 	.word	0x00000c80


	//   ....[7]....
        /*00b0*/ 	.word	0x00000c90


	//   ....[8]....
        /*00b4*/ 	.word	0x00000cf0


	//   ....[9]....
        /*00b8*/ 	.word	0x00000d00


	//----- nvinfo : EIATTR_VRC_CTA_INIT_COUNT
	.align		4
.L_1311:
        /*00bc*/ 	.byte	0x02, 0x4a
	.zero		1
	.zero		1


	//----- nvinfo : EIATTR_EXIT_INSTR_OFFSETS
	.align		4
        /*00c0*/ 	.byte	0x04, 0x1c
        /*00c2*/ 	.short	(.L_1313 - .L_1312)


	//   ....[0]....
.L_1312:
        /*00c4*/ 	.word	0x00000070


	//   ....[1]....
        /*00c8*/ 	.word	0x000031e0


	//----- nvinfo : EIATTR_MAX_THREADS
	.align		4
.L_1313:
        /*00cc*/ 	.byte	0x04, 0x05
        /*00ce*/ 	.short	(.L_1315 - .L_1314)
.L_1314:
        /*00d0*/ 	.word	0x00000230
        /*00d4*/ 	.word	0x00000001
        /*00d8*/ 	.word	0x00000001


	//----- nvinfo : EIATTR_CRS_STACK_SIZE
	.align		4
.L_1315:
        /*00dc*/ 	.byte	0x04, 0x1e
        /*00de*/ 	.short	(.L_1317 - .L_1316)
.L_1316:
        /*00e0*/ 	.word	0x00000000


	//----- nvinfo : EIATTR_CBANK_PARAM_SIZE
	.align		4
.L_1317:
        /*00e4*/ 	.byte	0x03, 0x19
        /*00e6*/ 	.short	0x00a0


	//----- nvinfo : EIATTR_PARAM_CBANK
	.align		4
        /*00e8*/ 	.byte	0x04, 0x0a
        /*00ea*/ 	.short	(.L_1319 - .L_1318)
	.align		4
.L_1318:
        /*00ec*/ 	.word	index@(.nv.constant0._Z35group_norm_nhwc_fwd_one_pass_kernelI11Bf16IOBf16WLi64ELi70ELi560EEv26Group_norm_nhwc_fwd_params)
        /*00f0*/ 	.short	0x0380
        /*00f2*/ 	.short	0x00a0


	//----- nvinfo : EIATTR_SW_WAR
	.align		4
.L_1319:
        /*00f4*/ 	.byte	0x04, 0x36
        /*00f6*/ 	.short	(.L_1321 - .L_1320)
.L_1320:
        /*00f8*/ 	.word	0x00000008
.L_1321:


//--------------------- .nv.info._Z35group_norm_nhwc_fwd_one_pass_kernelI11Bf16IOBf16WLi128ELi70ELi560EEv26Group_norm_nhwc_fwd_params --------------------------
	.section	.nv.info._Z35group_norm_nhwc_fwd_one_pass_kernelI11Bf16IOBf16WLi128ELi70ELi560EEv26Group_norm_nhwc_fwd_params,"",@"SHT_CUDA_INFO"
	.sectionflags	@""
	.align	4


	//----- nvinfo : EIATTR_CUDA_API_VERSION
	.align		4
        /*0000*/ 	.byte	0x04, 0x37
        /*0002*/ 	.short	(.L_1323 - .L_1322)
.L_1322:
        /*0004*/ 	.word	0x00000082


	//----- nvinfo : EIATTR_KPARAM_INFO
	.align		4
.L_1323:
        /*0008*/ 	.byte	0x04, 0x17
        /*000a*/ 	.short	(.L_1325 - .L_1324)
.L_1324:
        /*000c*/ 	.word	0x00000000
        /*0010*/ 	.short	0x0000
        /*0012*/ 	.short	0x0000
        /*0014*/ 	.byte	0x00, 0xf0, 0x81, 0x02


	//----- nvinfo : EIATTR_SPARSE_MMA_MASK
	.align		4
.L_1325:
        /*0018*/ 	.byte	0x03, 0x50
        /*001a*/ 	.short	0x0000


	//----- nvinfo : EIATTR_MAXREG_COUNT
	.align		4
        /*001c*/ 	.byte	0x03, 0x1b
        /*001e*/ 	.short	0x0060


	//----- nvinfo : EIATTR_NUM_BARRIERS
	.align		4
        /*0020*/ 	.byte	0x02, 0x4c
        /*0022*/ 	.byte	0x01
	.zero		1


	//----- nvinfo : EIATTR_MERCURY_ISA_VERSION
	.align		4
        /*0024*/ 	.byte	0x03, 0x5f
        /*0026*/ 	.short	0x0101


	//----- nvinfo : EIATTR_COOP_GROUP_MASK_REGIDS
	.align		4
        /*0028*/ 	.byte	0x04, 0x29
        /*002a*/ 	.short	(.L_1327 - .L_1326)


	//   ....[0]....
.L_1326:
        /*002c*/ 	.word	0xffffffff


	//   ....[1]....
        /*0030*/ 	.word	0xffffffff


	//   ....[2]....
        /*0034*/ 	.word	0xffffffff


	//   ....[3]....
        /*0038*/ 	.word	0xffffffff


	//   ....[4]....
        /*003c*/ 	.word	0xffffffff


	//   ....[5]....
        /*0040*/ 	.word	0xffffffff


	//   ....[6]....
        /*0044*/ 	.word	0xffffffff


	//   ....[7]....
        /*0048*/ 	.word	0xffffffff


	//   ....[8]....
        /*004c*/ 	.word	0xffffffff


	//   ....[9]....
        /*0050*/ 	.word	0xffffffff


	//----- nvinfo : EIATTR_COOP_GROUP_INSTR_OFFSETS
	.align		4
.L_1327:
        /*0054*/ 	.byte	0x04, 0x28
        /*0056*/ 	.short	(.L_1329 - .L_1328)


	//   ....[0]....
.L_1328:
        /*0058*/ 	.word	0x00001040


	//   ....[1]....
        /*005c*/ 	.word	0x00001050


	//   ....[2]....
        /*0060*/ 	.word	0x000010a0


	//   ....[3]....
        /*0064*/ 	.word	0x000010b0


	//   ....[4]....
        /*0068*/ 	.word	0x00001100


	//   ....[5]....
        /*006c*/ 	.word	0x00001110


	//   ....[6]....
        /*0070*/ 	.word	0x00001160


	//   ....[7]....
        /*0074*/ 	.word	0x00001170


	//   ....[8]....
        /*0078*/ 	.word	0x000011d0


	//   ....[9]....
        /*007c*/ 	.word	0x000011e0


	//----- nvinfo : EIATTR_VRC_CTA_INIT_COUNT
	.align		4
.L_1329:
        /*0080*/ 	.byte	0x02, 0x4a
	.zero		1
	.zero		1


	//----- nvinfo : EIATTR_EXIT_INSTR_OFFSETS
	.align		4
        /*0084*/ 	.byte	0x04, 0x1c
        /*0086*/ 	.short	(.L_1331 - .L_1330)


	//   ....[0]....
.L_1330:
        /*0088*/ 	.word	0x00000060


	//   ....[1]....
        /*008c*/ 	.word	0x00004040


	//----- nvinfo : EIATTR_MAX_THREADS
	.align		4
.L_1331:
        /*0090*/ 	.byte	0x04, 0x05
        /*0092*/ 	.short	(.L_1333 - .L_1332)
.L_1332:
        /*0094*/ 	.word	0x00000230
        /*0098*/ 	.word	0x00000001
        /*009c*/ 	.word	0x00000001


	//----- nvinfo : EIATTR_CRS_STACK_SIZE
	.align		4
.L_1333:
        /*00a0*/ 	.byte	0x04, 0x1e
        /*00a2*/ 	.short	(.L_1335 - .L_1334)
.L_1334:
        /*00a4*/ 	.word	0x00000000


	//----- nvinfo : EIATTR_CBANK_PARAM_SIZE
	.align		4
.L_1335:
        /*00a8*/ 	.byte	0x03, 0x19
        /*00aa*/ 	.short	0x00a0


	//----- nvinfo : EIATTR_PARAM_CBANK
	.align		4
        /*00ac*/ 	.byte	0x04, 0x0a
        /*00ae*/ 	.short	(.L_1337 - .L_1336)
	.align		4
.L_1336:
        /*00b0*/ 	.word	index@(.nv.constant0._Z35group_norm_nhwc_fwd_one_pass_kernelI11Bf16IOBf16WLi128ELi70ELi560EEv26Group_norm_nhwc_fwd_params)
        /*00b4*/ 	.short	0x0380
        /*00b6*/ 	.short	0x00a0


	//----- nvinfo : EIATTR_SW_WAR
	.align		4
.L_1337:
        /*00b8*/ 	.byte	0x04, 0x36
        /*00ba*/ 	.short	(.L_1339 - .L_1338)
.L_1338:
        /*00bc*/ 	.word	0x00000008
.L_1339:


//--------------------- .nv.info._Z35group_norm_nhwc_fwd_one_pass_kernelI11Bf16IOBf16WLi256ELi70ELi560EEv26Group_norm_nhwc_fwd_params --------------------------
	.section	.nv.info._Z35group_norm_nhwc_fwd_one_pass_kernelI11Bf16IOBf16WLi256ELi70ELi560EEv26Group_norm_nhwc_fwd_params,"",@"SHT_CUDA_INFO"
	.sectionflags	@""
	.align	4


	//----- nvinfo : EIATTR_CUDA_API_VERSION
	.align		4
        /*0000*/ 	.byte	0x04, 0x37
        /*0002*/ 	.short	(.L_1341 - .L_1340)
.L_1340:
        /*0004*/ 	.word	0x00000082


	//----- nvinfo : EIATTR_KPARAM_INFO
	.align		4
.L_1341:
        /*0008*/ 	.byte	0x04, 0x17
        /*000a*/ 	.short	(.L_1343 - .L_1342)
.L_1342:
        /*000c*/ 	.word	0x00000000
        /*0010*/ 	.short	0x0000
        /*0012*/ 	.short	0x0000
        /*0014*/ 	.byte	0x00, 0xf0, 0x81, 0x02


	//----- nvinfo : EIATTR_SPARSE_MMA_MASK
	.align		4
.L_1343:
        /*0018*/ 	.byte	0x03, 0x50
        /*001a*/ 	.short	0x0000


	//----- nvinfo : EIATTR_MAXREG_COUNT
	.align		4
        /*001c*/ 	.byte	0x03, 0x1b
        /*001e*/ 	.short	0x0060


	//----- nvinfo : EIATTR_NUM_BARRIERS
	.align		4
        /*0020*/ 	.byte	0x02, 0x4c
        /*0022*/ 	.byte	0x01
	.zero		1


	//----- nvinfo : EIATTR_MERCURY_ISA_VERSION
	.align		4
        /*0024*/ 	.byte	0x03, 0x5f
        /*0026*/ 	.short	0x0101


	//----- nvinfo : EIATTR_COOP_GROUP_MASK_REGIDS
	.align		4
        /*0028*/ 	.byte	0x04, 0x29
        /*002a*/ 	.short	(.L_1345 - .L_1344)


	//   ....[0]....
.L_1344:
        /*002c*/ 	.word	0xffffffff


	//   ....[1]....
        /*0030*/ 	.word	0xffffffff


	//   ....[2]....
        /*0034*/ 	.word	0xffffffff


	//   ....[3]....
        /*0038*/ 	.word	0xffffffff


	//   ....[4]....
        /*003c*/ 	.word	0xffffffff


	//   ....[5]....
        /*0040*/ 	.word	0xffffffff


	//   ....[6]....
        /*0044*/ 	.word	0xffffffff


	//   ....[7]....
        /*0048*/ 	.word	0xffffffff


	//   ....[8]....
        /*004c*/ 	.word	0xffffffff


	//   ....[9]....
        /*0050*/ 	.word	0xffffffff


	//----- nvinfo : EIATTR_COOP_GROUP_INSTR_OFFSETS
	.align		4
.L_1345:
        /*0054*/ 	.byte	0x04, 0x28
        /*0056*/ 	.short	(.L_1347 - .L_1346)


	//   ....[0]....
.L_1346:
        /*0058*/ 	.word	0x00001c60


	//   ....[1]....
        /*005c*/ 	.word	0x00001c70


	//   ....[2]....
        /*0060*/ 	.word	0x00001cb0


	//   ....[3]....
        /*0064*/ 	.word	0x00001cc0


	//   ....[4]....
        /*0068*/ 	.word	0x00001d20


	//   ....[5]....
        /*006c*/ 	.word	0x00001d30


	//   ....[6]....
        /*0070*/ 	.word	0x00001d90


	//   ....[7]....
        /*0074*/ 	.word	0x00001da0


	//   ....[8]....
        /*0078*/ 	.word	0x00001e00


	//   ....[9]....
        /*007c*/ 	.word	0x00001e10


	//----- nvinfo : EIATTR_VRC_CTA_INIT_COUNT
	.align		4
.L_1347:
        /*0080*/ 	.byte	0x02, 0x4a
	.zero		1
	.zero		1


	//----- nvinfo : EIATTR_EXIT_INSTR_OFFSETS
	.align		4
        /*0084*/ 	.byte	0x04, 0x1c
        /*0086*/ 	.short	(.L_1349 - .L_1348)


	//   ....[0]....
.L_1348:
        /*0088*/ 	.word	0x00000060


	//   ....[1]....
        /*008c*/ 	.word	0x000067a0


	//----- nvinfo : EIATTR_MAX_THREADS
	.align		4
.L_1349:
        /*0090*/ 	.byte	0x04, 0x05
        /*0092*/ 	.short	(.L_1351 - .L_1350)
.L_1350:
        /*0094*/ 	.word	0x00000230
        /*0098*/ 	.word	0x00000001
        /*009c*/ 	.word	0x00000001


	//----- nvinfo : EIATTR_CRS_STACK_SIZE
	.align		4
.L_1351:
        /*00a0*/ 	.byte	0x04, 0x1e
        /*00a2*/ 	.short	(.L_1353 - .L_1352)
.L_1352:
        /*00a4*/ 	.word	0x00000000


	//----- nvinfo : EIATTR_CBANK_PARAM_SIZE
	.align		4
.L_1353:
        /*00a8*/ 	.byte	0x03, 0x19
        /*00aa*/ 	.short	0x00a0


	//----- nvinfo : EIATTR_PARAM_CBANK
	.align		4
        /*00ac*/ 	.byte	0x04, 0x0a
        /*00ae*/ 	.short	(.L_1355 - .L_1354)
	.align		4
.L_1354:
        /*00b0*/ 	.word	index@(.nv.constant0._Z35group_norm_nhwc_fwd_one_pass_kernelI11Bf16IOBf16WLi256ELi70ELi560EEv26Group_norm_nhwc_fwd_params)
        /*00b4*/ 	.short	0x0380
        /*00b6*/ 	.short	0x00a0


	//----- nvinfo : EIATTR_SW_WAR
	.align		4
.L_1355:
        /*00b8*/ 	.byte	0x04, 0x36
        /*00ba*/ 	.short	(.L_1357 - .L_1356)
.L_1356:
        /*00bc*/ 	.word	0x00000008
.L_1357:


//--------------------- .nv.info._Z35group_norm_nhwc_fwd_one_pass_kernelI11Bf16IOBf16WLi512ELi70ELi560EEv26Group_norm_nhwc_fwd_params --------------------------
	.section	.nv.info._Z35group_norm_nhwc_fwd_one_pass_kernelI11Bf16IOBf16WLi512ELi70ELi560EEv26Group_norm_nhwc_fwd_params,"",@"SHT_CUDA_INFO"
	.sectionflags	@""
	.align	4


	//----- nvinfo : EIATTR_CUDA_API_VERSION
	.align		4
        /*0000*/ 	.byte	0x04, 0x37
        /*0002*/ 	.short	(.L_1359 - .L_1358)
.L_1358:
        /*0004*/ 	.word	0x00000082


	//----- nvinfo : EIATTR_KPARAM_INFO
	.align		4
.L_1359:
        /*0008*/ 	.byte	0x04, 0x17
        /*000a*/ 	.short	(.L_1361 - .L_1360)
.L_1360:
        /*000c*/ 	.word	0x00000000
        /*0010*/ 	.short	0x0000
        /*0012*/ 	.short	0x0000
        /*0014*/ 	.byte	0x00, 0xf0, 0x81, 0x02


	//----- nvinfo : EIATTR_SPARSE_MMA_MASK
	.align		4
.L_1361:
        /*0018*/ 	.byte	0x03, 0x50
        /*001a*/ 	.short	0x0000


	//----- nvinfo : EIATTR_MAXREG_COUNT
	.align		4
        /*001c*/ 	.byte	0x03, 0x1b
        /*001e*/ 	.short	0x0060


	//----- nvinfo : EIATTR_NUM_BARRIERS
	.align		4
        /*0020*/ 	.byte	0x02, 0x4c
        /*0022*/ 	.byte	0x01
	.zero		1


	//----- nvinfo : EIATTR_MERCURY_ISA_VERSION
	.align		4
        /*0024*/ 	.byte	0x03, 0x5f
        /*0026*/ 	.short	0x0101


	//----- nvinfo : EIATTR_COOP_GROUP_MASK_REGIDS
	.align		4
        /*0028*/ 	.byte	0x04, 0x29
        /*002a*/ 	.short	(.L_1363 - .L_1362)


	//   ....[0]....
.L_1362:
        /*002c*/ 	.word	0xffffffff


	//   ....[1]....
        /*0030*/ 	.word	0xffffffff


	//   ....[2]....
        /*0034*/ 	.word	0xffffffff


	//   ....[3]....
        /*0038*/ 	.word	0xffffffff


	//   ....[4]....
        /*003c*/ 	.word	0xffffffff


	//   ....[5]....
        /*0040*/ 	.word	0xffffffff


	//   ....[6]....
        /*0044*/ 	.word	0xffffffff


	//   ....[7]....
        /*0048*/ 	.word	0xffffffff


	//   ....[8]....
        /*004c*/ 	.word	0xffffffff


	//   ....[9]....
        /*0050*/ 	.word	0xffffffff


	//----- nvinfo : EIATTR_COOP_GROUP_INSTR_OFFSETS
	.align		4
.L_1363:
        /*0054*/ 	.byte	0x04, 0x28
        /*0056*/ 	.short	(.L_1365 - .L_1364)


	//   ....[0]....
.L_1364:
        /*0058*/ 	.word	0x000034e0


	//   ....[1]....
        /*005c*/ 	.word	0x000034f0


	//   ....[2]....
        /*0060*/ 	.word	0x00003530


	//   ....[3]....
        /*0064*/ 	.word	0x00003540


	//   ....[4]....
        /*0068*/ 	.word	0x000035a0


	//   ....[5]....
        /*006c*/ 	.word	0x000035b0


	//   ....[6]....
        /*0070*/ 	.word	0x00003610


	//   ....[7]....
        /*0074*/ 	.word	0x00003620


	//   ....[8]....
        /*0078*/ 	.word	0x00003680


	//   ....[9]....
        /*007c*/ 	.word	0x00003690


	//----- nvinfo : EIATTR_VRC_CTA_INIT_COUNT
	.align		4
.L_1365:
        /*0080*/ 	.byte	0x02, 0x4a
	.zero		1
	.zero		1


	//----- nvinfo : EIATTR_EXIT_INSTR_OFFSETS
	.align		4
        /*0084*/ 	.byte	0x04, 0x1c
        /*0086*/ 	.short	(.L_1367 - .L_1366)


	//   ....[0]....
.L_1366:
        /*0088*/ 	.word	0x00000060


	//   ....[1]....
        /*008c*/ 	.word	0x0000c1d0


	//----- nvinfo : EIATTR_MAX_THREADS
	.align		4
.L_1367:
        /*0090*/ 	.byte	0x04, 0x05
        /*0092*/ 	.short	(.L_1369 - .L_1368)
.L_1368:
        /*0094*/ 	.word	0x00000230
        /*0098*/ 	.word	0x00000001
        /*009c*/ 	.word	0x00000001


	//----- nvinfo : EIATTR_CRS_STACK_SIZE
	.align		4
.L_1369:
        /*00a0*/ 	.byte	0x04, 0x1e
        /*00a2*/ 	.short	(.L_1371 - .L_1370)
.L_1370:
        /*00a4*/ 	.word	0x00000000


	//----- nvinfo : EIATTR_CBANK_PARAM_SIZE
	.align		4
.L_1371:
        /*00a8*/ 	.byte	0x03, 0x19
        /*00aa*/ 	.short	0x00a0


	//----- nvinfo : EIATTR_PARAM_CBANK
	.align		4
        /*00ac*/ 	.byte	0x04, 0x0a
        /*00ae*/ 	.short	(.L_1373 - .L_1372)
	.align		4
.L_1372:
        /*00b0*/ 	.word	index@(.nv.constant0._Z35group_norm_nhwc_fwd_one_pass_kernelI11Bf16IOBf16WLi512ELi70ELi560EEv26Group_norm_nhwc_fwd_params)
        /*00b4*/ 	.short	0x0380
        /*00b6*/ 	.short	0x00a0


	//----- nvinfo : EIATTR_SW_WAR
	.align		4
.L_1373:
        /*00b8*/ 	.byte	0x04, 0x36
        /*00ba*/ 	.short	(.L_1375 - .L_1374)
.L_1374:
        /*00bc*/ 	.word	0x00000008
.L_1375:


//--------------------- .nv.info._Z35group_norm_nhwc_fwd_one_pass_kernelI11Bf16IOFp16WLi64ELi70ELi560EEv26Group_norm_nhwc_fwd_params --------------------------
	.section	.nv.info._Z35group_norm_nhwc_fwd_one_pass_kernelI11Bf16IOFp16WLi64ELi70ELi560EEv26Group_norm_nhwc_fwd_params,"",@"SHT_CUDA_INFO"
	.sectionflags	@""
	.align	4


	//----- nvinfo : EIATTR_CUDA_API_VERSION
	.align		4
        /*0000*/ 	.byte	0x04, 0x37
        /*0002*/ 	.short	(.L_1377 - .L_1376)
.L_1376:
        /*0004*/ 	.word	0x00000082


	//----- nvinfo : EIATTR_KPARAM_INFO
	.align		4
.L_1377:
        /*0008*/ 	.byte	0x04, 0x17
        /*000a*/ 	.short	(.L_1379 - .L_1378)
.L_1378:
        /*000c*/ 	.word	0x00000000
        /*0010*/ 	.short	0x0000
        /*0012*/ 	.short	0x0000
        /*0014*/ 	.byte	0x00, 0xf0, 0x81, 0x02


	//----- nvinfo : EIATTR_SPARSE_MMA_MASK
	.align		4
.L_1379:
        /*0018*/ 	.byte	0x03, 0x50
        /*001a*/ 	.short	0x0000


	//----- nvinfo : EIATTR_MAXREG_COUNT
	.align		4
        /*001c*/ 	.byte	0x03, 0x1b
        /*001e*/ 	.short	0x0060


	//----- nvinfo : EIATTR_NUM_BARRIERS
	.align		4
        /*0020*/ 	.byte	0x02, 0x4c
        /*0022*/ 	.byte	0x01
	.zero		1


	//----- nvinfo : EIATTR_MERCURY_ISA_VERSION
	.align		4
        /*0024*/ 	.byte	0x03, 0x5f
        /*0026*/ 	.short	0x0101


	//----- nvinfo : EIATTR_INT_WARP_WIDE_INSTR_OFFSETS
	.align		4
        /*0028*/ 	.byte	0x04, 0x31
        /*002a*/ 	.short	(.L_1381 - .L_1380)


	//   ....[0]....
.L_1380:
        /*002c*/ 	.word	0x00001470


	//   ....[1]....
        /*0030*/ 	.word	0x000014d0


	//   ....[2]....
        /*0034*/ 	.word	0x00001520


	//   ....[3]....
        /*0038*/ 	.word	0x000015b0


	//   ....[4]....
        /*003c*/ 	.word	0x000016e0


	//   ....[5]....
        /*0040*/ 	.word	0x00001730


	//   ....[6]....
        /*0044*/ 	.word	0x00001750


	//   ....[7]....
        /*0048*/ 	.word	0x000017a0


	//   ....[8]....
        /*004c*/ 	.word	0x00001b20


	//   ....[9]....
        /*0050*/ 	.word	0x00001b30


	//   ....[10]....
        /*0054*/ 	.word	0x00001b70


	//   ....[11]....
        /*0058*/ 	.word	0x00001b80


	//   ....[12]....
        /*005c*/ 	.word	0x00001e00


	//   ....[13]....
        /*0060*/ 	.word	0x00001e20


	//----- nvinfo : EIATTR_COOP_GROUP_MASK_REGIDS
	.align		4
.L_1381:
        /*0064*/ 	.byte	0x04, 0x29
        /*0066*/ 	.short	(.L_1383 - .L_1382)


	//   ....[0]....
.L_1382:
        /*0068*/ 	.word	0xffffffff


	//   ....[1]....
        /*006c*/ 	.word	0xffffffff


	//   ....[2]....
        /*0070*/ 	.word	0xffffffff


	//   ....[3]....
        /*0074*/ 	.word	0xffffffff


	//   ....[4]....
        /*0078*/ 	.word	0xffffffff


	//   ....[5]....
        /*007c*/ 	.word	0xffffffff


	//   ....[6]....
        /*0080*/ 	.word	0xffffffff


	//   ....[7]....
        /*0084*/ 	.word	0xffffffff


	//   ....[8]....
        /*0088*/ 	.word	0xffffffff


	//   ....[9]....
        /*008c*/ 	.word	0xffffffff


	//----- nvinfo : EIATTR_COOP_GROUP_INSTR_OFFSETS
	.align		4
.L_1383:
        /*0090*/ 	.byte	0x04, 0x28
        /*0092*/ 	.short	(.L_1385 - .L_1384)


	//   ....[0]....
.L_1384:
        /*0094*/ 	.word	0x00000b70


	//   ....[1]....
        /*0098*/ 	.word	0x00000b80


	//   ....[2]....
        /*009c*/ 	.word	0x00000bc0


	//   ....[3]....
        /*00a0*/ 	.word	0x00000bd0


	//   ....[4]....
        /*00a4*/ 	.word	0x00000c30


	//   ....[5]....
        /*00a8*/ 	.word	0x00000c40


	//   ....[6]....
        /*00ac*/ 	.word	0x00000c80


	//   ....[7]....
        /*00b0*/ 	.word	0x00000c90


	//   ....[8]....
        /*00b4*/ 	.word	0x00000cf0


	//   ....[9]....
        /*00b8*/ 	.word	0x00000d00


	//----- nvinfo : EIATTR_VRC_CTA_INIT_COUNT
	.align		4
.L_1385:
        /*00bc*/ 	.byte	0x02, 0x4a
	.zero		1
	.zero		1


	//----- nvinfo : EIATTR_EXIT_INSTR_OFFSETS
	.align		4
        /*00c0*/ 	.byte	0x04, 0x1c
        /*00c2*/ 	.short	(.L_1387 - .L_1386)


	//   ....[0]....
.L_1386:
        /*00c4*/ 	.word	0x00000070


	//   ....[1]....
        /*00c8*/ 	.word	0x000031e0


	//----- nvinfo : EIATTR_MAX_THREADS
	.align		4
.L_1387:
        /*00cc*/ 	.byte	0x04, 0x05
        /*00ce*/ 	.short	(.L_1389 - .L_1388)
.L_1388:
        /*00d0*/ 	.word	0x00000230
        /*00d4*/ 	.word	0x00000001
        /*00d8*/ 	.word	0x00000001


	//----- nvinfo : EIATTR_CRS_STACK_SIZE
	.align		4
.L_1389:
        /*00dc*/ 	.byte	0x04, 0x1e
        /*00de*/ 	.short	(.L_1391 - .L_1390)
.L_1390:
        /*00e0*/ 	.word	0x00000000


	//----- nvinfo : EIATTR_CBANK_PARAM_SIZE
	.align		4
.L_1391:
        /*00e4*/ 	.byte	0x03, 0x19
        /*00e6*/ 	.short	0x00a0


	//----- nvinfo : EIATTR_PARAM_CBANK
	.align		4
        /*00e8*/ 	.byte	0x04, 0x0a
        /*00ea*/ 	.short	(.L_1393 - .L_1392)
	.align		4
.L_1392:
        /*00ec*/ 	.word	index@(.nv.constant0._Z35group_norm_nhwc_fwd_one_pass_kernelI11Bf16IOFp16WLi64ELi70ELi560EEv26Group_norm_nhwc_fwd_params)
        /*00f0*/ 	.short	0x0380
        /*00f2*/ 	.short	0x00a0


	//----- nvinfo : EIATTR_SW_WAR
	.align		4
.L_1393:
        /*00f4*/ 	.byte	0x04, 0x36
        /*00f6*/ 	.short	(.L_1395 - .L_1394)
.L_1394:
        /*00f8*/ 	.word	0x00000008
.L_1395:


//--------------------- .nv.info._Z35group_norm_nhwc_fwd_one_pass_kernelI11Bf16IOFp16WLi128ELi70ELi560EEv26Group_norm_nhwc_fwd_params --------------------------
	.section	.nv.info._Z35group_norm_nhwc_fwd_one_pass_kernelI11Bf16IOFp16WLi128ELi70ELi560EEv26Group_norm_nhwc_fwd_params,"",@"SHT_CUDA_INFO"
	.sectionflags	@""
	.align	4


	//----- nvinfo : EIATTR_CUDA_API_VERSION
	.align		4
        /*0000*/ 	.byte	0x04, 0x37
        /*0002*/ 	.short	(.L_1397 - .L_1396)
.L_1396:
        /*0004*/ 	.word	0x00000082


	//----- nvinfo : EIATTR_KPARAM_INFO
	.align		4
.L_1397:
        /*0008*/ 	.byte	0x04, 0x17
        /*000a*/ 	.short	(.L_1399 - .L_1398)
.L_1398:
        /*000c*/ 	.word	0x00000000
        /*0010*/ 	.short	0x0000
        /*0012*/ 	.short	0x0000
        /*0014*/ 	.byte	0x00, 0xf0, 0x81, 0x02


	//----- nvinfo : EIATTR_SPARSE_MMA_MASK
	.align		4
.L_1399:
        /*0018*/ 	.byte	0x03, 0x50
        /*001a*/ 	.short	0x0000


	//----- nvinfo : EIATTR_MAXREG_COUNT
	.align		4
        /*001c*/ 	.byte	0x03, 0x1b
        /*001e*/ 	.short	0x0060


	//----- nvinfo : EIATTR_NUM_BARRIERS
	.align		4
        /*0020*/ 	.byte	0x02, 0x4c
        /*0022*/ 	.byte	0x01
	.zero		1


	//----- nvinfo : EIATTR_MERCURY_ISA_VERSION
	.align		4
        /*0024*/ 	.byte	0x03, 0x5f
        /*0026*/ 	.short	0x0101


	//----- nvinfo : EIATTR_COOP_GROUP_MASK_REGIDS
	.align		4
        /*0028*/ 	.byte	0x04, 0x29
        /*002a*/ 	.short	(.L_1401 - .L_1400)


	//   ....[0]....
.L_1400:
        /*002c*/ 	.word	0xffffffff


	//   ....[1]....
        /*0030*/ 	.word	0xffffffff


	//   ....[2]....
        /*0034*/ 	.word	0xffffffff


	//   ....[3]....
        /*0038*/ 	.word	0xffffffff


	//   ....[4]....
        /*003c*/ 	.word	0xffffffff


	//   ....[5]....
        /*0040*/ 	.word	0xffffffff


	//   ....[6]....
        /*0044*/ 	.word	0xffffffff


	//   ....[7]....
        /*0048*/ 	.word	0xffffffff


	//   ....[8]....
        /*004c*/ 	.word	0xffffffff


	//   ....[9]....
        /*0050*/ 	.word	0xffffffff


	//----- nvinfo : EIATTR_COOP_GROUP_INSTR_OFFSETS
	.align		4
.L_1401:
        /*0054*/ 	.byte	0x04, 0x28
        /*0056*/ 	.short	(.L_1403 - .L_1402)


	//   ....[0]....
.L_1402:
        /*0058*/ 	.word	0x00001040


	//   ....[1]....
        /*005c*/ 	.word	0x00001050


	//   ....[2]....
        /*0060*/ 	.word	0x000010a0


	//   ....[3]....
        /*0064*/ 	.word	0x000010b0


	//   ....[4]....
        /*0068*/ 	.word	0x00001100


	//   ....[5]....
        /*006c*/ 	.word	0x00001110


	//   ....[6]....
        /*0070*/ 	.word	0x00001160


	//   ....[7]....
        /*0074*/ 	.word	0x00001170


	//   ....[8]....
        /*0078*/ 	.word	0x000011d0


	//   ....[9]....
        /*007c*/ 	.word	0x000011e0


	//----- nvinfo : EIATTR_VRC_CTA_INIT_COUNT
	.align		4
.L_1403:
        /*0080*/ 	.byte	0x02, 0x4a
	.zero		1
	.zero		1


	//----- nvinfo : EIATTR_EXIT_INSTR_OFFSETS
	.align		4
        /*0084*/ 	.byte	0x04, 0x1c
        /*0086*/ 	.short	(.L_1405 - .L_1404)


	//   ....[0]....
.L_1404:
        /*0088*/ 	.word	0x00000060


	//   ....[1]....
        /*008c*/ 	.word	0x00004040


	//----- nvinfo : EIATTR_MAX_THREADS
	.align		4
.L_1405:
        /*0090*/ 	.byte	0x04, 0x05
        /*0092*/ 	.short	(.L_1407 - .L_1406)
.L_1406:
        /*0094*/ 	.word	0x00000230
        /*0098*/ 	.word	0x00000001
        /*009c*/ 	.word	0x00000001


	//----- nvinfo : EIATTR_CRS_STACK_SIZE
	.align		4
.L_1407:
        /*00a0*/ 	.byte	0x04, 0x1e
        /*00a2*/ 	.short	(.L_1409 - .L_1408)
.L_1408:
        /*00a4*/ 	.word	0x00000000


	//----- nvinfo : EIATTR_CBANK_PARAM_SIZE
	.align		4
.L_1409:
        /*00a8*/ 	.byte	0x03, 0x19
        /*00aa*/ 	.short	0x00a0


	//----- nvinfo : EIATTR_PARAM_CBANK
	.align		4
        /*00ac*/ 	.byte	0x04, 0x0a
        /*00ae*/ 	.short	(.L_1411 - .L_1410)
	.align		4
.L_1410:
        /*00b0*/ 	.word	index@(.nv.constant0._Z35group_norm_nhwc_fwd_one_pass_kernelI11Bf16IOFp16WLi128ELi70ELi560EEv26Group_norm_nhwc_fwd_params)
        /*00b4*/ 	.short	0x0380
        /*00b6*/ 	.short	0x00a0


	//----- nvinfo : EIATTR_SW_WAR
	.align		4
.L_1411:
        /*00b8*/ 	.byte	0x04, 0x36
        /*00ba*/ 	.short	(.L_1413 - .L_1412)
.L_1412:
        /*00bc*/ 	.word	0x00000008
.L_1413:


//--------------------- .nv.info._Z35group_norm_nhwc_fwd_one_pass_kernelI11Bf16IOFp16WLi256ELi70ELi560EEv26Group_norm_nhwc_fwd_params --------------------------
	.section	.nv.info._Z35group_norm_nhwc_fwd_one_pass_kernelI11Bf16IOFp16WLi256ELi70ELi560EEv26Group_norm_nhwc_fwd_params,"",@"SHT_CUDA_INFO"
	.sectionflags	@""
	.align	4


	//----- nvinfo : EIATTR_CUDA_API_VERSION
	.align		4
        /*0000*/ 	.byte	0x04, 0x37
        /*0002*/ 	.short	(.L_1415 - .L_1414)
.L_1414:
        /*0004*/ 	.word	0x00000082


	//----- nvinfo : EIATTR_KPARAM_INFO
	.align		4
.L_1415:
        /*0008*/ 	.byte	0x04, 0x17
        /*000a*/ 	.short	(.L_1417 - .L_1416)
.L_1416:
        /*000c*/ 	.word	0x00000000
        /*0010*/ 	.short	0x0000
        /*0012*/ 	.short	0x0000
        /*0014*/ 	.byte	0x00, 0xf0, 0x81, 0x02


	//----- nvinfo : EIATTR_SPARSE_MMA_MASK
	.align		4
.L_1417:
        /*0018*/ 	.byte	0x03, 0x50
        /*001a*/ 	.short	0x0000


	//----- nvinfo : EIATTR_MAXREG_COUNT
	.align		4
        /*001c*/ 	.byte	0x03, 0x1b
        /*001e*/ 	.short	0x0060


	//----- nvinfo : EIATTR_NUM_BARRIERS
	.align		4
        /*0020*/ 	.byte	0x02, 0x4c
        /*0022*/ 	.byte	0x01
	.zero		1


	//----- nvinfo : EIATTR_MERCURY_ISA_VERSION
	.align		4
        /*0024*/ 	.byte	0x03, 0x5f
        /*0026*/ 	.short	0x0101


	//----- nvinfo : EIATTR_COOP_GROUP_MASK_REGIDS
	.align		4
        /*0028*/ 	.byte	0x04, 0x29
        /*002a*/ 	.short	(.L_1419 - .L_1418)


	//   ....[0]....
.L_1418:
        /*002c*/ 	.word	0xffffffff


	//   ....[1]....
        /*0030*/ 	.word	0xffffffff


	//   ....[2]....
        /*0034*/ 	.word	0xffffffff


	//   ....[3]....
        /*0038*/ 	.word	0xffffffff


	//   ....[4]....
        /*003c*/ 	.word	0xffffffff


	//   ....[5]....
        /*0040*/ 	.word	0xffffffff


	//   ....[6]....
        /*0044*/ 	.word	0xffffffff


	//   ....[7]....
        /*0048*/ 	.word	0xffffffff


	//   ....[8]....
        /*004c*/ 	.word	0xffffffff


	//   ....[9]....
        /*0050*/ 	.word	0xffffffff


	//----- nvinfo : EIATTR_COOP_GROUP_INSTR_OFFSETS
	.align		4
.L_1419:
        /*0054*/ 	.byte	0x04, 0x28
        /*0056*/ 	.short	(.L_1421 - .L_1420)


	//   ....[0]....
.L_1420:
        /*0058*/ 	.word	0x00001c60


	//   ....[1]....
        /*005c*/ 	.word	0x00001c70


	//   ....[2]....
        /*0060*/ 	.word	0x00001cb0


	//   ....[3]....
        /*0064*/ 	.word	0x00001cc0


	//   ....[4]....
        /*0068*/ 	.word	0x00001d20


	//   ....[5]....
        /*006c*/ 	.word	0x00001d30


	//   ....[6]....
        /*0070*/ 	.word	0x00001d90


	//   ....[7]....
        /*0074*/ 	.word	0x00001da0


	//   ....[8]....
        /*0078*/ 	.word	0x00001e00


	//   ....[9]....
        /*007c*/ 	.word	0x00001e10


	//----- nvinfo : EIATTR_VRC_CTA_INIT_COUNT
	.align		4
.L_1421:
        /*0080*/ 	.byte	0x02, 0x4a
	.zero		1
	.zero		1


	//----- nvinfo : EIATTR_EXIT_INSTR_OFFSETS
	.align		4
        /*0084*/ 	.byte	0x04, 0x1c
        /*0086*/ 	.short	(.L_1423 - .L_1422)


	//   ....[0]....
.L_1422:
        /*0088*/ 	.word	0x00000060


	//   ....[1]....
        /*008c*/ 	.word	0x000067a0


	//----- nvinfo : EIATTR_MAX_THREADS
	.align		4
.L_1423:
        /*0090*/ 	.byte	0x04, 0x05
        /*0092*/ 	.short	(.L_1425 - .L_1424)
.L_1424:
        /*0094*/ 	.word	0x00000230
        /*0098*/ 	.word	0x00000001
        /*009c*/ 	.word	0x00000001


	//----- nvinfo : EIATTR_CRS_STACK_SIZE
	.align		4
.L_1425:
        /*00a0*/ 	.byte	0x04, 0x1e
        /*00a2*/ 	.short	(.L_1427 - .L_1426)
.L_1426:
        /*00a4*/ 	.word	0x00000000


	//----- nvinfo : EIATTR_CBANK_PARAM_SIZE
	.align		4
.L_1427:
        /*00a8*/ 	.byte	0x03, 0x19
        /*00aa*/ 	.short	0x00a0


	//----- nvinfo : EIATTR_PARAM_CBANK
	.align		4
        /*00ac*/ 	.byte	0x04, 0x0a
        /*00ae*/ 	.short	(.L_1429 - .L_1428)
	.align		4
.L_1428:
        /*00b0*/ 	.word	index@(.nv.constant0._Z35group_norm_nhwc_fwd_one_pass_kernelI11Bf16IOFp16WLi256ELi70ELi560EEv26Group_norm_nhwc_fwd_params)
        /*00b4*/ 	.short	0x0380
        /*00b6*/ 	.short	0x00a0


	//----- nvinfo : EIATTR_SW_WAR
	.align		4
.L_1429:
        /*00b8*/ 	.byte	0x04, 0x36
        /*00ba*/ 	.short	(.L_1431 - .L_1430)
.L_1430:
        /*00bc*/ 	.word	0x00000008
.L_1431:


//--------------------- .nv.info._Z35group_norm_nhwc_fwd_one_pass_kernelI11Bf16IOFp16WLi512ELi70ELi560EEv26Group_norm_nhwc_fwd_params --------------------------
	.section	.nv.info._Z35group_norm_nhwc_fwd_one_pass_kernelI11Bf16IOFp16WLi512ELi70ELi560EEv26Group_norm_nhwc_fwd_params,"",@"SHT_CUDA_INFO"
	.sectionflags	@""
	.align	4


	//----- nvinfo : EIATTR_CUDA_API_VERSION
	.align		4
        /*0000*/ 	.byte	0x04, 0x37
        /*0002*/ 	.short	(.L_1433 - .L_1432)
.L_1432:
        /*0004*/ 	.word	0x00000082


	//----- nvinfo : EIATTR_KPARAM_INFO
	.align		4
.L_1433:
        /*0008*/ 	.byte	0x04, 0x17
        /*000a*/ 	.short	(.L_1435 - .L_1434)
.L_1434:
        /*000c*/ 	.word	0x00000000
        /*0010*/ 	.short	0x0000
        /*0012*/ 	.short	0x0000
        /*0014*/ 	.byte	0x00, 0xf0, 0x81, 0x02


	//----- nvinfo : EIATTR_SPARSE_MMA_MASK
	.align		4
.L_1435:
        /*0018*/ 	.byte	0x03, 0x50
        /*001a*/ 	.short	0x0000


	//----- nvinfo : EIATTR_MAXREG_COUNT
	.align		4
        /*001c*/ 	.byte	0x03, 0x1b
        /*001e*/ 	.short	0x0060


	//----- nvinfo : EIATTR_NUM_BARRIERS
	.align		4
        /*0020*/ 	.byte	0x02, 0x4c
        /*0022*/ 	.byte	0x01
	.zero		1


	//----- nvinfo : EIATTR_MERCURY_ISA_VERSION
	.align		4
        /*0024*/ 	.byte	0x03, 0x5f
        /*0026*/ 	.short	0x0101


	//----- nvinfo : EIATTR_COOP_GROUP_MASK_REGIDS
	.align		4
        /*0028*/ 	.byte	0x04, 0x29
        /*002a*/ 	.short	(.L_1437 - .L_1436)


	//   ....[0]....
.L_1436:
        /*002c*/ 	.word	0xffffffff


	//   ....[1]....
        /*0030*/ 	.word	0xffffffff


	//   ....[2]....
        /*0034*/ 	.word	0xffffffff


	//   ....[3]....
        /*0038*/ 	.word	0xffffffff


	//   ....[4]....
        /*003c*/ 	.word	0xffffffff


	//   ....[5]....
        /*0040*/ 	.word	0xffffffff


	//   ....[6]....
        /*0044*/ 	.word	0xffffffff


	//   ....[7]....
        /*0048*/ 	.word	0xffffffff


	//   ....[8]....
        /*004c*/ 	.word	0xffffffff


	//   ....[9]....
        /*0050*/ 	.word	0xffffffff


	//----- nvinfo : EIATTR_COOP_GROUP_INSTR_OFFSETS
	.align		4
.L_1437:
        /*0054*/ 	.byte	0x04, 0x28
        /*0056*/ 	.short	(.L_1439 - .L_1438)


	//   ....[0]....
.L_1438:
        /*0058*/ 	.word	0x000034e0


	//   ....[1]....
        /*005c*/ 	.word	0x000034f0


	//   ....[2]....
        /*0060*/ 	.word	0x00003530


	//   ....[3]....
        /*0064*/ 	.word	0x00003540


	//   ....[4]....
        /*0068*/ 	.word	0x000035a0


	//   ....[5]....
        /*006c*/ 	.word	0x000035b0


	//   ....[6]....
        /*0070*/ 	.word	0x00003600


	//   ....[7]....
        /*0074*/ 	.word	0x00003610


	//   ....[8]....
        /*0078*/ 	.word	0x00003670


	//   ....[9]....
        /*007c*/ 	.word	0x00003680


	//----- nvinfo : EIATTR_VRC_CTA_INIT_COUNT
	.align		4
.L_1439:
        /*0080*/ 	.byte	0x02, 0x4a
	.zero		1
	.zero		1


	//----- nvinfo : EIATTR_EXIT_INSTR_OFFSETS
	.align		4
        /*0084*/ 	.byte	0x04, 0x1c
        /*0086*/ 	.short	(.L_1441 - .L_1440)


	//   ....[0]....
.L_1440:
        /*0088*/ 	.word	0x00000060


	//   ....[1]....
        /*008c*/ 	.word	0x0000c1d0


	//----- nvinfo : EIATTR_MAX_THREADS
	.align		4
.L_1441:
        /*0090*/ 	.byte	0x04, 0x05
        /*0092*/ 	.short	(.L_1443 - .L_1442)
.L_1442:
        /*0094*/ 	.word	0x00000230
        /*0098*/ 	.word	0x00000001
        /*009c*/ 	.word	0x00000001


	//----- nvinfo : EIATTR_CRS_STACK_SIZE
	.align		4
.L_1443:
        /*00a0*/ 	.byte	0x04, 0x1e
        /*00a2*/ 	.short	(.L_1445 - .L_1444)
.L_1444:
        /*00a4*/ 	.word	0x00000000


	//----- nvinfo : EIATTR_CBANK_PARAM_SIZE
	.align		4
.L_1445:
        /*00a8*/ 	.byte	0x03, 0x19
        /*00aa*/ 	.short	0x00a0


	//----- nvinfo : EIATTR_PARAM_CBANK
	.align		4
        /*00ac*/ 	.byte	0x04, 0x0a
        /*00ae*/ 	.short	(.L_1447 - .L_1446)
	.align		4
.L_1446:
        /*00b0*/ 	.word	index@(.nv.constant0._Z35group_norm_nhwc_fwd_one_pass_kernelI11Bf16IOFp16WLi512ELi70ELi560EEv26Group_norm_nhwc_fwd_params)
        /*00b4*/ 	.short	0x0380
        /*00b6*/ 	.short	0x00a0


	//----- nvinfo : EIATTR_SW_WAR
	.align		4
.L_1447:
        /*00b8*/ 	.byte	0x04, 0x36
        /*00ba*/ 	.short	(.L_1449 - .L_1448)
.L_1448:
        /*00bc*/ 	.word	0x00000008
.L_1449:


//--------------------- .nv.info._Z35group_norm_nhwc_fwd_one_pass_kernelI11Fp16IOFp32WLi64ELi70ELi560EEv26Group_norm_nhwc_fwd_params --------------------------
	.section	.nv.info._Z35group_norm_nhwc_fwd_one_pass_kernelI11Fp16IOFp32WLi64ELi70ELi560EEv26Group_norm_nhwc_fwd_params,"",@"SHT_CUDA_INFO"
	.sectionflags	@""
	.align	4


	//----- nvinfo : EIATTR_CUDA_API_VERSION
	.align		4
        /*0000*/ 	.byte	0x04, 0x37
        /*0002*/ 	.short	(.L_1451 - .L_1450)
.L_1450:
        /*0004*/ 	.word	0x00000082


	//----- nvinfo : EIATTR_KPARAM_INFO
	.align		4
.L_1451:
        /*0008*/ 	.byte	0x04, 0x17
        /*000a*/ 	.short	(.L_1453 - .L_1452)
.L_1452:
        /*000c*/ 	.word	0x00000000
        /*0010*/ 	.short	0x0000
        /*0012*/ 	.short	0x0000
        /*0014*/ 	.byte	0x00, 0xf0, 0x81, 0x02


	//----- nvinfo : EIATTR_SPARSE_MMA_MASK
	.align		4
.L_1453:
        /*0018*/ 	.byte	0x03, 0x50
        /*001a*/ 	.short	0x0000


	//----- nvinfo : EIATTR_MAXREG_COUNT
	.align		4
        /*001c*/ 	.byte	0x03, 0x1b
        /*001e*/ 	.short	0x0060


	//----- nvinfo : EIATTR_NUM_BARRIERS
	.align		4
        /*0020*/ 	.byte	0x02, 0x4c
        /*0022*/ 	.byte	0x01
	.zero		1


	//----- nvinfo : EIATTR_MERCURY_ISA_VERSION
	.align		4
        /*0024*/ 	.byte	0x03, 0x5f
        /*0026*/ 	.short	0x0101


	//----- nvinfo : EIATTR_INT_WARP_WIDE_INSTR_OFFSETS
	.align		4
        /*0028*/ 	.byte	0x04, 0x31
        /*002a*/ 	.short	(.L_1455 - .L_1454)


	//   ....[0]....
.L_1454:
        /*002c*/ 	.word	0x00001420


	//   ....[1]....
        /*0030*/ 	.word	0x00001480


	//   ....[2]....
        /*0034*/ 	.word	0x000014d0


	//   ....[3]....
        /*0038*/ 	.word	0x00001560


	//   ....[4]....
        /*003c*/ 	.word	0x000016a0


	//   ....[5]....
        /*0040*/ 	.word	0x000016e0


	//   ....[6]....
        /*0044*/ 	.word	0x00001700


	//   ....[7]....
        /*0048*/ 	.word	0x00001760


	//   ....[8]....
        /*004c*/ 	.word	0x00001ad0


	//   ....[9]....
        /*0050*/ 	.word	0x00001ae0


	//   ....[10]....
        /*0054*/ 	.word	0x00001b20


	//   ....[11]....
        /*0058*/ 	.word	0x00001b30


	//   ....[12]....
        /*005c*/ 	.word	0x00001db0


	//   ....[13]....
        /*0060*/ 	.word	0x00001dd0


	//----- nvinfo : EIATTR_COOP_GROUP_MASK_REGIDS
	.align		4
.L_1455:
        /*0064*/ 	.byte	0x04, 0x29
        /*0066*/ 	.short	(.L_1457 - .L_1456)


	//   ....[0]....
.L_1456:
        /*0068*/ 	.word	0xffffffff


	//   ....[1]....
        /*006c*/ 	.word	0xffffffff


	//   ....[2]....
        /*0070*/ 	.word	0xffffffff


	//   ....[3]....
        /*0074*/ 	.word	0xffffffff


	//   ....[4]....
        /*0078*/ 	.word	0xffffffff


	//   ....[5]....
        /*007c*/ 	.word	0xffffffff


	//   ....[6]....
        /*0080*/ 	.word	0xffffffff


	//   ....[7]....
        /*0084*/ 	.word	0xffffffff


	//   ....[8]....
        /*0088*/ 	.word	0xffffffff


	//   ....[9]....
        /*008c*/ 	.word	0xffffffff


	//----- nvinfo : EIATTR_COOP_GROUP_INSTR_OFFSETS
	.align		4
.L_1457:
        /*0090*/ 	.byte	0x04, 0x28
        /*0092*/ 	.short	(.L_1459 - .L_1458)


	//   ....[0]....
.L_1458:
        /*0094*/ 	.word	0x00000b20


	//   ....[1]....
        /*0098*/ 	.word	0x00000b30


	//   ....[2]....
        /*009c*/ 	.word	0x00000b70


	//   ....[3]....
        /*00a0*/ 	.word	0x00000b80


	//   ....[4]....
        /*00a4*/ 	.word	0x00000be0


	//   ....[5]....
        /*00a8*/ 	.word	0x00000bf0


	//   ....[6]....
        /*00ac*/ 	.word	0x00000c30


	//   ....[7]....
        /*00b0*/ 	.word	0x00000c40


	//   ....[8]....
        /*00b4*/ 	.word	0x00000ca0


	//   ....[9]....
        /*00b8*/ 	.word	0x00000cb0


	//----- nvinfo : EIATTR_VRC_CTA_INIT_COUNT
	.align		4
.L_1459:
        /*00bc*/ 	.byte	0x02, 0x4a
	.zero		1
	.zero		1


	//----- nvinfo : EIATTR_EXIT_INSTR_OFFSETS
	.align		4
        /*00c0*/ 	.byte	0x04, 0x1c
        /*00c2*/ 	.short	(.L_1461 - .L_1460)


	//   ....[0]....
.L_1460:
        /*00c4*/ 	.word	0x00000070


	//   ....[1]....
        /*00c8*/ 	.word	0x00003130


	//----- nvinfo : EIATTR_MAX_THREADS
	.align		4
.L_1461:
        /*00cc*/ 	.byte	0x04, 0x05
        /*00ce*/ 	.short	(.L_1463 - .L_1462)
.L_1462:
        /*00d0*/ 	.word	0x00000230
        /*00d4*/ 	.word	0x00000001
        /*00d8*/ 	.word	0x00000001


	//----- nvinfo : EIATTR_CRS_STACK_SIZE
	.align		4
.L_1463:
        /*00dc*/ 	.byte	0x04, 0x1e
        /*00de*/ 	.short	(.L_1465 - .L_1464)
.L_1464:
        /*00e0*/ 	.word	0x00000000


	//----- nvinfo : EIATTR_CBANK_PARAM_SIZE
	.align		4
.L_1465:
        /*00e4*/ 	.byte	0x03, 0x19
        /*00e6*/ 	.short	0x00a0


	//----- nvinfo : EIATTR_PARAM_CBANK
	.align		4
        /*00e8*/ 	.byte	0x04, 0x0a
        /*00ea*/ 	.short	(.L_1467 - .L_1466)
	.align		4
.L_1466:
        /*00ec*/ 	.word	index@(.nv.constant0._Z35group_norm_nhwc_fwd_one_pass_kernelI11Fp16IOFp32WLi64ELi70ELi560EEv26Group_norm_nhwc_fwd_params)
        /*00f0*/ 	.short	0x0380
        /*00f2*/ 	.short	0x00a0


	//----- nvinfo : EIATTR_SW_WAR
	.align		4
.L_1467:
        /*00f4*/ 	.byte	0x04, 0x36
        /*00f6*/ 	.short	(.L_1469 - .L_1468)
.L_1468:
        /*00f8*/ 	.word	0x00000008
.L_1469:


//--------------------- .nv.info._Z35group_norm_nhwc_fwd_one_pass_kernelI11Fp16IOFp32WLi128ELi70ELi560EEv26Group_norm_nhwc_fwd_params --------------------------
	.section	.nv.info._Z35group_norm_nhwc_fwd_one_pass_kernelI11Fp16IOFp32WLi128ELi70ELi560EEv26Group_norm_nhwc_fwd_params,"",@"SHT_CUDA_INFO"
	.sectionflags	@""
	.align	4


	//----- nvinfo : EIATTR_CUDA_API_VERSION
	.align		4
        /*0000*/ 	.byte	0x04, 0x37
        /*0002*/ 	.short	(.L_1471 - .L_1470)
.L_1470:
        /*0004*/ 	.word	0x00000082


	//----- nvinfo : EIATTR_KPARAM_INFO
	.align		4
.L_1471:
        /*0008*/ 	.byte	0x04, 0x17
        /*000a*/ 	.short	(.L_1473 - .L_1472)
.L_1472:
        /*000c*/ 	.word	0x00000000
        /*0010*/ 	.short	0x0000
        /*0012*/ 	.short	0x0000
        /*0014*/ 	.byte	0x00, 0xf0, 0x81, 0x02


	//----- nvinfo : EIATTR_SPARSE_MMA_MASK
	.align		4
.L_1473:
        /*0018*/ 	.byte	0x03, 0x50
        /*001a*/ 	.short	0x0000


	//----- nvinfo : EIATTR_MAXREG_COUNT
	.align		4
        /*001c*/ 	.byte	0x03, 0x1b
        /*001e*/ 	.short	0x0060


	//----- nvinfo : EIATTR_NUM_BARRIERS
	.align		4
        /*0020*/ 	.byte	0x02, 0x4c
        /*0022*/ 	.byte	0x01
	.zero		1


	//----- nvinfo : EIATTR_MERCURY_ISA_VERSION
	.align		4
        /*0024*/ 	.byte	0x03, 0x5f
        /*0026*/ 	.short	0x0101


	//----- nvinfo : EIATTR_COOP_GROUP_MASK_REGIDS
	.align		4
        /*0028*/ 	.byte	0x04, 0x29
        /*002a*/ 	.short	(.L_1475 - .L_1474)


	//   ....[0]....
.L_1474:
        /*002c*/ 	.word	0xffffffff


	//   ....[1]....
        /*0030*/ 	.word	0xffffffff


	//   ....[2]....
        /*0034*/ 	.word	0xffffffff


	//   ....[3]....
        /*0038*/ 	.word	0xffffffff


	//   ....[4]....
        /*003c*/ 	.word	0xffffffff


	//   ....[5]....
        /*0040*/ 	.word	0xffffffff


	//   ....[6]....
        /*0044*/ 	.word	0xffffffff


	//   ....[7]....
        /*0048*/ 	.word	0xffffffff


	//   ....[8]....
        /*004c*/ 	.word	0xffffffff


	//   ....[9]....
        /*0050*/ 	.word	0xffffffff


	//----- nvinfo : EIATTR_COOP_GROUP_INSTR_OFFSETS
	.align		4
.L_1475:
        /*0054*/ 	.byte	0x04, 0x28
        /*0056*/ 	.short	(.L_1477 - .L_1476)


	//   ....[0]....
.L_1476:
        /*0058*/ 	.word	0x00000fd0


	//   ....[1]....
        /*005c*/ 	.word	0x00000fe0


	//   ....[2]....
        /*0060*/ 	.word	0x00001030


	//   ....[3]....
        /*0064*/ 	.word	0x00001040


	//   ....[4]....
        /*0068*/ 	.word	0x00001090


	//   ....[5]....
        /*006c*/ 	.word	0x000010a0


	//   ....[6]....
        /*0070*/ 	.word	0x00001100


	//   ....[7]....
        /*0074*/ 	.word	0x00001110


	//   ....[8]....
        /*0078*/ 	.word	0x00001170


	//   ....[9]....
        /*007c*/ 	.word	0x00001180


	//----- nvinfo : EIATTR_VRC_CTA_INIT_COUNT
	.align		4
.L_1477:
        /*0080*/ 	.byte	0x02, 0x4a
	.zero		1
	.zero		1


	//----- nvinfo : EIATTR_EXIT_INSTR_OFFSETS
	.align		4
        /*0084*/ 	.byte	0x04, 0x1c
        /*0086*/ 	.short	(.L_1479 - .L_1478)


	//   ....[0]....
.L_1478:
        /*0088*/ 	.word	0x00000060


	//   ....[1]....
        /*008c*/ 	.word	0x00003f70


	//----- nvinfo : EIATTR_MAX_THREADS
	.align		4
.L_1479:
        /*0090*/ 	.byte	0x04, 0x05
        /*0092*/ 	.short	(.L_1481 - .L_1480)
.L_1480:
        /*0094*/ 	.word	0x00000230
        /*0098*/ 	.word	0x00000001
        /*009c*/ 	.word	0x00000001


	//----- nvinfo : EIATTR_CRS_STACK_SIZE
	.align		4
.L_1481:
        /*00a0*/ 	.byte	0x04, 0x1e
        /*00a2*/ 	.short	(.L_1483 - .L_1482)
.L_1482:
        /*00a4*/ 	.word	0x00000000


	//----- nvinfo : EIATTR_CBANK_PARAM_SIZE
	.align		4
.L_1483:
        /*00a8*/ 	.byte	0x03, 0x19
        /*00aa*/ 	.short	0x00a0


	//----- nvinfo : EIATTR_PARAM_CBANK
	.align		4
        /*00ac*/ 	.byte	0x04, 0x0a
        /*00ae*/ 	.short	(.L_1485 - .L_1484)
	.align		4
.L_1484:
        /*00b0*/ 	.word	index@(.nv.constant0._Z35group_norm_nhwc_fwd_one_pass_kernelI11Fp16IOFp32WLi128ELi70ELi560EEv26Group_norm_nhwc_fwd_params)
        /*00b4*/ 	.short	0x0380
        /*00b6*/ 	.short	0x00a0


	//----- nvinfo : EIATTR_SW_WAR
	.align		4
.L_1485:
        /*00b8*/ 	.byte	0x04, 0x36
        /*00ba*/ 	.short	(.L_1487 - .L_1486)
.L_1486:
        /*00bc*/ 	.word	0x00000008
.L_1487:


//--------------------- .nv.info._Z35group_norm_nhwc_fwd_one_pass_kernelI11Fp16IOFp32WLi256ELi70ELi560EEv26Group_norm_nhwc_fwd_params --------------------------
	.section	.nv.info._Z35group_norm_nhwc_fwd_one_pass_kernelI11Fp16IOFp32WLi256ELi70ELi560EEv26Group_norm_nhwc_fwd_params,"",@"SHT_CUDA_INFO"
	.sectionflags	@""
	.align	4


	//----- nvinfo : EIATTR_CUDA_API_VERSION
	.align		4
        /*0000*/ 	.byte	0x04, 0x37
        /*0002*/ 	.short	(.L_1489 - .L_1488)
.L_1488:
        /*0004*/ 	.word	0x00000082


	//----- nvinfo : EIATTR_KPARAM_INFO
	.align		4
.L_1489:
        /*0008*/ 	.byte	0x04, 0x17
        /*000a*/ 	.short	(.L_1491 - .L_1490)
.L_1490:
        /*000c*/ 	.word	0x00000000
        /*0010*/ 	.short	0x0000
        /*0012*/ 	.short	0x0000
        /*0014*/ 	.byte	0x00, 0xf0, 0x81, 0x02


	//----- nvinfo : EIATTR_SPARSE_MMA_MASK
	.align		4
.L_1491:
        /*0018*/ 	.byte	0x03, 0x50
        /*001a*/ 	.short	0x0000


	//----- nvinfo : EIATTR_MAXREG_COUNT
	.align		4
        /*001c*/ 	.byte	0x03, 0x1b
        /*001e*/ 	.short	0x0060


	//----- nvinfo : EIATTR_NUM_BARRIERS
	.align		4
        /*0020*/ 	.byte	0x02, 0x4c
        /*0022*/ 	.byte	0x01
	.zero		1


	//----- nvinfo : EIATTR_MERCURY_ISA_VERSION
	.align		4
        /*0024*/ 	.byte	0x03, 0x5f
        /*0026*/ 	.short	0x0101


	//----- nvinfo : EIATTR_COOP_GROUP_MASK_REGIDS
	.align		4
        /*0028*/ 	.byte	0x04, 0x29
        /*002a*/ 	.short	(.L_1493 - .L_1492)


	//   ....[0]....
.L_1492:
        /*002c*/ 	.word	0xffffffff


	//   ....[1]....
        /*0030*/ 	.word	0xffffffff


	//   ....[2]....
        /*0034*/ 	.word	0xffffffff


	//   ....[3]....
        /*0038*/ 	.word	0xffffffff


	//   ....[4]....
        /*003c*/ 	.word	0xffffffff


	//   ....[5]....
        /*0040*/ 	.word	0xffffffff


	//   ....[6]....
        /*0044*/ 	.word	0xffffffff


	//   ....[7]....
        /*0048*/ 	.word	0xffffffff


	//   ....[8]....
        /*004c*/ 	.word	0xffffffff


	//   ....[9]....
        /*0050*/ 	.word	0xffffffff


	//----- nvinfo : EIATTR_COOP_GROUP_INSTR_OFFSETS
	.align		4
.L_1493:
        /*0054*/ 	.byte	0x04, 0x28
        /*0056*/ 	.short	(.L_1495 - .L_1494)


	//   ....[0]....
.L_1494:
        /*0058*/ 	.word	0x00001b50


	//   ....[1]....
        /*005c*/ 	.word	0x00001b60


	//   ....[2]....
        /*0060*/ 	.word	0x00001ba0


	//   ....[3]....
        /*0064*/ 	.word	0x00001bb0


	//   ....[4]....
        /*0068*/ 	.word	0x00001c10


	//   ....[5]....
        /*006c*/ 	.word	0x00001c20


	//   ....[6]....
        /*0070*/ 	.word	0x00001c80


	//   ....[7]....
        /*0074*/ 	.word	0x00001c90


	//   ....[8]....
        /*0078*/ 	.word	0x00001cf0


	//   ....[9]....
        /*007c*/ 	.word	0x00001d00


	//----- nvinfo : EIATTR_VRC_CTA_INIT_COUNT
	.align		4
.L_1495:
        /*0080*/ 	.byte	0x02, 0x4a
	.zero		1
	.zero		1


	//----- nvinfo : EIATTR_EXIT_INSTR_OFFSETS
	.align		4
        /*0084*/ 	.byte	0x04, 0x1c
        /*0086*/ 	.short	(.L_1497 - .L_1496)


	//   ....[0]....
.L_1496:
        /*0088*/ 	.word	0x00000060


	//   ....[1]....
        /*008c*/ 	.word	0x00006630


	//----- nvinfo : EIATTR_MAX_THREADS
	.align		4
.L_1497:
        /*0090*/ 	.byte	0x04, 0x05
        /*0092*/ 	.short	(.L_1499 - .L_1498)
.L_1498:
        /*0094*/ 	.word	0x00000230
        /*0098*/ 	.word	0x00000001
        /*009c*/ 	.word	0x00000001


	//----- nvinfo : EIATTR_CRS_STACK_SIZE
	.align		4
.L_1499:
        /*00a0*/ 	.byte	0x04, 0x1e
        /*00a2*/ 	.short	(.L_1501 - .L_1500)
.L_1500:
        /*00a4*/ 	.word	0x00000000


	//----- nvinfo : EIATTR_CBANK_PARAM_SIZE
	.align		4
.L_1501:
        /*00a8*/ 	.byte	0x03, 0x19
        /*00aa*/ 	.short	0x00a0


	//----- nvinfo : EIATTR_PARAM_CBANK
	.align		4
        /*00ac*/ 	.byte	0x04, 0x0a
        /*00ae*/ 	.short	(.L_1503 - .L_1502)
	.align		4
.L_1502:
        /*00b0*/ 	.word	index@(.nv.constant0._Z35group_norm_nhwc_fwd_one_pass_kernelI11Fp16IOFp32WLi256ELi70ELi560EEv26Group_norm_nhwc_fwd_params)
        /*00b4*/ 	.short	0x0380
        /*00b6*/ 	.short	0x00a0


	//----- nvinfo : EIATTR_SW_WAR
	.align		4
.L_1503:
        /*00b8*/ 	.byte	0x04, 0x36
        /*00ba*/ 	.short	(.L_1505 - .L_1504)
.L_1504:
        /*00bc*/ 	.word	0x00000008
.L_1505:


//--------------------- .nv.info._Z35group_norm_nhwc_fwd_one_pass_kernelI11Fp16IOFp32WLi512ELi70ELi560EEv26Group_norm_nhwc_fwd_params --------------------------
	.section	.nv.info._Z35group_norm_nhwc_fwd_one_pass_kernelI11Fp16IOFp32WLi512ELi70ELi560EEv26Group_norm_nhwc_fwd_params,"",@"SHT_CUDA_INFO"
	.sectionflags	@""
	.align	4


	//----- nvinfo : EIATTR_CUDA_API_VERSION
	.align		4
        /*0000*/ 	.byte	0x04, 0x37
        /*0002*/ 	.short	(.L_1507 - .L_1506)
.L_1506:
        /*0004*/ 	.word	0x00000082


	//----- nvinfo : EIATTR_KPARAM_INFO
	.align		4
.L_1507:
        /*0008*/ 	.byte	0x04, 0x17
        /*000a*/ 	.short	(.L_1509 - .L_1508)
.L_1508:
        /*000c*/ 	.word	0x00000000
        /*0010*/ 	.short	0x0000
        /*0012*/ 	.short	0x0000
        /*0014*/ 	.byte	0x00, 0xf0, 0x81, 0x02


	//----- nvinfo : EIATTR_SPARSE_MMA_MASK
	.align		4
.L_1509:
        /*0018*/ 	.byte	0x03, 0x50
        /*001a*/ 	.short	0x0000


	//----- nvinfo : EIATTR_MAXREG_COUNT
	.align		4
        /*001c*/ 	.byte	0x03, 0x1b
        /*001e*/ 	.short	0x0060


	//----- nvinfo : EIATTR_NUM_BARRIERS
	.align		4
        /*0020*/ 	.byte	0x02, 0x4c
        /*0022*/ 	.byte	0x01
	.zero		1


	//----- nvinfo : EIATTR_MERCURY_ISA_VERSION
	.align		4
        /*0024*/ 	.byte	0x03, 0x5f
        /*0026*/ 	.short	0x0101


	//----- nvinfo : EIATTR_COOP_GROUP_MASK_REGIDS
	.align		4
        /*0028*/ 	.byte	0x04, 0x29
        /*002a*/ 	.short	(.L_1511 - .L_1510)


	//   ....[0]....
.L_1510:
        /*002c*/ 	.word	0xffffffff


	//   ....[1]....
        /*0030*/ 	.word	0xffffffff


	//   ....[2]....
        /*0034*/ 	.word	0xffffffff


	//   ....[3]....
        /*0038*/ 	.word	0xffffffff


	//   ....[4]....
        /*003c*/ 	.word	0xffffffff


	//   ....[5]....
        /*0040*/ 	.word	0xffffffff


	//   ....[6]....
        /*0044*/ 	.word	0xffffffff


	//   ....[7]....
        /*0048*/ 	.word	0xffffffff


	//   ....[8]....
        /*004c*/ 	.word	0xffffffff


	//   ....[9]....
        /*0050*/ 	.word	0xffffffff


	//----- nvinfo : EIATTR_COOP_GROUP_INSTR_OFFSETS
	.align		4
.L_1511:
        /*0054*/ 	.byte	0x04, 0x28
        /*0056*/ 	.short	(.L_1513 - .L_1512)


	//   ....[0]....
.L_1512:
        /*0058*/ 	.word	0x000032e0


	//   ....[1]....
        /*005c*/ 	.word	0x000032f0


	//   ....[2]....
        /*0060*/ 	.word	0x00003330


	//   ....[3]....
        /*0064*/ 	.word	0x00003340


	//   ....[4]....
        /*0068*/ 	.word	0x000033a0


	//   ....[5]....
        /*006c*/ 	.word	0x000033b0


	//   ....[6]....
        /*0070*/ 	.word	0x00003400


	//   ....[7]....
        /*0074*/ 	.word	0x00003410


	//   ....[8]....
        /*0078*/ 	.word	0x00003470


	//   ....[9]....
        /*007c*/ 	.word	0x00003480


	//----- nvinfo : EIATTR_VRC_CTA_INIT_COUNT
	.align		4
.L_1513:
        /*0080*/ 	.byte	0x02, 0x4a
	.zero		1
	.zero		1


	//----- nvinfo : EIATTR_EXIT_INSTR_OFFSETS
	.align		4
        /*0084*/ 	.byte	0x04, 0x1c
        /*0086*/ 	.short	(.L_1515 - .L_1514)


	//   ....[0]....
.L_1514:
        /*0088*/ 	.word	0x00000060


	//   ....[1]....
        /*008c*/ 	.word	0x0000bf70


	//----- nvinfo : EIATTR_MAX_THREADS
	.align		4
.L_1515:
        /*0090*/ 	.byte	0x04, 0x05
        /*0092*/ 	.short	(.L_1517 - .L_1516)
.L_1516:
        /*0094*/ 	.word	0x00000230
        /*0098*/ 	.word	0x00000001
        /*009c*/ 	.word	0x00000001


	//----- nvinfo : EIATTR_CRS_STACK_SIZE
	.align		4
.L_1517:
        /*00a0*/ 	.byte	0x04, 0x1e
        /*00a2*/ 	.short	(.L_1519 - .L_1518)
.L_1518:
        /*00a4*/ 	.word	0x00000000


	//----- nvinfo : EIATTR_CBANK_PARAM_SIZE
	.align		4
.L_1519:
        /*00a8*/ 	.byte	0x03, 0x19
        /*00aa*/ 	.short	0x00a0


	//----- nvinfo : EIATTR_PARAM_CBANK
	.align		4
        /*00ac*/ 	.byte	0x04, 0x0a
        /*00ae*/ 	.short	(.L_1521 - .L_1520)
	.align		4
.L_1520:
        /*00b0*/ 	.word	index@(.nv.constant0._Z35group_norm_nhwc_fwd_one_pass_kernelI11Fp16IOFp32WLi512ELi70ELi560EEv26Group_norm_nhwc_fwd_params)
        /*00b4*/ 	.short	0x0380
        /*00b6*/ 	.short	0x00a0


	//----- nvinfo : EIATTR_SW_WAR
	.align		4
.L_1521:
        /*00b8*/ 	.byte	0x04, 0x36
        /*00ba*/ 	.short	(.L_1523 - .L_1522)
.L_1522:
        /*00bc*/ 	.word	0x00000008
.L_1523:


//--------------------- .nv.info._Z35group_norm_nhwc_fwd_one_pass_kernelI11Fp16IOBf16WLi64ELi70ELi560EEv26Group_norm_nhwc_fwd_params --------------------------
	.section	.nv.info._Z35group_norm_nhwc_fwd_one_pass_kernelI11Fp16IOBf16WLi64ELi70ELi560EEv26Group_norm_nhwc_fwd_params,"",@"SHT_CUDA_INFO"
	.sectionflags	@""
	.align	4


	//----- nvinfo : EIATTR_CUDA_API_VERSION
	.align		4
        /*0000*/ 	.byte	0x04, 0x37
        /*0002*/ 	.short	(.L_1525 - .L_1524)
.L_1524:
        /*0004*/ 	.word	0x00000082


	//----- nvinfo : EIATTR_KPARAM_INFO
	.align		4
.L_1525:
        /*0008*/ 	.byte	0x04, 0x17
        /*000a*/ 	.short	(.L_1527 - .L_1526)
.L_1526:
        /*000c*/ 	.word	0x00000000
        /*0010*/ 	.short	0x0000
        /*0012*/ 	.short	0x0000
        /*0014*/ 	.byte	0x00, 0xf0, 0x81, 0x02


	//----- nvinfo : EIATTR_SPARSE_MMA_MASK
	.align		4
.L_1527:
        /*0018*/ 	.byte	0x03, 0x50
        /*001a*/ 	.short	0x0000


	//----- nvinfo : EIATTR_MAXREG_COUNT
	.align		4
        /*001c*/ 	.byte	0x03, 0x1b
        /*001e*/ 	.short	0x0060


	//----- nvinfo : EIATTR_NUM_BARRIERS
	.align		4
        /*0020*/ 	.byte	0x02, 0x4c
        /*0022*/ 	.byte	0x01
	.zero		1


	//----- nvinfo : EIATTR_MERCURY_ISA_VERSION
	.align		4
        /*0024*/ 	.byte	0x03, 0x5f
        /*0026*/ 	.short	0x0101


	//----- nvinfo : EIATTR_INT_WARP_WIDE_INSTR_OFFSETS
	.align		4
        /*0028*/ 	.byte	0x04, 0x31
        /*002a*/ 	.short	(.L_1529 - .L_1528)


	//   ....[0]....
.L_1528:
        /*002c*/ 	.word	0x00001430


	//   ....[1]....
        /*0030*/ 	.word	0x00001480


	//   ....[2]....
        /*0034*/ 	.word	0x000014d0


	//   ....[3]....
        /*0038*/ 	.word	0x00001570


	//   ....[4]....
        /*003c*/ 	.word	0x000016b0


	//   ....[5]....
        /*0040*/ 	.word	0x000016f0


	//   ....[6]....
        /*0044*/ 	.word	0x00001720


	//   ....[7]....
        /*0048*/ 	.word	0x00001750


	//   ....[8]....
        /*004c*/ 	.word	0x00001ae0


	//   ....[9]....
        /*0050*/ 	.word	0x00001af0


	//   ....[10]....
        /*0054*/ 	.word	0x00001b30


	//   ....[11]....
        /*0058*/ 	.word	0x00001b40


	//   ....[12]....
        /*005c*/ 	.word	0x00001dc0


	//   ....[13]....
        /*0060*/ 	.word	0x00001de0


	//----- nvinfo : EIATTR_COOP_GROUP_MASK_REGIDS
	.align		4
.L_1529:
        /*0064*/ 	.byte	0x04, 0x29
        /*0066*/ 	.short	(.L_1531 - .L_1530)


	//   ....[0]....
.L_1530:
        /*0068*/ 	.word	0xffffffff


	//   ....[1]....
        /*006c*/ 	.word	0xffffffff


	//   ....[2]....
        /*0070*/ 	.word	0xffffffff


	//   ....[3]....
        /*0074*/ 	.word	0xffffffff


	//   ....[4]....
        /*0078*/ 	.word	0xffffffff


	//   ....[5]....
        /*007c*/ 	.word	0xffffffff


	//   ....[6]....
        /*0080*/ 	.word	0xffffffff


	//   ....[7]....
        /*0084*/ 	.word	0xffffffff


	//   ....[8]....
        /*0088*/ 	.word	0xffffffff


	//   ....[9]....
        /*008c*/ 	.word	0xffffffff


	//----- nvinfo : EIATTR_COOP_GROUP_INSTR_OFFSETS
	.align		4
.L_1531:
        /*0090*/ 	.byte	0x04, 0x28
        /*0092*/ 	.short	(.L_1533 - .L_1532)


	//   ....[0]....
.L_1532:
        /*0094*/ 	.word	0x00000b30


	//   ....[1]....
        /*0098*/ 	.word	0x00000b40


	//   ....[2]....
        /*009c*/ 	.word	0x00000b80


	//   ....[3]....
        /*00a0*/ 	.word	0x00000b90


	//   ....[4]....
        /*00a4*/ 	.word	0x00000bf0


	//   ....[5]....
        /*00a8*/ 	.word	0x00000c00


	//   ....[6]....
        /*00ac*/ 	.word	0x00000c40


	//   ....[7]....
        /*00b0*/ 	.word	0x00000c50


	//   ....[8]....
        /*00b4*/ 	.word	0x00000cb0


	//   ....[9]....
        /*00b8*/ 	.word	0x00000cc0


	//----- nvinfo : EIATTR_VRC_CTA_INIT_COUNT
	.align		4
.L_1533:
        /*00bc*/ 	.byte	0x02, 0x4a
	.zero		1
	.zero		1


	//----- nvinfo : EIATTR_EXIT_INSTR_OFFSETS
	.align		4
        /*00c0*/ 	.byte	0x04, 0x1c
        /*00c2*/ 	.short	(.L_1535 - .L_1534)


	//   ....[0]....
.L_1534:
        /*00c4*/ 	.word	0x00000070


	//   ....[1]....
        /*00c8*/ 	.word	0x000031a0


	//----- nvinfo : EIATTR_MAX_THREADS
	.align		4
.L_1535:
        /*00cc*/ 	.byte	0x04, 0x05
        /*00ce*/ 	.short	(.L_1537 - .L_1536)
.L_1536:
        /*00d0*/ 	.word	0x00000230
        /*00d4*/ 	.word	0x00000001
        /*00d8*/ 	.word	0x00000001


	//----- nvinfo : EIATTR_CRS_STACK_SIZE
	.align		4
.L_1537:
        /*00dc*/ 	.byte	0x04, 0x1e
        /*00de*/ 	.short	(.L_1539 - .L_1538)
.L_1538:
        /*00e0*/ 	.word	0x00000000


	//----- nvinfo : EIATTR_CBANK_PARAM_SIZE
	.align		4
.L_1539:
        /*00e4*/ 	.byte	0x03, 0x19
        /*00e6*/ 	.short	0x00a0


	//----- nvinfo : EIATTR_PARAM_CBANK
	.align		4
        /*00e8*/ 	.byte	0x04, 0x0a
        /*00ea*/ 	.short	(.L_1541 - .L_1540)
	.align		4
.L_1540:
        /*00ec*/ 	.word	index@(.nv.constant0._Z35group_norm_nhwc_fwd_one_pass_kernelI11Fp16IOBf16WLi64ELi70ELi560EEv26Group_norm_nhwc_fwd_params)
        /*00f0*/ 	.short	0x0380
        /*00f2*/ 	.short	0x00a0


	//----- nvinfo : EIATTR_SW_WAR
	.align		4
.L_1541:
        /*00f4*/ 	.byte	0x04, 0x36
        /*00f6*/ 	.short	(.L_1543 - .L_1542)
.L_1542:
        /*00f8*/ 	.word	0x00000008
.L_1543:


//--------------------- .nv.info._Z35group_norm_nhwc_fwd_one_pass_kernelI11Fp16IOBf16WLi128ELi70ELi560EEv26Group_norm_nhwc_fwd_params --------------------------
	.section	.nv.info._Z35group_norm_nhwc_fwd_one_pass_kernelI11Fp16IOBf16WLi128ELi70ELi560EEv26Group_norm_nhwc_fwd_params,"",@"SHT_CUDA_INFO"
	.sectionflags	@""
	.align	4


	//----- nvinfo : EIATTR_CUDA_API_VERSION
	.align		4
        /*0000*/ 	.byte	0x04, 0x37
        /*0002*/ 	.short	(.L_1545 - .L_1544)
.L_1544:
        /*0004*/ 	.word	0x00000082


	//----- nvinfo : EIATTR_KPARAM_INFO
	.align		4
.L_1545:
        /*0008*/ 	.byte	0x04, 0x17
        /*000a*/ 	.short	(.L_1547 - .L_1546)
.L_1546:
        /*000c*/ 	.word	0x00000000
        /*0010*/ 	.short	0x0000
        /*0012*/ 	.short	0x0000
        /*0014*/ 	.byte	0x00, 0xf0, 0x81, 0x02


	//----- nvinfo : EIATTR_SPARSE_MMA_MASK
	.align		4
.L_1547:
        /*0018*/ 	.byte	0x03, 0x50
        /*001a*/ 	.short	0x0000


	//----- nvinfo : EIATTR_MAXREG_COUNT
	.align		4
        /*001c*/ 	.byte	0x03, 0x1b
        /*001e*/ 	.short	0x0060


	//----- nvinfo : EIATTR_NUM_BARRIERS
	.align		4
        /*0020*/ 	.byte	0x02, 0x4c
        /*0022*/ 	.byte	0x01
	.zero		1


	//----- nvinfo : EIATTR_MERCURY_ISA_VERSION
	.align		4
        /*0024*/ 	.byte	0x03, 0x5f
        /*0026*/ 	.short	0x0101


	//----- nvinfo : EIATTR_COOP_GROUP_MASK_REGIDS
	.align		4
        /*0028*/ 	.byte	0x04, 0x29
        /*002a*/ 	.short	(.L_1549 - .L_1548)


	//   ....[0]....
.L_1548:
        /*002c*/ 	.word	0xffffffff


	//   ....[1]....
        /*0030*/ 	.word	0xffffffff


	//   ....[2]....
        /*0034*/ 	.word	0xffffffff


	//   ....[3]....
        /*0038*/ 	.word	0xffffffff


	//   ....[4]....
        /*003c*/ 	.word	0xffffffff


	//   ....[5]....
        /*0040*/ 	.word	0xffffffff


	//   ....[6]....
        /*0044*/ 	.word	0xffffffff


	//   ....[7]....
        /*0048*/ 	.word	0xffffffff


	//   ....[8]....
        /*004c*/ 	.word	0xffffffff


	//   ....[9]....
        /*0050*/ 	.word	0xffffffff


	//----- nvinfo : EIATTR_COOP_GROUP_INSTR_OFFSETS
	.align		4
.L_1549:
        /*0054*/ 	.byte	0x04, 0x28
        /*0056*/ 	.short	(.L_1551 - .L_1550)


	//   ....[0]....
.L_1550:
        /*0058*/ 	.word	0x00000fe0


	//   ....[1]....
        /*005c*/ 	.word	0x00000ff0


	//   ....[2]....
        /*0060*/ 	.word	0x00001040


	//   ....[3]....
        /*0064*/ 	.word	0x00001050


	//   ....[4]....
        /*0068*/ 	.word	0x000010a0


	//   ....[5]....
        /*006c*/ 	.word	0x000010b0


	//   ....[6]....
        /*0070*/ 	.word	0x00001100


	//   ....[7]....
        /*0074*/ 	.word	0x00001110


	//   ....[8]....
        /*0078*/ 	.word	0x00001170


	//   ....[9]....
        /*007c*/ 	.word	0x00001180


	//----- nvinfo : EIATTR_VRC_CTA_INIT_COUNT
	.align		4
.L_1551:
        /*0080*/ 	.byte	0x02, 0x4a
	.zero		1
	.zero		1


	//----- nvinfo : EIATTR_EXIT_INSTR_OFFSETS
	.align		4
        /*0084*/ 	.byte	0x04, 0x1c
        /*0086*/ 	.short	(.L_1553 - .L_1552)


	//   ....[0]....
.L_1552:
        /*0088*/ 	.word	0x00000060


	//   ....[1]....
        /*008c*/ 	.word	0x00003fe0


	//----- nvinfo : EIATTR_MAX_THREADS
	.align		4
.L_1553:
        /*0090*/ 	.byte	0x04, 0x05
        /*0092*/ 	.short	(.L_1555 - .L_1554)
.L_1554:
        /*0094*/ 	.word	0x00000230
        /*0098*/ 	.word	0x00000001
        /*009c*/ 	.word	0x00000001


	//----- nvinfo : EIATTR_CRS_STACK_SIZE
	.align		4
.L_1555:
        /*00a0*/ 	.byte	0x04, 0x1e
        /*00a2*/ 	.short	(.L_1557 - .L_1556)
.L_1556:
        /*00a4*/ 	.word	0x00000000


	//----- nvinfo : EIATTR_CBANK_PARAM_SIZE
	.align		4
.L_1557:
        /*00a8*/ 	.byte	0x03, 0x19
        /*00aa*/ 	.short	0x00a0


	//----- nvinfo : EIATTR_PARAM_CBANK
	.align		4
        /*00ac*/ 	.byte	0x04, 0x0a
        /*00ae*/ 	.short	(.L_1559 - .L_1558)
	.align		4
.L_1558:
        /*00b0*/ 	.word	index@(.nv.constant0._Z35group_norm_nhwc_fwd_one_pass_kernelI11Fp16IOBf16WLi128ELi70ELi560EEv26Group_norm_nhwc_fwd_params)
        /*00b4*/ 	.short	0x0380
        /*00b6*/ 	.short	0x00a0


	//----- nvinfo : EIATTR_SW_WAR
	.align		4
.L_1559:
        /*00b8*/ 	.byte	0x04, 0x36
        /*00ba*/ 	.short	(.L_1561 - .L_1560)
.L_1560:
        /*00bc*/ 	.word	0x00000008
.L_1561:


//--------------------- .nv.info._Z35group_norm_nhwc_fwd_one_pass_kernelI11Fp16IOBf16WLi256ELi70ELi560EEv26Group_norm_nhwc_fwd_params --------------------------
	.section	.nv.info._Z35group_norm_nhwc_fwd_one_pass_kernelI11Fp16IOBf16WLi256ELi70ELi560EEv26Group_norm_nhwc_fwd_params,"",@"SHT_CUDA_INFO"
	.sectionflags	@""
	.align	4


	//----- nvinfo : EIATTR_CUDA_API_VERSION
	.align		4
        /*0000*/ 	.byte	0x04, 0x37
        /*0002*/ 	.short	(.L_1563 - .L_1562)
.L_1562:
        /*0004*/ 	.word	0x00000082


	//----- nvinfo : EIATTR_KPARAM_INFO
	.align		4
.L_1563:
        /*0008*/ 	.byte	0x04, 0x17
        /*000a*/ 	.short	(.L_1565 - .L_1564)
.L_1564:
        /*000c*/ 	.word	0x00000000
        /*0010*/ 	.short	0x0000
        /*0012*/ 	.short	0x0000
        /*0014*/ 	.byte	0x00, 0xf0, 0x81, 0x02


	//----- nvinfo : EIATTR_SPARSE_MMA_MASK
	.align		4
.L_1565:
        /*0018*/ 	.byte	0x03, 0x50
        /*001a*/ 	.short	0x0000


	//----- nvinfo : EIATTR_MAXREG_COUNT
	.align		4
        /*001c*/ 	.byte	0x03, 0x1b
        /*001e*/ 	.short	0x0060


	//----- nvinfo : EIATTR_NUM_BARRIERS
	.align		4
        /*0020*/ 	.byte	0x02, 0x4c
        /*0022*/ 	.byte	0x01
	.zero		1


	//----- nvinfo : EIATTR_MERCURY_ISA_VERSION
	.align		4
        /*0024*/ 	.byte	0x03, 0x5f
        /*0026*/ 	.short	0x0101


	//----- nvinfo : EIATTR_COOP_GROUP_MASK_REGIDS
	.align		4
        /*0028*/ 	.byte	0x04, 0x29
        /*002a*/ 	.short	(.L_1567 - .L_1566)


	//   ....[0]....
.L_1566:
        /*002c*/ 	.word	0xffffffff


	//   ....[1]....
        /*0030*/ 	.word	0xffffffff


	//   ....[2]....
        /*0034*/ 	.word	0xffffffff


	//   ....[3]....
        /*0038*/ 	.word	0xffffffff


	//   ....[4]....
        /*003c*/ 	.word	0xffffffff


	//   ....[5]....
        /*0040*/ 	.word	0xffffffff


	//   ....[6]....
        /*0044*/ 	.word	0xffffffff


	//   ....[7]....
        /*0048*/ 	.word	0xffffffff


	//   ....[8]....
        /*004c*/ 	.word	0xffffffff


	//   ....[9]....
        /*0050*/ 	.word	0xffffffff


	//----- nvinfo : EIATTR_COOP_GROUP_INSTR_OFFSETS
	.align		4
.L_1567:
        /*0054*/ 	.byte	0x04, 0x28
        /*0056*/ 	.short	(.L_1569 - .L_1568)


	//   ....[0]....
.L_1568:
        /*0058*/ 	.word	0x00001b70


	//   ....[1]....
        /*005c*/ 	.word	0x00001b80


	//   ....[2]....
        /*0060*/ 	.word	0x00001bc0


	//   ....[3]....
        /*0064*/ 	.word	0x00001bd0


	//   ....[4]....
        /*0068*/ 	.word	0x00001c30


	//   ....[5]....
        /*006c*/ 	.word	0x00001c40


	//   ....[6]....
        /*0070*/ 	.word	0x00001ca0


	//   ....[7]....
        /*0074*/ 	.word	0x00001cb0


	//   ....[8]....
        /*0078*/ 	.word	0x00001d10


	//   ....[9]....
        /*007c*/ 	.word	0x00001d20


	//----- nvinfo : EIATTR_VRC_CTA_INIT_COUNT
	.align		4
.L_1569:
        /*0080*/ 	.byte	0x02, 0x4a
	.zero		1
	.zero		1


	//----- nvinfo : EIATTR_EXIT_INSTR_OFFSETS
	.align		4
        /*0084*/ 	.byte	0x04, 0x1c
        /*0086*/ 	.short	(.L_1571 - .L_1570)


	//   ....[0]....
.L_1570:
        /*0088*/ 	.word	0x00000060


	//   ....[1]....
        /*008c*/ 	.word	0x000066b0


	//----- nvinfo : EIATTR_MAX_THREADS
	.align		4
.L_1571:
        /*0090*/ 	.byte	0x04, 0x05
        /*0092*/ 	.short	(.L_1573 - .L_1572)
.L_1572:
        /*0094*/ 	.word	0x00000230
        /*0098*/ 	.word	0x00000001
        /*009c*/ 	.word	0x00000001


	//----- nvinfo : EIATTR_CRS_STACK_SIZE
	.align		4
.L_1573:
        /*00a0*/ 	.byte	0x04, 0x1e
        /*00a2*/ 	.short	(.L_1575 - .L_1574)
.L_1574:
        /*00a4*/ 	.word	0x00000000


	//----- nvinfo : EIATTR_CBANK_PARAM_SIZE
	.align		4
.L_1575:
        /*00a8*/ 	.byte	0x03, 0x19
        /*00aa*/ 	.short	0x00a0


	//----- nvinfo : EIATTR_PARAM_CBANK
	.align		4
        /*00ac*/ 	.byte	0x04, 0x0a
        /*00ae*/ 	.short	(.L_1577 - .L_1576)
	.align		4
.L_1576:
        /*00b0*/ 	.word	index@(.nv.constant0._Z35group_norm_nhwc_fwd_one_pass_kernelI11Fp16IOBf16WLi256ELi70ELi560EEv26Group_norm_nhwc_fwd_params)
        /*00b4*/ 	.short	0x0380
        /*00b6*/ 	.short	0x00a0


	//----- nvinfo : EIATTR_SW_WAR
	.align		4
.L_1577:
        /*00b8*/ 	.byte	0x04, 0x36
        /*00ba*/ 	.short	(.L_1579 - .L_1578)
.L_1578:
        /*00bc*/ 	.word	0x00000008
.L_1579:


//--------------------- .nv.info._Z35group_norm_nhwc_fwd_one_pass_kernelI11Fp16IOBf16WLi512ELi70ELi560EEv26Group_norm_nhwc_fwd_params --------------------------
	.section	.nv.info._Z35group_norm_nhwc_fwd_one_pass_kernelI11Fp16IOBf16WLi512ELi70ELi560EEv26Group_norm_nhwc_fwd_params,"",@"SHT_CUDA_INFO"
	.sectionflags	@""
	.align	4


	//----- nvinfo : EIATTR_CUDA_API_VERSION
	.align		4
        /*0000*/ 	.byte	0x04, 0x37
        /*0002*/ 	.short	(.L_1581 - .L_1580)
.L_1580:
        /*0004*/ 	.word	0x00000082


	//----- nvinfo : EIATTR_KPARAM_INFO
	.align		4
.L_1581:
        /*0008*/ 	.byte	0x04, 0x17
        /*000a*/ 	.short	(.L_1583 - .L_1582)
.L_1582:
        /*000c*/ 	.word	0x00000000
        /*0010*/ 	.short	0x0000
        /*0012*/ 	.short	0x0000
        /*0014*/ 	.byte	0x00, 0xf0, 0x81, 0x02


	//----- nvinfo : EIATTR_SPARSE_MMA_MASK
	.align		4
.L_1583:
        /*0018*/ 	.byte	0x03, 0x50
        /*001a*/ 	.short	0x0000


	//----- nvinfo : EIATTR_MAXREG_COUNT
	.align		4
        /*001c*/ 	.byte	0x03, 0x1b
        /*001e*/ 	.short	0x0060


	//----- nvinfo : EIATTR_NUM_BARRIERS
	.align		4
        /*0020*/ 	.byte	0x02, 0x4c
        /*0022*/ 	.byte	0x01
	.zero		1


	//----- nvinfo : EIATTR_MERCURY_ISA_VERSION
	.align		4
        /*0024*/ 	.byte	0x03, 0x5f
        /*0026*/ 	.short	0x0101


	//----- nvinfo : EIATTR_COOP_GROUP_MASK_REGIDS
	.align		4
        /*0028*/ 	.byte	0x04, 0x29
        /*002a*/ 	.short	(.L_1585 - .L_1584)


	//   ....[0]....
.L_1584:
        /*002c*/ 	.word	0xffffffff


	//   ....[1]....
        /*0030*/ 	.word	0xffffffff


	//   ....[2]....
        /*0034*/ 	.word	0xffffffff


	//   ....[3]....
        /*0038*/ 	.word	0xffffffff


	//   ....[4]....
        /*003c*/ 	.word	0xffffffff


	//   ....[5]....
        /*0040*/ 	.word	0xffffffff


	//   ....[6]....
        /*0044*/ 	.word	0xffffffff


	//   ....[7]....
        /*0048*/ 	.word	0xffffffff


	//   ....[8]....
        /*004c*/ 	.word	0xffffffff


	//   ....[9]....
        /*0050*/ 	.word	0xffffffff


	//----- nvinfo : EIATTR_COOP_GROUP_INSTR_OFFSETS
	.align		4
.L_1585:
        /*0054*/ 	.byte	0x04, 0x28
        /*0056*/ 	.short	(.L_1587 - .L_1586)


	//   ....[0]....
.L_1586:
        /*0058*/ 	.word	0x000032e0


	//   ....[1]....
        /*005c*/ 	.word	0x000032f0


	//   ....[2]....
        /*0060*/ 	.word	0x00003330


	//   ....[3]....
        /*0064*/ 	.word	0x00003340


	//   ....[4]....
        /*0068*/ 	.word	0x000033a0


	//   ....[5]....
        /*006c*/ 	.word	0x000033b0


	//   ....[6]....
        /*0070*/ 	.word	0x00003400


	//   ....[7]....
        /*0074*/ 	.word	0x00003410


	//   ....[8]....
        /*0078*/ 	.word	0x00003470


	//   ....[9]....
        /*007c*/ 	.word	0x00003480


	//----- nvinfo : EIATTR_VRC_CTA_INIT_COUNT
	.align		4
.L_1587:
        /*0080*/ 	.byte	0x02, 0x4a
	.zero		1
	.zero		1


	//----- nvinfo : EIATTR_EXIT_INSTR_OFFSETS
	.align		4
        /*0084*/ 	.byte	0x04, 0x1c
        /*0086*/ 	.short	(.L_1589 - .L_1588)


	//   ....[0]....
.L_1588:
        /*0088*/ 	.word	0x00000060


	//   ....[1]....
        /*008c*/ 	.word	0x0000bfd0


	//----- nvinfo : EIATTR_MAX_THREADS
	.align		4
.L_1589:
        /*0090*/ 	.byte	0x04, 0x05
        /*0092*/ 	.short	(.L_1591 - .L_1590)
.L_1590:
        /*0094*/ 	.word	0x00000230
        /*0098*/ 	.word	0x00000001
        /*009c*/ 	.word	0x00000001


	//----- nvinfo : EIATTR_CRS_STACK_SIZE
	.align		4
.L_1591:
        /*00a0*/ 	.byte	0x04, 0x1e
        /*00a2*/ 	.short	(.L_1593 - .L_1592)
.L_1592:
        /*00a4*/ 	.word	0x00000000


	//----- nvinfo : EIATTR_CBANK_PARAM_SIZE
	.align		4
.L_1593:
        /*00a8*/ 	.byte	0x03, 0x19
        /*00aa*/ 	.short	0x00a0


	//----- nvinfo : EIATTR_PARAM_CBANK
	.align		4
        /*00ac*/ 	.byte	0x04, 0x0a
        /*00ae*/ 	.short	(.L_1595 - .L_1594)
	.align		4
.L_1594:
        /*00b0*/ 	.word	index@(.nv.constant0._Z35group_norm_nhwc_fwd_one_pass_kernelI11Fp16IOBf16WLi512ELi70ELi560EEv26Group_norm_nhwc_fwd_params)
        /*00b4*/ 	.short	0x0380
        /*00b6*/ 	.short	0x00a0


	//----- nvinfo : EIATTR_SW_WAR
	.align		4
.L_1595:
        /*00b8*/ 	.byte	0x04, 0x36
        /*00ba*/ 	.short	(.L_1597 - .L_1596)
.L_1596:
        /*00bc*/ 	.word	0x00000008
.L_1597:


//--------------------- .nv.info._Z35group_norm_nhwc_fwd_one_pass_kernelI11Fp16IOFp16WLi64ELi70ELi560EEv26Group_norm_nhwc_fwd_params --------------------------
	.section	.nv.info._Z35group_norm_nhwc_fwd_one_pass_kernelI11Fp16IOFp16WLi64ELi70ELi560EEv26Group_norm_nhwc_fwd_params,"",@"SHT_CUDA_INFO"
	.sectionflags	@""
	.align	4


	//----- nvinfo : EIATTR_CUDA_API_VERSION
	.align		4
        /*0000*/ 	.byte	0x04, 0x37
        /*0002*/ 	.short	(.L_1599 - .L_1598)
.L_1598:
        /*0004*/ 	.word	0x00000082


	//----- nvinfo : EIATTR_KPARAM_INFO
	.align		4
.L_1599:
        /*0008*/ 	.byte	0x04, 0x17
        /*000a*/ 	.short	(.L_1601 - .L_1600)
.L_1600:
        /*000c*/ 	.word	0x00000000
        /*0010*/ 	.short	0x0000
        /*0012*/ 	.short	0x0000
        /*0014*/ 	.byte	0x00, 0xf0, 0x81, 0x02


	//----- nvinfo : EIATTR_SPARSE_MMA_MASK
	.align		4
.L_1601:
        /*0018*/ 	.byte	0x03, 0x50
        /*001a*/ 	.short	0x0000


	//----- nvinfo : EIATTR_MAXREG_COUNT
	.align		4
        /*001c*/ 	.byte	0x03, 0x1b
        /*001e*/ 	.short	0x0060


	//----- nvinfo : EIATTR_NUM_BARRIERS
	.align		4
        /*0020*/ 	.byte	0x02, 0x4c
        /*0022*/ 	.byte	0x01
	.zero		1


	//----- nvinfo : EIATTR_MERCURY_ISA_VERSION
	.align		4
        /*0024*/ 	.byte	0x03, 0x5f
        /*0026*/ 	.short	0x0101


	//----- nvinfo : EIATTR_INT_WARP_WIDE_INSTR_OFFSETS
	.align		4
        /*0028*/ 	.byte	0x04, 0x31
        /*002a*/ 	.short	(.L_1603 - .L_1602)


	//   ....[0]....
.L_1602:
        /*002c*/ 	.word	0x00001440


	//   ....[1]....
        /*0030*/ 	.word	0x00001480


	//   ....[2]....
        /*0034*/ 	.word	0x000014d0


	//   ....[3]....
        /*0038*/ 	.word	0x00001570


	//   ....[4]....
        /*003c*/ 	.word	0x000016a0


	//   ....[5]....
        /*0040*/ 	.word	0x000016f0


	//   ....[6]....
        /*0044*/ 	.word	0x00001720


	//   ....[7]....
        /*0048*/ 	.word	0x00001750


	//   ....[8]....
        /*004c*/ 	.word	0x00001ae0


	//   ....[9]....
        /*0050*/ 	.word	0x00001af0


	//   ....[10]....
        /*0054*/ 	.word	0x00001b30


	//   ....[11]....
        /*0058*/ 	.word	0x00001b40


	//   ....[12]....
        /*005c*/ 	.word	0x00001dc0


	//   ....[13]....
        /*0060*/ 	.word	0x00001de0


	//----- nvinfo : EIATTR_COOP_GROUP_MASK_REGIDS
	.align		4
.L_1603:
        /*0064*/ 	.byte	0x04, 0x29
        /*0066*/ 	.short	(.L_1605 - .L_1604)


	//   ....[0]....
.L_1604:
        /*0068*/ 	.word	0xffffffff


	//   ....[1]....
        /*006c*/ 	.word	0xffffffff


	//   ....[2]....
        /*0070*/ 	.word	0xffffffff


	//   ....[3]....
        /*0074*/ 	.word	0xffffffff


	//   ....[4]....
        /*0078*/ 	.word	0xffffffff


	//   ....[5]....
        /*007c*/ 	.word	0xffffffff


	//   ....[6]....
        /*0080*/ 	.word	0xffffffff


	//   ....[7]....
        /*0084*/ 	.word	0xffffffff


	//   ....[8]....
        /*0088*/ 	.word	0xffffffff


	//   ....[9]....
        /*008c*/ 	.word	0xffffffff


	//----- nvinfo : EIATTR_COOP_GROUP_INSTR_OFFSETS
	.align		4
.L_1605:
        /*0090*/ 	.byte	0x04, 0x28
        /*0092*/ 	.short	(.L_1607 - .L_1606)


	//   ....[0]....
.L_1606:
        /*0094*/ 	.word	0x00000b30


	//   ....[1]....
        /*0098*/ 	.word	0x00000b40


	//   ....[2]....
        /*009c*/ 	.word	0x00000b80


	//   ....[3]....
        /*00a0*/ 	.word	0x00000b90


	//   ....[4]....
        /*00a4*/ 	.word	0x00000bf0


	//   ....[5]....
        /*00a8*/ 	.word	0x00000c00


	//   ....[6]....
        /*00ac*/ 	.word	0x00000c40


	//   ....[7]....
        /*00b0*/ 	.word	0x00000c50


	//   ....[8]....
        /*00b4*/ 	.word	0x00000cb0


	//   ....[9]....
        /*00b8*/ 	.word	0x00000cc0


	//----- nvinfo : EIATTR_VRC_CTA_INIT_COUNT
	.align		4
.L_1607:
        /*00bc*/ 	.byte	0x02, 0x4a
	.zero		1
	.zero		1


	//----- nvinfo : EIATTR_EXIT_INSTR_OFFSETS
	.align		4
        /*00c0*/ 	.byte	0x04, 0x1c
        /*00c2*/ 	.short	(.L_1609 - .L_1608)


	//   ....[0]....
.L_1608:
        /*00c4*/ 	.word	0x00000070


	//   ....[1]....
        /*00c8*/ 	.word	0x000031a0


	//----- nvinfo : EIATTR_MAX_THREADS
	.align		4
.L_1609:
        /*00cc*/ 	.byte	0x04, 0x05
        /*00ce*/ 	.short	(.L_1611 - .L_1610)
.L_1610:
        /*00d0*/ 	.word	0x00000230
        /*00d4*/ 	.word	0x00000001
        /*00d8*/ 	.word	0x00000001


	//----- nvinfo : EIATTR_CRS_STACK_SIZE
	.align		4
.L_1611:
        /*00dc*/ 	.byte	0x04, 0x1e
        /*00de*/ 	.short	(.L_1613 - .L_1612)
.L_1612:
        /*00e0*/ 	.word	0x00000000


	//----- nvinfo : EIATTR_CBANK_PARAM_SIZE
	.align		4
.L_1613:
        /*00e4*/ 	.byte	0x03, 0x19
        /*00e6*/ 	.short	0x00a0


	//----- nvinfo : EIATTR_PARAM_CBANK
	.align		4
        /*00e8*/ 	.byte	0x04, 0x0a
        /*00ea*/ 	.short	(.L_1615 - .L_1614)
	.align		4
.L_1614:
        /*00ec*/ 	.word	index@(.nv.constant0._Z35group_norm_nhwc_fwd_one_pass_kernelI11Fp16IOFp16WLi64ELi70ELi560EEv26Group_norm_nhwc_fwd_params)
        /*00f0*/ 	.short	0x0380
        /*00f2*/ 	.short	0x00a0


	//----- nvinfo : EIATTR_SW_WAR
	.align		4
.L_1615:
        /*00f4*/ 	.byte	0x04, 0x36
        /*00f6*/ 	.short	(.L_1617 - .L_1616)
.L_1616:
        /*00f8*/ 	.word	0x00000008
.L_1617:


//--------------------- .nv.info._Z35group_norm_nhwc_fwd_one_pass_kernelI11Fp16IOFp16WLi128ELi70ELi560EEv26Group_norm_nhwc_fwd_params --------------------------
	.section	.nv.info._Z35group_norm_nhwc_fwd_one_pass_kernelI11Fp16IOFp16WLi128ELi70ELi560EEv26Group_norm_nhwc_fwd_params,"",@"SHT_CUDA_INFO"
	.sectionflags	@""
	.align	4


	//----- nvinfo : EIATTR_CUDA_API_VERSION
	.align		4
        /*0000*/ 	.byte	0x04, 0x37
        /*0002*/ 	.short	(.L_1619 - .L_1618)
.L_1618:
        /*0004*/ 	.word	0x00000082


	//----- nvinfo : EIATTR_KPARAM_INFO
	.align		4
.L_1619:
        /*0008*/ 	.byte	0x04, 0x17
        /*000a*/ 	.short	(.L_1621 - .L_1620)
.L_1620:
        /*000c*/ 	.word	0x00000000
        /*0010*/ 	.short	0x0000
        /*0012*/ 	.short	0x0000
        /*0014*/ 	.byte	0x00, 0xf0, 0x81, 0x02


	//----- nvinfo : EIATTR_SPARSE_MMA_MASK
	.align		4
.L_1621:
        /*0018*/ 	.byte	0x03, 0x50
        /*001a*/ 	.short	0x0000


	//----- nvinfo : EIATTR_MAXREG_COUNT
	.align		4
        /*001c*/ 	.byte	0x03, 0x1b
        /*001e*/ 	.short	0x0060


	//----- nvinfo : EIATTR_NUM_BARRIERS
	.align		4
        /*0020*/ 	.byte	0x02, 0x4c
        /*0022*/ 	.byte	0x01
	.zero		1


	//----- nvinfo : EIATTR_MERCURY_ISA_VERSION
	.align		4
        /*0024*/ 	.byte	0x03, 0x5f
        /*0026*/ 	.short	0x0101


	//----- nvinfo : EIATTR_COOP_GROUP_MASK_REGIDS
	.align		4
        /*0028*/ 	.byte	0x04, 0x29
        /*002a*/ 	.short	(.L_1623 - .L_1622)


	//   ....[0]....
.L_1622:
        /*002c*/ 	.word	0xffffffff


	//   ....[1]....
        /*0030*/ 	.word	0xffffffff


	//   ....[2]....
        /*0034*/ 	.word	0xffffffff


	//   ....[3]....
        /*0038*/ 	.word	0xffffffff


	//   ....[4]....
        /*003c*/ 	.word	0xffffffff


	//   ....[5]....
        /*0040*/ 	.word	0xffffffff


	//   ....[6]....
        /*0044*/ 	.word	0xffffffff


	//   ....[7]....
        /*0048*/ 	.word	0xffffffff


	//   ....[8]....
        /*004c*/ 	.word	0xffffffff


	//   ....[9]....
        /*0050*/ 	.word	0xffffffff


	//----- nvinfo : EIATTR_COOP_GROUP_INSTR_OFFSETS
	.align		4
.L_1623:
        /*0054*/ 	.byte	0x04, 0x28
        /*0056*/ 	.short	(.L_1625 - .L_1624)


	//   ....[0]....
.L_1624:
        /*0058*/ 	.word	0x00000fe0


	//   ....[1]....
        /*005c*/ 	.word	0x00000ff0


	//   ....[2]....
        /*0060*/ 	.word	0x00001040


	//   ....[3]....
        /*0064*/ 	.word	0x00001050


	//   ....[4]....
        /*0068*/ 	.word	0x000010a0


	//   ....[5]....
        /*006c*/ 	.word	0x000010b0


	//   ....[6]....
        /*0070*/ 	.word	0x00001100


	//   ....[7]....
        /*0074*/ 	.word	0x00001110


	//   ....[8]....
        /*0078*/ 	.word	0x00001170


	//   ....[9]....
        /*007c*/ 	.word	0x00001180


	//----- nvinfo : EIATTR_VRC_CTA_INIT_COUNT
	.align		4
.L_1625:
        /*0080*/ 	.byte	0x02, 0x4a
	.zero		1
	.zero		1


	//----- nvinfo : EIATTR_EXIT_INSTR_OFFSETS
	.align		4
        /*0084*/ 	.byte	0x04, 0x1c
        /*0086*/ 	.short	(.L_1627 - .L_1626)


	//   ....[0]....
.L_1626:
        /*0088*/ 	.word	0x00000060


	//   ....[1]....
        /*008c*/ 	.word	0x00003fe0


	//----- nvinfo : EIATTR_MAX_THREADS
	.align		4
.L_1627:
        /*0090*/ 	.byte	0x04, 0x05
        /*0092*/ 	.short	(.L_1629 - .L_1628)
.L_1628:
        /*0094*/ 	.word	0x00000230
        /*0098*/ 	.word	0x00000001
        /*009c*/ 	.word	0x00000001


	//----- nvinfo : EIATTR_CRS_STACK_SIZE
	.align		4
.L_1629:
        /*00a0*/ 	.byte	0x04, 0x1e
        /*00a2*/ 	.short	(.L_1631 - .L_1630)
.L_1630:
        /*00a4*/ 	.word	0x00000000


	//----- nvinfo : EIATTR_CBANK_PARAM_SIZE
	.align		4
.L_1631:
        /*00a8*/ 	.byte	0x03, 0x19
        /*00aa*/ 	.short	0x00a0


	//----- nvinfo : EIATTR_PARAM_CBANK
	.align		4
        /*00ac*/ 	.byte	0x04, 0x0a
        /*00ae*/ 	.short	(.L_1633 - .L_1632)
	.align		4
.L_1632:
        /*00b0*/ 	.word	index@(.nv.constant0._Z35group_norm_nhwc_fwd_one_pass_kernelI11Fp16IOFp16WLi128ELi70ELi560EEv26Group_norm_nhwc_fwd_params)
        /*00b4*/ 	.short	0x0380
        /*00b6*/ 	.short	0x00a0


	//----- nvinfo : EIATTR_SW_WAR
	.align		4
.L_1633:
        /*00b8*/ 	.byte	0x04, 0x36
        /*00ba*/ 	.short	(.L_1635 - .L_1634)
.L_1634:
        /*00bc*/ 	.word	0x00000008
.L_1635:


//--------------------- .nv.info._Z35group_norm_nhwc_fwd_one_pass_kernelI11Fp16IOFp16WLi256ELi70ELi560EEv26Group_norm_nhwc_fwd_params --------------------------
	.section	.nv.info._Z35group_norm_nhwc_fwd_one_pass_kernelI11Fp16IOFp16WLi256ELi70ELi560EEv26Group_norm_nhwc_fwd_params,"",@"SHT_CUDA_INFO"
	.sectionflags	@""
	.align	4


	//----- nvinfo : EIATTR_CUDA_API_VERSION
	.align		4
        /*0000*/ 	.byte	0x04, 0x37
        /*0002*/ 	.short	(.L_1637 - .L_1636)
.L_1636:
        /*0004*/ 	.word	0x00000082


	//----- nvinfo : EIATTR_KPARAM_INFO
	.align		4
.L_1637:
        /*0008*/ 	.byte	0x04, 0x17
        /*000a*/ 	.short	(.L_1639 - .L_1638)
.L_1638:
        /*000c*/ 	.word	0x00000000
        /*0010*/ 	.short	0x0000
        /*0012*/ 	.short	0x0000
        /*0014*/ 	.byte	0x00, 0xf0, 0x81, 0x02


	//----- nvinfo : EIATTR_SPARSE_MMA_MASK
	.align		4
.L_1639:
        /*0018*/ 	.byte	0x03, 0x50
        /*001a*/ 	.short	0x0000


	//----- nvinfo : EIATTR_MAXREG_COUNT
	.align		4
        /*001c*/ 	.byte	0x03, 0x1b
        /*001e*/ 	.short	0x0060


	//----- nvinfo : EIATTR_NUM_BARRIERS
	.align		4
        /*0020*/ 	.byte	0x02, 0x4c
        /*0022*/ 	.byte	0x01
	.zero		1


	//----- nvinfo : EIATTR_MERCURY_ISA_VERSION
	.align		4
        /*0024*/ 	.byte	0x03, 0x5f
        /*0026*/ 	.short	0x0101


	//----- nvinfo : EIATTR_COOP_GROUP_MASK_REGIDS
	.align		4
        /*0028*/ 	.byte	0x04, 0x29
        /*002a*/ 	.short	(.L_1641 - .L_1640)


	//   ....[0]....
.L_1640:
        /*002c*/ 	.word	0xffffffff


	//   ....[1]....
        /*0030*/ 	.word	0xffffffff


	//   ....[2]....
        /*0034*/ 	.word	0xffffffff


	//   ....[3]....
        /*0038*/ 	.word	0xffffffff


	//   ....[4]....
        /*003c*/ 	.word	0xffffffff


	//   ....[5]....
        /*0040*/ 	.word	0xffffffff


	//   ....[6]....
        /*0044*/ 	.word	0xffffffff


	//   ....[7]....
        /*0048*/ 	.word	0xffffffff


	//   ....[8]....
        /*004c*/ 	.word	0xffffffff


	//   ....[9]....
        /*0050*/ 	.word	0xffffffff


	//----- nvinfo : EIATTR_COOP_GROUP_INSTR_OFFSETS
	.align		4
.L_1641:
        /*0054*/ 	.byte	0x04, 0x28
        /*0056*/ 	.short	(.L_1643 - .L_1642)


	//   ....[0]....
.L_1642:
        /*0058*/ 	.word	0x00001b70


	//   ....[1]....
        /*005c*/ 	.word	0x00001b80


	//   ....[2]....
        /*0060*/ 	.word	0x00001bc0


	//   ....[3]....
        /*0064*/ 	.word	0x00001bd0


	//   ....[4]....
        /*0068*/ 	.word	0x00001c30


	//   ....[5]....
        /*006c*/ 	.word	0x00001c40


	//   ....[6]....
        /*0070*/ 	.word	0x00001ca0


	//   ....[7]....
        /*0074*/ 	.word	0x00001cb0


	//   ....[8]....
        /*0078*/ 	.word	0x00001d10


	//   ....[9]....
        /*007c*/ 	.word	0x00001d20


	//----- nvinfo : EIATTR_VRC_CTA_INIT_COUNT
	.align		4
.L_1643:
        /*0080*/ 	.byte	0x02, 0x4a
	.zero		1
	.zero		1


	//----- nvinfo : EIATTR_EXIT_INSTR_OFFSETS
	.align		4
        /*0084*/ 	.byte	0x04, 0x1c
        /*0086*/ 	.short	(.L_1645 - .L_1644)


	//   ....[0]....
.L_1644:
        /*0088*/ 	.word	0x00000060


	//   ....[1]....
        /*008c*/ 	.word	0x000066b0


	//----- nvinfo : EIATTR_MAX_THREADS
	.align		4
.L_1645:
        /*0090*/ 	.byte	0x04, 0x05
        /*0092*/ 	.short	(.L_1647 - .L_1646)
.L_1646:
        /*0094*/ 	.word	0x00000230
        /*0098*/ 	.word	0x00000001
        /*009c*/ 	.word	0x00000001


	//----- nvinfo : EIATTR_CRS_STACK_SIZE
	.align		4
.L_1647:
        /*00a0*/ 	.byte	0x04, 0x1e
        /*00a2*/ 	.short	(.L_1649 - .L_1648)
.L_1648:
        /*00a4*/ 	.word	0x00000000


	//----- nvinfo : EIATTR_CBANK_PARAM_SIZE
	.align		4
.L_1649:
        /*00a8*/ 	.byte	0x03, 0x19
        /*00aa*/ 	.short	0x00a0


	//----- nvinfo : EIATTR_PARAM_CBANK
	.align		4
        /*00ac*/ 	.byte	0x04, 0x0a
        /*00ae*/ 	.short	(.L_1651 - .L_1650)
	.align		4
.L_1650:
        /*00b0*/ 	.word	index@(.nv.constant0._Z35group_norm_nhwc_fwd_one_pass_kernelI11Fp16IOFp16WLi256ELi70ELi560EEv26Group_norm_nhwc_fwd_params)
        /*00b4*/ 	.short	0x0380
        /*00b6*/ 	.short	0x00a0


	//----- nvinfo : EIATTR_SW_WAR
	.align		4
.L_1651:
        /*00b8*/ 	.byte	0x04, 0x36
        /*00ba*/ 	.short	(.L_1653 - .L_1652)
.L_1652:
        /*00bc*/ 	.word	0x00000008
.L_1653:


//--------------------- .nv.info._Z35group_norm_nhwc_fwd_one_pass_kernelI11Fp16IOFp16WLi512ELi70ELi560EEv26Group_norm_nhwc_fwd_params --------------------------
	.section	.nv.info._Z35group_norm_nhwc_fwd_one_pass_kernelI11Fp16IOFp16WLi512ELi70ELi560EEv26Group_norm_nhwc_fwd_params,"",@"SHT_CUDA_INFO"
	.sectionflags	@""
	.align	4


	//----- nvinfo : EIATTR_CUDA_API_VERSION
	.align		4
        /*0000*/ 	.byte	0x04, 0x37
        /*0002*/ 	.short	(.L_1655 - .L_1654)
.L_1654:
        /*0004*/ 	.word	0x00000082


	//----- nvinfo : EIATTR_KPARAM_INFO
	.align		4
.L_1655:
        /*0008*/ 	.byte	0x04, 0x17
        /*000a*/ 	.short	(.L_1657 - .L_1656)
.L_1656:
        /*000c*/ 	.word	0x00000000
        /*0010*/ 	.short	0x0000
        /*0012*/ 	.short	0x0000
        /*0014*/ 	.byte	0x00, 0xf0, 0x81, 0x02


	//----- nvinfo : EIATTR_SPARSE_MMA_MASK
	.align		4
.L_1657:
        /*0018*/ 	.byte	0x03, 0x50
        /*001a*/ 	.short	0x0000


	//----- nvinfo : EIATTR_MAXREG_COUNT
	.align		4
        /*001c*/ 	.byte	0x03, 0x1b
        /*001e*/ 	.short	0x0060


	//----- nvinfo : EIATTR_NUM_BARRIERS
	.align		4
        /*0020*/ 	.byte	0x02, 0x4c
        /*0022*/ 	.byte	0x01
	.zero		1


	//----- nvinfo : EIATTR_MERCURY_ISA_VERSION
	.align		4
        /*0024*/ 	.byte	0x03, 0x5f
        /*0026*/ 	.short	0x0101


	//----- nvinfo : EIATTR_COOP_GROUP_MASK_REGIDS
	.align		4
        /*0028*/ 	.byte	0x04, 0x29
        /*002a*/ 	.short	(.L_1659 - .L_1658)


	//   ....[0]....
.L_1658:
        /*002c*/ 	.word	0xffffffff


	//   ....[1]....
        /*0030*/ 	.word	0xffffffff


	//   ....[2]....
        /*0034*/ 	.word	0xffffffff


	//   ....[3]....
        /*0038*/ 	.word	0xffffffff


	//   ....[4]....
        /*003c*/ 	.word	0xffffffff


	//   ....[5]....
        /*0040*/ 	.word	0xffffffff


	//   ....[6]....
        /*0044*/ 	.word	0xffffffff


	//   ....[7]....
        /*0048*/ 	.word	0xffffffff


	//   ....[8]....
        /*004c*/ 	.word	0xffffffff


	//   ....[9]....
        /*0050*/ 	.word	0xffffffff


	//----- nvinfo : EIATTR_COOP_GROUP_INSTR_OFFSETS
	.align		4
.L_1659:
        /*0054*/ 	.byte	0x04, 0x28
        /*0056*/ 	.short	(.L_1661 - .L_1660)


	//   ....[0]....
.L_1660:
        /*0058*/ 	.word	0x000032e0


	//   ....[1]....
        /*005c*/ 	.word	0x000032f0


	//   ....[2]....
        /*0060*/ 	.word	0x00003330


	//   ....[3]....
        /*0064*/ 	.word	0x00003340


	//   ....[4]....
        /*0068*/ 	.word	0x000033a0


	//   ....[5]....
        /*006c*/ 	.word	0x000033b0


	//   ....[6]....
        /*0070*/ 	.word	0x00003400


	//   ....[7]....
        /*0074*/ 	.word	0x00003410


	//   ....[8]....
        /*0078*/ 	.word	0x00003470


	//   ....[9]....
        /*007c*/ 	.word	0x00003480


	//----- nvinfo : EIATTR_VRC_CTA_INIT_COUNT
	.align		4
.L_1661:
        /*0080*/ 	.byte	0x02, 0x4a
	.zero		1
	.zero		1


	//----- nvinfo : EIATTR_EXIT_INSTR_OFFSETS
	.align		4
        /*0084*/ 	.byte	0x04, 0x1c
        /*0086*/ 	.short	(.L_1663 - .L_1662)


	//   ....[0]....
.L_1662:
        /*0088*/ 	.word	0x00000060


	//   ....[1]....
        /*008c*/ 	.word	0x0000bfd0


	//----- nvinfo : EIATTR_MAX_THREADS
	.align		4
.L_1663:
        /*0090*/ 	.byte	0x04, 0x05
        /*0092*/ 	.short	(.L_1665 - .L_1664)
.L_1664:
        /*0094*/ 	.word	0x00000230
        /*0098*/ 	.word	0x00000001
        /*009c*/ 	.word	0x00000001


	//----- nvinfo : EIATTR_CRS_STACK_SIZE
	.align		4
.L_1665:
        /*00a0*/ 	.byte	0x04, 0x1e
        /*00a2*/ 	.short	(.L_1667 - .L_1666)
.L_1666:
        /*00a4*/ 	.word	0x00000000


	//----- nvinfo : EIATTR_CBANK_PARAM_SIZE
	.align		4
.L_1667:
        /*00a8*/ 	.byte	0x03, 0x19
        /*00aa*/ 	.short	0x00a0


	//----- nvinfo : EIATTR_PARAM_CBANK
	.align		4
        /*00ac*/ 	.byte	0x04, 0x0a
        /*00ae*/ 	.short	(.L_1669 - .L_1668)
	.align		4
.L_1668:
        /*00b0*/ 	.word	index@(.nv.constant0._Z35group_norm_nhwc_fwd_one_pass_kernelI11Fp16IOFp16WLi512ELi70ELi560EEv26Group_norm_nhwc_fwd_params)
        /*00b4*/ 	.short	0x0380
        /*00b6*/ 	.short	0x00a0


	//----- nvinfo : EIATTR_SW_WAR
	.align		4
.L_1669:
        /*00b8*/ 	.byte	0x04, 0x36
        /*00ba*/ 	.short	(.L_1671 - .L_1670)
.L_1670:
        /*00bc*/ 	.word	0x00000008
.L_1671:


//--------------------- .nv.info._Z35group_norm_nhwc_fwd_one_pass_kernelI11Fp32IOFp32WLi64ELi70ELi560EEv26Group_norm_nhwc_fwd_params --------------------------
	.section	.nv.info._Z35group_norm_nhwc_fwd_one_pass_kernelI11Fp32IOFp32WLi64ELi70ELi560EEv26Group_norm_nhwc_fwd_params,"",@"SHT_CUDA_INFO"
	.sectionflags	@""
	.align	4


	//----- nvinfo : EIATTR_CUDA_API_VERSION
	.align		4
        /*0000*/ 	.byte	0x04, 0x37
        /*0002*/ 	.short	(.L_1673 - .L_1672)
.L_1672:
        /*0004*/ 	.word	0x00000082


	//----- nvinfo : EIATTR_KPARAM_INFO
	.align		4
.L_1673:
        /*0008*/ 	.byte	0x04, 0x17
        /*000a*/ 	.short	(.L_1675 - .L_1674)
.L_1674:
        /*000c*/ 	.word	0x00000000
        /*0010*/ 	.short	0x0000
        /*0012*/ 	.short	0x0000
        /*0014*/ 	.byte	0x00, 0xf0, 0x81, 0x02


	//----- nvinfo : EIATTR_SPARSE_MMA_MASK
	.align		4
.L_1675:
        /*0018*/ 	.byte	0x03, 0x50
        /*001a*/ 	.short	0x0000


	//----- nvinfo : EIATTR_MAXREG_COUNT
	.align		4
        /*001c*/ 	.byte	0x03, 0x1b
        /*001e*/ 	.short	0x0060


	//----- nvinfo : EIATTR_NUM_BARRIERS
	.align		4
        /*0020*/ 	.byte	0x02, 0x4c
        /*0022*/ 	.byte	0x01
	.zero		1


	//----- nvinfo : EIATTR_MERCURY_ISA_VERSION
	.align		4
        /*0024*/ 	.byte	0x03, 0x5f
        /*0026*/ 	.short	0x0101


	//----- nvinfo : EIATTR_INT_WARP_WIDE_INSTR_OFFSETS
	.align		4
        /*0028*/ 	.byte	0x04, 0x31
        /*002a*/ 	.short	(.L_1677 - .L_1676)


	//   ....[0]....
.L_1676:
        /*002c*/ 	.word	0x00001390


	//   ....[1]....
        /*0030*/ 	.word	0x000013e0


	//   ....[2]....
        /*0034*/ 	.word	0x00001430


	//   ....[3]....
        /*0038*/ 	.word	0x000014d0


	//   ....[4]....
        /*003c*/ 	.word	0x00001600


	//   ....[5]....
        /*0040*/ 	.word	0x00001650


	//   ....[6]....
        /*0044*/ 	.word	0x00001680


	//   ....[7]....
        /*0048*/ 	.word	0x000016c0


	//   ....[8]....
        /*004c*/ 	.word	0x00001a20


	//   ....[9]....
        /*0050*/ 	.word	0x00001a50


	//   ....[10]....
        /*0054*/ 	.word	0x00001a70


	//   ....[11]....
        /*0058*/ 	.word	0x00001aa0


	//   ....[12]....
        /*005c*/ 	.word	0x00001d00


	//   ....[13]....
        /*0060*/ 	.word	0x00001d20


	//----- nvinfo : EIATTR_COOP_GROUP_MASK_REGIDS
	.align		4
.L_1677:
        /*0064*/ 	.byte	0x04, 0x29
        /*0066*/ 	.short	(.L_1679 - .L_1678)


	//   ....[0]....
.L_1678:
        /*0068*/ 	.word	0xffffffff


	//   ....[1]....
        /*006c*/ 	.word	0xffffffff


	//   ....[2]....
        /*0070*/ 	.word	0xffffffff


	//   ....[3]....
        /*0074*/ 	.word	0xffffffff


	//   ....[4]....
        /*0078*/ 	.word	0xffffffff


	//   ....[5]....
        /*007c*/ 	.word	0xffffffff


	//   ....[6]....
        /*0080*/ 	.word	0xffffffff


	//   ....[7]....
        /*0084*/ 	.word	0xffffffff


	//   ....[8]....
        /*0088*/ 	.word	0xffffffff


	//   ....[9]....
        /*008c*/ 	.word	0xffffffff


	//----- nvinfo : EIATTR_COOP_GROUP_INSTR_OFFSETS
	.align		4
.L_1679:
        /*0090*/ 	.byte	0x04, 0x28
        /*0092*/ 	.short	(.L_1681 - .L_1680)


	//   ....[0]....
.L_1680:
        /*0094*/ 	.word	0x00000aa0


	//   ....[1]....
        /*0098*/ 	.word	0x00000ab0


	//   ....[2]....
        /*009c*/ 	.word	0x00000b00


	//   ....[3]....
        /*00a0*/ 	.word	0x00000b10


	//   ....[4]....
        /*00a4*/ 	.word	0x00000b60


	//   ....[5]....
        /*00a8*/ 	.word	0x00000b70


	//   ....[6]....
        /*00ac*/ 	.word	0x00000bc0


	//   ....[7]....
        /*00b0*/ 	.word	0x00000bd0


	//   ....[8]....
        /*00b4*/ 	.word	0x00000c20


	//   ....[9]....
        /*00b8*/ 	.word	0x00000c30


	//----- nvinfo : EIATTR_VRC_CTA_INIT_COUNT
	.align		4
.L_1681:
        /*00bc*/ 	.byte	0x02, 0x4a
	.zero		1
	.zero		1


	//----- nvinfo : EIATTR_EXIT_INSTR_OFFSETS
	.align		4
        /*00c0*/ 	.byte	0x04, 0x1c
        /*00c2*/ 	.short	(.L_1683 - .L_1682)


	//   ....[0]....
.L_1682:
        /*00c4*/ 	.word	0x00000070


	//   ....[1]....
        /*00c8*/ 	.word	0x00002f00


	//----- nvinfo : EIATTR_MAX_THREADS
	.align		4
.L_1683:
        /*00cc*/ 	.byte	0x04, 0x05
        /*00ce*/ 	.short	(.L_1685 - .L_1684)
.L_1684:
        /*00d0*/ 	.word	0x00000230
        /*00d4*/ 	.word	0x00000001
        /*00d8*/ 	.word	0x00000001


	//----- nvinfo : EIATTR_CRS_STACK_SIZE
	.align		4
.L_1685:
        /*00dc*/ 	.byte	0x04, 0x1e
        /*00de*/ 	.short	(.L_1687 - .L_1686)
.L_1686:
        /*00e0*/ 	.word	0x00000000


	//----- nvinfo : EIATTR_CBANK_PARAM_SIZE
	.align		4
.L_1687:
        /*00e4*/ 	.byte	0x03, 0x19
        /*00e6*/ 	.short	0x00a0


	//----- nvinfo : EIATTR_PARAM_CBANK
	.align		4
        /*00e8*/ 	.byte	0x04, 0x0a
        /*00ea*/ 	.short	(.L_1689 - .L_1688)
	.align		4
.L_1688:
        /*00ec*/ 	.word	index@(.nv.constant0._Z35group_norm_nhwc_fwd_one_pass_kernelI11Fp32IOFp32WLi64ELi70ELi560EEv26Group_norm_nhwc_fwd_params)
        /*00f0*/ 	.short	0x0380
        /*00f2*/ 	.short	0x00a0


	//----- nvinfo : EIATTR_SW_WAR
	.align		4
.L_1689:
        /*00f4*/ 	.byte	0x04, 0x36
        /*00f6*/ 	.short	(.L_1691 - .L_1690)
.L_1690:
        /*00f8*/ 	.word	0x00000008
.L_1691:


//--------------------- .nv.info._Z35group_norm_nhwc_fwd_one_pass_kernelI11Fp32IOFp32WLi128ELi70ELi560EEv26Group_norm_nhwc_fwd_params --------------------------
	.section	.nv.info._Z35group_norm_nhwc_fwd_one_pass_kernelI11Fp32IOFp32WLi128ELi70ELi560EEv26Group_norm_nhwc_fwd_params,"",@"SHT_CUDA_INFO"
	.sectionflags	@""
	.align	4


	//----- nvinfo : EIATTR_CUDA_API_VERSION
	.align		4
        /*0000*/ 	.byte	0x04, 0x37
        /*0002*/ 	.short	(.L_1693 - .L_1692)
.L_1692:
        /*0004*/ 	.word	0x00000082


	//----- nvinfo : EIATTR_KPARAM_INFO
	.align		4
.L_1693:
        /*0008*/ 	.byte	0x04, 0x17
        /*000a*/ 	.short	(.L_1695 - .L_1694)
.L_1694:
        /*000c*/ 	.word	0x00000000
        /*0010*/ 	.short	0x0000
        /*0012*/ 	.short	0x0000
        /*0014*/ 	.byte	0x00, 0xf0, 0x81, 0x02


	//----- nvinfo : EIATTR_SPARSE_MMA_MASK
	.align		4
.L_1695:
        /*0018*/ 	.byte	0x03, 0x50
        /*001a*/ 	.short	0x0000


	//----- nvinfo : EIATTR_MAXREG_COUNT
	.align		4
        /*001c*/ 	.byte	0x03, 0x1b
        /*001e*/ 	.short	0x0060


	//----- nvinfo : EIATTR_NUM_BARRIERS
	.align		4
        /*0020*/ 	.byte	0x02, 0x4c
        /*0022*/ 	.byte	0x01
	.zero		1


	//----- nvinfo : EIATTR_MERCURY_ISA_VERSION
	.align		4
        /*0024*/ 	.byte	0x03, 0x5f
        /*0026*/ 	.short	0x0101


	//----- nvinfo : EIATTR_COOP_GROUP_MASK_REGIDS
	.align		4
        /*0028*/ 	.byte	0x04, 0x29
        /*002a*/ 	.short	(.L_1697 - .L_1696)


	//   ....[0]....
.L_1696:
        /*002c*/ 	.word	0xffffffff


	//   ....[1]....
        /*0030*/ 	.word	0xffffffff


	//   ....[2]....
        /*0034*/ 	.word	0xffffffff


	//   ....[3]....
        /*0038*/ 	.word	0xffffffff


	//   ....[4]....
        /*003c*/ 	.word	0xffffffff


	//   ....[5]....
        /*0040*/ 	.word	0xffffffff


	//   ....[6]....
        /*0044*/ 	.word	0xffffffff


	//   ....[7]....
        /*0048*/ 	.word	0xffffffff


	//   ....[8]....
        /*004c*/ 	.word	0xffffffff


	//   ....[9]....
        /*0050*/ 	.word	0xffffffff


	//----- nvinfo : EIATTR_COOP_GROUP_INSTR_OFFSETS
	.align		4
.L_1697:
        /*0054*/ 	.byte	0x04, 0x28
        /*0056*/ 	.short	(.L_1699 - .L_1698)


	//   ....[0]....
.L_1698:
        /*0058*/ 	.word	0x00000f00


	//   ....[1]....
        /*005c*/ 	.word	0x00000f10


	//   ....[2]....
        /*0060*/ 	.word	0x00000f60


	//   ....[3]....
        /*0064*/ 	.word	0x00000f70


	//   ....[4]....
        /*0068*/ 	.word	0x00000fc0


	//   ....[5]....
        /*006c*/ 	.word	0x00000fd0


	//   ....[6]....
        /*0070*/ 	.word	0x00001020


	//   ....[7]....
        /*0074*/ 	.word	0x00001030


	//   ....[8]....
        /*0078*/ 	.word	0x00001090


	//   ....[9]....
        /*007c*/ 	.word	0x000010a0


	//----- nvinfo : EIATTR_VRC_CTA_INIT_COUNT
	.align		4
.L_1699:
        /*0080*/ 	.byte	0x02, 0x4a
	.zero		1
	.zero		1


	//----- nvinfo : EIATTR_EXIT_INSTR_OFFSETS
	.align		4
        /*0084*/ 	.byte	0x04, 0x1c
        /*0086*/ 	.short	(.L_1701 - .L_1700)


	//   ....[0]....
.L_1700:
        /*0088*/ 	.word	0x00000060


	//   ....[1]....
        /*008c*/ 	.word	0x00003da0


	//----- nvinfo : EIATTR_MAX_THREADS
	.align		4
.L_1701:
        /*0090*/ 	.byte	0x04, 0x05
        /*0092*/ 	.short	(.L_1703 - .L_1702)
.L_1702:
        /*0094*/ 	.word	0x00000230
        /*0098*/ 	.word	0x00000001
        /*009c*/ 	.word	0x00000001


	//----- nvinfo : EIATTR_CRS_STACK_SIZE
	.align		4
.L_1703:
        /*00a0*/ 	.byte	0x04, 0x1e
        /*00a2*/ 	.short	(.L_1705 - .L_1704)
.L_1704:
        /*00a4*/ 	.word	0x00000000


	//----- nvinfo : EIATTR_CBANK_PARAM_SIZE
	.align		4
.L_1705:
        /*00a8*/ 	.byte	0x03, 0x19
        /*00aa*/ 	.short	0x00a0


	//----- nvinfo : EIATTR_PARAM_CBANK
	.align		4
        /*00ac*/ 	.byte	0x04, 0x0a
        /*00ae*/ 	.short	(.L_1707 - .L_1706)
	.align		4
.L_1706:
        /*00b0*/ 	.word	index@(.nv.constant0._Z35group_norm_nhwc_fwd_one_pass_kernelI11Fp32IOFp32WLi128ELi70ELi560EEv26Group_norm_nhwc_fwd_params)
        /*00b4*/ 	.short	0x0380
        /*00b6*/ 	.short	0x00a0


	//----- nvinfo : EIATTR_SW_WAR
	.align		4
.L_1707:
        /*00b8*/ 	.byte	0x04, 0x36
        /*00ba*/ 	.short	(.L_1709 - .L_1708)
.L_1708:
        /*00bc*/ 	.word	0x00000008
.L_1709:


//--------------------- .nv.info._Z35group_norm_nhwc_fwd_one_pass_kernelI11Fp32IOFp32WLi256ELi70ELi560EEv26Group_norm_nhwc_fwd_params --------------------------
	.section	.nv.info._Z35group_norm_nhwc_fwd_one_pass_kernelI11Fp32IOFp32WLi256ELi70ELi560EEv26Group_norm_nhwc_fwd_params,"",@"SHT_CUDA_INFO"
	.sectionflags	@""
	.align	4


	//----- nvinfo : EIATTR_CUDA_API_VERSION
	.align		4
        /*0000*/ 	.byte	0x04, 0x37
        /*0002*/ 	.short	(.L_1711 - .L_1710)
.L_1710:
        /*0004*/ 	.word	0x00000082


	//----- nvinfo : EIATTR_KPARAM_INFO
	.align		4
.L_1711:
        /*0008*/ 	.byte	0x04, 0x17
        /*000a*/ 	.short	(.L_1713 - .L_1712)
.L_1712:
        /*000c*/ 	.word	0x00000000
        /*0010*/ 	.short	0x0000
        /*0012*/ 	.short	0x0000
        /*0014*/ 	.byte	0x00, 0xf0, 0x81, 0x02


	//----- nvinfo : EIATTR_SPARSE_MMA_MASK
	.align		4
.L_1713:
        /*0018*/ 	.byte	0x03, 0x50
        /*001a*/ 	.short	0x0000


	//----- nvinfo : EIATTR_MAXREG_COUNT
	.align		4
        /*001c*/ 	.byte	0x03, 0x1b
        /*001e*/ 	.short	0x0060


	//----- nvinfo : EIATTR_NUM_BARRIERS
	.align		4
        /*0020*/ 	.byte	0x02, 0x4c
        /*0022*/ 	.byte	0x01
	.zero		1


	//----- nvinfo : EIATTR_MERCURY_ISA_VERSION
	.align		4
        /*0024*/ 	.byte	0x03, 0x5f
        /*0026*/ 	.short	0x0101


	//----- nvinfo : EIATTR_COOP_GROUP_MASK_REGIDS
	.align		4
        /*0028*/ 	.byte	0x04, 0x29
        /*002a*/ 	.short	(.L_1715 - .L_1714)


	//   ....[0]....
.L_1714:
        /*002c*/ 	.word	0xffffffff


	//   ....[1]....
        /*0030*/ 	.word	0xffffffff


	//   ....[2]....
        /*0034*/ 	.word	0xffffffff


	//   ....[3]....
        /*0038*/ 	.word	0xffffffff


	//   ....[4]....
        /*003c*/ 	.word	0xffffffff


	//   ....[5]....
        /*0040*/ 	.word	0xffffffff


	//   ....[6]....
        /*0044*/ 	.word	0xffffffff


	//   ....[7]....
        /*0048*/ 	.word	0xffffffff


	//   ....[8]....
        /*004c*/ 	.word	0xffffffff


	//   ....[9]....
        /*0050*/ 	.word	0xffffffff


	//----- nvinfo : EIATTR_COOP_GROUP_INSTR_OFFSETS
	.align		4
.L_1715:
        /*0054*/ 	.byte	0x04, 0x28
        /*0056*/ 	.short	(.L_1717 - .L_1716)


	//   ....[0]....
.L_1716:
        /*0058*/ 	.word	0x00001980


	//   ....[1]....
        /*005c*/ 	.word	0x00001990


	//   ....[2]....
        /*0060*/ 	.word	0x000019d0


	//   ....[3]....
        /*0064*/ 	.word	0x000019e0


	//   ....[4]....
        /*0068*/ 	.word	0x00001a40


	//   ....[5]....
        /*006c*/ 	.word	0x00001a50


	//   ....[6]....
        /*0070*/ 	.word	0x00001ab0


	//   ....[7]....
        /*0074*/ 	.word	0x00001ac0


	//   ....[8]....
        /*0078*/ 	.word	0x00001b20


	//   ....[9]....
        /*007c*/ 	.word	0x00001b30


	//----- nvinfo : EIATTR_VRC_CTA_INIT_COUNT
	.align		4
.L_1717:
        /*0080*/ 	.byte	0x02, 0x4a
	.zero		1
	.zero		1


	//----- nvinfo : EIATTR_EXIT_INSTR_OFFSETS
	.align		4
        /*0084*/ 	.byte	0x04, 0x1c
        /*0086*/ 	.short	(.L_1719 - .L_1718)


	//   ....[0]....
.L_1718:
        /*0088*/ 	.word	0x00000060


	//   ....[1]....
        /*008c*/ 	.word	0x00006260


	//----- nvinfo : EIATTR_MAX_THREADS
	.align		4
.L_1719:
        /*0090*/ 	.byte	0x04, 0x05
        /*0092*/ 	.short	(.L_1721 - .L_1720)
.L_1720:
        /*0094*/ 	.word	0x00000230
        /*0098*/ 	.word	0x00000001
        /*009c*/ 	.word	0x00000001


	//----- nvinfo : EIATTR_CRS_STACK_SIZE
	.align		4
.L_1721:
        /*00a0*/ 	.byte	0x04, 0x1e
        /*00a2*/ 	.short	(.L_1723 - .L_1722)
.L_1722:
        /*00a4*/ 	.word	0x00000000


	//----- nvinfo : EIATTR_CBANK_PARAM_SIZE
	.align		4
.L_1723:
        /*00a8*/ 	.byte	0x03, 0x19
        /*00aa*/ 	.short	0x00a0


	//----- nvinfo : EIATTR_PARAM_CBANK
	.align		4
        /*00ac*/ 	.byte	0x04, 0x0a
        /*00ae*/ 	.short	(.L_1725 - .L_1724)
	.align		4
.L_1724:
        /*00b0*/ 	.word	index@(.nv.constant0._Z35group_norm_nhwc_fwd_one_pass_kernelI11Fp32IOFp32WLi256ELi70ELi560EEv26Group_norm_nhwc_fwd_params)
        /*00b4*/ 	.short	0x0380
        /*00b6*/ 	.short	0x00a0


	//----- nvinfo : EIATTR_SW_WAR
	.align		4
.L_1725:
        /*00b8*/ 	.byte	0x04, 0x36
        /*00ba*/ 	.short	(.L_1727 - .L_1726)
.L_1726:
        /*00bc*/ 	.word	0x00000008
.L_1727:


//--------------------- .nv.info._Z35group_norm_nhwc_fwd_one_pass_kernelI11Fp32IOFp32WLi512ELi70ELi560EEv26Group_norm_nhwc_fwd_params --------------------------
	.section	.nv.info._Z35group_norm_nhwc_fwd_one_pass_kernelI11Fp32IOFp32WLi512ELi70ELi560EEv26Group_norm_nhwc_fwd_params,"",@"SHT_CUDA_INFO"
	.sectionflags	@""
	.align	4


	//----- nvinfo : EIATTR_CUDA_API_VERSION
	.align		4
        /*0000*/ 	.byte	0x04, 0x37
        /*0002*/ 	.short	(.L_1729 - .L_1728)
.L_1728:
        /*0004*/ 	.word	0x00000082


	//----- nvinfo : EIATTR_KPARAM_INFO
	.align		4
.L_1729:
        /*0008*/ 	.byte	0x04, 0x17
        /*000a*/ 	.short	(.L_1731 - .L_1730)
.L_1730:
        /*000c*/ 	.word	0x00000000
        /*0010*/ 	.short	0x0000
        /*0012*/ 	.short	0x0000
        /*0014*/ 	.byte	0x00, 0xf0, 0x81, 0x02


	//----- nvinfo : EIATTR_SPARSE_MMA_MASK
	.align		4
.L_1731:
        /*0018*/ 	.byte	0x03, 0x50
        /*001a*/ 	.short	0x0000


	//----- nvinfo : EIATTR_MAXREG_COUNT
	.align		4
        /*001c*/ 	.byte	0x03, 0x1b
        /*001e*/ 	.short	0x0060


	//----- nvinfo : EIATTR_NUM_BARRIERS
	.align		4
        /*0020*/ 	.byte	0x02, 0x4c
        /*0022*/ 	.byte	0x01
	.zero		1


	//----- nvinfo : EIATTR_MERCURY_ISA_VERSION
	.align		4
        /*0024*/ 	.byte	0x03, 0x5f
        /*0026*/ 	.short	0x0101


	//----- nvinfo : EIATTR_COOP_GROUP_MASK_REGIDS
	.align		4
        /*0028*/ 	.byte	0x04, 0x29
        /*002a*/ 	.short	(.L_1733 - .L_1732)


	//   ....[0]....
.L_1732:
        /*002c*/ 	.word	0xffffffff


	//   ....[1]....
        /*0030*/ 	.word	0xffffffff


	//   ....[2]....
        /*0034*/ 	.word	0xffffffff


	//   ....[3]....
        /*0038*/ 	.word	0xffffffff


	//   ....[4]....
        /*003c*/ 	.word	0xffffffff


	//   ....[5]....
        /*0040*/ 	.word	0xffffffff


	//   ....[6]....
        /*0044*/ 	.word	0xffffffff


	//   ....[7]....
        /*0048*/ 	.word	0xffffffff


	//   ....[8]....
        /*004c*/ 	.word	0xffffffff


	//   ....[9]....
        /*0050*/ 	.word	0xffffffff


	//----- nvinfo : EIATTR_COOP_GROUP_INSTR_OFFSETS
	.align		4
.L_1733:
        /*0054*/ 	.byte	0x04, 0x28
        /*0056*/ 	.short	(.L_1735 - .L_1734)


	//   ....[0]....
.L_1734:
        /*0058*/ 	.word	0x00002ef0


	//   ....[1]....
        /*005c*/ 	.word	0x00002f00


	//   ....[2]....
        /*0060*/ 	.word	0x00002f40


	//   ....[3]....
        /*0064*/ 	.word	0x00002f50


	//   ....[4]....
        /*0068*/ 	.word	0x00002fb0


	//   ....[5]....
        /*006c*/ 	.word	0x00002fc0


	//   ....[6]....
        /*0070*/ 	.word	0x00003010


	//   ....[7]....
        /*0074*/ 	.word	0x00003020


	//   ....[8]....
        /*0078*/ 	.word	0x00003080


	//   ....[9]....
        /*007c*/ 	.word	0x00003090


	//----- nvinfo : EIATTR_VRC_CTA_INIT_COUNT
	.align		4
.L_1735:
        /*0080*/ 	.byte	0x02, 0x4a
	.zero		1
	.zero		1


	//----- nvinfo : EIATTR_EXIT_INSTR_OFFSETS
	.align		4
        /*0084*/ 	.byte	0x04, 0x1c
        /*0086*/ 	.short	(.L_1737 - .L_1736)


	//   ....[0]....
.L_1736:
        /*0088*/ 	.word	0x00000060


	//   ....[1]....
        /*008c*/ 	.word	0x0000b770


	//----- nvinfo : EIATTR_MAX_THREADS
	.align		4
.L_1737:
        /*0090*/ 	.byte	0x04, 0x05
        /*0092*/ 	.short	(.L_1739 - .L_1738)
.L_1738:
        /*0094*/ 	.word	0x00000230
        /*0098*/ 	.word	0x00000001
        /*009c*/ 	.word	0x00000001


	//----- nvinfo : EIATTR_CRS_STACK_SIZE
	.align		4
.L_1739:
        /*00a0*/ 	.byte	0x04, 0x1e
        /*00a2*/ 	.short	(.L_1741 - .L_1740)
.L_1740:
        /*00a4*/ 	.word	0x00000000


	//----- nvinfo : EIATTR_CBANK_PARAM_SIZE
	.align		4
.L_1741:
        /*00a8*/ 	.byte	0x03, 0x19
        /*00aa*/ 	.short	0x00a0


	//----- nvinfo : EIATTR_PARAM_CBANK
	.align		4
        /*00ac*/ 	.byte	0x04, 0x0a
        /*00ae*/ 	.short	(.L_1743 - .L_1742)
	.align		4
.L_1742:
        /*00b0*/ 	.word	index@(.nv.constant0._Z35group_norm_nhwc_fwd_one_pass_kernelI11Fp32IOFp32WLi512ELi70ELi560EEv26Group_norm_nhwc_fwd_params)
        /*00b4*/ 	.short	0x0380
        /*00b6*/ 	.short	0x00a0


	//----- nvinfo : EIATTR_SW_WAR
	.align		4
.L_1743:
        /*00b8*/ 	.byte	0x04, 0x36
        /*00ba*/ 	.short	(.L_1745 - .L_1744)
.L_1744:
        /*00bc*/ 	.word	0x00000008
.L_1745:


//--------------------- .nv.info._Z35group_norm_nhwc_fwd_one_pass_kernelI11Fp32IOBf16WLi64ELi70ELi560EEv26Group_norm_nhwc_fwd_params --------------------------
	.section	.nv.info._Z35group_norm_nhwc_fwd_one_pass_kernelI11Fp32IOBf16WLi64ELi70ELi560EEv26Group_norm_nhwc_fwd_params,"",@"SHT_CUDA_INFO"
	.sectionflags	@""
	.align	4


	//----- nvinfo : EIATTR_CUDA_API_VERSION
	.align		4
        /*0000*/ 	.byte	0x04, 0x37
        /*0002*/ 	.short	(.L_1747 - .L_1746)
.L_1746:
        /*0004*/ 	.word	0x00000082


	//----- nvinfo : EIATTR_KPARAM_INFO
	.align		4
.L_1747:
        /*0008*/ 	.byte	0x04, 0x17
        /*000a*/ 	.short	(.L_1749 - .L_1748)
.L_1748:
        /*000c*/ 	.word	0x00000000
        /*0010*/ 	.short	0x0000
        /*0012*/ 	.short	0x0000
        /*0014*/ 	.byte	0x00, 0xf0, 0x81, 0x02


	//----- nvinfo : EIATTR_SPARSE_MMA_MASK
	.align		4
.L_1749:
        /*0018*/ 	.byte	0x03, 0x50
        /*001a*/ 	.short	0x0000


	//----- nvinfo : EIATTR_MAXREG_COUNT
	.align		4
        /*001c*/ 	.byte	0x03, 0x1b
        /*001e*/ 	.short	0x0060


	//----- nvinfo : EIATTR_NUM_BARRIERS
	.align		4
        /*0020*/ 	.byte	0x02, 0x4c
        /*0022*/ 	.byte	0x01
	.zero		1


	//----- nvinfo : EIATTR_MERCURY_ISA_VERSION
	.align		4
        /*0024*/ 	.byte	0x03, 0x5f
        /*0026*/ 	.short	0x0101


	//----- nvinfo : EIATTR_INT_WARP_WIDE_INSTR_OFFSETS
	.align		4
        /*0028*/ 	.byte	0x04, 0x31
        /*002a*/ 	.short	(.L_1751 - .L_1750)


	//   ....[0]....
.L_1750:
        /*002c*/ 	.word	0x00001390


	//   ....[1]....
        /*0030*/ 	.word	0x000013e0


	//   ....[2]....
        /*0034*/ 	.word	0x00001430


	//   ....[3]....
        /*0038*/ 	.word	0x000014d0


	//   ....[4]....
        /*003c*/ 	.word	0x00001600


	//   ....[5]....
        /*0040*/ 	.word	0x00001650


	//   ....[6]....
        /*0044*/ 	.word	0x00001680


	//   ....[7]....
        /*0048*/ 	.word	0x000016c0


	//   ....[8]....
        /*004c*/ 	.word	0x00001a20


	//   ....[9]....
        /*0050*/ 	.word	0x00001a50


	//   ....[10]....
        /*0054*/ 	.word	0x00001a70


	//   ....[11]....
        /*0058*/ 	.word	0x00001aa0


	//   ....[12]....
        /*005c*/ 	.word	0x00001d00


	//   ....[13]....
        /*0060*/ 	.word	0x00001d20


	//----- nvinfo : EIATTR_COOP_GROUP_MASK_REGIDS
	.align		4
.L_1751:
        /*0064*/ 	.byte	0x04, 0x29
        /*0066*/ 	.short	(.L_1753 - .L_1752)


	//   ....[0]....
.L_1752:
        /*0068*/ 	.word	0xffffffff


	//   ....[1]....
        /*006c*/ 	.word	0xffffffff


	//   ....[2]....
        /*0070*/ 	.word	0xffffffff


	//   ....[3]....
        /*0074*/ 	.word	0xffffffff


	//   ....[4]....
        /*0078*/ 	.word	0xffffffff


	//   ....[5]....
        /*007c*/ 	.word	0xffffffff


	//   ....[6]....
        /*0080*/ 	.word	0xffffffff


	//   ....[7]....
        /*0084*/ 	.word	0xffffffff


	//   ....[8]....
        /*0088*/ 	.word	0xffffffff


	//   ....[9]....
        /*008c*/ 	.word	0xffffffff


	//----- nvinfo : EIATTR_COOP_GROUP_INSTR_OFFSETS
	.align		4
.L_1753:
        /*0090*/ 	.byte	0x04, 0x28
        /*0092*/ 	.short	(.L_1755 - .L_1754)


	//   ....[0]....
.L_1754:
        /*0094*/ 	.word	0x00000aa0


	//   ....[1]....
        /*0098*/ 	.word	0x00000ab0


	//   ....[2]....
        /*009c*/ 	.word	0x00000b00


	//   ....[3]....
        /*00a0*/ 	.word	0x00000b10


	//   ....[4]....
        /*00a4*/ 	.word	0x00000b60


	//   ....[5]....
        /*00a8*/ 	.word	0x00000b70


	//   ....[6]....
        /*00ac*/ 	.word	0x00000bc0


	//   ....[7]....
        /*00b0*/ 	.word	0x00000bd0


	//   ....[8]....
        /*00b4*/ 	.word	0x00000c20


	//   ....[9]....
        /*00b8*/ 	.word	0x00000c30


	//----- nvinfo : EIATTR_VRC_CTA_INIT_COUNT
	.align		4
.L_1755:
        /*00bc*/ 	.byte	0x02, 0x4a
	.zero		1
	.zero		1


	//----- nvinfo : EIATTR_EXIT_INSTR_OFFSETS
	.align		4
        /*00c0*/ 	.byte	0x04, 0x1c
        /*00c2*/ 	.short	(.L_1757 - .L_1756)


	//   ....[0]....
.L_1756:
        /*00c4*/ 	.word	0x00000070


	//   ....[1]....
        /*00c8*/ 	.word	0x00002f70


	//----- nvinfo : EIATTR_MAX_THREADS
	.align		4
.L_1757:
        /*00cc*/ 	.byte	0x04, 0x05
        /*00ce*/ 	.short	(.L_1759 - .L_1758)
.L_1758:
        /*00d0*/ 	.word	0x00000230
        /*00d4*/ 	.word	0x00000001
        /*00d8*/ 	.word	0x00000001


	//----- nvinfo : EIATTR_CRS_STACK_SIZE
	.align		4
.L_1759:
        /*00dc*/ 	.byte	0x04, 0x1e
        /*00de*/ 	.short	(.L_1761 - .L_1760)
.L_1760:
        /*00e0*/ 	.word	0x00000000


	//----- nvinfo : EIATTR_CBANK_PARAM_SIZE
	.align		4
.L_1761:
        /*00e4*/ 	.byte	0x03, 0x19
        /*00e6*/ 	.short	0x00a0


	//----- nvinfo : EIATTR_PARAM_CBANK
	.align		4
        /*00e8*/ 	.byte	0x04, 0x0a
        /*00ea*/ 	.short	(.L_1763 - .L_1762)
	.align		4
.L_1762:
        /*00ec*/ 	.word	index@(.nv.constant0._Z35group_norm_nhwc_fwd_one_pass_kernelI11Fp32IOBf16WLi64ELi70ELi560EEv26Group_norm_nhwc_fwd_params)
        /*00f0*/ 	.short	0x0380
        /*00f2*/ 	.short	0x00a0


	//----- nvinfo : EIATTR_SW_WAR
	.align		4
.L_1763:
        /*00f4*/ 	.byte	0x04, 0x36
        /*00f6*/ 	.short	(.L_1765 - .L_1764)
.L_1764:
        /*00f8*/ 	.word	0x00000008
.L_1765:


//--------------------- .nv.info._Z35group_norm_nhwc_fwd_one_pass_kernelI11Fp32IOBf16WLi128ELi70ELi560EEv26Group_norm_nhwc_fwd_params --------------------------
	.section	.nv.info._Z35group_norm_nhwc_fwd_one_pass_kernelI11Fp32IOBf16WLi128ELi70ELi560EEv26Group_norm_nhwc_fwd_params,"",@"SHT_CUDA_INFO"
	.sectionflags	@""
	.align	4


	//----- nvinfo : EIATTR_CUDA_API_VERSION
	.align		4
        /*0000*/ 	.byte	0x04, 0x37
        /*0002*/ 	.short	(.L_1767 - .L_1766)
.L_1766:
        /*0004*/ 	.word	0x00000082


	//----- nvinfo : EIATTR_KPARAM_INFO
	.align		4
.L_1767:
        /*0008*/ 	.byte	0x04, 0x17
        /*000a*/ 	.short	(.L_1769 - .L_1768)
.L_1768:
        /*000c*/ 	.word	0x00000000
        /*0010*/ 	.short	0x0000
        /*0012*/ 	.short	0x0000
        /*0014*/ 	.byte	0x00, 0xf0, 0x81, 0x02


	//----- nvinfo : EIATTR_SPARSE_MMA_MASK
	.align		4
.L_1769:
        /*0018*/ 	.byte	0x03, 0x50
        /*001a*/ 	.short	0x0000


	//----- nvinfo : EIATTR_MAXREG_COUNT
	.align		4
        /*001c*/ 	.byte	0x03, 0x1b
        /*001e*/ 	.short	0x0060


	//----- nvinfo : EIATTR_NUM_BARRIERS
	.align		4
        /*0020*/ 	.byte	0x02, 0x4c
        /*0022*/ 	.byte	0x01
	.zero		1


	//----- nvinfo : EIATTR_MERCURY_ISA_VERSION
	.align		4
        /*0024*/ 	.byte	0x03, 0x5f
        /*0026*/ 	.short	0x0101


	//----- nvinfo : EIATTR_COOP_GROUP_MASK_REGIDS
	.align		4
        /*0028*/ 	.byte	0x04, 0x29
        /*002a*/ 	.short	(.L_1771 - .L_1770)


	//   ....[0]....
.L_1770:
        /*002c*/ 	.word	0xffffffff


	//   ....[1]....
        /*0030*/ 	.word	0xffffffff


	//   ....[2]....
        /*0034*/ 	.word	0xffffffff


	//   ....[3]....
        /*0038*/ 	.word	0xffffffff


	//   ....[4]....
        /*003c*/ 	.word	0xffffffff


	//   ....[5]....
        /*0040*/ 	.word	0xffffffff


	//   ....[6]....
        /*0044*/ 	.word	0xffffffff


	//   ....[7]....
        /*0048*/ 	.word	0xffffffff


	//   ....[8]....
        /*004c*/ 	.word	0xffffffff


	//   ....[9]....
        /*0050*/ 	.word	0xffffffff


	//----- nvinfo : EIATTR_COOP_GROUP_INSTR_OFFSETS
	.align		4
.L_1771:
        /*0054*/ 	.byte	0x04, 0x28
        /*0056*/ 	.short	(.L_1773 - .L_1772)


	//   ....[0]....
.L_1772:
        /*0058*/ 	.word	0x00000f00


	//   ....[1]....
        /*005c*/ 	.word	0x00000f10


	//   ....[2]....
        /*0060*/ 	.word	0x00000f60


	//   ....[3]....
        /*0064*/ 	.word	0x00000f70


	//   ....[4]....
        /*0068*/ 	.word	0x00000fc0


	//   ....[5]....
        /*006c*/ 	.word	0x00000fd0


	//   ....[6]....
        /*0070*/ 	.word	0x00001020


	//   ....[7]....
        /*0074*/ 	.word	0x00001030


	//   ....[8]....
        /*0078*/ 	.word	0x00001090


	//   ....[9]....
        /*007c*/ 	.word	0x000010a0


	//----- nvinfo : EIATTR_VRC_CTA_INIT_COUNT
	.align		4
.L_1773:
        /*0080*/ 	.byte	0x02, 0x4a
	.zero		1
	.zero		1


	//----- nvinfo : EIATTR_EXIT_INSTR_OFFSETS
	.align		4
        /*0084*/ 	.byte	0x04, 0x1c
        /*0086*/ 	.short	(.L_1775 - .L_1774)


	//   ....[0]....
.L_1774:
        /*0088*/ 	.word	0x00000060


	//   ....[1]....
        /*008c*/ 	.word	0x00003e00


	//----- nvinfo : EIATTR_MAX_THREADS
	.align		4
.L_1775:
        /*0090*/ 	.byte	0x04, 0x05
        /*0092*/ 	.short	(.L_1777 - .L_1776)
.L_1776:
        /*0094*/ 	.word	0x00000230
        /*0098*/ 	.word	0x00000001
        /*009c*/ 	.word	0x00000001


	//----- nvinfo : EIATTR_CRS_STACK_SIZE
	.align		4
.L_1777:
        /*00a0*/ 	.byte	0x04, 0x1e
        /*00a2*/ 	.short	(.L_1779 - .L_1778)
.L_1778:
        /*00a4*/ 	.word	0x00000000


	//----- nvinfo : EIATTR_CBANK_PARAM_SIZE
	.align		4
.L_1779:
        /*00a8*/ 	.byte	0x03, 0x19
        /*00aa*/ 	.short	0x00a0


	//----- nvinfo : EIATTR_PARAM_CBANK
	.align		4
        /*00ac*/ 	.byte	0x04, 0x0a
        /*00ae*/ 	.short	(.L_1781 - .L_1780)
	.align		4
.L_1780:
        /*00b0*/ 	.word	index@(.nv.constant0._Z35group_norm_nhwc_fwd_one_pass_kernelI11Fp32IOBf16WLi128ELi70ELi560EEv26Group_norm_nhwc_fwd_params)
        /*00b4*/ 	.short	0x0380
        /*00b6*/ 	.short	0x00a0


	//----- nvinfo : EIATTR_SW_WAR
	.align		4
.L_1781:
        /*00b8*/ 	.byte	0x04, 0x36
        /*00ba*/ 	.short	(.L_1783 - .L_1782)
.L_1782:
        /*00bc*/ 	.word	0x00000008
.L_1783:


//--------------------- .nv.info._Z35group_norm_nhwc_fwd_one_pass_kernelI11Fp32IOBf16WLi256ELi70ELi560EEv26Group_norm_nhwc_fwd_params --------------------------
	.section	.nv.info._Z35group_norm_nhwc_fwd_one_pass_kernelI11Fp32IOBf16WLi256ELi70ELi560EEv26Group_norm_nhwc_fwd_params,"",@"SHT_CUDA_INFO"
	.sectionflags	@""
	.align	4


	//----- nvinfo : EIATTR_CUDA_API_VERSION
	.align		4
        /*0000*/ 	.byte	0x04, 0x37
        /*0002*/ 	.short	(.L_1785 - .L_1784)
.L_1784:
        /*0004*/ 	.word	0x00000082


	//----- nvinfo : EIATTR_KPARAM_INFO
	.align		4
.L_1785:
        /*0008*/ 	.byte	0x04, 0x17
        /*000a*/ 	.short	(.L_1787 - .L_1786)
.L_1786:
        /*000c*/ 	.word	0x00000000
        /*0010*/ 	.short	0x0000
        /*0012*/ 	.short	0x0000
        /*0014*/ 	.byte	0x00, 0xf0, 0x81, 0x02


	//----- nvinfo : EIATTR_SPARSE_MMA_MASK
	.align		4
.L_1787:
        /*0018*/ 	.byte	0x03, 0x50
        /*001a*/ 	.short	0x0000


	//----- nvinfo : EIATTR_MAXREG_COUNT
	.align		4
        /*001c*/ 	.byte	0x03, 0x1b
        /*001e*/ 	.short	0x0060


	//----- nvinfo : EIATTR_NUM_BARRIERS
	.align		4
        /*0020*/ 	.byte	0x02, 0x4c
        /*0022*/ 	.byte	0x01
	.zero		1


	//----- nvinfo : EIATTR_MERCURY_ISA_VERSION
	.align		4
        /*0024*/ 	.byte	0x03, 0x5f
        /*0026*/ 	.short	0x0101


	//----- nvinfo : EIATTR_COOP_GROUP_MASK_REGIDS
	.align		4
        /*0028*/ 	.byte	0x04, 0x29
        /*002a*/ 	.short	(.L_1789 - .L_1788)


	//   ....[0]....
.L_1788:
        /*002c*/ 	.word	0xffffffff


	//   ....[1]....
        /*0030*/ 	.word	0xffffffff


	//   ....[2]....
        /*0034*/ 	.word	0xffffffff


	//   ....[3]....
        /*0038*/ 	.word	0xffffffff


	//   ....[4]....
        /*003c*/ 	.word	0xffffffff


	//   ....[5]....
        /*0040*/ 	.word	0xffffffff


	//   ....[6]....
        /*0044*/ 	.word	0xffffffff


	//   ....[7]....
        /*0048*/ 	.word	0xffffffff


	//   ....[8]....
        /*004c*/ 	.word	0xffffffff


	//   ....[9]....
        /*0050*/ 	.word	0xffffffff


	//----- nvinfo : EIATTR_COOP_GROUP_INSTR_OFFSETS
	.align		4
.L_1789:
        /*0054*/ 	.byte	0x04, 0x28
        /*0056*/ 	.short	(.L_1791 - .L_1790)


	//   ....[0]....
.L_1790:
        /*0058*/ 	.word	0x00001980


	//   ....[1]....
        /*005c*/ 	.word	0x00001990


	//   ....[2]....
        /*0060*/ 	.word	0x000019d0


	//   ....[3]....
        /*0064*/ 	.word	0x000019e0


	//   ....[4]....
        /*0068*/ 	.word	0x00001a40


	//   ....[5]....
        /*006c*/ 	.word	0x00001a50


	//   ....[6]....
        /*0070*/ 	.word	0x00001ab0


	//   ....[7]....
        /*0074*/ 	.word	0x00001ac0


	//   ....[8]....
        /*0078*/ 	.word	0x00001b20


	//   ....[9]....
        /*007c*/ 	.word	0x00001b30


	//----- nvinfo : EIATTR_VRC_CTA_INIT_COUNT
	.align		4
.L_1791:
        /*0080*/ 	.byte	0x02, 0x4a
	.zero		1
	.zero		1


	//----- nvinfo : EIATTR_EXIT_INSTR_OFFSETS
	.align		4
        /*0084*/ 	.byte	0x04, 0x1c
        /*0086*/ 	.short	(.L_1793 - .L_1792)


	//   ....[0]....
.L_1792:
        /*0088*/ 	.word	0x00000060


	//   ....[1]....
        /*008c*/ 	.word	0x000062c0


	//----- nvinfo : EIATTR_MAX_THREADS
	.align		4
.L_1793:
        /*0090*/ 	.byte	0x04, 0x05
        /*0092*/ 	.short	(.L_1795 - .L_1794)
.L_1794:
        /*0094*/ 	.word	0x00000230
        /*0098*/ 	.word	0x00000001
        /*009c*/ 	.word	0x00000001


	//----- nvinfo : EIATTR_CRS_STACK_SIZE
	.align		4
.L_1795:
        /*00a0*/ 	.byte	0x04, 0x1e
        /*00a2*/ 	.short	(.L_1797 - .L_1796)
.L_1796:
        /*00a4*/ 	.word	0x00000000


	//----- nvinfo : EIATTR_CBANK_PARAM_SIZE
	.align		4
.L_1797:
        /*00a8*/ 	.byte	0x03, 0x19
        /*00aa*/ 	.short	0x00a0


	//----- nvinfo : EIATTR_PARAM_CBANK
	.align		4
        /*00ac*/ 	.byte	0x04, 0x0a
        /*00ae*/ 	.short	(.L_1799 - .L_1798)
	.align		4
.L_1798:
        /*00b0*/ 	.word	index@(.nv.constant0._Z35group_norm_nhwc_fwd_one_pass_kernelI11Fp32IOBf16WLi256ELi70ELi560EEv26Group_norm_nhwc_fwd_params)
        /*00b4*/ 	.short	0x0380
        /*00b6*/ 	.short	0x00a0


	//----- nvinfo : EIATTR_SW_WAR
	.align		4
.L_1799:
        /*00b8*/ 	.byte	0x04, 0x36
        /*00ba*/ 	.short	(.L_1801 - .L_1800)
.L_1800:
        /*00bc*/ 	.word	0x00000008
.L_1801:


//--------------------- .nv.info._Z35group_norm_nhwc_fwd_one_pass_kernelI11Fp32IOBf16WLi512ELi70ELi560EEv26Group_norm_nhwc_fwd_params --------------------------
	.section	.nv.info._Z35group_norm_nhwc_fwd_one_pass_kernelI11Fp32IOBf16WLi512ELi70ELi560EEv26Group_norm_nhwc_fwd_params,"",@"SHT_CUDA_INFO"
	.sectionflags	@""
	.align	4


	//----- nvinfo : EIATTR_CUDA_API_VERSION
	.align		4
        /*0000*/ 	.byte	0x04, 0x37
        /*0002*/ 	.short	(.L_1803 - .L_1802)
.L_1802:
        /*0004*/ 	.word	0x00000082


	//----- nvinfo : EIATTR_KPARAM_INFO
	.align		4
.L_1803:
        /*0008*/ 	.byte	0x04, 0x17
        /*000a*/ 	.short	(.L_1805 - .L_1804)
.L_1804:
        /*000c*/ 	.word	0x00000000
        /*0010*/ 	.short	0x0000
        /*0012*/ 	.short	0x0000
        /*0014*/ 	.byte	0x00, 0xf0, 0x81, 0x02


	//----- nvinfo : EIATTR_SPARSE_MMA_MASK
	.align		4
.L_1805:
        /*0018*/ 	.byte	0x03, 0x50
        /*001a*/ 	.short	0x0000


	//----- nvinfo : EIATTR_MAXREG_COUNT
	.align		4
        /*001c*/ 	.byte	0x03, 0x1b
        /*001e*/ 	.short	0x0060


	//----- nvinfo : EIATTR_NUM_BARRIERS
	.align		4
        /*0020*/ 	.byte	0x02, 0x4c
        /*0022*/ 	.byte	0x01
	.zero		1


	//----- nvinfo : EIATTR_MERCURY_ISA_VERSION
	.align		4
        /*0024*/ 	.byte	0x03, 0x5f
        /*0026*/ 	.short	0x0101


	//----- nvinfo : EIATTR_COOP_GROUP_MASK_REGIDS
	.align		4
        /*0028*/ 	.byte	0x04, 0x29
        /*002a*/ 	.short	(.L_1807 - .L_1806)


	//   ....[0]....
.L_1806:
        /*002c*/ 	.word	0xffffffff


	//   ....[1]....
        /*0030*/ 	.word	0xffffffff


	//   ....[2]....
        /*0034*/ 	.word	0xffffffff


	//   ....[3]....
        /*0038*/ 	.word	0xffffffff


	//   ....[4]....
        /*003c*/ 	.word	0xffffffff


	//   ....[5]....
        /*0040*/ 	.word	0xffffffff


	//   ....[6]....
        /*0044*/ 	.word	0xffffffff


	//   ....[7]....
        /*0048*/ 	.word	0xffffffff


	//   ....[8]....
        /*004c*/ 	.word	0xffffffff


	//   ....[9]....
        /*0050*/ 	.word	0xffffffff


	//----- nvinfo : EIATTR_COOP_GROUP_INSTR_OFFSETS
	.align		4
.L_1807:
        /*0054*/ 	.byte	0x04, 0x28
        /*0056*/ 	.short	(.L_1809 - .L_1808)


	//   ....[0]....
.L_1808:
        /*0058*/ 	.word	0x00002ef0


	//   ....[1]....
        /*005c*/ 	.word	0x00002f00


	//   ....[2]....
        /*0060*/ 	.word	0x00002f40


	//   ....[3]....
        /*0064*/ 	.word	0x00002f50


	//   ....[4]....
        /*0068*/ 	.word	0x00002fb0


	//   ....[5]....
        /*006c*/ 	.word	0x00002fc0


	//   ....[6]....
        /*0070*/ 	.word	0x00003010


	//   ....[7]....
        /*0074*/ 	.word	0x00003020


	//   ....[8]....
        /*0078*/ 	.word	0x00003080


	//   ....[9]....
        /*007c*/ 	.word	0x00003090


	//----- nvinfo : EIATTR_VRC_CTA_INIT_COUNT
	.align		4
.L_1809:
        /*0080*/ 	.byte	0x02, 0x4a
	.zero		1
	.zero		1


	//----- nvinfo : EIATTR_EXIT_INSTR_OFFSETS
	.align		4
        /*0084*/ 	.byte	0x04, 0x1c
        /*0086*/ 	.short	(.L_1811 - .L_1810)


	//   ....[0]....
.L_1810:
        /*0088*/ 	.word	0x00000060


	//   ....[1]....
        /*008c*/ 	.word	0x0000b7d0


	//----- nvinfo : EIATTR_MAX_THREADS
	.align		4
.L_1811:
        /*0090*/ 	.byte	0x04, 0x05
        /*0092*/ 	.short	(.L_1813 - .L_1812)
.L_1812:
        /*0094*/ 	.word	0x00000230
        /*0098*/ 	.word	0x00000001
        /*009c*/ 	.word	0x00000001


	//----- nvinfo : EIATTR_CRS_STACK_SIZE
	.align		4
.L_1813:
        /*00a0*/ 	.byte	0x04, 0x1e
        /*00a2*/ 	.short	(.L_1815 - .L_1814)
.L_1814:
        /*00a4*/ 	.word	0x00000000


	//----- nvinfo : EIATTR_CBANK_PARAM_SIZE
	.align		4
.L_1815:
        /*00a8*/ 	.byte	0x03, 0x19
        /*00aa*/ 	.short	0x00a0


	//----- nvinfo : EIATTR_PARAM_CBANK
	.align		4
        /*00ac*/ 	.byte	0x04, 0x0a
        /*00ae*/ 	.short	(.L_1817 - .L_1816)
	.align		4
.L_1816:
        /*00b0*/ 	.word	index@(.nv.constant0._Z35group_norm_nhwc_fwd_one_pass_kernelI11Fp32IOBf16WLi512ELi70ELi560EEv26Group_norm_nhwc_fwd_params)
        /*00b4*/ 	.short	0x0380
        /*00b6*/ 	.short	0x00a0


	//----- nvinfo : EIATTR_SW_WAR
	.align		4
.L_1817:
        /*00b8*/ 	.byte	0x04, 0x36
        /*00ba*/ 	.short	(.L_1819 - .L_1818)
.L_1818:
        /*00bc*/ 	.word	0x00000008
.L_1819:


//--------------------- .nv.info._Z35group_norm_nhwc_fwd_one_pass_kernelI11Fp32IOFp16WLi64ELi70ELi560EEv26Group_norm_nhwc_fwd_params --------------------------
	.section	.nv.info._Z35group_norm_nhwc_fwd_one_pass_kernelI11Fp32IOFp16WLi64ELi70ELi560EEv26Group_norm_nhwc_fwd_params,"",@"SHT_CUDA_INFO"
	.sectionflags	@""
	.align	4


	//----- nvinfo : EIATTR_CUDA_API_VERSION
	.align		4
        /*0000*/ 	.byte	0x04, 0x37
        /*0002*/ 	.short	(.L_1821 - .L_1820)
.L_1820:
        /*0004*/ 	.word	0x00000082


	//----- nvinfo : EIATTR_KPARAM_INFO
	.align		4
.L_1821:
        /*0008*/ 	.byte	0x04, 0x17
        /*000a*/ 	.short	(.L_1823 - .L_1822)
.L_1822:
        /*000c*/ 	.word	0x00000000
        /*0010*/ 	.short	0x0000
        /*0012*/ 	.short	0x0000
        /*0014*/ 	.byte	0x00, 0xf0, 0x81, 0x02


	//----- nvinfo : EIATTR_SPARSE_MMA_MASK
	.align		4
.L_1823:
        /*0018*/ 	.byte	0x03, 0x50
        /*001a*/ 	.short	0x0000


	//----- nvinfo : EIATTR_MAXREG_COUNT
	.align		4
        /*001c*/ 	.byte	0x03, 0x1b
        /*001e*/ 	.short	0x0060


	//----- nvinfo : EIATTR_NUM_BARRIERS
	.align		4
        /*0020*/ 	.byte	0x02, 0x4c
        /*0022*/ 	.byte	0x01
	.zero		1


	//----- nvinfo : EIATTR_MERCURY_ISA_VERSION
	.align		4
        /*0024*/ 	.byte	0x03, 0x5f
        /*0026*/ 	.short	0x0101


	//----- nvinfo : EIATTR_INT_WARP_WIDE_INSTR_OFFSETS
	.align		4
        /*0028*/ 	.byte	0x04, 0x31
        /*002a*/ 	.short	(.L_1825 - .L_1824)


	//   ....[0]....
.L_1824:
        /*002c*/ 	.word	0x00001390


	//   ....[1]....
        /*0030*/ 	.word	0x000013f0


	//   ....[2]....
        /*0034*/ 	.word	0x00001440


	//   ....[3]....
        /*0038*/ 	.word	0x000014d0


	//   ....[4]....
        /*003c*/ 	.word	0x00001610


	//   ....[5]....
        /*0040*/ 	.word	0x00001650


	//   ....[6]....
        /*0044*/ 	.word	0x00001670


	//   ....[7]....
        /*0048*/ 	.word	0x000016d0


	//   ....[8]....
        /*004c*/ 	.word	0x00001a20


	//   ....[9]....
        /*0050*/ 	.word	0x00001a50


	//   ....[10]....
        /*0054*/ 	.word	0x00001a70


	//   ....[11]....
        /*0058*/ 	.word	0x00001ab0


	//   ....[12]....
        /*005c*/ 	.word	0x00001d00


	//   ....[13]....
        /*0060*/ 	.word	0x00001d20


	//----- nvinfo : EIATTR_COOP_GROUP_MASK_REGIDS
	.align		4
.L_1825:
        /*0064*/ 	.byte	0x04, 0x29
        /*0066*/ 	.short	(.L_1827 - .L_1826)


	//   ....[0]....
.L_1826:
        /*0068*/ 	.word	0xffffffff


	//   ....[1]....
        /*006c*/ 	.word	0xffffffff


	//   ....[2]....
        /*0070*/ 	.word	0xffffffff


	//   ....[3]....
        /*0074*/ 	.word	0xffffffff


	//   ....[4]....
        /*0078*/ 	.word	0xffffffff


	//   ....[5]....
        /*007c*/ 	.word	0xffffffff


	//   ....[6]....
        /*0080*/ 	.word	0xffffffff


	//   ....[7]....
        /*0084*/ 	.word	0xffffffff


	//   ....[8]....
        /*0088*/ 	.word	0xffffffff


	//   ....[9]....
        /*008c*/ 	.word	0xffffffff


	//----- nvinfo : EIATTR_COOP_GROUP_INSTR_OFFSETS
	.align		4
.L_1827:
        /*0090*/ 	.byte	0x04, 0x28
        /*0092*/ 	.short	(.L_1829 - .L_1828)


	//   ....[0]....
.L_1828:
        /*0094*/ 	.word	0x00000aa0


	//   ....[1]....
        /*0098*/ 	.word	0x00000ab0


	//   ....[2]....
        /*009c*/ 	.word	0x00000b00


	//   ....[3]....
        /*00a0*/ 	.word	0x00000b10


	//   ....[4]....
        /*00a4*/ 	.word	0x00000b60


	//   ....[5]....
        /*00a8*/ 	.word	0x00000b70


	//   ....[6]....
        /*00ac*/ 	.word	0x00000bc0


	//   ....[7]....
        /*00b0*/ 	.word	0x00000bd0


	//   ....[8]....
        /*00b4*/ 	.word	0x00000c20


	//   ....[9]....
        /*00b8*/ 	.word	0x00000c30


	//----- nvinfo : EIATTR_VRC_CTA_INIT_COUNT
	.align		4
.L_1829:
        /*00bc*/ 	.byte	0x02, 0x4a
	.zero		1
	.zero		1


	//----- nvinfo : EIATTR_EXIT_INSTR_OFFSETS
	.align		4
        /*00c0*/ 	.byte	0x04, 0x1c
        /*00c2*/ 	.short	(.L_1831 - .L_1830)


	//   ....[0]....
.L_1830:
        /*00c4*/ 	.word	0x00000070


	//   ....[1]....
        /*00c8*/ 	.word	0x00002f70


	//----- nvinfo : EIATTR_MAX_THREADS
	.align		4
.L_1831:
        /*00cc*/ 	.byte	0x04, 0x05
        /*00ce*/ 	.short	(.L_1833 - .L_1832)
.L_1832:
        /*00d0*/ 	.word	0x00000230
        /*00d4*/ 	.word	0x00000001
        /*00d8*/ 	.word	0x00000001


	//----- nvinfo : EIATTR_CRS_STACK_SIZE
	.align		4
.L_1833:
        /*00dc*/ 	.byte	0x04, 0x1e
        /*00de*/ 	.short	(.L_1835 - .L_1834)
.L_1834:
        /*00e0*/ 	.word	0x00000000


	//----- nvinfo : EIATTR_CBANK_PARAM_SIZE
	.align		4
.L_1835:
        /*00e4*/ 	.byte	0x03, 0x19
        /*00e6*/ 	.short	0x00a0


	//----- nvinfo : EIATTR_PARAM_CBANK
	.align		4
        /*00e8*/ 	.byte	0x04, 0x0a
        /*00ea*/ 	.short	(.L_1837 - .L_1836)
	.align		4
.L_1836:
        /*00ec*/ 	.word	index@(.nv.constant0._Z35group_norm_nhwc_fwd_one_pass_kernelI11Fp32IOFp16WLi64ELi70ELi560EEv26Group_norm_nhwc_fwd_params)
        /*00f0*/ 	.short	0x0380
        /*00f2*/ 	.short	0x00a0


	//----- nvinfo : EIATTR_SW_WAR
	.align		4
.L_1837:
        /*00f4*/ 	.byte	0x04, 0x36
        /*00f6*/ 	.short	(.L_1839 - .L_1838)
.L_1838:
        /*00f8*/ 	.word	0x00000008
.L_1839:


//--------------------- .nv.info._Z35group_norm_nhwc_fwd_one_pass_kernelI11Fp32IOFp16WLi128ELi70ELi560EEv26Group_norm_nhwc_fwd_params --------------------------
	.section	.nv.info._Z35group_norm_nhwc_fwd_one_pass_kernelI11Fp32IOFp16WLi128ELi70ELi560EEv26Group_norm_nhwc_fwd_params,"",@"SHT_CUDA_INFO"
	.sectionflags	@""
	.align	4


	//----- nvinfo : EIATTR_CUDA_API_VERSION
	.align		4
        /*0000*/ 	.byte	0x04, 0x37
        /*0002*/ 	.short	(.L_1841 - .L_1840)
.L_1840:
        /*0004*/ 	.word	0x00000082


	//----- nvinfo : EIATTR_KPARAM_INFO
	.align		4
.L_1841:
        /*0008*/ 	.byte	0x04, 0x17
        /*000a*/ 	.short	(.L_1843 - .L_1842)
.L_1842:
        /*000c*/ 	.word	0x00000000
        /*0010*/ 	.short	0x0000
        /*0012*/ 	.short	0x0000
        /*0014*/ 	.byte	0x00, 0xf0, 0x81, 0x02


	//----- nvinfo : EIATTR_SPARSE_MMA_MASK
	.align		4
.L_1843:
        /*0018*/ 	.byte	0x03, 0x50
        /*001a*/ 	.short	0x0000


	//----- nvinfo : EIATTR_MAXREG_COUNT
	.align		4
        /*001c*/ 	.byte	0x03, 0x1b
        /*001e*/ 	.short	0x0060


	//----- nvinfo : EIATTR_NUM_BARRIERS
	.align		4
        /*0020*/ 	.byte	0x02, 0x4c
        /*0022*/ 	.byte	0x01
	.zero		1


	//----- nvinfo : EIATTR_MERCURY_ISA_VERSION
	.align		4
        /*0024*/ 	.byte	0x03, 0x5f
        /*0026*/ 	.short	0x0101


	//----- nvinfo : EIATTR_COOP_GROUP_MASK_REGIDS
	.align		4
        /*0028*/ 	.byte	0x04, 0x29
        /*002a*/ 	.short	(.L_1845 - .L_1844)


	//   ....[0]....
.L_1844:
        /*002c*/ 	.word	0xffffffff


	//   ....[1]....
        /*0030*/ 	.word	0xffffffff


	//   ....[2]....
        /*0034*/ 	.word	0xffffffff


	//   ....[3]....
        /*0038*/ 	.word	0xffffffff


	//   ....[4]....
        /*003c*/ 	.word	0xffffffff


	//   ....[5]....
        /*0040*/ 	.word	0xffffffff


	//   ....[6]....
        /*0044*/ 	.word	0xffffffff


	//   ....[7]....
        /*0048*/ 	.word	0xffffffff


	//   ....[8]....
        /*004c*/ 	.word	0xffffffff


	//   ....[9]....
        /*0050*/ 	.word	0xffffffff


	//----- nvinfo : EIATTR_COOP_GROUP_INSTR_OFFSETS
	.align		4
.L_1845:
        /*0054*/ 	.byte	0x04, 0x28
        /*0056*/ 	.short	(.L_1847 - .L_1846)


	//   ....[0]....
.L_1846:
        /*0058*/ 	.word	0x00000f00


	//   ....[1]....
        /*005c*/ 	.word	0x00000f10


	//   ....[2]....
        /*0060*/ 	.word	0x00000f60


	//   ....[3]....
        /*0064*/ 	.word	0x00000f70


	//   ....[4]....
        /*0068*/ 	.word	0x00000fc0


	//   ....[5]....
        /*006c*/ 	.word	0x00000fd0


	//   ....[6]....
        /*0070*/ 	.word	0x00001020


	//   ....[7]....
        /*0074*/ 	.word	0x00001030


	//   ....[8]....
        /*0078*/ 	.word	0x00001090


	//   ....[9]....
        /*007c*/ 	.word	0x000010a0


	//----- nvinfo : EIATTR_VRC_CTA_INIT_COUNT
	.align		4
.L_1847:
        /*0080*/ 	.byte	0x02, 0x4a
	.zero		1
	.zero		1


	//----- nvinfo : EIATTR_EXIT_INSTR_OFFSETS
	.align		4
        /*0084*/ 	.byte	0x04, 0x1c
        /*0086*/ 	.short	(.L_1849 - .L_1848)


	//   ....[0]....
.L_1848:
        /*0088*/ 	.word	0x00000060


	//   ....[1]....
        /*008c*/ 	.word	0x00003e00


	//----- nvinfo : EIATTR_MAX_THREADS
	.align		4
.L_1849:
        /*0090*/ 	.byte	0x04, 0x05
        /*0092*/ 	.short	(.L_1851 - .L_1850)
.L_1850:
        /*0094*/ 	.word	0x00000230
        /*0098*/ 	.word	0x00000001
        /*009c*/ 	.word	0x00000001


	//----- nvinfo : EIATTR_CRS_STACK_SIZE
	.align		4
.L_1851:
        /*00a0*/ 	.byte	0x04, 0x1e
        /*00a2*/ 	.short	(.L_1853 - .L_1852)
.L_1852:
        /*00a4*/ 	.word	0x00000000


	//----- nvinfo : EIATTR_CBANK_PARAM_SIZE
	.align		4
.L_1853:
        /*00a8*/ 	.byte	0x03, 0x19
        /*00aa*/ 	.short	0x00a0


	//----- nvinfo : EIATTR_PARAM_CBANK
	.align		4
        /*00ac*/ 	.byte	0x04, 0x0a
        /*00ae*/ 	.short	(.L_1855 - .L_1854)
	.align		4
.L_1854:
        /*00b0*/ 	.word	index@(.nv.constant0._Z35group_norm_nhwc_fwd_one_pass_kernelI11Fp32IOFp16WLi128ELi70ELi560EEv26Group_norm_nhwc_fwd_params)
        /*00b4*/ 	.short	0x0380
        /*00b6*/ 	.short	0x00a0


	//----- nvinfo : EIATTR_SW_WAR
	.align		4
.L_1855:
        /*00b8*/ 	.byte	0x04, 0x36
        /*00ba*/ 	.short	(.L_1857 - .L_1856)
.L_1856:
        /*00bc*/ 	.word	0x00000008
.L_1857:


//--------------------- .nv.info._Z35group_norm_nhwc_fwd_one_pass_kernelI11Fp32IOFp16WLi256ELi70ELi560EEv26Group_norm_nhwc_fwd_params --------------------------
	.section	.nv.info._Z35group_norm_nhwc_fwd_one_pass_kernelI11Fp32IOFp16WLi256ELi70ELi560EEv26Group_norm_nhwc_fwd_params,"",@"SHT_CUDA_INFO"
	.sectionflags	@""
	.align	4


	//----- nvinfo : EIATTR_CUDA_API_VERSION
	.align		4
        /*0000*/ 	.byte	0x04, 0x37
        /*0002*/ 	.short	(.L_1859 - .L_1858)
.L_1858:
        /*0004*/ 	.word	0x00000082


	//----- nvinfo : EIATTR_KPARAM_INFO
	.align		4
.L_1859:
        /*0008*/ 	.byte	0x04, 0x17
        /*000a*/ 	.short	(.L_1861 - .L_1860)
.L_1860:
        /*000c*/ 	.word	0x00000000
        /*0010*/ 	.short	0x0000
        /*0012*/ 	.short	0x0000
        /*0014*/ 	.byte	0x00, 0xf0, 0x81, 0x02


	//----- nvinfo : EIATTR_SPARSE_MMA_MASK
	.align		4
.L_1861:
        /*0018*/ 	.byte	0x03, 0x50
        /*001a*/ 	.short	0x0000


	//----- nvinfo : EIATTR_MAXREG_COUNT
	.align		4
        /*001c*/ 	.byte	0x03, 0x1b
        /*001e*/ 	.short	0x0060


	//----- nvinfo : EIATTR_NUM_BARRIERS
	.align		4
        /*0020*/ 	.byte	0x02, 0x4c
        /*0022*/ 	.byte	0x01
	.zero		1


	//----- nvinfo : EIATTR_MERCURY_ISA_VERSION
	.align		4
        /*0024*/ 	.byte	0x03, 0x5f
        /*0026*/ 	.short	0x0101


	//----- nvinfo : EIATTR_COOP_GROUP_MASK_REGIDS
	.align		4
        /*0028*/ 	.byte	0x04, 0x29
        /*002a*/ 	.short	(.L_1863 - .L_1862)


	//   ....[0]....
.L_1862:
        /*002c*/ 	.word	0xffffffff


	//   ....[1]....
        /*0030*/ 	.word	0xffffffff


	//   ....[2]....
        /*0034*/ 	.word	0xffffffff


	//   ....[3]....
        /*0038*/ 	.word	0xffffffff


	//   ....[4]....
        /*003c*/ 	.word	0xffffffff


	//   ....[5]....
        /*0040*/ 	.word	0xffffffff


	//   ....[6]....
        /*0044*/ 	.word	0xffffffff


	//   ....[7]....
        /*0048*/ 	.word	0xffffffff


	//   ....[8]....
        /*004c*/ 	.word	0xffffffff


	//   ....[9]....
        /*0050*/ 	.word	0xffffffff


	//----- nvinfo : EIATTR_COOP_GROUP_INSTR_OFFSETS
	.align		4
.L_1863:
        /*0054*/ 	.byte	0x04, 0x28
        /*0056*/ 	.short	(.L_1865 - .L_1864)


	//   ....[0]....
.L_1864:
        /*0058*/ 	.word	0x00001980


	//   ....[1]....
        /*005c*/ 	.word	0x00001990


	//   ....[2]....
        /*0060*/ 	.word	0x000019d0


	//   ....[3]....
        /*0064*/ 	.word	0x000019e0


	//   ....[4]....
        /*0068*/ 	.word	0x00001a40


	//   ....[5]....
        /*006c*/ 	.word	0x00001a50


	//   ....[6]....
        /*0070*/ 	.word	0x00001ab0


	//   ....[7]....
        /*0074*/ 	.word	0x00001ac0


	//   ....[8]....
        /*0078*/ 	.word	0x00001b20


	//   ....[9]....
        /*007c*/ 	.word	0x00001b30


	//----- nvinfo : EIATTR_VRC_CTA_INIT_COUNT
	.align		4
.L_1865:
        /*0080*/ 	.byte	0x02, 0x4a
	.zero		1
	.zero		1


	//----- nvinfo : EIATTR_EXIT_INSTR_OFFSETS
	.align		4
        /*0084*/ 	.byte	0x04, 0x1c
        /*0086*/ 	.short	(.L_1867 - .L_1866)


	//   ....[0]....
.L_1866:
        /*0088*/ 	.word	0x00000060


	//   ....[1]....
        /*008c*/ 	.word	0x000062c0


	//----- nvinfo : EIATTR_MAX_THREADS
	.align		4
.L_1867:
        /*0090*/ 	.byte	0x04, 0x05
        /*0092*/ 	.short	(.L_1869 - .L_1868)
.L_1868:
        /*0094*/ 	.word	0x00000230
        /*0098*/ 	.word	0x00000001
        /*009c*/ 	.word	0x00000001


	//----- nvinfo : EIATTR_CRS_STACK_SIZE
	.align		4
.L_1869:
        /*00a0*/ 	.byte	0x04, 0x1e
        /*00a2*/ 	.short	(.L_1871 - .L_1870)
.L_1870:
        /*00a4*/ 	.word	0x00000000


	//----- nvinfo : EIATTR_CBANK_PARAM_SIZE
	.align		4
.L_1871:
        /*00a8*/ 	.byte	0x03, 0x19
        /*00aa*/ 	.short	0x00a0


	//----- nvinfo : EIATTR_PARAM_CBANK
	.align		4
        /*00ac*/ 	.byte	0x04, 0x0a
        /*00ae*/ 	.short	(.L_1873 - .L_1872)
	.align		4
.L_1872:
        /*00b0*/ 	.word	index@(.nv.constant0._Z35group_norm_nhwc_fwd_one_pass_kernelI11Fp32IOFp16WLi256ELi70ELi560EEv26Group_norm_nhwc_fwd_params)
        /*00b4*/ 	.short	0x0380
        /*00b6*/ 	.short	0x00a0


	//----- nvinfo : EIATTR_SW_WAR
	.align		4
.L_1873:
        /*00b8*/ 	.byte	0x04, 0x36
        /*00ba*/ 	.short	(.L_1875 - .L_1874)
.L_1874:
        /*00bc*/ 	.word	0x00000008
.L_1875:


//--------------------- .nv.info._Z35group_norm_nhwc_fwd_one_pass_kernelI11Fp32IOFp16WLi512ELi70ELi560EEv26Group_norm_nhwc_fwd_params --------------------------
	.section	.nv.info._Z35group_norm_nhwc_fwd_one_pass_kernelI11Fp32IOFp16WLi512ELi70ELi560EEv26Group_norm_nhwc_fwd_params,"",@"SHT_CUDA_INFO"
	.sectionflags	@""
	.align	4


	//----- nvinfo : EIATTR_CUDA_API_VERSION
	.align		4
        /*0000*/ 	.byte	0x04, 0x37
        /*0002*/ 	.short	(.L_1877 - .L_1876)
.L_1876:
        /*0004*/ 	.word	0x00000082


	//----- nvinfo : EIATTR_KPARAM_INFO
	.align		4
.L_1877:
        /*0008*/ 	.byte	0x04, 0x17
        /*000a*/ 	.short	(.L_1879 - .L_1878)
.L_1878:
        /*000c*/ 	.word	0x00000000
        /*0010*/ 	.short	0x0000
        /*0012*/ 	.short	0x0000
        /*0014*/ 	.byte	0x00, 0xf0, 0x81, 0x02


	//----- nvinfo : EIATTR_SPARSE_MMA_MASK
	.align		4
.L_1879:
        /*0018*/ 	.byte	0x03, 0x50
        /*001a*/ 	.short	0x0000


	//----- nvinfo : EIATTR_MAXREG_COUNT
	.align		4
        /*001c*/ 	.byte	0x03, 0x1b
        /*001e*/ 	.short	0x0060


	//----- nvinfo : EIATTR_NUM_BARRIERS
	.align		4
        /*0020*/ 	.byte	0x02, 0x4c
        /*0022*/ 	.byte	0x01
	.zero		1


	//----- nvinfo : EIATTR_MERCURY_ISA_VERSION
	.align		4
        /*0024*/ 	.byte	0x03, 0x5f
        /*0026*/ 	.short	0x0101


	//----- nvinfo : EIATTR_COOP_GROUP_MASK_REGIDS
	.align		4
        /*0028*/ 	.byte	0x04, 0x29
        /*002a*/ 	.short	(.L_1881 - .L_1880)


	//   ....[0]....
.L_1880:
        /*002c*/ 	.word	0xffffffff


	//   ....[1]....
        /*0030*/ 	.word	0xffffffff


	//   ....[2]....
        /*0034*/ 	.word	0xffffffff


	//   ....[3]....
        /*0038*/ 	.word	0xffffffff


	//   ....[4]....
        /*003c*/ 	.word	0xffffffff


	//   ....[5]....
        /*0040*/ 	.word	0xffffffff


	//   ....[6]....
        /*0044*/ 	.word	0xffffffff


	//   ....[7]....
        /*0048*/ 	.word	0xffffffff


	//   ....[8]....
        /*004c*/ 	.word	0xffffffff


	//   ....[9]....
        /*0050*/ 	.word	0xffffffff


	//----- nvinfo : EIATTR_COOP_GROUP_INSTR_OFFSETS
	.align		4
.L_1881:
        /*0054*/ 	.byte	0x04, 0x28
        /*0056*/ 	.short	(.L_1883 - .L_1882)


	//   ....[0]....
.L_1882:
        /*0058*/ 	.word	0x00002ef0


	//   ....[1]....
        /*005c*/ 	.word	0x00002f00


	//   ....[2]....
        /*0060*/ 	.word	0x00002f40


	//   ....[3]....
        /*0064*/ 	.word	0x00002f50


	//   ....[4]....
        /*0068*/ 	.word	0x00002fb0


	//   ....[5]....
        /*006c*/ 	.word	0x00002fc0


	//   ....[6]....
        /*0070*/ 	.word	0x00003010


	//   ....[7]....
        /*0074*/ 	.word	0x00003020


	//   ....[8]....
        /*0078*/ 	.word	0x00003080


	//   ....[9]....
        /*007c*/ 	.word	0x00003090


	//----- nvinfo : EIATTR_VRC_CTA_INIT_COUNT
	.align		4
.L_1883:
        /*0080*/ 	.byte	0x02, 0x4a
	.zero		1
	.zero		1


	//----- nvinfo : EIATTR_EXIT_INSTR_OFFSETS
	.align		4
        /*0084*/ 	.byte	0x04, 0x1c
        /*0086*/ 	.short	(.L_1885 - .L_1884)


	//   ....[0]....
.L_1884:
        /*0088*/ 	.word	0x00000060


	//   ....[1]....
        /*008c*/ 	.word	0x0000b7d0


	//----- nvinfo : EIATTR_MAX_THREADS
	.align		4
.L_1885:
        /*0090*/ 	.byte	0x04, 0x05
        /*0092*/ 	.short	(.L_1887 - .L_1886)
.L_1886:
        /*0094*/ 	.word	0x00000230
        /*0098*/ 	.word	0x00000001
        /*009c*/ 	.word	0x00000001


	//----- nvinfo : EIATTR_CRS_STACK_SIZE
	.align		4
.L_1887:
        /*00a0*/ 	.byte	0x04, 0x1e
        /*00a2*/ 	.short	(.L_1889 - .L_1888)
.L_1888:
        /*00a4*/ 	.word	0x00000000


	//----- nvinfo : EIATTR_CBANK_PARAM_SIZE
	.align		4
.L_1889:
        /*00a8*/ 	.byte	0x03, 0x19
        /*00aa*/ 	.short	0x00a0


	//----- nvinfo : EIATTR_PARAM_CBANK
	.align		4
        /*00ac*/ 	.byte	0x04, 0x0a
        /*00ae*/ 	.short	(.L_1891 - .L_1890)
	.align		4
.L_1890:
        /*00b0*/ 	.word	index@(.nv.constant0._Z35group_norm_nhwc_fwd_one_pass_kernelI11Fp32IOFp16WLi512ELi70ELi560EEv26Group_norm_nhwc_fwd_params)
        /*00b4*/ 	.short	0x0380
        /*00b6*/ 	.short	0x00a0


	//----- nvinfo : EIATTR_SW_WAR
	.align		4
.L_1891:
        /*00b8*/ 	.byte	0x04, 0x36
        /*00ba*/ 	.short	(.L_1893 - .L_1892)
.L_1892:
        /*00bc*/ 	.word	0x00000008
.L_1893:


//--------------------- .nv.callgraph             --------------------------
	.section	.nv.callgraph,"",@"SHT_CUDA_CALLGRAPH"
	.align	4
	.sectionentsize	8
	.align		4
        /*0000*/ 	.word	0x00000000
	.align		4
        /*0004*/ 	.word	0xffffffff
	.align		4
        /*0008*/ 	.word	0x00000000
	.align		4
        /*000c*/ 	.word	0xfffffffe
	.align		4
        /*0010*/ 	.word	0x00000000
	.align		4
        /*0014*/ 	.word	0xfffffffd
	.align		4
        /*0018*/ 	.word	0x00000000
	.align		4
        /*001c*/ 	.word	0xfffffffc


//--------------------- .nv.constant4             --------------------------
	.section	.nv.constant4,"a",@progbits
	.align	8
	.align		8
.nv.constant4:
        /*0000*/ 	.dword	_ZN61_INTERNAL_4e72ded4_30_group_norm_nhwc_one_pass_70_cu_00885b1f4cuda3std3__45__cpo5beginE
	.align		8
        /*0008*/ 	.dword	_ZN61_INTERNAL_4e72ded4_30_group_norm_nhwc_one_pass_70_cu_00885b1f4cuda3std3__45__cpo3endE
	.align		8
        /*0010*/ 	.dword	_ZN61_INTERNAL_4e72ded4_30_group_norm_nhwc_one_pass_70_cu_00885b1f4cuda3std3__45__cpo6cbeginE
	.align		8
        /*0018*/ 	.dword	_ZN61_INTERNAL_4e72ded4_30_group_norm_nhwc_one_pass_70_cu_00885b1f4cuda3std3__45__cpo4cendE
	.align		8
        /*0020*/ 	.dword	_ZN61_INTERNAL_4e72ded4_30_group_norm_nhwc_one_pass_70_cu_00885b1f4cuda3std3__45__cpo6rbeginE
	.align		8
        /*0028*/ 	.dword	_ZN61_INTERNAL_4e72ded4_30_group_norm_nhwc_one_pass_70_cu_00885b1f4cuda3std3__45__cpo4rendE
	.align		8
        /*0030*/ 	.dword	_ZN61_INTERNAL_4e72ded4_30_group_norm_nhwc_one_pass_70_cu_00885b1f4cuda3std3__45__cpo7crbeginE
	.align		8
        /*0038*/ 	.dword	_ZN61_INTERNAL_4e72ded4_30_group_norm_nhwc_one_pass_70_cu_00885b1f4cuda3std3__45__cpo5crendE
	.align		8
        /*0040*/ 	.dword	_ZN61_INTERNAL_4e72ded4_30_group_norm_nhwc_one_pass_70_cu_00885b1f4cuda3std3__463_GLOBAL__N__4e72ded4_30_group_norm_nhwc_one_pass_70_cu_00885b1f6ignoreE
	.align		8
        /*0048*/ 	.dword	_ZN61_INTERNAL_4e72ded4_30_group_norm_nhwc_one_pass_70_cu_00885b1f4cuda3std3__419piecewise_constructE
	.align		8
        /*0050*/ 	.dword	_ZN61_INTERNAL_4e72ded4_30_group_norm_nhwc_one_pass_70_cu_00885b1f4cuda3std3__48in_placeE
	.align		8
        /*0058*/ 	.dword	_ZN61_INTERNAL_4e72ded4_30_group_norm_nhwc_one_pass_70_cu_00885b1f4cuda3std3__420unreachable_sentinelE
	.align		8
        /*0060*/ 	.dword	_ZN61_INTERNAL_4e72ded4_30_group_norm_nhwc_one_pass_70_cu_00885b1f4cuda3std3__47nulloptE
	.align		8
        /*0068*/ 	.dword	_ZN61_INTERNAL_4e72ded4_30_group_norm_nhwc_one_pass_70_cu_00885b1f4cuda3std3__48unexpectE
	.align		8
        /*0070*/ 	.dword	_ZN61_INTERNAL_4e72ded4_30_group_norm_nhwc_one_pass_70_cu_00885b1f4cuda3std6ranges3__45__cpo4swapE
	.align		8
        /*0078*/ 	.dword	_ZN61_INTERNAL_4e72ded4_30_group_norm_nhwc_one_pass_70_cu_00885b1f4cuda3std6ranges3__45__cpo9iter_moveE
	.align		8
        /*0080*/ 	.dword	_ZN61_INTERNAL_4e72ded4_30_group_norm_nhwc_one_pass_70_cu_00885b1f4cuda3std6ranges3__45__cpo5beginE
	.align		8
        /*0088*/ 	.dword	_ZN61_INTERNAL_4e72ded4_30_group_norm_nhwc_one_pass_70_cu_00885b1f4cuda3std6ranges3__45__cpo3endE
	.align		8
        /*0090*/ 	.dword	_ZN61_INTERNAL_4e72ded4_30_group_norm_nhwc_one_pass_70_cu_00885b1f4cuda3std6ranges3__45__cpo6cbeginE
	.align		8
        /*0098*/ 	.dword	_ZN61_INTERNAL_4e72ded4_30_group_norm_nhwc_one_pass_70_cu_00885b1f4cuda3std6ranges3__45__cpo4cendE
	.align		8
        /*00a0*/ 	.dword	_ZN61_INTERNAL_4e72ded4_30_group_norm_nhwc_one_pass_70_cu_00885b1f4cuda3std6ranges3__45__cpo7advanceE
	.align		8
        /*00a8*/ 	.dword	_ZN61_INTERNAL_4e72ded4_30_group_norm_nhwc_one_pass_70_cu_00885b1f4cuda3std6ranges3__45__cpo9iter_swapE
	.align		8
        /*00b0*/ 	.dword	_ZN61_INTERNAL_4e72ded4_30_group_norm_nhwc_one_pass_70_cu_00885b1f4cuda3std6ranges3__45__cpo4nextE
	.align		8
        /*00b8*/ 	.dword	_ZN61_INTERNAL_4e72ded4_30_group_norm_nhwc_one_pass_70_cu_00885b1f4cuda3std6ranges3__45__cpo4prevE
	.align		8
        /*00c0*/ 	.dword	_ZN61_INTERNAL_4e72ded4_30_group_norm_nhwc_one_pass_70_cu_00885b1f4cuda3std6ranges3__45__cpo4dataE
	.align		8
        /*00c8*/ 	.dword	_ZN61_INTERNAL_4e72ded4_30_group_norm_nhwc_one_pass_70_cu_00885b1f4cuda3std6ranges3__45__cpo5cdataE
	.align		8
        /*00d0*/ 	.dword	_ZN61_INTERNAL_4e72ded4_30_group_norm_nhwc_one_pass_70_cu_00885b1f4cuda3std6ranges3__45__cpo4sizeE
	.align		8
        /*00d8*/ 	.dword	_ZN61_INTERNAL_4e72ded4_30_group_norm_nhwc_one_pass_70_cu_00885b1f4cuda3std6ranges3__45__cpo5ssizeE
	.align		8
        /*00e0*/ 	.dword	_ZN61_INTERNAL_4e72ded4_30_group_norm_nhwc_one_pass_70_cu_00885b1f4cuda3std6ranges3__45__cpo8distanceE
	.align		8
        /*00e8*/ 	.dword	_ZN61_INTERNAL_4e72ded4_30_group_norm_nhwc_one_pass_70_cu_00885b1f6thrust24THRUST_300001_SM_1030_NS6system6detail10sequential3seqE
	.align		8
        /*00f0*/ 	.dword	_ZN61_INTERNAL_4e72ded4_30_group_norm_nhwc_one_pass_70_cu_00885b1f6thrust24THRUST_300001_SM_1030_NS12placeholders2_1E
	.align		8
        /*00f8*/ 	.dword	_ZN61_INTERNAL_4e72ded4_30_group_norm_nhwc_one_pass_70_cu_00885b1f6thrust24THRUST_300001_SM_1030_NS12placeholders2_2E
	.align		8
        /*0100*/ 	.dword	_ZN61_INTERNAL_4e72ded4_30_group_norm_nhwc_one_pass_70_cu_00885b1f6thrust24THRUST_300001_SM_1030_NS12placeholders2_3E
	.align		8
        /*0108*/ 	.dword	_ZN61_INTERNAL_4e72ded4_30_group_norm_nhwc_one_pass_70_cu_00885b1f6thrust24THRUST_300001_SM_1030_NS12placeholders2_4E
	.align		8
        /*0110*/ 	.dword	_ZN61_INTERNAL_4e72ded4_30_group_norm_nhwc_one_pass_70_cu_00885b1f6thrust24THRUST_300001_SM_1030_NS12placeholders2_5E
	.align		8
        /*0118*/ 	.dword	_ZN61_INTERNAL_4e72ded4_30_group_norm_nhwc_one_pass_70_cu_00885b1f6thrust24THRUST_300001_SM_1030_NS12placeholders2_6E
	.align		8
        /*0120*/ 	.dword	_ZN61_INTERNAL_4e72ded4_30_group_norm_nhwc_one_pass_70_cu_00885b1f6thrust24THRUST_300001_SM_1030_NS12placeholders2_7E
	.align		8
        /*0128*/ 	.dword	_ZN61_INTERNAL_4e72ded4_30_group_norm_nhwc_one_pass_70_cu_00885b1f6thrust24THRUST_300001_SM_1030_NS12placeholders2_8E
	.align		8
        /*0130*/ 	.dword	_ZN61_INTERNAL_4e72ded4_30_group_norm_nhwc_one_pass_70_cu_00885b1f6thrust24THRUST_300001_SM_1030_NS12placeholders2_9E
	.align		8
        /*0138*/ 	.dword	_ZN61_INTERNAL_4e72ded4_30_group_norm_nhwc_one_pass_70_cu_00885b1f6thrust24THRUST_300001_SM_1030_NS12placeholders3_10E


//--------------------- .text._ZN3cub18CUB_300001_SM_10306detail11EmptyKernelIvEEvv --------------------------
	.section	.text._ZN3cub18CUB_300001_SM_10306detail11EmptyKernelIvEEvv,"ax",@progbits
	.align	128
        .global         _ZN3cub18CUB_300001_SM_10306detail11EmptyKernelIvEEvv
        .type           _ZN3cub18CUB_300001_SM_10306detail11EmptyKernelIvEEvv,@function
        .size           _ZN3cub18CUB_300001_SM_10306detail11EmptyKernelIvEEvv,(.L_x_4348 - _ZN3cub18CUB_300001_SM_10306detail11EmptyKernelIvEEvv)
        .other          _ZN3cub18CUB_300001_SM_10306detail11EmptyKernelIvEEvv,@"STO_CUDA_ENTRY STV_DEFAULT"
_ZN3cub18CUB_300001_SM_10306detail11EmptyKernelIvEEvv:
.text._ZN3cub18CUB_300001_SM_10306detail11EmptyKernelIvEEvv:
[----:B------:R-:W-:Y:S01]  /*0000*/  LDC R1, c[0x0][0x37c] ;  /* 0x0000df00ff017b82 */ /* 0x000fe20000000800 */
[----:B------:R-:W-:Y:S05]  /*0010*/  EXIT ;  /* 0x000000000000794d */ /* 0x000fea0003800000 */
.L_x_0:
[----:B------:R-:W-:-:S00]  /*0020*/  BRA `(.L_x_0) ;  /* 0xfffffffc00fc7947 */ /* 0x000fc0000383ffff */
[----:B------:R-:W-:-:S00]  /*0030*/  NOP ;  /* 0x0000000000007918 */ /* 0x000fc00000000000 */
        /* <DEDUP_REMOVED lines=12> */
.L_x_4348:


//--------------------- .text._Z35group_norm_nhwc_bwd_one_pass_kernelI11Bf16IOFp32WLi64ELi70ELi560EEv26Group_norm_nhwc_bwd_params --------------------------
	.section	.text._Z35group_norm_nhwc_bwd_one_pass_kernelI11Bf16IOFp32WLi64ELi70ELi560EEv26Group_norm_nhwc_bwd_params,"ax",@progbits
	.align	128
        .global         _Z35group_norm_nhwc_bwd_one_pass_kernelI11Bf16IOFp32WLi64ELi70ELi560EEv26Group_norm_nhwc_bwd_params
        .type           _Z35group_norm_nhwc_bwd_one_pass_kernelI11Bf16IOFp32WLi64ELi70ELi560EEv26Group_norm_nhwc_bwd_params,@function
        .size           _Z35group_norm_nhwc_bwd_one_pass_kernelI11Bf16IOFp32WLi64ELi70ELi560EEv26Group_norm_nhwc_bwd_params,(.L_x_4349 - _Z35group_norm_nhwc_bwd_one_pass_kernelI11Bf16IOFp32WLi64ELi70ELi560EEv26Group_norm_nhwc_bwd_params)
        .other          _Z35group_norm_nhwc_bwd_one_pass_kernelI11Bf16IOFp32WLi64ELi70ELi560EEv26Group_norm_nhwc_bwd_params,@"STO_CUDA_ENTRY STV_DEFAULT"
_Z35group_norm_nhwc_bwd_one_pass_kernelI11Bf16IOFp32WLi64ELi70ELi560EEv26Group_norm_nhwc_bwd_params:
.text._Z35group_norm_nhwc_bwd_one_pass_kernelI11Bf16IOFp32WLi64ELi70ELi560EEv26Group_norm_nhwc_bwd_params:
[----:B------:R-:W-:Y:S08]  /*0000*/  LDC R1, c[0x0][0x37c] ;  /* 0x0000df00ff017b82 */ /* 0x000ff00000000800 */
[----:B------:R-:W0:Y:S01]  /*0010*/  S2UR UR5, SR_CTAID.Y ;  /* 0x00000000000579c3 */ /* 0x000e220000002600 */
[----:B------:R-:W1:Y:S01]  /*0020*/  LDCU UR4, c[0x0][0x410] ;  /* 0x00008200ff0477ac */ /* 0x000e620008000800 */
[----:B------:R-:W2:Y:S01]  /*0030*/  S2R R0, SR_TID.X ;  /* 0x0000000000007919 */ /* 0x000ea20000002100 */
[----:B------:R-:W1:Y:S01]  /*0040*/  LDCU UR6, c[0x0][0x3e0] ;  /* 0x00007c00ff0677ac */ /* 0x000e620008000800 */
[----:B------:R-:W3:Y:S01]  /*0050*/  LDCU.64 UR10, c[0x0][0x358] ;  /* 0x00006b00ff0a77ac */ /* 0x000ee20008000a00 */
[----:B-1----:R-:W-:-:S04]  /*0060*/  UIMAD UR4, UR4, UR6, URZ ;  /* 0x00000006040472a4 */ /* 0x002fc8000f8e02ff */
[----:B0-----:R-:W-:-:S09]  /*0070*/  UISETP.GE.AND UP0, UPT, UR5, UR4, UPT ;  /* 0x000000040500728c */ /* 0x001fd2000bf06270 */
[----:B--23--:R-:W-:Y:S05]  /*0080*/  BRA.U UP0, `(.L_x_1) ;  /* 0x0000003d00d07547 */ /* 0x00cfea000b800000 */
[----:B------:R-:W-:Y:S01]  /*0090*/  LOP3.LUT R2, R0, 0xffff, RZ, 0xc0, !PT ;  /* 0x0000ffff00027812 */ /* 0x000fe200078ec0ff */
[----:B------:R-:W-:-:S04]  /*00a0*/  UMOV UR4, URZ ;  /* 0x000000ff00047c82 */ /* 0x000fc80008000000 */
[----:B------:R-:W-:-:S05]  /*00b0*/  IMAD R2, R2, 0x751, RZ ;  /* 0x0000075102027824 */ /* 0x000fca00078e02ff */
[----:B------:R-:W-:Y:S02]  /*00c0*/  SHF.R.U32.HI R47, RZ, 0x10, R2 ;  /* 0x00000010ff2f7819 */ /* 0x000fe40000011602 */
[----:B------:R-:W0:Y:S02]  /*00d0*/  S2R R2, SR_LANEID ;  /* 0x0000000000027919 */ /* 0x000e240000000000 */
[----:B------:R-:W-:-:S05]  /*00e0*/  PRMT R3, R47, 0x9910, RZ ;  /* 0x000099102f037816 */ /* 0x000fca00000000ff */
[----:B------:R-:W-:-:S05]  /*00f0*/  IMAD R3, R3, 0x23, RZ ;  /* 0x0000002303037824 */ /* 0x000fca00078e02ff */
[----:B------:R-:W-:-:S04]  /*0100*/  IADD3 R3, PT, PT, RZ, -R3, RZ ;  /* 0x80000003ff037210 */ /* 0x000fc80007ffe0ff */
[----:B------:R-:W-:-:S04]  /*0110*/  PRMT R3, R3, 0x7710, RZ ;  /* 0x0000771003037816 */ /* 0x000fc800000000ff */
[----:B------:R-:W-:-:S04]  /*0120*/  IADD3 R46, PT, PT, R3, R0, RZ ;  /* 0x00000000032e7210 */ /* 0x000fc80007ffe0ff */
[----:B------:R-:W-:-:S04]  /*0130*/  SHF.L.U32 R46, R46, 0x1, RZ ;  /* 0x000000012e2e7819 */ /* 0x000fc800000006ff */
[----:B------:R-:W-:-:S07]  /*0140*/  LOP3.LUT R3, R46, 0xffff, RZ, 0xc0, !PT ;  /* 0x0000ffff2e037812 */ /* 0x000fce00078ec0ff */
.L_x_30:
[----:B012---:R-:W1:Y:S01]  /*0150*/  LDC R11, c[0x0][0x410] ;  /* 0x00010400ff0b7b82 */ /* 0x007e620000000800 */
[----:B------:R-:W2:Y:S01]  /*0160*/  LDCU.128 UR16, c[0x0][0x400] ;  /* 0x00008000ff1077ac */ /* 0x000ea20008000c00 */
[----:B------:R-:W-:Y:S01]  /*0170*/  ISETP.LE.AND P4, PT, RZ, UR5, PT ;  /* 0x00000005ff007c0c */ /* 0x000fe2000bf83270 */
[----:B---3--:R-:W3:Y:S05]  /*0180*/  LDCU.64 UR6, c[0x0][0x3b8] ;  /* 0x00007700ff0677ac */ /* 0x008eea0008000a00 */
[----:B------:R-:W4:Y:S08]  /*0190*/  S2UR UR13, SR_CTAID.X ;  /* 0x00000000000d79c3 */ /* 0x000f300000002500 */
[----:B------:R-:W4:Y:S01]  /*01a0*/  LDC R10, c[0x0][0x41c] ;  /* 0x00010700ff0a7b82 */ /* 0x000f220000000800 */
[----:B---3--:R-:W-:Y:S01]  /*01b0*/  UIMAD.WIDE UR6, UR5, 0x8, UR6 ;  /* 0x00000008050678a5 */ /* 0x008fe2000f8e0206 */
[----:B-1----:R-:W-:-:S04]  /*01c0*/  IABS R7, R11 ;  /* 0x0000000b00077213 */ /* 0x002fc80000000000 */
[----:B------:R-:W1:Y:S01]  /*01d0*/  I2F.RP R6, R7 ;  /* 0x0000000700067306 */ /* 0x000e620000209400 */
[----:B----4-:R-:W-:-:S07]  /*01e0*/  IMAD R17, R10, UR13, R47 ;  /* 0x0000000d0a117c24 */ /* 0x010fce000f8e022f */
[----:B-1----:R-:W1:Y:S01]  /*01f0*/  MUFU.RCP R6, R6 ;  /* 0x0000000600067308 */ /* 0x002e620000001000 */
[C---:B--2---:R-:W-:Y:S02]  /*0200*/  ISETP.GE.U32.AND P0, PT, R17.reuse, UR16, PT ;  /* 0x0000001011007c0c */ /* 0x044fe4000bf06070 */
[----:B------:R-:W-:Y:S02]  /*0210*/  SHF.R.S32.HI R19, RZ, 0x1f, R17 ;  /* 0x0000001fff137819 */ /* 0x000fe40000011411 */
[----:B------:R-:W-:Y:S02]  /*0220*/  IADD3 R12, PT, PT, R17, 0x10, RZ ;  /* 0x00000010110c7810 */ /* 0x000fe40007ffe0ff */
[----:B------:R-:W-:Y:S02]  /*0230*/  ISETP.GE.AND.EX P0, PT, R19, UR17, PT, P0 ;  /* 0x0000001113007c0c */ /* 0x000fe4000bf06300 */
[----:B------:R-:W-:Y:S02]  /*0240*/  SHF.R.S32.HI R23, RZ, 0x1f, R12 ;  /* 0x0000001fff177819 */ /* 0x000fe4000001140c */
[----:B------:R-:W-:-:S04]  /*0250*/  IADD3 R16, PT, PT, R17, 0x20, RZ ;  /* 0x0000002011107810 */ /* 0x000fc80007ffe0ff */
[----:B------:R-:W-:Y:S02]  /*0260*/  SHF.R.S32.HI R13, RZ, 0x1f, R16 ;  /* 0x0000001fff0d7819 */ /* 0x000fe40000011410 */
[----:B-1----:R-:W-:-:S03]  /*0270*/  IADD3 R4, PT, PT, R6, 0xffffffe, RZ ;  /* 0x0ffffffe06047810 */ /* 0x002fc60007ffe0ff */
[----:B------:R-:W1:Y:S01]  /*0280*/  @!P0 LDC.64 R20, c[0x0][0x398] ;  /* 0x0000e600ff148b82 */ /* 0x000e620000000a00 */
[----:B------:R2:W3:Y:S02]  /*0290*/  F2I.FTZ.U32.TRUNC.NTZ R5, R4 ;  /* 0x0000000400057305 */ /* 0x0004e4000021f000 */
[----:B--2---:R-:W-:Y:S01]  /*02a0*/  HFMA2 R4, -RZ, RZ, 0, 0 ;  /* 0x00000000ff047431 */ /* 0x004fe200000001ff */
[----:B---3--:R-:W-:-:S05]  /*02b0*/  IADD3 R8, PT, PT, RZ, -R5, RZ ;  /* 0x80000005ff087210 */ /* 0x008fca0007ffe0ff */
[----:B------:R-:W-:Y:S01]  /*02c0*/  IMAD R9, R8, R7, RZ ;  /* 0x0000000708097224 */ /* 0x000fe200078e02ff */
[----:B------:R-:W-:-:S03]  /*02d0*/  IABS R8, UR5 ;  /* 0x0000000500087c13 */ /* 0x000fc60008000000 */
[----:B------:R-:W-:Y:S01]  /*02e0*/  IMAD.HI.U32 R5, R5, R9, R4 ;  /* 0x0000000905057227 */ /* 0x000fe200078e0004 */
[----:B------:R-:W-:-:S05]  /*02f0*/  LOP3.LUT R9, RZ, R11, RZ, 0x33, !PT ;  /* 0x0000000bff097212 */ /* 0x000fca00078e33ff */
[----:B------:R-:W-:-:S05]  /*0300*/  IMAD.HI.U32 R5, R5, R8, RZ ;  /* 0x0000000805057227 */ /* 0x000fca00078e00ff */
[----:B------:R-:W-:-:S05]  /*0310*/  IADD3 R6, PT, PT, -R5, RZ, RZ ;  /* 0x000000ff05067210 */ /* 0x000fca0007ffe1ff */
[----:B------:R-:W-:Y:S01]  /*0320*/  IMAD R4, R7, R6, R8 ;  /* 0x0000000607047224 */ /* 0x000fe200078e0208 */
[----:B------:R-:W-:-:S04]  /*0330*/  LOP3.LUT R6, R11, UR5, RZ, 0x3c, !PT ;  /* 0x000000050b067c12 */ /* 0x000fc8000f8e3cff */
[----:B------:R-:W-:Y:S02]  /*0340*/  ISETP.GT.U32.AND P2, PT, R7, R4, PT ;  /* 0x000000040700720c */ /* 0x000fe40003f44070 */
[----:B------:R-:W-:-:S11]  /*0350*/  ISETP.GE.AND P3, PT, R6, RZ, PT ;  /* 0x000000ff0600720c */ /* 0x000fd60003f66270 */
[-C--:B------:R-:W-:Y:S02]  /*0360*/  @!P2 IADD3 R4, PT, PT, R4, -R7.reuse, RZ ;  /* 0x800000070404a210 */ /* 0x080fe40007ffe0ff */
[----:B------:R-:W-:Y:S02]  /*0370*/  @!P2 IADD3 R5, PT, PT, R5, 0x1, RZ ;  /* 0x000000010505a810 */ /* 0x000fe40007ffe0ff */
[CC--:B------:R-:W-:Y:S02]  /*0380*/  ISETP.GE.U32.AND P1, PT, R4.reuse, R7.reuse, PT ;  /* 0x000000070400720c */ /* 0x0c0fe40003f26070 */
[----:B------:R-:W-:Y:S02]  /*0390*/  ISETP.GT.U32.AND P5, PT, R7, R4, PT ;  /* 0x000000040700720c */ /* 0x000fe40003fa4070 */
[----:B------:R-:W-:Y:S02]  /*03a0*/  IADD3 R7, PT, PT, R4, -R7, RZ ;  /* 0x8000000704077210 */ /* 0x000fe40007ffe0ff */
[----:B------:R-:W-:-:S02]  /*03b0*/  ISETP.NE.AND P2, PT, R11, RZ, PT ;  /* 0x000000ff0b00720c */ /* 0x000fc40003f45270 */
[----:B------:R-:W-:Y:S02]  /*03c0*/  SEL R4, R7, R4, !P5 ;  /* 0x0000000407047207 */ /* 0x000fe40006800000 */
[----:B------:R-:W2:Y:S02]  /*03d0*/  @!P0 LDC.64 R6, c[0x0][0x3f8] ;  /* 0x0000fe00ff068b82 */ /* 0x000ea40000000a00 */
[----:B------:R-:W-:Y:S02]  /*03e0*/  @!P4 IADD3 R4, PT, PT, -R4, RZ, RZ ;  /* 0x000000ff0404c210 */ /* 0x000fe40007ffe1ff */
[----:B------:R-:W-:Y:S02]  /*03f0*/  @P1 IADD3 R5, PT, PT, R5, 0x1, RZ ;  /* 0x0000000105051810 */ /* 0x000fe40007ffe0ff */
[----:B------:R-:W-:Y:S02]  /*0400*/  ISETP.GE.U32.AND P1, PT, R12, UR16, PT ;  /* 0x000000100c007c0c */ /* 0x000fe4000bf26070 */
[----:B------:R-:W-:-:S02]  /*0410*/  SEL R48, R9, R4, !P2 ;  /* 0x0000000409307207 */ /* 0x000fc40005000000 */
[----:B------:R-:W-:Y:S02]  /*0420*/  @!P3 IADD3 R5, PT, PT, -R5, RZ, RZ ;  /* 0x000000ff0505b210 */ /* 0x000fe40007ffe1ff */
[----:B------:R-:W-:Y:S01]  /*0430*/  ISETP.GE.AND.EX P1, PT, R23, UR17, PT, P1 ;  /* 0x0000001117007c0c */ /* 0x000fe2000bf26310 */
[----:B------:R-:W-:Y:S01]  /*0440*/  IMAD R8, R48, 0x46, RZ ;  /* 0x0000004630087824 */ /* 0x000fe200078e02ff */
[----:B------:R-:W-:Y:S02]  /*0450*/  SEL R15, R9, R5, !P2 ;  /* 0x00000005090f7207 */ /* 0x000fe40005000000 */
[----:B------:R-:W-:Y:S02]  /*0460*/  MOV R4, UR6 ;  /* 0x0000000600047c02 */ /* 0x000fe40008000f00 */
[----:B------:R-:W-:Y:S02]  /*0470*/  IADD3 R50, P3, PT, R8, R3, RZ ;  /* 0x0000000308327210 */ /* 0x000fe40007f7e0ff */
[----:B------:R-:W-:-:S02]  /*0480*/  SHF.R.S32.HI R3, RZ, 0x1f, R15 ;  /* 0x0000001fff037819 */ /* 0x000fc4000001140f */
[----:B------:R-:W-:Y:S02]  /*0490*/  LEA.HI.X.SX32 R51, R8, RZ, 0x1, P3 ;  /* 0x000000ff08337211 */ /* 0x000fe400018f0eff */
[----:B------:R-:W-:Y:S01]  /*04a0*/  MOV R5, UR7 ;  /* 0x0000000700057c02 */ /* 0x000fe20008000f00 */
[----:B------:R-:W-:Y:S01]  /*04b0*/  IMAD R14, R3, UR18, RZ ;  /* 0x00000012030e7c24 */ /* 0x000fe2000f8e02ff */
[----:B------:R-:W-:Y:S01]  /*04c0*/  ISETP.GE.U32.AND P2, PT, R16, UR16, PT ;  /* 0x0000001010007c0c */ /* 0x000fe2000bf46070 */
[----:B------:R-:W3:Y:S01]  /*04d0*/  @!P1 LDC.64 R10, c[0x0][0x3f8] ;  /* 0x0000fe00ff0a9b82 */ /* 0x000ee20000000a00 */
[----:B------:R-:W-:Y:S01]  /*04e0*/  IMAD.WIDE.U32 R50, R15, UR18, R50 ;  /* 0x000000120f327c25 */ /* 0x000fe2000f8e0032 */
[----:B------:R-:W-:Y:S02]  /*04f0*/  CS2R R44, SRZ ;  /* 0x00000000002c7805 */ /* 0x000fe4000001ff00 */
[----:B------:R-:W-:Y:S01]  /*0500*/  ISETP.GE.AND.EX P2, PT, R13, UR17, PT, P2 ;  /* 0x000000110d007c0c */ /* 0x000fe2000bf46320 */
[----:B------:R-:W4:Y:S01]  /*0510*/  LDG.E.64 R4, desc[UR10][R4.64] ;  /* 0x0000000a04047981 */ /* 0x000f22000c1e1b00 */
[----:B------:R-:W-:Y:S01]  /*0520*/  IMAD R53, R15, UR19, R14 ;  /* 0x000000130f357c24 */ /* 0x000fe2000f8e020e */
[----:B------:R-:W-:Y:S01]  /*0530*/  @!P0 MOV R52, R50 ;  /* 0x0000003200348202 */ /* 0x000fe20000000f00 */
[----:B------:R-:W0:Y:S01]  /*0540*/  @!P0 LDC.64 R8, c[0x0][0x3a0] ;  /* 0x0000e800ff088b82 */ /* 0x000e220000000a00 */
[----:B--2---:R-:W-:-:S02]  /*0550*/  @!P0 IMAD R14, R19, R6, RZ ;  /* 0x00000006130e8224 */ /* 0x004fc400078e02ff */
[----:B------:R-:W-:Y:S01]  /*0560*/  IADD3 R53, PT, PT, R51, R53, RZ ;  /* 0x0000003533357210 */ /* 0x000fe20007ffe0ff */
[----:B------:R-:W2:Y:S01]  /*0570*/  LDCU.U8 UR7, c[0x0][0x414] ;  /* 0x00008280ff0777ac */ /* 0x000ea20008000000 */
[C---:B------:R-:W-:Y:S02]  /*0580*/  @!P0 IMAD R25, R17.reuse, R7, R14 ;  /* 0x0000000711198224 */ /* 0x040fe400078e020e */
[C---:B------:R-:W-:Y:S02]  /*0590*/  @!P0 IMAD.WIDE.U32 R14, R17.reuse, R6, R52 ;  /* 0x00000006110e8225 */ /* 0x040fe400078e0034 */
[----:B------:R-:W2:Y:S01]  /*05a0*/  @!P2 LDC.64 R18, c[0x0][0x3f8] ;  /* 0x0000fe00ff12ab82 */ /* 0x000ea20000000a00 */
[----:B------:R-:W-:Y:S02]  /*05b0*/  IADD3 R3, PT, PT, R17, 0x30, RZ ;  /* 0x0000003011037810 */ /* 0x000fe40007ffe0ff */
[----:B------:R-:W-:Y:S02]  /*05c0*/  @!P0 IADD3 R15, PT, PT, R15, R25, RZ ;  /* 0x000000190f0f8210 */ /* 0x000fe40007ffe0ff */
[----:B------:R-:W-:-:S02]  /*05d0*/  @!P0 SHF.L.U32 R27, R14, 0x1, RZ ;  /* 0x000000010e1b8819 */ /* 0x000fc400000006ff */
[----:B------:R-:W-:Y:S01]  /*05e0*/  @!P0 SHF.L.U64.HI R22, R14, 0x1, R15 ;  /* 0x000000010e168819 */ /* 0x000fe2000001020f */
[----:B---3--:R-:W-:Y:S01]  /*05f0*/  @!P1 IMAD R23, R23, R10, RZ ;  /* 0x0000000a17179224 */ /* 0x008fe200078e02ff */
[----:B------:R-:W-:Y:S01]  /*0600*/  @!P1 MOV R14, R50 ;  /* 0x00000032000e9202 */ /* 0x000fe20000000f00 */
[----:B------:R-:W3:Y:S01]  /*0610*/  @!P1 LDC.64 R6, c[0x0][0x3a0] ;  /* 0x0000e800ff069b82 */ /* 0x000ee20000000a00 */
[----:B------:R-:W-:Y:S02]  /*0620*/  @!P1 MOV R15, R53 ;  /* 0x00000035000f9202 */ /* 0x000fe40000000f00 */
[----:B------:R-:W-:Y:S02]  /*0630*/  ISETP.GE.U32.AND P3, PT, R3, UR16, PT ;  /* 0x0000001003007c0c */ /* 0x000fe4000bf66070 */
[----:B------:R-:W-:Y:S01]  /*0640*/  SHF.R.S32.HI R17, RZ, 0x1f, R3 ;  /* 0x0000001fff117819 */ /* 0x000fe20000011403 */
[C---:B------:R-:W-:Y:S02]  /*0650*/  @!P1 IMAD R23, R12.reuse, R11, R23 ;  /* 0x0000000b0c179224 */ /* 0x040fe400078e0217 */
[----:B------:R-:W-:Y:S01]  /*0660*/  @!P1 IMAD.WIDE.U32 R10, R12, R10, R14 ;  /* 0x0000000a0c0a9225 */ /* 0x000fe200078e000e */
[----:B------:R-:W-:Y:S01]  /*0670*/  ISETP.GE.AND.EX P3, PT, R17, UR17, PT, P3 ;  /* 0x0000001111007c0c */ /* 0x000fe2000bf66330 */
[----:B------:R-:W3:Y:S01]  /*0680*/  @!P1 LDC.64 R14, c[0x0][0x398] ;  /* 0x0000e600ff0e9b82 */ /* 0x000ee20000000a00 */
[----:B0-----:R-:W-:-:S04]  /*0690*/  @!P0 IADD3 R24, P4, PT, R27, R8, RZ ;  /* 0x000000081b188210 */ /* 0x001fc80007f9e0ff */
[----:B------:R-:W-:Y:S02]  /*06a0*/  @!P0 IADD3.X R25, PT, PT, R22, R9, RZ, P4, !PT ;  /* 0x0000000916198210 */ /* 0x000fe400027fe4ff */
[----:B-1----:R-:W-:-:S03]  /*06b0*/  @!P0 IADD3 R20, P4, PT, R27, R20, RZ ;  /* 0x000000141b148210 */ /* 0x002fc60007f9e0ff */
[----:B------:R0:W4:Y:S01]  /*06c0*/  @!P0 LDG.E R45, desc[UR10][R24.64] ;  /* 0x0000000a182d8981 */ /* 0x000122000c1e1900 */
[----:B------:R-:W-:Y:S01]  /*06d0*/  @!P0 IADD3.X R21, PT, PT, R22, R21, RZ, P4, !PT ;  /* 0x0000001516158210 */ /* 0x000fe200027fe4ff */
[----:B--2---:R-:W-:Y:S02]  /*06e0*/  @!P2 IMAD R22, R13, R18, RZ ;  /* 0x000000120d16a224 */ /* 0x004fe400078e02ff */
[----:B------:R-:W1:Y:S01]  /*06f0*/  @!P3 LDC.64 R12, c[0x0][0x3f8] ;  /* 0x0000fe00ff0cbb82 */ /* 0x000e620000000a00 */
[----:B------:R-:W-:Y:S02]  /*0700*/  @!P1 IADD3 R9, PT, PT, R11, R23, RZ ;  /* 0x000000170b099210 */ /* 0x000fe40007ffe0ff */
[----:B------:R-:W-:Y:S02]  /*0710*/  @!P1 SHF.L.U32 R27, R10, 0x1, RZ ;  /* 0x000000010a1b9819 */ /* 0x000fe400000006ff */
[----:B0-----:R-:W-:Y:S02]  /*0720*/  @!P2 MOV R24, R50 ;  /* 0x000000320018a202 */ /* 0x001fe40000000f00 */
[----:B------:R-:W-:Y:S01]  /*0730*/  @!P2 MOV R25, R53 ;  /* 0x000000350019a202 */ /* 0x000fe20000000f00 */
[----:B------:R-:W-:Y:S01]  /*0740*/  @!P2 IMAD R19, R16, R19, R22 ;  /* 0x000000131013a224 */ /* 0x000fe200078e0216 */
[----:B------:R-:W-:Y:S01]  /*0750*/  @!P1 SHF.L.U64.HI R26, R10, 0x1, R9 ;  /* 0x000000010a1a9819 */ /* 0x000fe20000010209 */
[----:B------:R0:W2:Y:S01]  /*0760*/  @!P0 LDG.E R44, desc[UR10][R20.64] ;  /* 0x0000000a142c8981 */ /* 0x0000a2000c1e1900 */
[C---:B---3--:R-:W-:Y:S01]  /*0770*/  @!P1 IADD3 R22, P4, PT, R27.reuse, R6, RZ ;  /* 0x000000061b169210 */ /* 0x048fe20007f9e0ff */
[----:B------:R-:W-:Y:S01]  /*0780*/  @!P2 IMAD.WIDE.U32 R24, R16, R18, R24 ;  /* 0x000000121018a225 */ /* 0x000fe200078e0018 */
[----:B------:R-:W-:Y:S01]  /*0790*/  @!P1 IADD3 R18, P0, PT, R27, R14, RZ ;  /* 0x0000000e1b129210 */ /* 0x000fe20007f1e0ff */
[----:B------:R-:W3:Y:S01]  /*07a0*/  @!P2 LDC.64 R8, c[0x0][0x3a0] ;  /* 0x0000e800ff08ab82 */ /* 0x000ee20000000a00 */
[----:B------:R-:W-:-:S02]  /*07b0*/  @!P1 IADD3.X R23, PT, PT, R26, R7, RZ, P4, !PT ;  /* 0x000000071a179210 */ /* 0x000fc400027fe4ff */
[----:B------:R-:W-:Y:S02]  /*07c0*/  @!P2 IADD3 R7, PT, PT, R25, R19, RZ ;  /* 0x000000131907a210 */ /* 0x000fe40007ffe0ff */
[----:B------:R-:W-:-:S03]  /*07d0*/  @!P1 IADD3.X R19, PT, PT, R26, R15, RZ, P0, !PT ;  /* 0x0000000f1a139210 */ /* 0x000fc600007fe4ff */
[----:B------:R-:W3:Y:S01]  /*07e0*/  @!P2 LDC.64 R10, c[0x0][0x398] ;  /* 0x0000e600ff0aab82 */ /* 0x000ee20000000a00 */
[----:B------:R-:W-:Y:S02]  /*07f0*/  ISETP.NE.AND P0, PT, RZ, UR7, PT ;  /* 0x00000007ff007c0c */ /* 0x000fe4000bf05270 */
[----:B------:R-:W-:Y:S02]  /*0800*/  CS2R R40, SRZ ;  /* 0x0000000000287805 */ /* 0x000fe4000001ff00 */
[C---:B------:R-:W-:Y:S01]  /*0810*/  @!P2 SHF.L.U32 R25, R24.reuse, 0x1, RZ ;  /* 0x000000011819a819 */ /* 0x040fe200000006ff */
[----:B-1----:R-:W-:Y:S01]  /*0820*/  @!P3 IMAD R16, R17, R12, RZ ;  /* 0x0000000c1110b224 */ /* 0x002fe200078e02ff */
[----:B------:R-:W-:Y:S02]  /*0830*/  @!P2 SHF.L.U64.HI R24, R24, 0x1, R7 ;  /* 0x000000011818a819 */ /* 0x000fe40000010207 */
[----:B0-----:R-:W-:Y:S01]  /*0840*/  @!P3 MOV R20, R50 ;  /* 0x000000320014b202 */ /* 0x001fe20000000f00 */
[----:B------:R-:W0:Y:S01]  /*0850*/  @!P3 LDC.64 R14, c[0x0][0x3a0] ;  /* 0x0000e800ff0ebb82 */ /* 0x000e220000000a00 */
[----:B------:R-:W-:Y:S01]  /*0860*/  @!P3 MOV R21, R53 ;  /* 0x000000350015b202 */ /* 0x000fe20000000f00 */
[----:B------:R1:W2:Y:S01]  /*0870*/  @!P1 LDG.E R41, desc[UR10][R22.64] ;  /* 0x0000000a16299981 */ /* 0x0002a2000c1e1900 */
[----:B------:R-:W-:-:S03]  /*0880*/  CS2R R36, SRZ ;  /* 0x0000000000247805 */ /* 0x000fc6000001ff00 */
[----:B------:R3:W2:Y:S02]  /*0890*/  @!P1 LDG.E R40, desc[UR10][R18.64] ;  /* 0x0000000a12289981 */ /* 0x0006a4000c1e1900 */
[----:B------:R-:W0:Y:S01]  /*08a0*/  @!P3 LDC.64 R6, c[0x0][0x398] ;  /* 0x0000e600ff06bb82 */ /* 0x000e220000000a00 */
[----:B------:R-:W-:-:S04]  /*08b0*/  @!P3 IMAD.WIDE.U32 R20, R3, R12, R20 ;  /* 0x0000000c0314b225 */ /* 0x000fc800078e0014 */
[----:B-1----:R-:W-:-:S03]  /*08c0*/  @!P3 IMAD R23, R3, R13, R16 ;  /* 0x0000000d0317b224 */ /* 0x002fc600078e0210 */
[----:B------:R-:W1:Y:S01]  /*08d0*/  @P0 LDC.64 R16, c[0x0][0x3b0] ;  /* 0x0000ec00ff100b82 */ /* 0x000e620000000a00 */
[----:B---3--:R-:W-:-:S07]  /*08e0*/  @!P2 IADD3 R8, P4, PT, R25, R8, RZ ;  /* 0x000000081908a210 */ /* 0x008fce0007f9e0ff */
[----:B------:R-:W3:Y:S01]  /*08f0*/  LDC.64 R12, c[0x0][0x3a8] ;  /* 0x0000ea00ff0c7b82 */ /* 0x000ee20000000a00 */
[----:B------:R-:W-:Y:S02]  /*0900*/  @!P2 IADD3 R10, P5, PT, R25, R10, RZ ;  /* 0x0000000a190aa210 */ /* 0x000fe40007fbe0ff */
[----:B------:R-:W-:Y:S02]  /*0910*/  @!P3 IADD3 R3, PT, PT, R21, R23, RZ ;  /* 0x000000171503b210 */ /* 0x000fe40007ffe0ff */
[C---:B------:R-:W-:Y:S02]  /*0920*/  @!P2 IADD3.X R9, PT, PT, R24.reuse, R9, RZ, P4, !PT ;  /* 0x000000091809a210 */ /* 0x040fe400027fe4ff */
[----:B------:R-:W-:Y:S02]  /*0930*/  @!P2 IADD3.X R11, PT, PT, R24, R11, RZ, P5, !PT ;  /* 0x0000000b180ba210 */ /* 0x000fe40002ffe4ff */
[C---:B------:R-:W-:Y:S01]  /*0940*/  @!P3 SHF.L.U32 R19, R20.reuse, 0x1, RZ ;  /* 0x000000011413b819 */ /* 0x040fe200000006ff */
[----:B------:R0:W2:Y:S01]  /*0950*/  @!P2 LDG.E R37, desc[UR10][R8.64] ;  /* 0x0000000a0825a981 */ /* 0x0000a2000c1e1900 */
[----:B------:R-:W-:-:S02]  /*0960*/  @!P3 SHF.L.U64.HI R20, R20, 0x1, R3 ;  /* 0x000000011414b819 */ /* 0x000fc40000010203 */
[----:B------:R-:W-:Y:S01]  /*0970*/  LOP3.LUT R3, R46, 0xffff, RZ, 0xc0, !PT ;  /* 0x0000ffff2e037812 */ /* 0x000fe200078ec0ff */
[----:B------:R-:W2:Y:S01]  /*0980*/  @!P2 LDG.E R36, desc[UR10][R10.64] ;  /* 0x0000000a0a24a981 */ /* 0x000ea2000c1e1900 */
[C---:B0-----:R-:W-:Y:S02]  /*0990*/  @!P3 IADD3 R14, P1, PT, R19.reuse, R14, RZ ;  /* 0x0000000e130eb210 */ /* 0x041fe40007f3e0ff */
[----:B------:R-:W-:Y:S02]  /*09a0*/  @!P3 IADD3 R18, P2, PT, R19, R6, RZ ;  /* 0x000000061312b210 */ /* 0x000fe40007f5e0ff */
[----:B------:R-:W-:Y:S01]  /*09b0*/  CS2R R32, SRZ ;  /* 0x0000000000207805 */ /* 0x000fe2000001ff00 */
[----:B------:R-:W-:Y:S01]  /*09c0*/  IMAD R9, R48, 0x46, R3 ;  /* 0x0000004630097824 */ /* 0x000fe200078e0203 */
[C---:B------:R-:W-:Y:S02]  /*09d0*/  @!P3 IADD3.X R15, PT, PT, R20.reuse, R15, RZ, P1, !PT ;  /* 0x0000000f140fb210 */ /* 0x040fe40000ffe4ff */
[----:B------:R-:W-:Y:S01]  /*09e0*/  @!P3 IADD3.X R19, PT, PT, R20, R7, RZ, P2, !PT ;  /* 0x000000071413b210 */ /* 0x000fe200017fe4ff */
[----:B-1----:R-:W-:-:S02]  /*09f0*/  @P0 IMAD.WIDE R16, R9, 0x4, R16 ;  /* 0x0000000409100825 */ /* 0x002fc400078e0210 */
[----:B------:R-:W2:Y:S02]  /*0a00*/  @!P3 LDG.E R33, desc[UR10][R14.64] ;  /* 0x0000000a0e21b981 */ /* 0x000ea4000c1e1900 */
[----:B---3--:R-:W-:Y:S02]  /*0a10*/  IMAD.WIDE R8, R9, 0x4, R12 ;  /* 0x0000000409087825 */ /* 0x008fe400078e020c */
[----:B------:R-:W3:Y:S04]  /*0a20*/  @!P3 LDG.E R32, desc[UR10][R18.64] ;  /* 0x0000000a1220b981 */ /* 0x000ee8000c1e1900 */
[----:B------:R-:W5:Y:S01]  /*0a30*/  LDG.E.64 R8, desc[UR10][R8.64] ;  /* 0x0000000a08087981 */ /* 0x000f62000c1e1b00 */
[----:B------:R-:W-:-:S06]  /*0a40*/  CS2R R6, SRZ ;  /* 0x0000000000067805 */ /* 0x000fcc000001ff00 */
[----:B------:R0:W5:Y:S01]  /*0a50*/  @P0 LDG.E.64 R6, desc[UR10][R16.64] ;  /* 0x0000000a10060981 */ /* 0x000162000c1e1b00 */
[----:B------:R-:W-:Y:S01]  /*0a60*/  UISETP.NE.AND UP1, UPT, UR7, URZ, UPT ;  /* 0x000000ff0700728c */ /* 0x000fe2000bf25270 */
[----:B------:R-:W-:Y:S01]  /*0a70*/  UMOV UR8, 0x3f800000 ;  /* 0x3f80000000087882 */ /* 0x000fe20000000000 */
[----:B----4-:R-:W-:-:S13]  /*0a80*/  R2UR UR14, R4 ;  /* 0x00000000040e72ca */ /* 0x010fda00000e0000 */
[----:B------:R-:W-:-:S05]  /*0a90*/  MOV R4, UR14 ;  /* 0x0000000e00047c02 */ /* 0x000fca0008000f00 */
[----:B------:R-:W-:-:S05]  /*0aa0*/  FFMA.FTZ R5, -R4, UR14, R5 ;  /* 0x0000000e04057c23 */ /* 0x000fca0008010105 */
[----:B------:R-:W-:-:S13]  /*0ab0*/  FSETP.GTU.FTZ.AND P0, PT, R5, RZ, PT ;  /* 0x000000ff0500720b */ /* 0x000fda0003f1c000 */
[----:B------:R-:W-:-:S05]  /*0ac0*/  VOTEU.ANY UP0, P0 ;  /* 0x0000000000ff7886 */ /* 0x000fca0000000100 */
[----:B------:R-:W1:Y:S01]  /*0ad0*/  @UP0 LDCU UR6, c[0x0][0x3c0] ;  /* 0x00007800ff0607ac */ /* 0x000e620008000800 */
[----:B------:R-:W-:-:S13]  /*0ae0*/  PLOP3.LUT P0, PT, PT, PT, UP0, 0x80, 0x8 ;  /* 0x000000000008781c */ /* 0x000fda0003f0f008 */
[----:B-1----:R-:W-:-:S06]  /*0af0*/  @P0 FADD.FTZ R5, R5, UR6 ;  /* 0x0000000605050e21 */ /* 0x002fcc0008010000 */
[----:B------:R-:W1:Y:S01]  /*0b00*/  @P0 MUFU.RSQ R5, R5 ;  /* 0x0000000500050308 */ /* 0x000e620000001400 */
[----:B------:R-:W-:Y:S02]  /*0b10*/  PRMT R42, R45, 0x7632, R42 ;  /* 0x000076322d2a7816 */ /* 0x000fe4000000002a */
[----:B--2---:R-:W-:Y:S02]  /*0b20*/  PRMT R43, R44, 0x7632, R43 ;  /* 0x000076322c2b7816 */ /* 0x004fe4000000002b */
[----:B-1----:R-:W-:Y:S02]  /*0b30*/  @P0 R2UR UR6, R5 ;  /* 0x00000000050602ca */ /* 0x002fe400000e0000 */
[----:B------:R-:W-:Y:S02]  /*0b40*/  PRMT R38, R41, 0x7632, R38 ;  /* 0x0000763229267816 */ /* 0x000fe40000000026 */
[----:B------:R-:W-:-:S09]  /*0b50*/  PRMT R39, R40, 0x7632, R39 ;  /* 0x0000763228277816 */ /* 0x000fd20000000027 */
[----:B------:R-:W-:Y:S01]  /*0b60*/  @UP0 UMOV UR8, UR6 ;  /* 0x0000000600080c82 */ /* 0x000fe20008000000 */
[----:B------:R-:W-:Y:S02]  /*0b70*/  PRMT R34, R37, 0x7632, R34 ;  /* 0x0000763225227816 */ /* 0x000fe40000000022 */
[----:B------:R-:W-:Y:S02]  /*0b80*/  PRMT R35, R36, 0x7632, R35 ;  /* 0x0000763224237816 */ /* 0x000fe40000000023 */
[----:B------:R-:W-:Y:S02]  /*0b90*/  PRMT R4, R33, 0x7632, R4 ;  /* 0x0000763221047816 */ /* 0x000fe40000000004 */
[----:B---3--:R-:W-:Y:S01]  /*0ba0*/  PRMT R5, R32, 0x7632, R5 ;  /* 0x0000763220057816 */ /* 0x008fe20000000005 */
[----:B0-----:R-:W-:Y:S06]  /*0bb0*/  BRA.U UP1, `(.L_x_2) ;  /* 0x0000000501247547 */ /* 0x001fec000b800000 */
[----:B------:R-:W-:Y:S02]  /*0bc0*/  SHF.L.U32 R12, R45, 0x10, RZ ;  /* 0x000000102d0c7819 */ /* 0x000fe400000006ff */
[----:B------:R-:W-:Y:S02]  /*0bd0*/  SHF.L.U32 R13, R42, 0x10, RZ ;  /* 0x000000102a0d7819 */ /* 0x000fe400000006ff */
[----:B------:R-:W-:Y:S01]  /*0be0*/  SHF.L.U32 R11, R44, 0x10, RZ ;  /* 0x000000102c0b7819 */ /* 0x000fe200000006ff */
[----:B------:R-:W-:Y:S01]  /*0bf0*/  FADD.FTZ R12, R12, -UR14 ;  /* 0x8000000e0c0c7e21 */ /* 0x000fe20008010000 */
[----:B------:R-:W-:Y:S01]  /*0c00*/  SHF.L.U32 R10, R43, 0x10, RZ ;  /* 0x000000102b0a7819 */ /* 0x000fe200000006ff */
[----:B------:R-:W-:Y:S01]  /*0c10*/  FADD.FTZ R13, R13, -UR14 ;  /* 0x8000000e0d0d7e21 */ /* 0x000fe20008010000 */
[----:B------:R-:W-:Y:S01]  /*0c20*/  SHF.L.U32 R18, R41, 0x10, RZ ;  /* 0x0000001029127819 */ /* 0x000fe200000006ff */
[----:B-----5:R-:W-:Y:S01]  /*0c30*/  FMUL.FTZ R15, R8, R11 ;  /* 0x0000000b080f7220 */ /* 0x020fe20000410000 */
[----:B------:R-:W-:Y:S01]  /*0c40*/  FMUL.FTZ R12, R12, UR8 ;  /* 0x000000080c0c7c20 */ /* 0x000fe20008410000 */
[----:B------:R-:W-:Y:S01]  /*0c50*/  FMUL.FTZ R14, R9, R10 ;  /* 0x0000000a090e7220 */ /* 0x000fe20000410000 */
[----:B------:R-:W-:Y:S01]  /*0c60*/  FMUL.FTZ R13, R13, UR8 ;  /* 0x000000080d0d7c20 */ /* 0x000fe20008410000 */
[----:B------:R-:W-:Y:S01]  /*0c70*/  FADD.FTZ R19, RZ, R15 ;  /* 0x0000000fff137221 */ /* 0x000fe20000010000 */
[----:B------:R-:W-:Y:S01]  /*0c80*/  FFMA.FTZ R16, R12, R15, RZ ;  /* 0x0000000f0c107223 */ /* 0x000fe200000100ff */
[----:B------:R-:W-:Y:S01]  /*0c90*/  SHF.L.U32 R17, R40, 0x10, RZ ;  /* 0x0000001028117819 */ /* 0x000fe200000006ff */
[----:B------:R-:W-:Y:S01]  /*0ca0*/  FADD.FTZ R20, R18, -UR14 ;  /* 0x8000000e12147e21 */ /* 0x000fe20008010000 */
[----:B------:R-:W-:Y:S01]  /*0cb0*/  SHF.L.U32 R18, R38, 0x10, RZ ;  /* 0x0000001026127819 */ /* 0x000fe200000006ff */
[----:B------:R-:W-:Y:S01]  /*0cc0*/  FADD.FTZ R19, R14, R19 ;  /* 0x000000130e137221 */ /* 0x000fe20000010000 */
[----:B------:R-:W-:Y:S01]  /*0cd0*/  FFMA.FTZ R15, R13, R14, R16 ;  /* 0x0000000e0d0f7223 */ /* 0x000fe20000010010 */
[----:B------:R-:W-:Y:S01]  /*0ce0*/  FMUL.FTZ R22, R8, R17 ;  /* 0x0000001108167220 */ /* 0x000fe20000410000 */
[----:B------:R-:W-:Y:S01]  /*0cf0*/  FMUL.FTZ R16, R20, UR8 ;  /* 0x0000000814107c20 */ /* 0x000fe20008410000 */
[----:B------:R-:W-:Y:S01]  /*0d00*/  SHF.L.U32 R14, R39, 0x10, RZ ;  /* 0x00000010270e7819 */ /* 0x000fe200000006ff */
[----:B------:R-:W-:Y:S01]  /*0d10*/  FADD.FTZ R18, R18, -UR14 ;  /* 0x8000000e12127e21 */ /* 0x000fe20008010000 */
[----:B------:R-:W-:Y:S01]  /*0d20*/  SHF.L.U32 R23, R37, 0x10, RZ ;  /* 0x0000001025177819 */ /* 0x000fe200000006ff */
[----:B------:R-:W-:Y:S01]  /*0d30*/  FADD.FTZ R21, R19, R22 ;  /* 0x0000001613157221 */ /* 0x000fe20000010000 */
[----:B------:R-:W-:Y:S01]  /*0d40*/  FFMA.FTZ R24, R16, R22, R15 ;  /* 0x0000001610187223 */ /* 0x000fe2000001000f */
[----:B------:R-:W-:Y:S01]  /*0d50*/  SHF.L.U32 R15, R36, 0x10, RZ ;  /* 0x00000010240f7819 */ /* 0x000fe200000006ff */
[----:B------:R-:W-:Y:S01]  /*0d60*/  FMUL.FTZ R22, R9, R14 ;  /* 0x0000000e09167220 */ /* 0x000fe20000410000 */
[----:B------:R-:W-:Y:S01]  /*0d70*/  FMUL.FTZ R19, R18, UR8 ;  /* 0x0000000812137c20 */ /* 0x000fe20008410000 */
[----:B------:R-:W-:Y:S01]  /*0d80*/  FFMA.FTZ R20, R11, R12, RZ ;  /* 0x0000000c0b147223 */ /* 0x000fe200000100ff */
[----:B------:R-:W-:Y:S01]  /*0d90*/  FADD.FTZ R12, R23, -UR14 ;  /* 0x8000000e170c7e21 */ /* 0x000fe20008010000 */
[----:B------:R-:W-:Y:S01]  /*0da0*/  FADD.FTZ R18, RZ, R11 ;  /* 0x0000000bff127221 */ /* 0x000fe20000010000 */
[----:B------:R-:W-:Y:S01]  /*0db0*/  FFMA.FTZ R11, R19, R22, R24 ;  /* 0x00000016130b7223 */ /* 0x000fe20000010018 */
[----:B------:R-:W-:Y:S01]  /*0dc0*/  FADD.FTZ R21, R22, R21 ;  /* 0x0000001516157221 */ /* 0x000fe20000010000 */
[----:B------:R-:W-:Y:S01]  /*0dd0*/  FMUL.FTZ R24, R8, R15 ;  /* 0x0000000f08187220 */ /* 0x000fe20000410000 */
[----:B------:R-:W-:Y:S01]  /*0de0*/  FMUL.FTZ R12, R12, UR8 ;  /* 0x000000080c0c7c20 */ /* 0x000fe20008410000 */
[----:B------:R-:W-:Y:S01]  /*0df0*/  SHF.L.U32 R22, R34, 0x10, RZ ;  /* 0x0000001022167819 */ /* 0x000fe200000006ff */
[----:B------:R-:W-:Y:S01]  /*0e00*/  FFMA.FTZ R16, R17, R16, R20 ;  /* 0x0000001011107223 */ /* 0x000fe20000010014 */
[----:B------:R-:W-:Y:S01]  /*0e10*/  FADD.FTZ R21, R21, R24 ;  /* 0x0000001815157221 */ /* 0x000fe20000010000 */
[----:B------:R-:W-:Y:S01]  /*0e20*/  FFMA.FTZ R24, R12, R24, R11 ;  /* 0x000000180c187223 */ /* 0x000fe2000001000b */
[----:B------:R-:W-:Y:S01]  /*0e30*/  SHF.L.U32 R20, R35, 0x10, RZ ;  /* 0x0000001023147819 */ /* 0x000fe200000006ff */
[----:B------:R-:W-:Y:S01]  /*0e40*/  FFMA.FTZ R11, R10, R13, RZ ;  /* 0x0000000d0a0b7223 */ /* 0x000fe200000100ff */
[----:B------:R-:W-:Y:S01]  /*0e50*/  FADD.FTZ R13, R22, -UR14 ;  /* 0x8000000e160d7e21 */ /* 0x000fe20008010000 */
[----:B------:R-:W-:Y:S01]  /*0e60*/  FADD.FTZ R18, R17, R18 ;  /* 0x0000001211127221 */ /* 0x000fe20000010000 */
[----:B------:R-:W-:Y:S01]  /*0e70*/  SHF.L.U32 R22, R33, 0x10, RZ ;  /* 0x0000001021167819 */ /* 0x000fe200000006ff */
[----:B------:R-:W-:Y:S01]  /*0e80*/  FADD.FTZ R17, RZ, R10 ;  /* 0x0000000aff117221 */ /* 0x000fe20000010000 */
[----:B------:R-:W-:Y:S01]  /*0e90*/  FMUL.FTZ R10, R9, R20 ;  /* 0x00000014090a7220 */ /* 0x000fe20000410000 */
[----:B------:R-:W-:Y:S01]  /*0ea0*/  FFMA.FTZ R19, R14, R19, R11 ;  /* 0x000000130e137223 */ /* 0x000fe2000001000b */
[----:B------:R-:W-:Y:S01]  /*0eb0*/  FMUL.FTZ R13, R13, UR8 ;  /* 0x000000080d0d7c20 */ /* 0x000fe20008410000 */
[----:B------:R-:W-:Y:S01]  /*0ec0*/  SHF.L.U32 R11, R32, 0x10, RZ ;  /* 0x00000010200b7819 */ /* 0x000fe200000006ff */
[----:B------:R-:W-:Y:S01]  /*0ed0*/  FADD.FTZ R17, R14, R17 ;  /* 0x000000110e117221 */ /* 0x000fe20000010000 */
[----:B------:R-:W-:Y:S01]  /*0ee0*/  SHF.L.U32 R23, R4, 0x10, RZ ;  /* 0x0000001004177819 */ /* 0x000fe200000006ff */
[----:B------:R-:W-:Y:S01]  /*0ef0*/  FADD.FTZ R22, R22, -UR14 ;  /* 0x8000000e16167e21 */ /* 0x000fe20008010000 */
[----:B------:R-:W-:Y:S01]  /*0f00*/  FADD.FTZ R14, R10, R21 ;  /* 0x000000150a0e7221 */ /* 0x000fe20000010000 */
[----:B------:R-:W-:Y:S01]  /*0f10*/  FFMA.FTZ R21, R13, R10, R24 ;  /* 0x0000000a0d157223 */ /* 0x000fe20000010018 */
[----:B------:R-:W-:Y:S01]  /*0f20*/  SHF.L.U32 R10, R5, 0x10, RZ ;  /* 0x00000010050a7819 */ /* 0x000fe200000006ff */
[----:B------:R-:W-:Y:S01]  /*0f30*/  FMUL.FTZ R25, R8, R11 ;  /* 0x0000000b08197220 */ /* 0x000fe20000410000 */
[----:B------:R-:W-:Y:S01]  /*0f40*/  FMUL.FTZ R22, R22, UR8 ;  /* 0x0000000816167c20 */ /* 0x000fe20008410000 */
[----:B------:R-:W-:Y:S01]  /*0f50*/  FADD.FTZ R23, R23, -UR14 ;  /* 0x8000000e17177e21 */ /* 0x000fe20008010000 */
[----:B------:R-:W-:Y:S01]  /*0f60*/  FADD.FTZ R18, R18, R15 ;  /* 0x0000000f12127221 */ /* 0x000fe20000010000 */
[----:B------:R-:W-:Y:S01]  /*0f70*/  FFMA.FTZ R12, R15, R12, R16 ;  /* 0x0000000c0f0c7223 */ /* 0x000fe20000010010 */
[----:B------:R-:W-:Y:S01]  /*0f80*/  FADD.FTZ R15, R14, R25 ;  /* 0x000000190e0f7221 */ /* 0x000fe20000010000 */
[----:B------:R-:W-:Y:S01]  /*0f90*/  FFMA.FTZ R16, R22, R25, R21 ;  /* 0x0000001916107223 */ /* 0x000fe20000010015 */
[----:B------:R-:W-:Y:S01]  /*0fa0*/  FMUL.FTZ R14, R9, R10 ;  /* 0x0000000a090e7220 */ /* 0x000fe20000410000 */
[----:B------:R-:W-:Y:S01]  /*0fb0*/  FMUL.FTZ R23, R23, UR8 ;  /* 0x0000000817177c20 */ /* 0x000fe20008410000 */
[----:B------:R-:W-:Y:S01]  /*0fc0*/  FADD.FTZ R17, R17, R20 ;  /* 0x0000001411117221 */ /* 0x000fe20000010000 */
[----:B------:R-:W-:Y:S01]  /*0fd0*/  FFMA.FTZ R13, R20, R13, R19 ;  /* 0x0000000d140d7223 */ /* 0x000fe20000010013 */
[----:B------:R-:W-:Y:S01]  /*0fe0*/  FADD.FTZ R19, R14, R15 ;  /* 0x0000000f0e137221 */ /* 0x000fe20000010000 */
[----:B------:R-:W-:Y:S01]  /*0ff0*/  FFMA.FTZ R21, R23, R14, R16 ;  /* 0x0000000e17157223 */ /* 0x000fe20000010010 */
[----:B------:R-:W-:Y:S01]  /*1000*/  FADD.FTZ R14, R18, R11 ;  /* 0x0000000b120e7221 */ /* 0x000fe20000010000 */
[----:B------:R-:W-:Y:S01]  /*1010*/  FFMA.FTZ R12, R11, R22, R12 ;  /* 0x000000160b0c7223 */ /* 0x000fe2000001000c */
[----:B------:R-:W-:Y:S01]  /*1020*/  FADD.FTZ R15, R17, R10 ;  /* 0x0000000a110f7221 */ /* 0x000fe20000010000 */
[----:B------:R-:W-:Y:S01]  /*1030*/  FFMA.FTZ R13, R10, R23, R13 ;  /* 0x000000170a0d7223 */ /* 0x000fe2000001000d */
[----:B------:R-:W-:Y:S06]  /*1040*/  BRA `(.L_x_3) ;  /* 0x0000000800407947 */ /* 0x000fec0003800000 */
.L_x_2:
[----:B------:R-:W-:Y:S02]  /*1050*/  SHF.L.U32 R10, R45, 0x10, RZ ;  /* 0x000000102d0a7819 */ /* 0x000fe400000006ff */
[----:B------:R-:W-:Y:S02]  /*1060*/  SHF.L.U32 R13, R41, 0x10, RZ ;  /* 0x00000010290d7819 */ /* 0x000fe400000006ff */
[----:B------:R-:W-:Y:S01]  /*1070*/  SHF.L.U32 R18, R38, 0x10, RZ ;  /* 0x0000001026127819 */ /* 0x000fe200000006ff */
[----:B------:R-:W-:Y:S01]  /*1080*/  FADD.FTZ R10, R10, -UR14 ;  /* 0x8000000e0a0a7e21 */ /* 0x000fe20008010000 */
[----:B------:R-:W-:Y:S01]  /*1090*/  SHF.L.U32 R21, R37, 0x10, RZ ;  /* 0x0000001025157819 */ /* 0x000fe200000006ff */
[----:B------:R-:W-:Y:S01]  /*10a0*/  FADD.FTZ R13, R13, -UR14 ;  /* 0x8000000e0d0d7e21 */ /* 0x000fe20008010000 */
[----:B------:R-:W-:Y:S01]  /*10b0*/  SHF.L.U32 R26, R34, 0x10, RZ ;  /* 0x00000010221a7819 */ /* 0x000fe200000006ff */
[----:B------:R-:W-:Y:S01]  /*10c0*/  FMUL.FTZ R11, R10, UR8 ;  /* 0x000000080a0b7c20 */ /* 0x000fe20008410000 */
[----:B------:R-:W-:Y:S01]  /*10d0*/  SHF.L.U32 R10, R42, 0x10, RZ ;  /* 0x000000102a0a7819 */ /* 0x000fe200000006ff */
[----:B------:R-:W-:Y:S01]  /*10e0*/  FMUL.FTZ R13, R13, UR8 ;  /* 0x000000080d0d7c20 */ /* 0x000fe20008410000 */
[----:B------:R-:W-:Y:S01]  /*10f0*/  FADD.FTZ R18, R18, -UR14 ;  /* 0x8000000e12127e21 */ /* 0x000fe20008010000 */
[--C-:B-----5:R-:W-:Y:S01]  /*1100*/  FFMA.FTZ R12, R8, R11, R6.reuse ;  /* 0x0000000b080c7223 */ /* 0x120fe20000010006 */
[----:B------:R-:W-:Y:S01]  /*1110*/  SHF.L.U32 R25, R44, 0x10, RZ ;  /* 0x000000102c197819 */ /* 0x000fe200000006ff */
[----:B------:R-:W-:Y:S01]  /*1120*/  FADD.FTZ R10, R10, -UR14 ;  /* 0x8000000e0a0a7e21 */ /* 0x000fe20008010000 */
[----:B------:R-:W-:Y:S01]  /*1130*/  FFMA.FTZ R20, R8, R13, R6 ;  /* 0x0000000d08147223 */ /* 0x000fe20000010006 */
[----:B------:R-:W-:Y:S01]  /*1140*/  FMUL.FTZ R15, R12, -1.4426950216293334961 ;  /* 0xbfb8aa3b0c0f7820 */ /* 0x000fe20000410000 */
[----:B------:R-:W-:Y:S01]  /*1150*/  FMUL.FTZ R18, R18, UR8 ;  /* 0x0000000812127c20 */ /* 0x000fe20008410000 */
[----:B------:R-:W-:Y:S01]  /*1160*/  FMUL.FTZ R10, R10, UR8 ;  /* 0x000000080a0a7c20 */ /* 0x000fe20008410000 */
[----:B------:R-:W-:-:S03]  /*1170*/  SHF.L.U32 R30, R43, 0x10, RZ ;  /* 0x000000102b1e7819 */ /* 0x000fc600000006ff */
[----:B------:R-:W0:Y:S01]  /*1180*/  MUFU.EX2 R15, R15 ;  /* 0x0000000f000f7308 */ /* 0x000e220000000800 */
[----:B------:R-:W-:-:S04]  /*1190*/  FFMA.FTZ R16, R9, R10, R7 ;  /* 0x0000000a09107223 */ /* 0x000fc80000010007 */
[----:B------:R-:W-:-:S06]  /*11a0*/  FMUL.FTZ R17, R16, -1.4426950216293334961 ;  /* 0xbfb8aa3b10117820 */ /* 0x000fcc0000410000 */
[----:B------:R-:W1:Y:S01]  /*11b0*/  MUFU.EX2 R17, R17 ;  /* 0x0000001100117308 */ /* 0x000e620000000800 */
[----:B0-----:R-:W-:Y:S01]  /*11c0*/  FADD.FTZ R14, R15, 1 ;  /* 0x3f8000000f0e7421 */ /* 0x001fe20000010000 */
[----:B------:R-:W-:Y:S01]  /*11d0*/  FADD.FTZ R15, R21, -UR14 ;  /* 0x8000000e150f7e21 */ /* 0x000fe20008010000 */
[----:B------:R-:W-:-:S03]  /*11e0*/  FFMA.FTZ R21, R9, R18, R7 ;  /* 0x0000001209157223 */ /* 0x000fc60000010007 */
[----:B------:R-:W-:Y:S01]  /*11f0*/  FMUL.FTZ R15, R15, UR8 ;  /* 0x000000080f0f7c20 */ /* 0x000fe20008410000 */
[----:B------:R-:W0:Y:S01]  /*1200*/  MUFU.RCP R14, R14 ;  /* 0x0000000e000e7308 */ /* 0x000e220000001000 */
[----:B------:R-:W-:Y:S02]  /*1210*/  FMUL.FTZ R24, R21, -1.4426950216293334961 ;  /* 0xbfb8aa3b15187820 */ /* 0x000fe40000410000 */
[----:B------:R-:W-:Y:S01]  /*1220*/  FFMA.FTZ R23, R8, R15, R6 ;  /* 0x0000000f08177223 */ /* 0x000fe20000010006 */
[----:B-1----:R-:W-:Y:S01]  /*1230*/  FADD.FTZ R19, R17, 1 ;  /* 0x3f80000011137421 */ /* 0x002fe20000010000 */
[----:B------:R-:W-:Y:S02]  /*1240*/  FMUL.FTZ R17, R20, -1.4426950216293334961 ;  /* 0xbfb8aa3b14117820 */ /* 0x000fe40000410000 */
[----:B------:R-:W-:Y:S01]  /*1250*/  FMUL.FTZ R22, R23, -1.4426950216293334961 ;  /* 0xbfb8aa3b17167820 */ /* 0x000fe20000410000 */
[----:B------:R-:W1:Y:S04]  /*1260*/  MUFU.EX2 R24, R24 ;  /* 0x0000001800187308 */ /* 0x000e680000000800 */
[----:B------:R-:W2:Y:S04]  /*1270*/  MUFU.EX2 R17, R17 ;  /* 0x0000001100117308 */ /* 0x000ea80000000800 */
[----:B------:R-:W3:Y:S01]  /*1280*/  MUFU.RCP R19, R19 ;  /* 0x0000001300137308 */ /* 0x000ee20000001000 */
[----:B0-----:R-:W-:Y:S01]  /*1290*/  FADD.FTZ R27, -R14, 1 ;  /* 0x3f8000000e1b7421 */ /* 0x001fe20000010100 */
[----:B------:R-:W-:Y:S01]  /*12a0*/  FMUL.FTZ R14, R25, R14 ;  /* 0x0000000e190e7220 */ /* 0x000fe20000410000 */
[----:B------:R-:W-:-:S02]  /*12b0*/  SHF.L.U32 R25, R33, 0x10, RZ ;  /* 0x0000001021197819 */ /* 0x000fc400000006ff */
[----:B------:R-:W-:Y:S01]  /*12c0*/  FFMA.FTZ R27, R12, R27, 1 ;  /* 0x3f8000000c1b7423 */ /* 0x000fe2000001001b */
[----:B------:R-:W-:Y:S02]  /*12d0*/  FADD.FTZ R12, R26, -UR14 ;  /* 0x8000000e1a0c7e21 */ /* 0x000fe40008010000 */
[----:B------:R-:W0:Y:S01]  /*12e0*/  MUFU.EX2 R22, R22 ;  /* 0x0000001600167308 */ /* 0x000e220000000800 */
[----:B-1----:R-:W-:Y:S01]  /*12f0*/  FADD.FTZ R31, R24, 1 ;  /* 0x3f800000181f7421 */ /* 0x002fe20000010000 */
[----:B--2---:R-:W-:Y:S01]  /*1300*/  FADD.FTZ R26, R17, 1 ;  /* 0x3f800000111a7421 */ /* 0x004fe20000010000 */
[----:B------:R-:W-:Y:S01]  /*1310*/  FMUL.FTZ R12, R12, UR8 ;  /* 0x000000080c0c7c20 */ /* 0x000fe20008410000 */
[----:B------:R-:W-:Y:S01]  /*1320*/  FMUL.FTZ R14, R14, R27 ;  /* 0x0000001b0e0e7220 */ /* 0x000fe20000410000 */
[----:B------:R-:W-:Y:S02]  /*1330*/  FADD.FTZ R27, R25, -UR14 ;  /* 0x8000000e191b7e21 */ /* 0x000fe40008010000 */
[----:B------:R-:W-:Y:S01]  /*1340*/  FFMA.FTZ R25, R9, R12, R7 ;  /* 0x0000000c09197223 */ /* 0x000fe20000010007 */
[----:B------:R-:W1:Y:S01]  /*1350*/  MUFU.RCP R26, R26 ;  /* 0x0000001a001a7308 */ /* 0x000e620000001000 */
[----:B------:R-:W-:Y:S01]  /*1360*/  FMUL.FTZ R17, R27, UR8 ;  /* 0x000000081b117c20 */ /* 0x000fe20008410000 */
[----:B---3--:R-:W-:Y:S01]  /*1370*/  FADD.FTZ R29, -R19, 1 ;  /* 0x3f800000131d7421 */ /* 0x008fe20000010100 */
[----:B------:R-:W-:Y:S01]  /*1380*/  FMUL.FTZ R28, R25, -1.4426950216293334961 ;  /* 0xbfb8aa3b191c7820 */ /* 0x000fe20000410000 */
[----:B------:R-:W-:Y:S01]  /*1390*/  FMUL.FTZ R30, R30, R19 ;  /* 0x000000131e1e7220 */ /* 0x000fe20000410000 */
[----:B------:R-:W-:Y:S01]  /*13a0*/  FFMA.FTZ R27, R8, R17, R6 ;  /* 0x00000011081b7223 */ /* 0x000fe20000010006 */
[----:B------:R-:W-:Y:S01]  /*13b0*/  FFMA.FTZ R29, R16, R29, 1 ;  /* 0x3f800000101d7423 */ /* 0x000fe2000001001d */
[----:B0-----:R-:W-:Y:S01]  /*13c0*/  FADD.FTZ R24, R22, 1 ;  /* 0x3f80000016187421 */ /* 0x001fe20000010000 */
[----:B------:R-:W-:Y:S01]  /*13d0*/  SHF.L.U32 R22, R40, 0x10, RZ ;  /* 0x0000001028167819 */ /* 0x000fe200000006ff */
[----:B------:R-:W0:Y:S01]  /*13e0*/  MUFU.EX2 R28, R28 ;  /* 0x0000001c001c7308 */ /* 0x000e220000000800 */
[----:B------:R-:W-:Y:S01]  /*13f0*/  FMUL.FTZ R16, R27, -1.4426950216293334961 ;  /* 0xbfb8aa3b1b107820 */ /* 0x000fe20000410000 */
[----:B------:R-:W-:Y:S01]  /*1400*/  FMUL.FTZ R19, R30, R29 ;  /* 0x0000001d1e137220 */ /* 0x000fe20000410000 */
[----:B------:R-:W-:Y:S01]  /*1410*/  SHF.L.U32 R30, R39, 0x10, RZ ;  /* 0x00000010271e7819 */ /* 0x000fe200000006ff */
[----:B------:R-:W2:Y:S01]  /*1420*/  MUFU.RCP R29, R31 ;  /* 0x0000001f001d7308 */ /* 0x000ea20000001000 */
[----:B-1----:R-:W-:-:S07]  /*1430*/  FADD.FTZ R49, -R26, 1 ;  /* 0x3f8000001a317421 */ /* 0x002fce0000010100 */
[----:B------:R-:W1:Y:S01]  /*1440*/  MUFU.EX2 R16, R16 ;  /* 0x0000001000107308 */ /* 0x000e620000000800 */
[----:B------:R-:W-:Y:S01]  /*1450*/  FFMA.FTZ R49, R20, R49, 1 ;  /* 0x3f80000014317423 */ /* 0x000fe20000010031 */
[----:B------:R-:W-:Y:S01]  /*1460*/  FMUL.FTZ R20, R22, R26 ;  /* 0x0000001a16147220 */ /* 0x000fe20000410000 */
[----:B0-----:R-:W-:Y:S01]  /*1470*/  FADD.FTZ R26, R28, 1 ;  /* 0x3f8000001c1a7421 */ /* 0x001fe20000010000 */
[----:B------:R-:W0:Y:S02]  /*1480*/  MUFU.RCP R24, R24 ;  /* 0x0000001800187308 */ /* 0x000e240000001000 */
[----:B------:R-:W-:Y:S01]  /*1490*/  FMUL.FTZ R20, R20, R49 ;  /* 0x0000003114147220 */ /* 0x000fe20000410000 */
[----:B--2---:R-:W-:-:S05]  /*14a0*/  FADD.FTZ R22, -R29, 1 ;  /* 0x3f8000001d167421 */ /* 0x004fca0000010100 */
[----:B------:R-:W2:Y:S01]  /*14b0*/  MUFU.RCP R26, R26 ;  /* 0x0000001a001a7308 */ /* 0x000ea20000001000 */
[----:B-1----:R-:W-:Y:S01]  /*14c0*/  FADD.FTZ R28, R16, 1 ;  /* 0x3f800000101c7421 */ /* 0x002fe20000010000 */
[----:B------:R-:W-:Y:S01]  /*14d0*/  FFMA.FTZ R21, R21, R22, 1 ;  /* 0x3f80000015157423 */ /* 0x000fe20000010016 */
[----:B------:R-:W-:Y:S01]  /*14e0*/  FMUL.FTZ R22, R30, R29 ;  /* 0x0000001d1e167220 */ /* 0x000fe20000410000 */
[----:B------:R-:W-:-:S04]  /*14f0*/  SHF.L.U32 R29, R36, 0x10, RZ ;  /* 0x00000010241d7819 */ /* 0x000fc800000006ff */
[----:B------:R-:W1:Y:S01]  /*1500*/  MUFU.RCP R28, R28 ;  /* 0x0000001c001c7308 */ /* 0x000e620000001000 */
[----:B------:R-:W-:Y:S01]  /*1510*/  FMUL.FTZ R21, R22, R21 ;  /* 0x0000001516157220 */ /* 0x000fe20000410000 */
[----:B0-----:R-:W-:Y:S01]  /*1520*/  FADD.FTZ R16, -R24, 1 ;  /* 0x3f80000018107421 */ /* 0x001fe20000010100 */
[----:B------:R-:W-:Y:S01]  /*1530*/  FMUL.FTZ R24, R29, R24 ;  /* 0x000000181d187220 */ /* 0x000fe20000410000 */
[----:B------:R-:W-:Y:S02]  /*1540*/  SHF.L.U32 R29, R35, 0x10, RZ ;  /* 0x00000010231d7819 */ /* 0x000fe400000006ff */
[----:B------:R-:W-:Y:S01]  /*1550*/  FFMA.FTZ R23, R23, R16, 1 ;  /* 0x3f80000017177423 */ /* 0x000fe20000010010 */
[----:B------:R-:W-:Y:S01]  /*1560*/  SHF.L.U32 R22, R5, 0x10, RZ ;  /* 0x0000001005167819 */ /* 0x000fe200000006ff */
[----:B--2---:R-:W-:Y:S01]  /*1570*/  FADD.FTZ R16, -R26, 1 ;  /* 0x3f8000001a107421 */ /* 0x004fe20000010100 */
[----:B------:R-:W-:Y:S01]  /*1580*/  FMUL.FTZ R26, R29, R26 ;  /* 0x0000001a1d1a7220 */ /* 0x000fe20000410000 */
[----:B------:R-:W-:Y:S01]  /*1590*/  SHF.L.U32 R29, R32, 0x10, RZ ;  /* 0x00000010201d7819 */ /* 0x000fe200000006ff */
[----:B------:R-:W-:Y:S01]  /*15a0*/  FMUL.FTZ R23, R24, R23 ;  /* 0x0000001718177220 */ /* 0x000fe20000410000 */
[----:B------:R-:W-:Y:S01]  /*15b0*/  FFMA.FTZ R25, R25, R16, 1 ;  /* 0x3f80000019197423 */ /* 0x000fe20000010010 */
[----:B------:R-:W-:Y:S01]  /*15c0*/  SHF.L.U32 R16, R4, 0x10, RZ ;  /* 0x0000001004107819 */ /* 0x000fe200000006ff */
[----:B------:R-:W-:Y:S01]  /*15d0*/  FMUL.FTZ R24, R8, R14 ;  /* 0x0000000e08187220 */ /* 0x000fe20000410000 */
[----:B-1----:R-:W-:Y:S01]  /*15e0*/  FADD.FTZ R30, -R28, 1 ;  /* 0x3f8000001c1e7421 */ /* 0x002fe20000010100 */
[----:B------:R-:W-:-:S02]  /*15f0*/  FMUL.FTZ R25, R26, R25 ;  /* 0x000000191a197220 */ /* 0x000fc40000410000 */
[----:B------:R-:W-:Y:S01]  /*1600*/  FADD.FTZ R16, R16, -UR14 ;  /* 0x8000000e10107e21 */ /* 0x000fe20008010000 */
[----:B------:R-:W-:Y:S01]  /*1610*/  FADD.FTZ R26, RZ, R24 ;  /* 0x00000018ff1a7221 */ /* 0x000fe20000010000 */
[----:B------:R-:W-:Y:S01]  /*1620*/  FFMA.FTZ R27, R27, R30, 1 ;  /* 0x3f8000001b1b7423 */ /* 0x000fe2000001001e */
[----:B------:R-:W-:Y:S01]  /*1630*/  FMUL.FTZ R30, R29, R28 ;  /* 0x0000001c1d1e7220 */ /* 0x000fe20000410000 */
[----:B------:R-:W-:-:S03]  /*1640*/  FMUL.FTZ R16, R16, UR8 ;  /* 0x0000000810107c20 */ /* 0x000fc60008410000 */
[----:B------:R-:W-:Y:S01]  /*1650*/  FMUL.FTZ R27, R30, R27 ;  /* 0x0000001b1e1b7220 */ /* 0x000fe20000410000 */
[----:B------:R-:W-:-:S04]  /*1660*/  FFMA.FTZ R28, R9, R16, R7 ;  /* 0x00000010091c7223 */ /* 0x000fc80000010007 */
[----:B------:R-:W-:-:S06]  /*1670*/  FMUL.FTZ R31, R28, -1.4426950216293334961 ;  /* 0xbfb8aa3b1c1f7820 */ /* 0x000fcc0000410000 */
[----:B------:R-:W0:Y:S02]  /*1680*/  MUFU.EX2 R31, R31 ;  /* 0x0000001f001f7308 */ /* 0x000e240000000800 */
[----:B0-----:R-:W-:Y:S01]  /*1690*/  FADD.FTZ R29, R31, 1 ;  /* 0x3f8000001f1d7421 */ /* 0x001fe20000010000 */
[----:B------:R-:W-:-:S05]  /*16a0*/  FFMA.FTZ R31, R11, R24, RZ ;  /* 0x000000180b1f7223 */ /* 0x000fca00000100ff */
[----:B------:R-:W0:Y:S02]  /*16b0*/  MUFU.RCP R29, R29 ;  /* 0x0000001d001d7308 */ /* 0x000e240000001000 */
[----:B0-----:R-:W-:Y:S01]  /*16c0*/  FADD.FTZ R49, -R29, 1 ;  /* 0x3f8000001d317421 */ /* 0x001fe20000010100 */
[----:B------:R-:W-:Y:S01]  /*16d0*/  FMUL.FTZ R22, R22, R29 ;  /* 0x0000001d16167220 */ /* 0x000fe20000410000 */
[----:B------:R-:W-:Y:S02]  /*16e0*/  FMUL.FTZ R29, R9, R19 ;  /* 0x00000013091d7220 */ /* 0x000fe40000410000 */
[----:B------:R-:W-:Y:S01]  /*16f0*/  FFMA.FTZ R49, R28, R49, 1 ;  /* 0x3f8000001c317423 */ /* 0x000fe20000010031 */
[----:B------:R-:W-:Y:S01]  /*1700*/  FFMA.FTZ R28, R11, R14, RZ ;  /* 0x0000000e0b1c7223 */ /* 0x000fe200000100ff */
[----:B------:R-:W-:Y:S01]  /*1710*/  FFMA.FTZ R24, R10, R29, R31 ;  /* 0x0000001d0a187223 */ /* 0x000fe2000001001f */
[----:B------:R-:W-:Y:S01]  /*1720*/  FADD.FTZ R26, R29, R26 ;  /* 0x0000001a1d1a7221 */ /* 0x000fe20000010000 */
[----:B------:R-:W-:Y:S01]  /*1730*/  FADD.FTZ R11, RZ, R14 ;  /* 0x0000000eff0b7221 */ /* 0x000fe20000010000 */
[----:B------:R-:W-:Y:S01]  /*1740*/  FMUL.FTZ R29, R8, R20 ;  /* 0x00000014081d7220 */ /* 0x000fe20000410000 */
[----:B------:R-:W-:-:S02]  /*1750*/  FMUL.FTZ R22, R22, R49 ;  /* 0x0000003116167220 */ /* 0x000fc40000410000 */
[----:B------:R-:W-:Y:S01]  /*1760*/  FADD.FTZ R14, R11, R20 ;  /* 0x000000140b0e7221 */ /* 0x000fe20000010000 */
[C---:B------:R-:W-:Y:S01]  /*1770*/  FFMA.FTZ R20, R13.reuse, R20, R28 ;  /* 0x000000140d147223 */ /* 0x040fe2000001001c */
[----:B------:R-:W-:Y:S01]  /*1780*/  FFMA.FTZ R24, R13, R29, R24 ;  /* 0x0000001d0d187223 */ /* 0x000fe20000010018 */
[----:B------:R-:W-:Y:S01]  /*1790*/  FADD.FTZ R26, R26, R29 ;  /* 0x0000001d1a1a7221 */ /* 0x000fe20000010000 */
[----:B------:R-:W-:Y:S01]  /*17a0*/  FMUL.FTZ R13, R9, R21 ;  /* 0x00000015090d7220 */ /* 0x000fe20000410000 */
[----:B------:R-:W-:Y:S01]  /*17b0*/  FFMA.FTZ R11, R10, R19, RZ ;  /* 0x000000130a0b7223 */ /* 0x000fe200000100ff */
[----:B------:R-:W-:Y:S01]  /*17c0*/  FADD.FTZ R10, RZ, R19 ;  /* 0x00000013ff0a7221 */ /* 0x000fe20000010000 */
[----:B------:R-:W-:Y:S01]  /*17d0*/  FMUL.FTZ R19, R8, R23 ;  /* 0x0000001708137220 */ /* 0x000fe20000410000 */
[C---:B------:R-:W-:Y:S01]  /*17e0*/  FFMA.FTZ R24, R18.reuse, R13, R24 ;  /* 0x0000000d12187223 */ /* 0x040fe20000010018 */
[----:B------:R-:W-:Y:S01]  /*17f0*/  FADD.FTZ R26, R13, R26 ;  /* 0x0000001a0d1a7221 */ /* 0x000fe20000010000 */
[----:B------:R-:W-:Y:S01]  /*1800*/  FFMA.FTZ R11, R18, R21, R11 ;  /* 0x00000015120b7223 */ /* 0x000fe2000001000b */
[----:B------:R-:W-:Y:S01]  /*1810*/  FADD.FTZ R10, R10, R21 ;  /* 0x000000150a0a7221 */ /* 0x000fe20000010000 */
[----:B------:R-:W-:Y:S01]  /*1820*/  FMUL.FTZ R13, R9, R25 ;  /* 0x00000019090d7220 */ /* 0x000fe20000410000 */
[C---:B------:R-:W-:Y:S01]  /*1830*/  FFMA.FTZ R21, R15.reuse, R19, R24 ;  /* 0x000000130f157223 */ /* 0x040fe20000010018 */
[----:B------:R-:W-:Y:S01]  /*1840*/  FADD.FTZ R26, R26, R19 ;  /* 0x000000131a1a7221 */ /* 0x000fe20000010000 */
[----:B------:R-:W-:Y:S01]  /*1850*/  FFMA.FTZ R20, R15, R23, R20 ;  /* 0x000000170f147223 */ /* 0x000fe20000010014 */
[----:B------:R-:W-:Y:S01]  /*1860*/  FMUL.FTZ R15, R8, R27 ;  /* 0x0000001b080f7220 */ /* 0x000fe20000410000 */
[----:B------:R-:W-:Y:S01]  /*1870*/  FFMA.FTZ R18, R12, R13, R21 ;  /* 0x0000000d0c127223 */ /* 0x000fe20000010015 */
[----:B------:R-:W-:Y:S01]  /*1880*/  FADD.FTZ R26, R13, R26 ;  /* 0x0000001a0d1a7221 */ /* 0x000fe20000010000 */
[-C--:B------:R-:W-:Y:S01]  /*1890*/  FMUL.FTZ R19, R9, R22.reuse ;  /* 0x0000001609137220 */ /* 0x080fe20000410000 */
        /* <DEDUP_REMOVED lines=10> */
[----:B------:R-:W-:-:S07]  /*1940*/  FADD.FTZ R15, R15, R22 ;  /* 0x000000160f0f7221 */ /* 0x000fce0000010000 */
.L_x_3:
[----:B------:R-:W-:Y:S01]  /*1950*/  LOP3.LUT R10, R0, 0x3e0, RZ, 0xc0, !PT ;  /* 0x000003e0000a7812 */ /* 0x000fe200078ec0ff */
[----:B------:R-:W0:Y:S01]  /*1960*/  S2UR UR12, SR_CgaCtaId ;  /* 0x00000000000c79c3 */ /* 0x000e220000008800 */
[----:B------:R-:W-:Y:S01]  /*1970*/  ISETP.NE.AND P1, PT, R2, RZ, PT ;  /* 0x000000ff0200720c */ /* 0x000fe20003f25270 */
[----:B------:R-:W-:Y:S01]  /*1980*/  UMOV UR7, 0x400 ;  /* 0x0000040000077882 */ /* 0x000fe20000000000 */
[C---:B------:R-:W-:Y:S01]  /*1990*/  ISETP.GT.U32.AND P0, PT, R10.reuse, 0x210, PT ;  /* 0x000002100a00780c */ /* 0x040fe20003f04070 */
[----:B------:R-:W-:Y:S01]  /*19a0*/  UIADD3 UR6, UPT, UPT, UR7, 0xc0, URZ ;  /* 0x000000c007067890 */ /* 0x000fe2000fffe0ff */
[----:B------:R-:W-:Y:S01]  /*19b0*/  IADD3 R11, PT, PT, -R10, 0x22f, RZ ;  /* 0x0000022f0a0b7810 */ /* 0x000fe20007ffe1ff */
[----:B------:R-:W-:Y:S01]  /*19c0*/  BSSY.RECONVERGENT B0, `(.L_x_4) ;  /* 0x0000059000007945 */ /* 0x000fe20003800200 */
[----:B------:R-:W-:Y:S02]  /*19d0*/  MOV R10, R21 ;  /* 0x00000015000a7202 */ /* 0x000fe40000000f00 */
[----:B------:R-:W-:-:S02]  /*19e0*/  SEL R17, R11, 0x1f, P0 ;  /* 0x0000001f0b117807 */ /* 0x000fc40000000000 */
[----:B------:R-:W-:Y:S02]  /*19f0*/  MOV R11, R19 ;  /* 0x00000013000b7202 */ /* 0x000fe40000000f00 */
[----:B------:R-:W-:Y:S01]  /*1a00*/  ISETP.GE.AND P0, PT, R2, R17, PT ;  /* 0x000000110200720c */ /* 0x000fe20003f06270 */
[----:B------:R-:W1:Y:S01]  /*1a10*/  SHFL.DOWN PT, R19, R10, 0x1, R17 ;  /* 0x082000000a137989 */ /* 0x000e6200000e0011 */
[----:B------:R-:W-:Y:S01]  /*1a20*/  VOTEU.ALL UP0, P1 ;  /* 0x0000000000ff7886 */ /* 0x000fe20000800000 */
[----:B------:R-:W-:Y:S02]  /*1a30*/  ISETP.GT.U32.AND P2, PT, R0, 0x22, PT ;  /* 0x000000220000780c */ /* 0x000fe40003f44070 */
[----:B------:R-:W2:Y:S01]  /*1a40*/  SHFL.DOWN PT, R16, R11, 0x1, R17 ;  /* 0x082000000b107989 */ /* 0x000ea200000e0011 */
[----:B0-----:R-:W-:Y:S02]  /*1a50*/  ULEA UR6, UR12, UR6, 0x18 ;  /* 0x000000060c067291 */ /* 0x001fe4000f8ec0ff */
[----:B------:R-:W-:-:S04]  /*1a60*/  @!UP0 ULEA UR9, UR12, UR7, 0x18 ;  /* 0x000000070c098291 */ /* 0x000fc8000f8ec0ff */
[----:B------:R-:W-:-:S05]  /*1a70*/  LEA R49, R0, UR6, 0x4 ;  /* 0x0000000600317c11 */ /* 0x000fca000f8e20ff */
[----:B------:R-:W-:Y:S01]  /*1a80*/  STS.128 [R49], R12 ;  /* 0x0000000c31007388 */ /* 0x000fe20000000c00 */
[----:B-1----:R-:W-:Y:S01]  /*1a90*/  @!P0 FADD.FTZ R10, R19, R10 ;  /* 0x0000000a130a8221 */ /* 0x002fe20000010000 */
[----:B--2---:R-:W-:-:S04]  /*1aa0*/  @!P0 FADD.FTZ R11, R16, R11 ;  /* 0x0000000b100b8221 */ /* 0x004fc80000010000 */
[----:B------:R-:W0:Y:S01]  /*1ab0*/  SHFL.DOWN PT, R19, R10, 0x2, R17 ;  /* 0x084000000a137989 */ /* 0x000e2200000e0011 */
[----:B------:R-:W-:-:S03]  /*1ac0*/  IADD3 R16, PT, PT, R2, 0x2, RZ ;  /* 0x0000000202107810 */ /* 0x000fc60007ffe0ff */
[----:B------:R-:W1:Y:S01]  /*1ad0*/  SHFL.DOWN PT, R18, R11, 0x2, R17 ;  /* 0x084000000b127989 */ /* 0x000e6200000e0011 */
[----:B------:R-:W-:Y:S02]  /*1ae0*/  ISETP.GT.AND P0, PT, R16, R17, PT ;  /* 0x000000111000720c */ /* 0x000fe40003f04270 */
[----:B------:R-:W-:-:S11]  /*1af0*/  IADD3 R16, PT, PT, R2, 0x4, RZ ;  /* 0x0000000402107810 */ /* 0x000fd60007ffe0ff */
[----:B0-----:R-:W-:Y:S01]  /*1b00*/  @!P0 FADD.FTZ R10, R10, R19 ;  /* 0x000000130a0a8221 */ /* 0x001fe20000010000 */
[----:B-1----:R-:W-:-:S04]  /*1b10*/  @!P0 FADD.FTZ R11, R11, R18 ;  /* 0x000000120b0b8221 */ /* 0x002fc80000010000 */
[----:B------:R-:W0:Y:S01]  /*1b20*/  SHFL.DOWN PT, R19, R10, 0x4, R17 ;  /* 0x088000000a137989 */ /* 0x000e2200000e0011 */
[----:B------:R-:W-:Y:S02]  /*1b30*/  ISETP.GT.AND P0, PT, R16, R17, PT ;  /* 0x000000111000720c */ /* 0x000fe40003f04270 */
[----:B------:R-:W-:Y:S01]  /*1b40*/  IADD3 R16, PT, PT, R2, 0x8, RZ ;  /* 0x0000000802107810 */ /* 0x000fe20007ffe0ff */
[----:B------:R-:W1:Y:S10]  /*1b50*/  SHFL.DOWN PT, R18, R11, 0x4, R17 ;  /* 0x088000000b127989 */ /* 0x000e7400000e0011 */
        /* <DEDUP_REMOVED lines=10> */
[----:B------:R-:W-:Y:S01]  /*1c00*/  @!P1 SHF.R.U32.HI R16, RZ, 0x2, R0 ;  /* 0x00000002ff109819 */ /* 0x000fe20000011600 */
[----:B------:R-:W1:Y:S03]  /*1c10*/  SHFL.DOWN PT, R18, R11, 0x10, R17 ;  /* 0x0a0000000b127989 */ /* 0x000e6600000e0011 */
[----:B------:R-:W-:-:S07]  /*1c20*/  @!P1 LOP3.LUT R16, R16, 0xf8, RZ, 0xc0, !PT ;  /* 0x000000f810109812 */ /* 0x000fce00078ec0ff */
[----:B0-----:R-:W-:Y:S01]  /*1c30*/  @!P0 FADD.FTZ R10, R10, R19 ;  /* 0x000000130a0a8221 */ /* 0x001fe20000010000 */
[----:B-1----:R-:W-:Y:S01]  /*1c40*/  @!P0 FADD.FTZ R11, R11, R18 ;  /* 0x000000120b0b8221 */ /* 0x002fe20000010000 */
[----:B------:R-:W-:-:S04]  /*1c50*/  ISETP.NE.AND P0, PT, R0, RZ, PT ;  /* 0x000000ff0000720c */ /* 0x000fc80003f05270 */
[----:B------:R0:W-:Y:S01]  /*1c60*/  @!P1 STS.64 [R16+UR9+0x18], R10 ;  /* 0x0000180a10009988 */ /* 0x0001e20008000a09 */
[----:B------:R-:W-:Y:S08]  /*1c70*/  BAR.SYNC.DEFER_BLOCKING 0x0 ;  /* 0x0000000000007b1d */ /* 0x000ff00000010000 */
[----:B------:R-:W-:Y:S05]  /*1c80*/  @P0 BRA `(.L_x_5) ;  /* 0x0000000000b00947 */ /* 0x000fea0003800000 */
[----:B------:R-:W-:-:S09]  /*1c90*/  ULEA UR6, UR12, UR7, 0x18 ;  /* 0x000000070c067291 */ /* 0x000fd2000f8ec0ff */
[----:B0-----:R-:W0:Y:S04]  /*1ca0*/  LDS.128 R16, [UR6+0x20] ;  /* 0x00002006ff107984 */ /* 0x001e280008000c00 */
[----:B------:R-:W1:Y:S04]  /*1cb0*/  LDS.128 R24, [UR6+0x30] ;  /* 0x00003006ff187984 */ /* 0x000e680008000c00 */
[----:B------:R-:W2:Y:S01]  /*1cc0*/  LDS.128 R20, [UR6+0x40] ;  /* 0x00004006ff147984 */ /* 0x000ea20008000c00 */
[----:B0-----:R-:W-:Y:S01]  /*1cd0*/  FADD.FTZ R29, R10, R16 ;  /* 0x000000100a1d7221 */ /* 0x001fe20000010000 */
[----:B------:R-:W-:-:S03]  /*1ce0*/  FADD.FTZ R10, R11, R17 ;  /* 0x000000110b0a7221 */ /* 0x000fc60000010000 */
[----:B------:R-:W-:Y:S01]  /*1cf0*/  FADD.FTZ R11, R29, R18 ;  /* 0x000000121d0b7221 */ /* 0x000fe20000010000 */
[----:B------:R-:W-:Y:S01]  /*1d00*/  FADD.FTZ R10, R10, R19 ;  /* 0x000000130a0a7221 */ /* 0x000fe20000010000 */
[----:B------:R-:W0:Y:S02]  /*1d10*/  LDS.128 R28, [UR6+0x50] ;  /* 0x00005006ff1c7984 */ /* 0x000e240008000c00 */
[----:B-1----:R-:W-:Y:S01]  /*1d20*/  FADD.FTZ R11, R11, R24 ;  /* 0x000000180b0b7221 */ /* 0x002fe20000010000 */
[----:B------:R-:W-:Y:S01]  /*1d30*/  FADD.FTZ R10, R10, R25 ;  /* 0x000000190a0a7221 */ /* 0x000fe20000010000 */
[----:B------:R-:W1:Y:S02]  /*1d40*/  LDS.128 R16, [UR6+0x60] ;  /* 0x00006006ff107984 */ /* 0x000e640008000c00 */
[----:B------:R-:W-:Y:S01]  /*1d50*/  FADD.FTZ R11, R11, R26 ;  /* 0x0000001a0b0b7221 */ /* 0x000fe20000010000 */
[----:B------:R-:W-:Y:S02]  /*1d60*/  FADD.FTZ R10, R10, R27 ;  /* 0x0000001b0a0a7221 */ /* 0x000fe40000010000 */
[----:B------:R-:W-:Y:S01]  /*1d70*/  LDS.128 R24, [UR6+0x80] ;  /* 0x00008006ff187984 */ /* 0x000fe20008000c00 */
[----:B--2---:R-:W-:Y:S01]  /*1d80*/  FADD.FTZ R11, R11, R20 ;  /* 0x000000140b0b7221 */ /* 0x004fe20000010000 */
[----:B------:R-:W-:-:S03]  /*1d90*/  FADD.FTZ R10, R10, R21 ;  /* 0x000000150a0a7221 */ /* 0x000fc60000010000 */
[----:B------:R-:W-:Y:S01]  /*1da0*/  FADD.FTZ R11, R11, R22 ;  /* 0x000000160b0b7221 */ /* 0x000fe20000010000 */
[----:B------:R-:W-:Y:S02]  /*1db0*/  FADD.FTZ R10, R10, R23 ;  /* 0x000000170a0a7221 */ /* 0x000fe40000010000 */
[----:B------:R-:W2:Y:S01]  /*1dc0*/  LDS.128 R20, [UR6+0x70] ;  /* 0x00007006ff147984 */ /* 0x000ea20008000c00 */
[----:B0-----:R-:W-:Y:S01]  /*1dd0*/  FADD.FTZ R11, R11, R28 ;  /* 0x0000001c0b0b7221 */ /* 0x001fe20000010000 */
[----:B------:R-:W-:-:S03]  /*1de0*/  FADD.FTZ R10, R10, R29 ;  /* 0x0000001d0a0a7221 */ /* 0x000fc60000010000 */
[----:B------:R-:W-:Y:S01]  /*1df0*/  FADD.FTZ R11, R11, R30 ;  /* 0x0000001e0b0b7221 */ /* 0x000fe20000010000 */
[----:B------:R-:W-:Y:S02]  /*1e00*/  FADD.FTZ R10, R10, R31 ;  /* 0x0000001f0a0a7221 */ /* 0x000fe40000010000 */
[----:B------:R-:W0:Y:S01]  /*1e10*/  LDS.128 R28, [UR6+0x90] ;  /* 0x00009006ff1c7984 */ /* 0x000e220008000c00 */
[----:B-1----:R-:W-:Y:S01]  /*1e20*/  FADD.FTZ R11, R11, R16 ;  /* 0x000000100b0b7221 */ /* 0x002fe20000010000 */
[----:B------:R-:W-:-:S03]  /*1e30*/  FADD.FTZ R10, R10, R17 ;  /* 0x000000110a0a7221 */ /* 0x000fc60000010000 */
[----:B------:R-:W-:Y:S01]  /*1e40*/  FADD.FTZ R17, R11, R18 ;  /* 0x000000120b117221 */ /* 0x000fe20000010000 */
[----:B------:R-:W-:Y:S02]  /*1e50*/  FADD.FTZ R16, R10, R19 ;  /* 0x000000130a107221 */ /* 0x000fe40000010000 */
[----:B------:R-:W1:Y:S01]  /*1e60*/  LDS.64 R10, [UR6+0xa0] ;  /* 0x0000a006ff0a7984 */ /* 0x000e620008000a00 */
[----:B--2---:R-:W-:Y:S01]  /*1e70*/  FADD.FTZ R17, R17, R20 ;  /* 0x0000001411117221 */ /* 0x004fe20000010000 */
[----:B------:R-:W-:-:S03]  /*1e80*/  FADD.FTZ R16, R16, R21 ;  /* 0x0000001510107221 */ /* 0x000fc60000010000 */
[----:B------:R-:W-:Y:S01]  /*1e90*/  FADD.FTZ R17, R17, R22 ;  /* 0x0000001611117221 */ /* 0x000fe20000010000 */
[----:B------:R-:W-:-:S03]  /*1ea0*/  FADD.FTZ R16, R16, R23 ;  /* 0x0000001710107221 */ /* 0x000fc60000010000 */
[----:B------:R-:W-:Y:S01]  /*1eb0*/  FADD.FTZ R17, R17, R24 ;  /* 0x0000001811117221 */ /* 0x000fe20000010000 */
[----:B------:R-:W-:-:S03]  /*1ec0*/  FADD.FTZ R16, R16, R25 ;  /* 0x0000001910107221 */ /* 0x000fc60000010000 */
[----:B------:R-:W-:Y:S01]  /*1ed0*/  FADD.FTZ R17, R17, R26 ;  /* 0x0000001a11117221 */ /* 0x000fe20000010000 */
[----:B------:R-:W-:-:S03]  /*1ee0*/  FADD.FTZ R16, R16, R27 ;  /* 0x0000001b10107221 */ /* 0x000fc60000010000 */
[----:B0-----:R-:W-:Y:S01]  /*1ef0*/  FADD.FTZ R17, R17, R28 ;  /* 0x0000001c11117221 */ /* 0x001fe20000010000 */
[----:B------:R-:W-:-:S03]  /*1f00*/  FADD.FTZ R16, R16, R29 ;  /* 0x0000001d10107221 */ /* 0x000fc60000010000 */
[----:B------:R-:W-:Y:S01]  /*1f10*/  FADD.FTZ R17, R17, R30 ;  /* 0x0000001e11117221 */ /* 0x000fe20000010000 */
[----:B------:R-:W-:-:S03]  /*1f20*/  FADD.FTZ R16, R16, R31 ;  /* 0x0000001f10107221 */ /* 0x000fc60000010000 */
[----:B-1----:R-:W-:Y:S01]  /*1f30*/  FADD.FTZ R10, R17, R10 ;  /* 0x0000000a110a7221 */ /* 0x002fe20000010000 */
[----:B------:R-:W-:-:S07]  /*1f40*/  FADD.FTZ R11, R16, R11 ;  /* 0x0000000b100b7221 */ /* 0x000fce0000010000 */
.L_x_5:
[----:B------:R-:W-:Y:S05]  /*1f50*/  BSYNC.RECONVERGENT B0 ;  /* 0x0000000000007941 */ /* 0x000fea0003800200 */
.L_x_4:
[----:B------:R-:W-:Y:S06]  /*1f60*/  BAR.SYNC.DEFER_BLOCKING 0x0 ;  /* 0x0000000000007b1d */ /* 0x000fec0000010000 */
[----:B------:R-:W-:Y:S04]  /*1f70*/  BSSY.RECONVERGENT B0, `(.L_x_6) ;  /* 0x000004d000007945 */ /* 0x000fe80003800200 */
[----:B------:R-:W-:Y:S05]  /*1f80*/  @P2 BRA `(.L_x_7) ;  /* 0x00000004002c2947 */ /* 0x000fea0003800000 */
[----:B0-----:R-:W0:Y:S04]  /*1f90*/  LDS.128 R16, [R49+0x230] ;  /* 0x0002300031107984 */ /* 0x001e280000000c00 */
[----:B------:R-:W1:Y:S04]  /*1fa0*/  LDS.128 R24, [R49+0x460] ;  /* 0x0004600031187984 */ /* 0x000e680000000c00 */
[----:B------:R-:W2:Y:S01]  /*1fb0*/  LDS.128 R20, [R49+0x690] ;  /* 0x0006900031147984 */ /* 0x000ea20000000c00 */
[----:B0-----:R-:W-:Y:S01]  /*1fc0*/  FADD.FTZ R31, R12, R16 ;  /* 0x000000100c1f7221 */ /* 0x001fe20000010000 */
[----:B------:R-:W-:Y:S01]  /*1fd0*/  FADD.FTZ R12, R13, R17 ;  /* 0x000000110d0c7221 */ /* 0x000fe20000010000 */
[----:B------:R-:W-:Y:S01]  /*1fe0*/  FADD.FTZ R29, R14, R18 ;  /* 0x000000120e1d7221 */ /* 0x000fe20000010000 */
[----:B------:R-:W-:Y:S01]  /*1ff0*/  FADD.FTZ R28, R15, R19 ;  /* 0x000000130f1c7221 */ /* 0x000fe20000010000 */
[----:B-1----:R-:W-:Y:S01]  /*2000*/  FADD.FTZ R31, R31, R24 ;  /* 0x000000181f1f7221 */ /* 0x002fe20000010000 */
[----:B------:R-:W0:Y:S01]  /*2010*/  LDS.128 R16, [R49+0x8c0] ;  /* 0x0008c00031107984 */ /* 0x000e220000000c00 */
[----:B------:R-:W-:Y:S01]  /*2020*/  FADD.FTZ R24, R12, R25 ;  /* 0x000000190c187221 */ /* 0x000fe20000010000 */
[----:B------:R-:W-:Y:S01]  /*2030*/  FADD.FTZ R29, R29, R26 ;  /* 0x0000001a1d1d7221 */ /* 0x000fe20000010000 */
[----:B--2---:R-:W-:Y:S01]  /*2040*/  FADD.FTZ R31, R31, R20 ;  /* 0x000000141f1f7221 */ /* 0x004fe20000010000 */
[----:B------:R-:W1:Y:S01]  /*2050*/  LDS.128 R12, [R49+0xaf0] ;  /* 0x000af000310c7984 */ /* 0x000e620000000c00 */
[----:B------:R-:W-:Y:S01]  /*2060*/  FADD.FTZ R28, R28, R27 ;  /* 0x0000001b1c1c7221 */ /* 0x000fe20000010000 */
[----:B------:R-:W-:Y:S01]  /*2070*/  FADD.FTZ R20, R24, R21 ;  /* 0x0000001518147221 */ /* 0x000fe20000010000 */
[----:B------:R-:W-:Y:S01]  /*2080*/  FADD.FTZ R29, R29, R22 ;  /* 0x000000161d1d7221 */ /* 0x000fe20000010000 */
[----:B------:R-:W2:Y:S01]  /*2090*/  LDS.128 R24, [R49+0xd20] ;  /* 0x000d200031187984 */ /* 0x000ea20000000c00 */
[----:B------:R-:W-:Y:S01]  /*20a0*/  FADD.FTZ R28, R28, R23 ;  /* 0x000000171c1c7221 */ /* 0x000fe20000010000 */
[----:B0-----:R-:W-:Y:S01]  /*20b0*/  FADD.FTZ R31, R31, R16 ;  /* 0x000000101f1f7221 */ /* 0x001fe20000010000 */
[----:B------:R-:W-:Y:S01]  /*20c0*/  FADD.FTZ R16, R20, R17 ;  /* 0x0000001114107221 */ /* 0x000fe20000010000 */
[----:B------:R-:W-:Y:S01]  /*20d0*/  FADD.FTZ R29, R29, R18 ;  /* 0x000000121d1d7221 */ /* 0x000fe20000010000 */
[----:B------:R-:W0:Y:S01]  /*20e0*/  LDS.128 R20, [R49+0xf50] ;  /* 0x000f500031147984 */ /* 0x000e220000000c00 */
[----:B-1----:R-:W-:Y:S01]  /*20f0*/  FADD.FTZ R31, R31, R12 ;  /* 0x0000000c1f1f7221 */ /* 0x002fe20000010000 */
[----:B------:R-:W-:Y:S01]  /*2100*/  FADD.FTZ R28, R28, R19 ;  /* 0x000000131c1c7221 */ /* 0x000fe20000010000 */
[----:B------:R-:W-:Y:S01]  /*2110*/  FADD.FTZ R12, R16, R13 ;  /* 0x0000000d100c7221 */ /* 0x000fe20000010000 */
[----:B------:R-:W-:Y:S01]  /*2120*/  FADD.FTZ R29, R29, R14 ;  /* 0x0000000e1d1d7221 */ /* 0x000fe20000010000 */
[----:B------:R-:W1:Y:S01]  /*2130*/  LDS.128 R16, [R49+0x1180] ;  /* 0x0011800031107984 */ /* 0x000e620000000c00 */
[----:B--2---:R-:W-:Y:S01]  /*2140*/  FADD.FTZ R31, R31, R24 ;  /* 0x000000181f1f7221 */ /* 0x004fe20000010000 */
        /* <DEDUP_REMOVED lines=9> */
[----:B------:R-:W-:Y:S01]  /*21e0*/  FADD.FTZ R28, R28, R23 ;  /* 0x000000171c1c7221 */ /* 0x000fe20000010000 */
[----:B-1----:R-:W-:Y:S01]  /*21f0*/  FADD.FTZ R31, R31, R16 ;  /* 0x000000101f1f7221 */ /* 0x002fe20000010000 */
[----:B------:R-:W-:Y:S01]  /*2200*/  FADD.FTZ R16, R20, R17 ;  /* 0x0000001114107221 */ /* 0x000fe20000010000 */
[----:B------:R-:W-:Y:S01]  /*2210*/  FADD.FTZ R29, R29, R18 ;  /* 0x000000121d1d7221 */ /* 0x000fe20000010000 */
[----:B------:R-:W1:Y:S01]  /*2220*/  LDS.128 R20, [R49+0x1810] ;  /* 0x0018100031147984 */ /* 0x000e620000000c00 */
[----:B------:R-:W-:Y:S01]  /*2230*/  FADD.FTZ R28, R28, R19 ;  /* 0x000000131c1c7221 */ /* 0x000fe20000010000 */
[----:B--2---:R-:W-:Y:S01]  /*2240*/  FADD.FTZ R31, R31, R12 ;  /* 0x0000000c1f1f7221 */ /* 0x004fe20000010000 */
[----:B------:R-:W-:Y:S01]  /*2250*/  FADD.FTZ R12, R16, R13 ;  /* 0x0000000d100c7221 */ /* 0x000fe20000010000 */
[----:B------:R-:W-:Y:S01]  /*2260*/  FADD.FTZ R29, R29, R14 ;  /* 0x0000000e1d1d7221 */ /* 0x000fe20000010000 */
[----:B------:R-:W2:Y:S01]  /*2270*/  LDS.128 R16, [R49+0x1a40] ;  /* 0x001a400031107984 */ /* 0x000ea20000000c00 */
[----:B------:R-:W-:Y:S01]  /*2280*/  FADD.FTZ R28, R28, R15 ;  /* 0x0000000f1c1c7221 */ /* 0x000fe20000010000 */
[----:B0-----:R-:W-:Y:S01]  /*2290*/  FADD.FTZ R12, R12, R25 ;  /* 0x000000190c0c7221 */ /* 0x001fe20000010000 */
[----:B------:R-:W-:-:S02]  /*22a0*/  FADD.FTZ R31, R31, R24 ;  /* 0x000000181f1f7221 */ /* 0x000fc40000010000 */
[----:B------:R-:W-:Y:S01]  /*22b0*/  FADD.FTZ R30, R28, R27 ;  /* 0x0000001b1c1e7221 */ /* 0x000fe20000010000 */
[----:B------:R-:W-:Y:S01]  /*22c0*/  FADD.FTZ R29, R29, R26 ;  /* 0x0000001a1d1d7221 */ /* 0x000fe20000010000 */
[----:B-1----:R-:W-:Y:S01]  /*22d0*/  FADD.FTZ R28, R12, R21 ;  /* 0x000000150c1c7221 */ /* 0x002fe20000010000 */
[----:B------:R-:W-:Y:S01]  /*22e0*/  FADD.FTZ R25, R31, R20 ;  /* 0x000000141f197221 */ /* 0x000fe20000010000 */
        /* <DEDUP_REMOVED lines=9> */
[----:B0-----:R-:W-:Y:S01]  /*2380*/  FADD.FTZ R31, R31, R12 ;  /* 0x0000000c1f1f7221 */ /* 0x001fe20000010000 */
[----:B------:R-:W-:Y:S01]  /*2390*/  FADD.FTZ R28, R28, R13 ;  /* 0x0000000d1c1c7221 */ /* 0x000fe20000010000 */
[----:B------:R-:W-:Y:S01]  /*23a0*/  FADD.FTZ R29, R29, R14 ;  /* 0x0000000e1d1d7221 */ /* 0x000fe20000010000 */
[----:B------:R-:W-:Y:S01]  /*23b0*/  FADD.FTZ R30, R30, R15 ;  /* 0x0000000f1e1e7221 */ /* 0x000fe20000010000 */
[----:B-1----:R-:W-:Y:S01]  /*23c0*/  FADD.FTZ R31, R31, R20 ;  /* 0x000000141f1f7221 */ /* 0x002fe20000010000 */
[----:B------:R-:W-:Y:S01]  /*23d0*/  FADD.FTZ R28, R28, R21 ;  /* 0x000000151c1c7221 */ /* 0x000fe20000010000 */
[----:B------:R-:W-:Y:S01]  /*23e0*/  FADD.FTZ R29, R29, R22 ;  /* 0x000000161d1d7221 */ /* 0x000fe20000010000 */
[----:B------:R-:W-:Y:S01]  /*23f0*/  FADD.FTZ R30, R30, R23 ;  /* 0x000000171e1e7221 */ /* 0x000fe20000010000 */
[----:B--2---:R-:W-:Y:S01]  /*2400*/  FADD.FTZ R12, R31, R24 ;  /* 0x000000181f0c7221 */ /* 0x004fe20000010000 */
[----:B------:R-:W-:Y:S01]  /*2410*/  FADD.FTZ R13, R28, R25 ;  /* 0x000000191c0d7221 */ /* 0x000fe20000010000 */
[----:B------:R-:W-:Y:S01]  /*2420*/  FADD.FTZ R14, R29, R26 ;  /* 0x0000001a1d0e7221 */ /* 0x000fe20000010000 */
[----:B------:R-:W-:-:S07]  /*2430*/  FADD.FTZ R15, R30, R27 ;  /* 0x0000001b1e0f7221 */ /* 0x000fce0000010000 */
.L_x_7:
[----:B------:R-:W-:Y:S05]  /*2440*/  BSYNC.RECONVERGENT B0 ;  /* 0x0000000000007941 */ /* 0x000fea0003800200 */
.L_x_6:
[----:B------:R-:W1:Y:S01]  /*2450*/  LDC R20, c[0x0][0x370] ;  /* 0x0000dc00ff147b82 */ /* 0x000e620000000800 */
[----:B------:R-:W-:Y:S01]  /*2460*/  BSSY.RECONVERGENT B0, `(.L_x_8) ;  /* 0x000001e000007945 */ /* 0x000fe20003800200 */
[----:B-1----:R-:W-:-:S03]  /*2470*/  ISETP.GE.U32.AND P1, PT, R20, 0x2, PT ;  /* 0x000000021400780c */ /* 0x002fc60003f26070 */
[----:B------:R-:W-:Y:S10]  /*2480*/  @P2 BRA `(.L_x_9) ;  /* 0x00000000006c2947 */ /* 0x000ff40003800000 */
[----:B0-----:R-:W0:Y:S01]  /*2490*/  LDC.64 R16, c[0x0][0x3f8] ;  /* 0x0000fe00ff107b82 */ /* 0x001e220000000a00 */
[----:B------:R-:W-:-:S07]  /*24a0*/  IMAD R27, R48, 0x23, R0 ;  /* 0x00000023301b7824 */ /* 0x000fce00078e0200 */
[----:B------:R-:W1:Y:S01]  /*24b0*/  LDC.64 R18, c[0x0][0x3d8] ;  /* 0x0000f600ff127b82 */ /* 0x000e620000000a00 */
[----:B0-----:R-:W-:Y:S01]  /*24c0*/  IMAD.WIDE.U32 R22, R16, 0x3, RZ ;  /* 0x0000000310167825 */ /* 0x001fe200078e00ff */
[C---:B------:R-:W-:Y:S02]  /*24d0*/  LEA R25, R17.reuse, R17, 0x1 ;  /* 0x0000001111197211 */ /* 0x040fe400078e08ff */
[----:B------:R-:W-:Y:S02]  /*24e0*/  LEA.HI R21, P2, R17, R16, RZ, 0x1 ;  /* 0x0000001011157211 */ /* 0x000fe400078508ff */
[----:B------:R-:W-:Y:S02]  /*24f0*/  IADD3 R23, PT, PT, R23, R25, RZ ;  /* 0x0000001917177210 */ /* 0x000fe40007ffe0ff */
[----:B------:R-:W-:Y:S01]  /*2500*/  IADD3.X R24, PT, PT, RZ, R17, RZ, P2, !PT ;  /* 0x00000011ff187210 */ /* 0x000fe200017fe4ff */
[----:B-1----:R-:W-:Y:S01]  /*2510*/  IMAD.WIDE R18, R27, 0x4, R18 ;  /* 0x000000041b127825 */ /* 0x002fe200078e0212 */
[----:B------:R-:W-:-:S02]  /*2520*/  LEA.HI R25, P2, R23, R22, RZ, 0x1 ;  /* 0x0000001617197211 */ /* 0x000fc400078508ff */
[----:B------:R-:W-:Y:S02]  /*2530*/  SHF.L.U32 R29, R21, 0x1, RZ ;  /* 0x00000001151d7819 */ /* 0x000fe400000006ff */
[----:B------:R-:W-:Y:S01]  /*2540*/  SHF.L.U32 R27, R25, 0x1, RZ ;  /* 0x00000001191b7819 */ /* 0x000fe200000006ff */
[----:B------:R1:W-:Y:S01]  /*2550*/  REDG.E.ADD.F32.FTZ.RN.STRONG.GPU desc[UR10][R18.64], R12 ;  /* 0x0000000c120079a6 */ /* 0x0003e2000c12f30a */
[----:B------:R-:W-:Y:S02]  /*2560*/  LOP3.LUT R29, R29, 0xfffffffc, RZ, 0xc0, !PT ;  /* 0xfffffffc1d1d7812 */ /* 0x000fe400078ec0ff */
[----:B------:R-:W-:Y:S02]  /*2570*/  LEA R22, P3, R16, R18, 0x2 ;  /* 0x0000001210167211 */ /* 0x000fe400078610ff */
[----:B------:R-:W-:Y:S02]  /*2580*/  IADD3.X R26, PT, PT, RZ, R23, RZ, P2, !PT ;  /* 0x00000017ff1a7210 */ /* 0x000fe400017fe4ff */
[----:B------:R-:W-:-:S02]  /*2590*/  LOP3.LUT R27, R27, 0xfffffffc, RZ, 0xc0, !PT ;  /* 0xfffffffc1b1b7812 */ /* 0x000fc400078ec0ff */
[----:B------:R-:W-:Y:S02]  /*25a0*/  SHF.L.U64.HI R21, R21, 0x1, R24 ;  /* 0x0000000115157819 */ /* 0x000fe40000010218 */
[----:B------:R-:W-:Y:S02]  /*25b0*/  IADD3 R24, P2, PT, R18, R29, RZ ;  /* 0x0000001d12187210 */ /* 0x000fe40007f5e0ff */
[----:B------:R-:W-:Y:S02]  /*25c0*/  LEA.HI.X R23, R16, R19, R17, 0x2, P3 ;  /* 0x0000001310177211 */ /* 0x000fe400018f1411 */
[----:B------:R-:W-:Y:S02]  /*25d0*/  SHF.L.U64.HI R17, R25, 0x1, R26 ;  /* 0x0000000119117819 */ /* 0x000fe4000001021a */
[----:B------:R-:W-:Y:S02]  /*25e0*/  IADD3 R16, P3, PT, R18, R27, RZ ;  /* 0x0000001b12107210 */ /* 0x000fe40007f7e0ff */
[----:B------:R-:W-:-:S02]  /*25f0*/  IADD3.X R25, PT, PT, R19, R21, RZ, P2, !PT ;  /* 0x0000001513197210 */ /* 0x000fc400017fe4ff */
[----:B------:R-:W-:-:S03]  /*2600*/  IADD3.X R17, PT, PT, R19, R17, RZ, P3, !PT ;  /* 0x0000001113117210 */ /* 0x000fc60001ffe4ff */
[----:B------:R1:W-:Y:S04]  /*2610*/  REDG.E.ADD.F32.FTZ.RN.STRONG.GPU desc[UR10][R24.64], R13 ;  /* 0x0000000d180079a6 */ /* 0x0003e8000c12f30a */
[----:B------:R1:W-:Y:S04]  /*2620*/  REDG.E.ADD.F32.FTZ.RN.STRONG.GPU desc[UR10][R22.64], R14 ;  /* 0x0000000e160079a6 */ /* 0x0003e8000c12f30a */
[----:B------:R1:W-:Y:S02]  /*2630*/  REDG.E.ADD.F32.FTZ.RN.STRONG.GPU desc[UR10][R16.64], R15 ;  /* 0x0000000f100079a6 */ /* 0x0003e4000c12f30a */
.L_x_9:
[----:B------:R-:W-:Y:S05]  /*2640*/  BSYNC.RECONVERGENT B0 ;  /* 0x0000000000007941 */ /* 0x000fea0003800200 */
.L_x_8:
[----:B------:R-:W-:Y:S05]  /*2650*/  @!P1 BRA `(.L_x_10) ;  /* 0x0000000800c89947 */ /* 0x000fea0003800000 */
[----:B------:R-:W1:Y:S01]  /*2660*/  LDC R21, c[0x0][0x374] ;  /* 0x0000dd00ff157b82 */ /* 0x000e620000000800 */
[----:B------:R-:W-:-:S07]  /*2670*/  ULOP3.LUT UR6, UR4, 0x1, URZ, 0xc0, !UPT ;  /* 0x0000000104067892 */ /* 0x000fce000f8ec0ff */
[----:B------:R-:W2:Y:S08]  /*2680*/  S2UR UR7, SR_CTAID.Y ;  /* 0x00000000000779c3 */ /* 0x000eb00000002600 */
[----:B------:R-:W3:Y:S01]  /*2690*/  LDC.64 R30, c[0x0][0x3d0] ;  /* 0x0000f400ff1e7b82 */ /* 0x000ee20000000a00 */
[----:B-1----:R-:W-:-:S04]  /*26a0*/  IMAD R15, R21, UR6, RZ ;  /* 0x00000006150f7c24 */ /* 0x002fc8000f8e02ff */
[----:B------:R-:W-:Y:S01]  /*26b0*/  IMAD R12, R15, R20, RZ ;  /* 0x000000140f0c7224 */ /* 0x000fe200078e02ff */
[----:B--2---:R-:W-:-:S04]  /*26c0*/  MOV R29, UR7 ;  /* 0x00000007001d7c02 */ /* 0x004fc80008000f00 */
[----:B------:R-:W-:-:S05]  /*26d0*/  SHF.L.U32 R13, R12, 0x1, RZ ;  /* 0x000000010c0d7819 */ /* 0x000fca00000006ff */
[----:B---3--:R-:W-:Y:S01]  /*26e0*/  IMAD.WIDE R30, R13, 0x4, R30 ;  /* 0x000000040d1e7825 */ /* 0x008fe200078e021e */
[----:B------:R-:W-:Y:S06]  /*26f0*/  @P0 BRA `(.L_x_11) ;  /* 0x00000000006c0947 */ /* 0x000fec0003800000 */
[----:B------:R-:W1:Y:S01]  /*2700*/  LDC.64 R12, c[0x0][0x3c8] ;  /* 0x0000f200ff0c7b82 */ /* 0x000e620000000a00 */
[----:B------:R-:W-:Y:S01]  /*2710*/  ULOP3.LUT UP0, UR6, UR4, 0x2, URZ, 0xc0, !UPT ;  /* 0x0000000204067892 */ /* 0x000fe2000f80c0ff */
[----:B------:R-:W-:Y:S01]  /*2720*/  IADD3 R15, PT, PT, R15, R29, RZ ;  /* 0x0000001d0f0f7210 */ /* 0x000fe20007ffe0ff */
[----:B------:R-:W-:Y:S02]  /*2730*/  IMAD R17, R21, UR13, R29 ;  /* 0x0000000d15117c24 */ /* 0x000fe4000f8e021d */
[----:B------:R-:W-:Y:S02]  /*2740*/  UIADD3 UR6, UPT, UPT, -UR6, 0x1, URZ ;  /* 0x0000000106067890 */ /* 0x000fe4000fffe1ff */
[----:B------:R-:W-:-:S04]  /*2750*/  PLOP3.LUT P1, PT, PT, PT, UP0, 0x80, 0x8 ;  /* 0x000000000008781c */ /* 0x000fc80003f2f008 */
[----:B------:R-:W-:Y:S01]  /*2760*/  MOV R19, UR6 ;  /* 0x0000000600137c02 */ /* 0x000fe20008000f00 */
[----:B-1----:R-:W-:-:S04]  /*2770*/  IMAD.WIDE.U32 R12, R15, 0x4, R12 ;  /* 0x000000040f0c7825 */ /* 0x002fc800078e000c */
[----:B------:R-:W-:Y:S01]  /*2780*/  IMAD.WIDE.U32 R14, R17, 0x8, R30 ;  /* 0x00000008110e7825 */ /* 0x000fe200078e001e */
[----:B------:R-:W-:-:S04]  /*2790*/  SEL R17, R20, RZ, !P1 ;  /* 0x000000ff14117207 */ /* 0x000fc80004800000 */
[----:B------:R-:W-:Y:S01]  /*27a0*/  ISETP.NE.AND P1, PT, R17, -0x1, PT ;  /* 0xffffffff1100780c */ /* 0x000fe20003f25270 */
[----:B------:R1:W-:Y:S01]  /*27b0*/  STG.E.64 desc[UR10][R14.64], R10 ;  /* 0x0000000a0e007986 */ /* 0x0003e2000c101b0a */
[----:B------:R-:W-:Y:S06]  /*27c0*/  MEMBAR.ALL.GPU ;  /* 0x0000000000007992 */ /* 0x000fec000000a000 */
[----:B------:R-:W-:-:S00]  /*27d0*/  ERRBAR ;  /* 0x00000000000079ab */ /* 0x000fc00000000000 */
[----:B------:R-:W-:Y:S06]  /*27e0*/  CGAERRBAR ;  /* 0x00000000000075ab */ /* 0x000fec0000000000 */
[----:B------:R1:W-:Y:S01]  /*27f0*/  REDG.E.ADD.S32.STRONG.GPU desc[UR10][R12.64], R19 ;  /* 0x000000130c00798e */ /* 0x0003e2000c12e30a */
[----:B------:R-:W-:Y:S05]  /*2800*/  @!P1 BRA `(.L_x_11) ;  /* 0x0000000000289947 */ /* 0x000fea0003800000 */
[----:B------:R-:W2:Y:S01]  /*2810*/  LDC R18, c[0x0][0x2f8] ;  /* 0x0000be00ff127b82 */ /* 0x000ea20000000800 */
[----:B-1----:R-:W-:-:S07]  /*2820*/  MOV R14, 0xffffffff ;  /* 0xffffffff000e7802 */ /* 0x002fce0000000f00 */
.L_x_12:
[----:B0-----:R-:W3:Y:S04]  /*2830*/  LDG.E.STRONG.GPU R16, desc[UR10][R12.64] ;  /* 0x0000000a0c107981 */ /* 0x001ee8000c1ef900 */
[----:B---3--:R-:W-:Y:S01]  /*2840*/  CCTL.IVALL ;  /* 0x00000000ff00798f */ /* 0x008fe20002000000 */
[----:B--2---:R-:W-:Y:S01]  /*2850*/  IADD3 R15, PT, PT, R18, -R18, RZ ;  /* 0x80000012120f7210 */ /* 0x004fe20007ffe0ff */
[----:B------:R-:W-:Y:S05]  /*2860*/  YIELD ;  /* 0x0000000000007946 */ /* 0x000fea0003800000 */
[----:B------:R-:W-:-:S13]  /*2870*/  ISETP.EQ.AND P1, PT, R15, RZ, PT ;  /* 0x000000ff0f00720c */ /* 0x000fda0003f22270 */
[----:B------:R-:W-:-:S04]  /*2880*/  @P1 MOV R14, R16 ;  /* 0x00000010000e1202 */ /* 0x000fc80000000f00 */
[----:B------:R-:W-:-:S13]  /*2890*/  ISETP.NE.AND P1, PT, R14, R17, PT ;  /* 0x000000110e00720c */ /* 0x000fda0003f25270 */
[----:B------:R-:W-:Y:S05]  /*28a0*/  @P1 BRA `(.L_x_12) ;  /* 0xfffffffc00e01947 */ /* 0x000fea000383ffff */
.L_x_11:
[----:B------:R-:W-:Y:S05]  /*28b0*/  WARPSYNC.ALL ;  /* 0x0000000000007948 */ /* 0x000fea0003800000 */
[----:B------:R-:W-:Y:S01]  /*28c0*/  ISETP.GE.U32.AND P1, PT, R20, 0x8, PT ;  /* 0x000000081400780c */ /* 0x000fe20003f26070 */
[----:B------:R-:W-:Y:S01]  /*28d0*/  BAR.SYNC.DEFER_BLOCKING 0x0 ;  /* 0x0000000000007b1d */ /* 0x000fe20000010000 */
[----:B------:R-:W-:-:S11]  /*28e0*/  HFMA2 R23, -RZ, RZ, 0, 0 ;  /* 0x00000000ff177431 */ /* 0x000fd600000001ff */
[----:B------:R-:W-:Y:S05]  /*28f0*/  @!P1 BRA `(.L_x_13) ;  /* 0x0000000400149947 */ /* 0x000fea0003800000 */
[CC--:B------:R-:W-:Y:S01]  /*2900*/  LEA R28, R21.reuse, R29.reuse, 0x1 ;  /* 0x0000001d151c7211 */ /* 0x0c0fe200078e08ff */
[C-C-:B------:R-:W-:Y:S01]  /*2910*/  IMAD R27, R21.reuse, 0x3, R29.reuse ;  /* 0x00000003151b7824 */ /* 0x140fe200078e021d */
[C---:B------:R-:W-:Y:S01]  /*2920*/  LEA R25, R21.reuse, R29, 0x2 ;  /* 0x0000001d15197211 */ /* 0x040fe200078e10ff */
[--C-:B------:R-:W-:Y:S01]  /*2930*/  IMAD R26, R21, 0x5, R29.reuse ;  /* 0x00000005151a7824 */ /* 0x100fe200078e021d */
[----:B-1----:R-:W-:Y:S01]  /*2940*/  IADD3 R19, PT, PT, R29, R21, RZ ;  /* 0x000000151d137210 */ /* 0x002fe20007ffe0ff */
[C-C-:B------:R-:W-:Y:S01]  /*2950*/  IMAD R24, R21.reuse, 0x7, R29.reuse ;  /* 0x0000000715187824 */ /* 0x140fe200078e021d */
[----:B------:R-:W-:Y:S01]  /*2960*/  MOV R22, RZ ;  /* 0x000000ff00167202 */ /* 0x000fe20000000f00 */
[----:B------:R-:W-:Y:S01]  /*2970*/  IMAD R18, R21, 0x6, R29 ;  /* 0x0000000615127824 */ /* 0x000fe200078e021d */
[----:B------:R-:W-:Y:S01]  /*2980*/  LOP3.LUT R23, R20, 0x7ffffff8, RZ, 0xc0, !PT ;  /* 0x7ffffff814177812 */ /* 0x000fe200078ec0ff */
[----:B------:R-:W-:-:S12]  /*2990*/  UIADD3 UR6, UPT, UPT, -UR13, URZ, URZ ;  /* 0x000000ff0d067290 */ /* 0x000fd8000fffe1ff */
.L_x_14:
[----:B------:R-:W-:Y:S02]  /*29a0*/  ISETP.EQ.OR P2, PT, RZ, UR6, P0 ;  /* 0x00000006ff007c0c */ /* 0x000fe40008742670 */
[----:B------:R-:W-:-:S04]  /*29b0*/  IADD3 R12, PT, PT, R22, 0x1, RZ ;  /* 0x00000001160c7810 */ /* 0x000fc80007ffe0ff */
[----:B------:R-:W-:-:S07]  /*29c0*/  ISETP.EQ.OR P3, PT, R12, UR13, P0 ;  /* 0x0000000d0c007c0c */ /* 0x000fce0008762670 */
[----:B------:R-:W-:-:S06]  /*29d0*/  @!P2 IMAD.WIDE.U32 R12, R29, 0x8, R30 ;  /* 0x000000081d0ca825 */ /* 0x000fcc00078e001e */
[----:B------:R-:W2:Y:S01]  /*29e0*/  @!P2 LDG.E.64 R12, desc[UR10][R12.64] ;  /* 0x0000000a0c0ca981 */ /* 0x000ea2000c1e1b00 */
[----:B0-----:R-:W-:-:S06]  /*29f0*/  @!P3 IMAD.WIDE.U32 R16, R19, 0x8, R30 ;  /* 0x000000081310b825 */ /* 0x001fcc00078e001e */
[----:B------:R-:W3:Y:S01]  /*2a00*/  @!P3 LDG.E.64 R16, desc[UR10][R16.64] ;  /* 0x0000000a1010b981 */ /* 0x000ee2000c1e1b00 */
[C---:B------:R-:W-:Y:S02]  /*2a10*/  IADD3 R14, PT, PT, R22.reuse, 0x2, RZ ;  /* 0x00000002160e7810 */ /* 0x040fe40007ffe0ff */
[----:B------:R-:W-:Y:S02]  /*2a20*/  IADD3 R48, PT, PT, R22, 0x4, RZ ;  /* 0x0000000416307810 */ /* 0x000fe40007ffe0ff */
[----:B------:R-:W-:Y:S02]  /*2a30*/  ISETP.EQ.OR P4, PT, R14, UR13, P0 ;  /* 0x0000000d0e007c0c */ /* 0x000fe40008782670 */
[----:B------:R-:W-:-:S04]  /*2a40*/  IADD3 R14, PT, PT, R22, 0x3, RZ ;  /* 0x00000003160e7810 */ /* 0x000fc80007ffe0ff */
[----:B------:R-:W-:-:S07]  /*2a50*/  ISETP.EQ.OR P1, PT, R14, UR13, P0 ;  /* 0x0000000d0e007c0c */ /* 0x000fce0008722670 */
[----:B------:R-:W-:-:S06]  /*2a60*/  @!P4 IMAD.WIDE.U32 R14, R28, 0x8, R30 ;  /* 0x000000081c0ec825 */ /* 0x000fcc00078e001e */
[----:B------:R-:W4:Y:S01]  /*2a70*/  @!P4 LDG.E.64 R14, desc[UR10][R14.64] ;  /* 0x0000000a0e0ec981 */ /* 0x000f22000c1e1b00 */
[----:B--2---:R-:W-:Y:S01]  /*2a80*/  @!P2 FADD.FTZ R10, R10, R12 ;  /* 0x0000000c0a0aa221 */ /* 0x004fe20000010000 */
[----:B------:R-:W-:Y:S01]  /*2a90*/  @!P2 FADD.FTZ R11, R11, R13 ;  /* 0x0000000d0b0ba221 */ /* 0x000fe20000010000 */
[----:B------:R-:W-:Y:S01]  /*2aa0*/  @!P1 IMAD.WIDE.U32 R12, R27, 0x8, R30 ;  /* 0x000000081b0c9825 */ /* 0x000fe200078e001e */
[----:B------:R-:W-:-:S03]  /*2ab0*/  ISETP.EQ.OR P2, PT, R48, UR13, P0 ;  /* 0x0000000d30007c0c */ /* 0x000fc60008742670 */
[----:B---3--:R-:W-:Y:S02]  /*2ac0*/  @!P3 FADD.FTZ R10, R10, R16 ;  /* 0x000000100a0ab221 */ /* 0x008fe40000010000 */
[----:B------:R-:W2:Y:S01]  /*2ad0*/  @!P1 LDG.E.64 R12, desc[UR10][R12.64] ;  /* 0x0000000a0c0c9981 */ /* 0x000ea2000c1e1b00 */
[----:B------:R-:W-:-:S07]  /*2ae0*/  @!P3 FADD.FTZ R11, R11, R17 ;  /* 0x000000110b0bb221 */ /* 0x000fce0000010000 */
[----:B------:R-:W-:-:S06]  /*2af0*/  @!P2 IMAD.WIDE.U32 R16, R25, 0x8, R30 ;  /* 0x000000081910a825 */ /* 0x000fcc00078e001e */
[----:B------:R-:W3:Y:S01]  /*2b00*/  @!P2 LDG.E.64 R16, desc[UR10][R16.64] ;  /* 0x0000000a1010a981 */ /* 0x000ee2000c1e1b00 */
[----:B------:R-:W-:-:S04]  /*2b10*/  IADD3 R48, PT, PT, R22, 0x5, RZ ;  /* 0x0000000516307810 */ /* 0x000fc80007ffe0ff */
[----:B------:R-:W-:Y:S01]  /*2b20*/  ISETP.EQ.OR P3, PT, R48, UR13, P0 ;  /* 0x0000000d30007c0c */ /* 0x000fe20008762670 */
[----:B----4-:R-:W-:Y:S01]  /*2b30*/  @!P4 FADD.FTZ R10, R10, R14 ;  /* 0x0000000e0a0ac221 */ /* 0x010fe20000010000 */
[----:B------:R-:W-:Y:S01]  /*2b40*/  IADD3 R14, PT, PT, R22, 0x6, RZ ;  /* 0x00000006160e7810 */ /* 0x000fe20007ffe0ff */
[----:B------:R-:W-:-:S03]  /*2b50*/  @!P4 FADD.FTZ R11, R11, R15 ;  /* 0x0000000f0b0bc221 */ /* 0x000fc60000010000 */
[----:B------:R-:W-:-:S13]  /*2b60*/  ISETP.EQ.OR P4, PT, R14, UR13, P0 ;  /* 0x0000000d0e007c0c */ /* 0x000fda0008782670 */
[----:B------:R-:W-:-:S06]  /*2b70*/  @!P4 IMAD.WIDE.U32 R14, R18, 0x8, R30 ;  /* 0x00000008120ec825 */ /* 0x000fcc00078e001e */
[----:B------:R-:W4:Y:S01]  /*2b80*/  @!P4 LDG.E.64 R14, desc[UR10][R14.64] ;  /* 0x0000000a0e0ec981 */ /* 0x000f22000c1e1b00 */
[----:B--2---:R-:W-:Y:S01]  /*2b90*/  @!P1 FADD.FTZ R10, R10, R12 ;  /* 0x0000000c0a0a9221 */ /* 0x004fe20000010000 */
[----:B------:R-:W-:Y:S01]  /*2ba0*/  IADD3 R12, PT, PT, R22, 0x7, RZ ;  /* 0x00000007160c7810 */ /* 0x000fe20007ffe0ff */
[----:B------:R-:W-:-:S03]  /*2bb0*/  @!P1 FADD.FTZ R11, R11, R13 ;  /* 0x0000000d0b0b9221 */ /* 0x000fc60000010000 */
[----:B------:R-:W-:Y:S01]  /*2bc0*/  ISETP.EQ.OR P1, PT, R12, UR13, P0 ;  /* 0x0000000d0c007c0c */ /* 0x000fe20008722670 */
[----:B------:R-:W-:-:S06]  /*2bd0*/  @!P3 IMAD.WIDE.U32 R12, R26, 0x8, R30 ;  /* 0x000000081a0cb825 */ /* 0x000fcc00078e001e */
[----:B------:R-:W2:Y:S01]  /*2be0*/  @!P3 LDG.E.64 R12, desc[UR10][R12.64] ;  /* 0x0000000a0c0cb981 */ /* 0x000ea2000c1e1b00 */
[----:B---3--:R-:W-:Y:S01]  /*2bf0*/  @!P2 FADD.FTZ R10, R10, R16 ;  /* 0x000000100a0aa221 */ /* 0x008fe20000010000 */
[----:B------:R-:W-:-:S04]  /*2c00*/  @!P2 FADD.FTZ R11, R11, R17 ;  /* 0x000000110b0ba221 */ /* 0x000fc80000010000 */
[----:B------:R-:W-:-:S06]  /*2c10*/  @!P1 IMAD.WIDE.U32 R16, R24, 0x8, R30 ;  /* 0x0000000818109825 */ /* 0x000fcc00078e001e */
[----:B------:R-:W3:Y:S01]  /*2c20*/  @!P1 LDG.E.64 R16, desc[UR10][R16.64] ;  /* 0x0000000a10109981 */ /* 0x000ee2000c1e1b00 */
[----:B------:R-:W-:Y:S01]  /*2c30*/  IADD3 R22, PT, PT, R22, 0x8, RZ ;  /* 0x0000000816167810 */ /* 0x000fe20007ffe0ff */
[----:B------:R-:W-:Y:S01]  /*2c40*/  UIADD3 UR6, UPT, UPT, UR6, 0x8, URZ ;  /* 0x0000000806067890 */ /* 0x000fe2000fffe0ff */
[C---:B------:R-:W-:Y:S02]  /*2c50*/  LEA R29, R21.reuse, R29, 0x3 ;  /* 0x0000001d151d7211 */ /* 0x040fe400078e18ff */
[C---:B------:R-:W-:Y:S02]  /*2c60*/  LEA R19, R21.reuse, R19, 0x3 ;  /* 0x0000001315137211 */ /* 0x040fe400078e18ff */
[C---:B------:R-:W-:Y:S02]  /*2c70*/  LEA R28, R21.reuse, R28, 0x3 ;  /* 0x0000001c151c7211 */ /* 0x040fe400078e18ff */
[C---:B------:R-:W-:Y:S02]  /*2c80*/  LEA R27, R21.reuse, R27, 0x3 ;  /* 0x0000001b151b7211 */ /* 0x040fe400078e18ff */
[----:B------:R-:W-:-:S02]  /*2c90*/  LEA R25, R21, R25, 0x3 ;  /* 0x0000001915197211 */ /* 0x000fc400078e18ff */
[C---:B------:R-:W-:Y:S02]  /*2ca0*/  LEA R26, R21.reuse, R26, 0x3 ;  /* 0x0000001a151a7211 */ /* 0x040fe400078e18ff */
[C---:B------:R-:W-:Y:S02]  /*2cb0*/  LEA R18, R21.reuse, R18, 0x3 ;  /* 0x0000001215127211 */ /* 0x040fe400078e18ff */
[----:B------:R-:W-:Y:S01]  /*2cc0*/  LEA R24, R21, R24, 0x3 ;  /* 0x0000001815187211 */ /* 0x000fe200078e18ff */
[----:B--2---:R-:W-:Y:S01]  /*2cd0*/  @!P3 FADD.FTZ R10, R10, R12 ;  /* 0x0000000c0a0ab221 */ /* 0x004fe20000010000 */
[----:B------:R-:W-:-:S03]  /*2ce0*/  @!P3 FADD.FTZ R11, R11, R13 ;  /* 0x0000000d0b0bb221 */ /* 0x000fc60000010000 */
[----:B----4-:R-:W-:Y:S01]  /*2cf0*/  @!P4 FADD.FTZ R10, R10, R14 ;  /* 0x0000000e0a0ac221 */ /* 0x010fe20000010000 */
[----:B------:R-:W-:-:S03]  /*2d00*/  @!P4 FADD.FTZ R11, R11, R15 ;  /* 0x0000000f0b0bc221 */ /* 0x000fc60000010000 */
[----:B---3--:R-:W-:Y:S01]  /*2d10*/  @!P1 FADD.FTZ R10, R10, R16 ;  /* 0x000000100a0a9221 */ /* 0x008fe20000010000 */
[----:B------:R-:W-:Y:S01]  /*2d20*/  @!P1 FADD.FTZ R11, R11, R17 ;  /* 0x000000110b0b9221 */ /* 0x000fe20000010000 */
[----:B------:R-:W-:-:S13]  /*2d30*/  ISETP.NE.AND P1, PT, R22, R23, PT ;  /* 0x000000171600720c */ /* 0x000fda0003f25270 */
[----:B------:R-:W-:Y:S05]  /*2d40*/  @P1 BRA `(.L_x_14) ;  /* 0xfffffffc00141947 */ /* 0x000fea000383ffff */
.L_x_13:
[----:B-1----:R-:W-:-:S13]  /*2d50*/  LOP3.LUT P0, R12, R20, 0x7, RZ, 0xc0, !PT ;  /* 0x00000007140c7812 */ /* 0x002fda000780c0ff */
[----:B------:R-:W-:Y:S05]  /*2d60*/  @!P0 BRA `(.L_x_10) ;  /* 0x0000000400048947 */ /* 0x000fea0003800000 */
[----:B------:R-:W1:Y:S01]  /*2d70*/  S2R R22, SR_CTAID.Y ;  /* 0x0000000000167919 */ /* 0x000e620000002600 */
[----:B------:R-:W-:Y:S01]  /*2d80*/  IADD3 R12, PT, PT, R12, -0x1, RZ ;  /* 0xffffffff0c0c7810 */ /* 0x000fe20007ffe0ff */
[----:B------:R-:W2:Y:S01]  /*2d90*/  S2UR UR13, SR_CTAID.X ;  /* 0x00000000000d79c3 */ /* 0x000ea20000002500 */
[----:B------:R-:W-:Y:S02]  /*2da0*/  LOP3.LUT P1, R24, R20, 0x3, RZ, 0xc0, !PT ;  /* 0x0000000314187812 */ /* 0x000fe4000782c0ff */
[----:B------:R-:W-:-:S13]  /*2db0*/  ISETP.GE.U32.AND P0, PT, R12, 0x3, PT ;  /* 0x000000030c00780c */ /* 0x000fda0003f06070 */
[----:B------:R-:W-:Y:S05]  /*2dc0*/  @!P0 BRA `(.L_x_15) ;  /* 0x0000000000748947 */ /* 0x000fea0003800000 */
[----:B------:R-:W-:Y:S02]  /*2dd0*/  ISETP.NE.AND P0, PT, R0, RZ, PT ;  /* 0x000000ff0000720c */ /* 0x000fe40003f05270 */
[C---:B------:R-:W-:Y:S02]  /*2de0*/  IADD3 R15, PT, PT, R23.reuse, 0x1, RZ ;  /* 0x00000001170f7810 */ /* 0x040fe40007ffe0ff */
[C---:B--2---:R-:W-:Y:S02]  /*2df0*/  ISETP.EQ.OR P2, PT, R23.reuse, UR13, P0 ;  /* 0x0000000d17007c0c */ /* 0x044fe40008742670 */
[----:B------:R-:W-:Y:S02]  /*2e00*/  IADD3 R17, PT, PT, R23, 0x2, RZ ;  /* 0x0000000217117810 */ /* 0x000fe40007ffe0ff */
[----:B------:R-:W-:Y:S02]  /*2e10*/  ISETP.EQ.OR P3, PT, R15, UR13, P0 ;  /* 0x0000000d0f007c0c */ /* 0x000fe40008762670 */
[----:B------:R-:W-:-:S02]  /*2e20*/  IADD3 R19, PT, PT, R23, 0x3, RZ ;  /* 0x0000000317137810 */ /* 0x000fc40007ffe0ff */
[----:B------:R-:W-:Y:S02]  /*2e30*/  ISETP.EQ.OR P4, PT, R17, UR13, P0 ;  /* 0x0000000d11007c0c */ /* 0x000fe40008782670 */
[----:B------:R-:W-:-:S03]  /*2e40*/  ISETP.EQ.OR P0, PT, R19, UR13, P0 ;  /* 0x0000000d13007c0c */ /* 0x000fc60008702670 */
[----:B-1----:R-:W-:-:S04]  /*2e50*/  @!P2 IMAD R13, R23, R21, R22 ;  /* 0x00000015170da224 */ /* 0x002fc800078e0216 */
[----:B------:R-:W-:Y:S02]  /*2e60*/  @!P3 IMAD R15, R15, R21, R22 ;  /* 0x000000150f0fb224 */ /* 0x000fe400078e0216 */
[----:B------:R-:W-:-:S04]  /*2e70*/  @!P2 IMAD.WIDE.U32 R12, R13, 0x8, R30 ;  /* 0x000000080d0ca825 */ /* 0x000fc800078e001e */
[-C--:B------:R-:W-:Y:S02]  /*2e80*/  @!P4 IMAD R17, R17, R21.reuse, R22 ;  /* 0x000000151111c224 */ /* 0x080fe400078e0216 */
[----:B------:R-:W-:Y:S01]  /*2e90*/  @!P3 IMAD.WIDE.U32 R14, R15, 0x8, R30 ;  /* 0x000000080f0eb825 */ /* 0x000fe200078e001e */
[----:B------:R-:W2:Y:S03]  /*2ea0*/  @!P2 LDG.E.64 R12, desc[UR10][R12.64] ;  /* 0x0000000a0c0ca981 */ /* 0x000ea6000c1e1b00 */
[----:B------:R-:W-:Y:S02]  /*2eb0*/  @!P0 IMAD R19, R19, R21, R22 ;  /* 0x0000001513138224 */ /* 0x000fe400078e0216 */
[--C-:B0-----:R-:W-:Y:S01]  /*2ec0*/  @!P4 IMAD.WIDE.U32 R16, R17, 0x8, R30.reuse ;  /* 0x000000081110c825 */ /* 0x101fe200078e001e */
[----:B------:R-:W3:Y:S03]  /*2ed0*/  @!P3 LDG.E.64 R14, desc[UR10][R14.64] ;  /* 0x0000000a0e0eb981 */ /* 0x000ee6000c1e1b00 */
[----:B------:R-:W-:-:S02]  /*2ee0*/  @!P0 IMAD.WIDE.U32 R18, R19, 0x8, R30 ;  /* 0x0000000813128825 */ /* 0x000fc400078e001e */
[----:B------:R-:W4:Y:S04]  /*2ef0*/  @!P4 LDG.E.64 R16, desc[UR10][R16.64] ;  /* 0x0000000a1010c981 */ /* 0x000f28000c1e1b00 */
[----:B------:R-:W5:Y:S01]  /*2f00*/  @!P0 LDG.E.64 R18, desc[UR10][R18.64] ;  /* 0x0000000a12128981 */ /* 0x000f62000c1e1b00 */
[----:B------:R-:W-:Y:S01]  /*2f10*/  IADD3 R23, PT, PT, R23, 0x4, RZ ;  /* 0x0000000417177810 */ /* 0x000fe20007ffe0ff */
[----:B--2---:R-:W-:Y:S01]  /*2f20*/  @!P2 FADD.FTZ R10, R10, R12 ;  /* 0x0000000c0a0aa221 */ /* 0x004fe20000010000 */
[----:B------:R-:W-:-:S03]  /*2f30*/  @!P2 FADD.FTZ R11, R11, R13 ;  /* 0x0000000d0b0ba221 */ /* 0x000fc60000010000 */
[----:B---3--:R-:W-:Y:S01]  /*2f40*/  @!P3 FADD.FTZ R10, R10, R14 ;  /* 0x0000000e0a0ab221 */ /* 0x008fe20000010000 */
[----:B------:R-:W-:-:S03]  /*2f50*/  @!P3 FADD.FTZ R11, R11, R15 ;  /* 0x0000000f0b0bb221 */ /* 0x000fc60000010000 */
[----:B----4-:R-:W-:Y:S01]  /*2f60*/  @!P4 FADD.FTZ R10, R10, R16 ;  /* 0x000000100a0ac221 */ /* 0x010fe20000010000 */
[----:B------:R-:W-:-:S03]  /*2f70*/  @!P4 FADD.FTZ R11, R11, R17 ;  /* 0x000000110b0bc221 */ /* 0x000fc60000010000 */
[----:B-----5:R-:W-:Y:S01]  /*2f80*/  @!P0 FADD.FTZ R10, R10, R18 ;  /* 0x000000120a0a8221 */ /* 0x020fe20000010000 */
[----:B------:R-:W-:-:S07]  /*2f90*/  @!P0 FADD.FTZ R11, R11, R19 ;  /* 0x000000130b0b8221 */ /* 0x000fce0000010000 */
.L_x_15:
[----:B------:R-:W-:Y:S05]  /*2fa0*/  @!P1 BRA `(.L_x_10) ;  /* 0x0000000000749947 */ /* 0x000fea0003800000 */
[----:B------:R-:W-:-:S13]  /*2fb0*/  ISETP.NE.AND P0, PT, R24, 0x1, PT ;  /* 0x000000011800780c */ /* 0x000fda0003f05270 */
[----:B------:R-:W-:Y:S05]  /*2fc0*/  @!P0 BRA `(.L_x_16) ;  /* 0x00000000003c8947 */ /* 0x000fea0003800000 */
[----:B------:R-:W-:Y:S02]  /*2fd0*/  ISETP.NE.AND P0, PT, R0, RZ, PT ;  /* 0x000000ff0000720c */ /* 0x000fe40003f05270 */
[C---:B------:R-:W-:Y:S02]  /*2fe0*/  IADD3 R15, PT, PT, R23.reuse, 0x1, RZ ;  /* 0x00000001170f7810 */ /* 0x040fe40007ffe0ff */
[----:B--2---:R-:W-:Y:S02]  /*2ff0*/  ISETP.EQ.OR P1, PT, R23, UR13, P0 ;  /* 0x0000000d17007c0c */ /* 0x004fe40008722670 */
[----:B------:R-:W-:-:S11]  /*3000*/  ISETP.EQ.OR P0, PT, R15, UR13, P0 ;  /* 0x0000000d0f007c0c */ /* 0x000fd60008702670 */
[-CC-:B-1----:R-:W-:Y:S02]  /*3010*/  @!P1 IMAD R13, R23, R21.reuse, R22.reuse ;  /* 0x00000015170d9224 */ /* 0x182fe400078e0216 */
[----:B------:R-:W-:Y:S02]  /*3020*/  @!P0 IMAD R15, R15, R21, R22 ;  /* 0x000000150f0f8224 */ /* 0x000fe400078e0216 */
[----:B------:R-:W-:-:S04]  /*3030*/  @!P1 IMAD.WIDE.U32 R12, R13, 0x8, R30 ;  /* 0x000000080d0c9825 */ /* 0x000fc800078e001e */
[----:B------:R-:W-:Y:S02]  /*3040*/  @!P0 IMAD.WIDE.U32 R14, R15, 0x8, R30 ;  /* 0x000000080f0e8825 */ /* 0x000fe400078e001e */
[----:B------:R-:W0:Y:S04]  /*3050*/  @!P1 LDG.E.64 R12, desc[UR10][R12.64] ;  /* 0x0000000a0c0c9981 */ /* 0x000e28000c1e1b00 */
[----:B------:R-:W2:Y:S01]  /*3060*/  @!P0 LDG.E.64 R14, desc[UR10][R14.64] ;  /* 0x0000000a0e0e8981 */ /* 0x000ea2000c1e1b00 */
[----:B------:R-:W-:Y:S01]  /*3070*/  IADD3 R23, PT, PT, R23, 0x2, RZ ;  /* 0x0000000217177810 */ /* 0x000fe20007ffe0ff */
[----:B0-----:R-:W-:Y:S01]  /*3080*/  @!P1 FADD.FTZ R10, R10, R12 ;  /* 0x0000000c0a0a9221 */ /* 0x001fe20000010000 */
[----:B------:R-:W-:-:S03]  /*3090*/  @!P1 FADD.FTZ R11, R11, R13 ;  /* 0x0000000d0b0b9221 */ /* 0x000fc60000010000 */
[----:B--2---:R-:W-:Y:S01]  /*30a0*/  @!P0 FADD.FTZ R10, R10, R14 ;  /* 0x0000000e0a0a8221 */ /* 0x004fe20000010000 */
[----:B------:R-:W-:-:S07]  /*30b0*/  @!P0 FADD.FTZ R11, R11, R15 ;  /* 0x0000000f0b0b8221 */ /* 0x000fce0000010000 */
.L_x_16:
[----:B--2---:R-:W-:Y:S01]  /*30c0*/  ISETP.NE.AND P0, PT, R23, UR13, PT ;  /* 0x0000000d17007c0c */ /* 0x004fe2000bf05270 */
[----:B------:R-:W-:Y:S01]  /*30d0*/  BSSY.RECONVERGENT B0, `(.L_x_10) ;  /* 0x000000a000007945 */ /* 0x000fe20003800200 */
[----:B------:R-:W-:Y:S02]  /*30e0*/  LOP3.LUT R20, R20, 0x1, RZ, 0xc0, !PT ;  /* 0x0000000114147812 */ /* 0x000fe400078ec0ff */
[----:B------:R-:W-:-:S04]  /*30f0*/  ISETP.NE.OR P0, PT, R0, RZ, !P0 ;  /* 0x000000ff0000720c */ /* 0x000fc80004705670 */
[----:B------:R-:W-:-:S13]  /*3100*/  ISETP.NE.U32.OR P0, PT, R20, 0x1, P0 ;  /* 0x000000011400780c */ /* 0x000fda0000705470 */
[----:B------:R-:W-:Y:S05]  /*3110*/  @P0 BRA `(.L_x_17) ;  /* 0x0000000000140947 */ /* 0x000fea0003800000 */
[----:B-1----:R-:W-:-:S04]  /*3120*/  IMAD R13, R21, R23, R22 ;  /* 0x00000017150d7224 */ /* 0x002fc800078e0216 */
[----:B------:R-:W-:-:S06]  /*3130*/  IMAD.WIDE.U32 R12, R13, 0x8, R30 ;  /* 0x000000080d0c7825 */ /* 0x000fcc00078e001e */
[----:B------:R-:W0:Y:S02]  /*3140*/  LDG.E.64 R12, desc[UR10][R12.64] ;  /* 0x0000000a0c0c7981 */ /* 0x000e24000c1e1b00 */
[----:B0-----:R-:W-:Y:S01]  /*3150*/  FADD.FTZ R10, R10, R12 ;  /* 0x0000000c0a0a7221 */ /* 0x001fe20000010000 */
[----:B------:R-:W-:-:S07]  /*3160*/  FADD.FTZ R11, R11, R13 ;  /* 0x0000000d0b0b7221 */ /* 0x000fce0000010000 */
.L_x_17:
[----:B------:R-:W-:Y:S05]  /*3170*/  BSYNC.RECONVERGENT B0 ;  /* 0x0000000000007941 */ /* 0x000fea0003800200 */
.L_x_10:
[----:B------:R-:W3:Y:S01]  /*3180*/  S2UR UR7, SR_CgaCtaId ;  /* 0x00000000000779c3 */ /* 0x000ee20000008800 */
[----:B------:R-:W-:Y:S01]  /*3190*/  ISETP.NE.AND P0, PT, R0, RZ, PT ;  /* 0x000000ff0000720c */ /* 0x000fe20003f05270 */
[----:B------:R-:W-:Y:S01]  /*31a0*/  UMOV UR6, 0x400 ;  /* 0x0000040000067882 */ /* 0x000fe20000000000 */
[----:B------:R-:W4:Y:S01]  /*31b0*/  LDCU.64 UR16, c[0x0][0x400] ;  /* 0x00008000ff1077ac */ /* 0x000f220008000a00 */
[----:B------:R-:W-:Y:S02]  /*31c0*/  SHF.L.U32 R45, R45, 0x10, RZ ;  /* 0x000000102d2d7819 */ /* 0x000fe400000006ff */
[----:B------:R-:W-:Y:S02]  /*31d0*/  SHF.L.U32 R42, R42, 0x10, RZ ;  /* 0x000000102a2a7819 */ /* 0x000fe400000006ff */
[----:B-1----:R-:W2:Y:S01]  /*31e0*/  LDC R14, c[0x0][0x41c] ;  /* 0x00010700ff0e7b82 */ /* 0x002ea20000000800 */
[----:B------:R-:W-:Y:S02]  /*31f0*/  SHF.L.U32 R41, R41, 0x10, RZ ;  /* 0x0000001029297819 */ /* 0x000fe400000006ff */
[----:B------:R-:W-:-:S02]  /*3200*/  SHF.L.U32 R38, R38, 0x10, RZ ;  /* 0x0000001026267819 */ /* 0x000fc400000006ff */
[----:B------:R-:W-:Y:S01]  /*3210*/  SHF.L.U32 R37, R37, 0x10, RZ ;  /* 0x0000001025257819 */ /* 0x000fe200000006ff */
[----:B------:R-:W-:Y:S01]  /*3220*/  FADD.FTZ R29, R41, -UR14 ;  /* 0x8000000e291d7e21 */ /* 0x000fe20008010000 */
[----:B------:R-:W-:Y:S01]  /*3230*/  SHF.L.U32 R44, R44, 0x10, RZ ;  /* 0x000000102c2c7819 */ /* 0x000fe200000006ff */
[----:B------:R-:W-:Y:S01]  /*3240*/  FADD.FTZ R28, R38, -UR14 ;  /* 0x8000000e261c7e21 */ /* 0x000fe20008010000 */
[----:B------:R-:W-:Y:S01]  /*3250*/  SHF.L.U32 R43, R43, 0x10, RZ ;  /* 0x000000102b2b7819 */ /* 0x000fe200000006ff */
[----:B------:R-:W-:Y:S01]  /*3260*/  FADD.FTZ R15, R37, -UR14 ;  /* 0x8000000e250f7e21 */ /* 0x000fe20008010000 */
[----:B------:R-:W-:Y:S01]  /*3270*/  FMUL.FTZ R29, R29, UR8 ;  /* 0x000000081d1d7c20 */ /* 0x000fe20008410000 */
[----:B------:R-:W-:Y:S02]  /*3280*/  FMUL.FTZ R28, R28, UR8 ;  /* 0x000000081c1c7c20 */ /* 0x000fe40008410000 */
[----:B------:R-:W-:Y:S01]  /*3290*/  FMUL.FTZ R15, R15, UR8 ;  /* 0x000000080f0f7c20 */ /* 0x000fe20008410000 */
[----:B---3--:R-:W-:Y:S01]  /*32a0*/  ULEA UR6, UR7, UR6, 0x18 ;  /* 0x0000000607067291 */ /* 0x008fe2000f8ec0ff */
[----:B------:R-:W1:Y:S08]  /*32b0*/  LDCU.U8 UR7, c[0x0][0x414] ;  /* 0x00008280ff0777ac */ /* 0x000e700008000000 */
[----:B------:R0:W-:Y:S01]  /*32c0*/  @!P0 STS.64 [UR6+0xb0], R10 ;  /* 0x0000b00aff008988 */ /* 0x0001e20008000a06 */
[----:B------:R-:W-:Y:S01]  /*32d0*/  BAR.SYNC.DEFER_BLOCKING 0x0 ;  /* 0x0000000000007b1d */ /* 0x000fe20000010000 */
[----:B0-----:R-:W-:Y:S01]  /*32e0*/  SHF.L.U32 R10, R34, 0x10, RZ ;  /* 0x00000010220a7819 */ /* 0x001fe200000006ff */
[----:B-1----:R-:W-:Y:S01]  /*32f0*/  UISETP.NE.AND UP0, UPT, UR7, URZ, UPT ;  /* 0x000000ff0700728c */ /* 0x002fe2000bf05270 */
[----:B------:R-:W-:Y:S01]  /*3300*/  SHF.L.U32 R11, R33, 0x10, RZ ;  /* 0x00000010210b7819 */ /* 0x000fe200000006ff */
[----:B------:R-:W-:Y:S01]  /*3310*/  FADD.FTZ R33, R45, -UR14 ;  /* 0x8000000e2d217e21 */ /* 0x000fe20008010000 */
[----:B------:R-:W-:-:S03]  /*3320*/  FADD.FTZ R34, R42, -UR14 ;  /* 0x8000000e2a227e21 */ /* 0x000fc60008010000 */
[----:B------:R-:W-:Y:S01]  /*3330*/  FADD.FTZ R11, R11, -UR14 ;  /* 0x8000000e0b0b7e21 */ /* 0x000fe20008010000 */
[----:B------:R-:W-:Y:S01]  /*3340*/  FMUL.FTZ R33, R33, UR8 ;  /* 0x0000000821217c20 */ /* 0x000fe20008410000 */
[----:B------:R-:W-:Y:S02]  /*3350*/  FMUL.FTZ R34, R34, UR8 ;  /* 0x0000000822227c20 */ /* 0x000fe40008410000 */
[----:B------:R-:W-:Y:S01]  /*3360*/  FMUL.FTZ R17, R11, UR8 ;  /* 0x000000080b117c20 */ /* 0x000fe20008410000 */
[----:B------:R-:W0:Y:S01]  /*3370*/  LDS.64 R12, [UR6+0xb0] ;  /* 0x0000b006ff0c7984 */ /* 0x000e220008000a00 */
[----:B------:R-:W0:Y:S02]  /*3380*/  LDCU UR6, c[0x0][0x42c] ;  /* 0x00008580ff0677ac */ /* 0x000e240008000800 */
[----:B0-----:R-:W-:Y:S01]  /*3390*/  FMUL.FTZ R31, R13, UR6 ;  /* 0x000000060d1f7c20 */ /* 0x001fe20008410000 */
[----:B------:R-:W-:Y:S01]  /*33a0*/  SHF.L.U32 R13, R4, 0x10, RZ ;  /* 0x00000010040d7819 */ /* 0x000fe200000006ff */
[----:B------:R-:W-:Y:S01]  /*33b0*/  FADD.FTZ R4, R10, -UR14 ;  /* 0x8000000e0a047e21 */ /* 0x000fe20008010000 */
[----:B------:R-:W-:-:S03]  /*33c0*/  FMUL.FTZ R12, R12, UR6 ;  /* 0x000000060c0c7c20 */ /* 0x000fc60008410000 */
[----:B------:R-:W-:Y:S01]  /*33d0*/  FADD.FTZ R10, R13, -UR14 ;  /* 0x8000000e0d0a7e21 */ /* 0x000fe20008010000 */
[----:B--2---:R-:W-:Y:S02]  /*33e0*/  IMAD R13, R14, UR13, R47 ;  /* 0x0000000d0e0d7c24 */ /* 0x004fe4000f8e022f */
[----:B------:R-:W-:Y:S01]  /*33f0*/  FMUL.FTZ R4, R4, UR8 ;  /* 0x0000000804047c20 */ /* 0x000fe20008410000 */
[--C-:B------:R-:W-:Y:S01]  /*3400*/  FFMA.FTZ R11, R12, R33, R31.reuse ;  /* 0x000000210c0b7223 */ /* 0x100fe2000001001f */
[----:B------:R-:W-:Y:S01]  /*3410*/  FMUL.FTZ R14, R10, UR8 ;  /* 0x000000080a0e7c20 */ /* 0x000fe20008410000 */
[C-C-:B------:R-:W-:Y:S01]  /*3420*/  FFMA.FTZ R30, R12.reuse, R34, R31.reuse ;  /* 0x000000220c1e7223 */ /* 0x140fe2000001001f */
[C---:B------:R-:W-:Y:S01]  /*3430*/  IADD3 R16, PT, PT, R13.reuse, 0x10, RZ ;  /* 0x000000100d107810 */ /* 0x040fe20007ffe0ff */
[C-C-:B------:R-:W-:Y:S01]  /*3440*/  FFMA.FTZ R25, R12.reuse, R29, R31.reuse ;  /* 0x0000001d0c197223 */ /* 0x140fe2000001001f */
[C---:B------:R-:W-:Y:S01]  /*3450*/  IADD3 R18, PT, PT, R13.reuse, 0x20, RZ ;  /* 0x000000200d127810 */ /* 0x040fe20007ffe0ff */
[C-C-:B------:R-:W-:Y:S01]  /*3460*/  FFMA.FTZ R26, R12.reuse, R28, R31.reuse ;  /* 0x0000001c0c1a7223 */ /* 0x140fe2000001001f */
[C---:B----4-:R-:W-:Y:S01]  /*3470*/  ISETP.GE.U32.AND P0, PT, R13.reuse, UR16, PT ;  /* 0x000000100d007c0c */ /* 0x050fe2000bf06070 */
[C---:B------:R-:W-:Y:S01]  /*3480*/  FFMA.FTZ R21, R12.reuse, R15, R31 ;  /* 0x0000000f0c157223 */ /* 0x040fe2000001001f */
[----:B------:R-:W-:Y:S01]  /*3490*/  SHF.R.S32.HI R10, RZ, 0x1f, R13 ;  /* 0x0000001fff0a7819 */ /* 0x000fe2000001140d */
[C-C-:B------:R-:W-:Y:S01]  /*34a0*/  FFMA.FTZ R22, R12.reuse, R4, R31.reuse ;  /* 0x000000040c167223 */ /* 0x140fe2000001001f */
[----:B------:R-:W-:Y:S01]  /*34b0*/  IADD3 R19, PT, PT, R13, 0x30, RZ ;  /* 0x000000300d137810 */ /* 0x000fe20007ffe0ff */
[--C-:B------:R-:W-:Y:S01]  /*34c0*/  FFMA.FTZ R23, R12, R17, R31.reuse ;  /* 0x000000110c177223 */ /* 0x100fe2000001001f */
[----:B------:R-:W-:Y:S01]  /*34d0*/  ISETP.GE.U32.AND P2, PT, R16, UR16, PT ;  /* 0x0000001010007c0c */ /* 0x000fe2000bf46070 */
[----:B------:R-:W-:Y:S01]  /*34e0*/  FFMA.FTZ R24, R12, R14, R31 ;  /* 0x0000000e0c187223 */ /* 0x000fe2000001001f */
[----:B------:R-:W-:-:S02]  /*34f0*/  ISETP.GE.U32.AND P3, PT, R18, UR16, PT ;  /* 0x0000001012007c0c */ /* 0x000fc4000bf66070 */
[----:B------:R-:W-:Y:S02]  /*3500*/  SHF.R.S32.HI R27, RZ, 0x1f, R16 ;  /* 0x0000001fff1b7819 */ /* 0x000fe40000011410 */
[----:B------:R-:W-:Y:S02]  /*3510*/  SHF.R.S32.HI R20, RZ, 0x1f, R18 ;  /* 0x0000001fff147819 */ /* 0x000fe40000011412 */
[----:B------:R-:W-:Y:S02]  /*3520*/  ISETP.GE.AND.EX P1, PT, R10, UR17, PT, P0 ;  /* 0x000000110a007c0c */ /* 0x000fe4000bf26300 */
[----:B------:R-:W-:Y:S02]  /*3530*/  ISETP.GE.U32.AND P0, PT, R19, UR16, PT ;  /* 0x0000001013007c0c */ /* 0x000fe4000bf06070 */
[----:B------:R-:W-:Y:S02]  /*3540*/  ISETP.GE.AND.EX P2, PT, R27, UR17, PT, P2 ;  /* 0x000000111b007c0c */ /* 0x000fe4000bf46320 */
[----:B------:R-:W-:Y:S01]  /*3550*/  ISETP.GE.AND.EX P3, PT, R20, UR17, PT, P3 ;  /* 0x0000001114007c0c */ /* 0x000fe2000bf66330 */
[----:B------:R-:W-:-:S12]  /*3560*/  BRA.U !UP0, `(.L_x_18) ;  /* 0x0000000108487547 */ /* 0x000fd8000b800000 */
[----:B------:R-:W-:Y:S01]  /*3570*/  FFMA.FTZ R12, R8, R33, R6 ;  /* 0x00000021080c7223 */ /* 0x000fe20000010006 */
[----:B------:R-:W-:-:S03]  /*3580*/  FFMA.FTZ R31, R9, R34, R7 ;  /* 0x00000022091f7223 */ /* 0x000fc60000010007 */
[----:B------:R-:W-:Y:S01]  /*3590*/  FMUL.FTZ R33, R12, -1.4426950216293334961 ;  /* 0xbfb8aa3b0c217820 */ /* 0x000fe20000410000 */
[----:B------:R-:W-:-:S05]  /*35a0*/  FMUL.FTZ R38, R31, -1.4426950216293334961 ;  /* 0xbfb8aa3b1f267820 */ /* 0x000fca0000410000 */
[----:B------:R-:W0:Y:S04]  /*35b0*/  MUFU.EX2 R33, R33 ;  /* 0x0000002100217308 */ /* 0x000e280000000800 */
[----:B------:R-:W1:Y:S01]  /*35c0*/  MUFU.EX2 R38, R38 ;  /* 0x0000002600267308 */ /* 0x000e620000000800 */
[----:B0-----:R-:W-:Y:S01]  /*35d0*/  FADD.FTZ R34, R33, 1 ;  /* 0x3f80000021227421 */ /* 0x001fe20000010000 */
[----:B-1----:R-:W-:-:S03]  /*35e0*/  FADD.FTZ R41, R38, 1 ;  /* 0x3f80000026297421 */ /* 0x002fc60000010000 */
[----:B------:R-:W0:Y:S08]  /*35f0*/  MUFU.RCP R37, R34 ;  /* 0x0000002200257308 */ /* 0x000e300000001000 */
[----:B------:R-:W1:Y:S01]  /*3600*/  MUFU.RCP R42, R41 ;  /* 0x00000029002a7308 */ /* 0x000e620000001000 */
[----:B0-----:R-:W-:Y:S01]  /*3610*/  FMUL.FTZ R44, R44, R37 ;  /* 0x000000252c2c7220 */ /* 0x001fe20000410000 */
[----:B------:R-:W-:-:S04]  /*3620*/  FADD.FTZ R37, -R37, 1 ;  /* 0x3f80000025257421 */ /* 0x000fc80000010100 */
[----:B------:R-:W-:Y:S01]  /*3630*/  FFMA.FTZ R37, R12, R37, 1 ;  /* 0x3f8000000c257423 */ /* 0x000fe20000010025 */
[----:B-1----:R-:W-:Y:S01]  /*3640*/  FADD.FTZ R48, -R42, 1 ;  /* 0x3f8000002a307421 */ /* 0x002fe20000010100 */
[----:B------:R-:W-:Y:S02]  /*3650*/  FMUL.FTZ R43, R43, R42 ;  /* 0x0000002a2b2b7220 */ /* 0x000fe40000410000 */
[----:B------:R-:W-:Y:S01]  /*3660*/  FMUL.FTZ R44, R44, R37 ;  /* 0x000000252c2c7220 */ /* 0x000fe20000410000 */
[----:B------:R-:W-:-:S04]  /*3670*/  FFMA.FTZ R48, R31, R48, 1 ;  /* 0x3f8000001f307423 */ /* 0x000fc80000010030 */
[----:B------:R-:W-:-:S07]  /*3680*/  FMUL.FTZ R43, R43, R48 ;  /* 0x000000302b2b7220 */ /* 0x000fce0000410000 */
.L_x_18:
[----:B------:R-:W-:Y:S01]  /*3690*/  BSSY.RECONVERGENT B0, `(.L_x_19) ;  /* 0x0000012000007945 */ /* 0x000fe20003800200 */
[----:B------:R-:W-:Y:S01]  /*36a0*/  FFMA.FTZ R44, R8, R44, -R11 ;  /* 0x0000002c082c7223 */ /* 0x000fe2000001080b */
[----:B------:R-:W-:Y:S02]  /*36b0*/  FFMA.FTZ R30, R9, R43, -R30 ;  /* 0x0000002b091e7223 */ /* 0x000fe4000001081e */
[----:B------:R-:W-:Y:S05]  /*36c0*/  @P1 BRA `(.L_x_20) ;  /* 0x0000000000381947 */ /* 0x000fea0003800000 */
[----:B------:R-:W0:Y:S01]  /*36d0*/  LDCU.64 UR12, c[0x0][0x3f8] ;  /* 0x00007f00ff0c77ac */ /* 0x000e220008000a00 */
[----:B------:R-:W-:Y:S01]  /*36e0*/  MOV R11, R53 ;  /* 0x00000035000b7202 */ /* 0x000fe20000000f00 */
[----:B------:R-:W-:Y:S01]  /*36f0*/  FMUL.FTZ R31, R44, UR8 ;  /* 0x000000082c1f7c20 */ /* 0x000fe20008410000 */
[----:B------:R-:W-:Y:S01]  /*3700*/  FMUL.FTZ R30, R30, UR8 ;  /* 0x000000081e1e7c20 */ /* 0x000fe20008410000 */
[----:B------:R-:W1:Y:S01]  /*3710*/  LDCU.64 UR6, c[0x0][0x380] ;  /* 0x00007000ff0677ac */ /* 0x000e620008000a00 */
[----:B0-----:R-:W-:Y:S01]  /*3720*/  IMAD R12, R10, UR12, RZ ;  /* 0x0000000c0a0c7c24 */ /* 0x001fe2000f8e02ff */
[----:B------:R-:W-:-:S05]  /*3730*/  MOV R10, R50 ;  /* 0x00000032000a7202 */ /* 0x000fca0000000f00 */
[----:B------:R-:W-:-:S04]  /*3740*/  IMAD.WIDE.U32 R10, R13, UR12, R10 ;  /* 0x0000000c0d0a7c25 */ /* 0x000fc8000f8e000a */
[----:B------:R-:W-:Y:S01]  /*3750*/  IMAD R13, R13, UR13, R12 ;  /* 0x0000000d0d0d7c24 */ /* 0x000fe2000f8e020c */
[----:B-1----:R-:W-:-:S04]  /*3760*/  LEA R12, P1, R10, UR6, 0x1 ;  /* 0x000000060a0c7c11 */ /* 0x002fc8000f8208ff */
[----:B------:R-:W-:Y:S02]  /*3770*/  IADD3 R13, PT, PT, R11, R13, RZ ;  /* 0x0000000d0b0d7210 */ /* 0x000fe40007ffe0ff */
[----:B------:R-:W-:Y:S02]  /*3780*/  F2FP.BF16.F32.PACK_AB R11, R30, R31 ;  /* 0x0000001f1e0b723e */ /* 0x000fe400000010ff */
[----:B------:R-:W-:-:S05]  /*3790*/  LEA.HI.X R13, R10, UR7, R13, 0x1, P1 ;  /* 0x000000070a0d7c11 */ /* 0x000fca00088f0c0d */
[----:B------:R0:W-:Y:S02]  /*37a0*/  STG.E desc[UR10][R12.64], R11 ;  /* 0x0000000b0c007986 */ /* 0x0001e4000c10190a */
.L_x_20:
[----:B------:R-:W-:Y:S05]  /*37b0*/  BSYNC.RECONVERGENT B0 ;  /* 0x0000000000007941 */ /* 0x000fea0003800200 */
.L_x_19:
[----:B------:R-:W-:Y:S02]  /*37c0*/  SHF.L.U32 R40, R40, 0x10, RZ ;  /* 0x0000001028287819 */ /* 0x000fe400000006ff */
[----:B------:R-:W-:Y:S01]  /*37d0*/  SHF.L.U32 R39, R39, 0x10, RZ ;  /* 0x0000001027277819 */ /* 0x000fe200000006ff */
[----:B------:R-:W-:Y:S06]  /*37e0*/  BRA.U !UP0, `(.L_x_21) ;  /* 0x0000000108487547 */ /* 0x000fec000b800000 */
[----:B------:R-:W-:Y:S01]  /*37f0*/  FFMA.FTZ R29, R8, R29, R6 ;  /* 0x0000001d081d7223 */ /* 0x000fe20000010006 */
[----:B------:R-:W-:-:S03]  /*3800*/  FFMA.FTZ R28, R9, R28, R7 ;  /* 0x0000001c091c7223 */ /* 0x000fc60000010007 */
[----:B------:R-:W-:Y:S01]  /*3810*/  FMUL.FTZ R10, R29, -1.4426950216293334961 ;  /* 0xbfb8aa3b1d0a7820 */ /* 0x000fe20000410000 */
[----:B0-----:R-:W-:-:S05]  /*3820*/  FMUL.FTZ R12, R28, -1.4426950216293334961 ;  /* 0xbfb8aa3b1c0c7820 */ /* 0x001fca0000410000 */
[----:B------:R-:W0:Y:S04]  /*3830*/  MUFU.EX2 R10, R10 ;  /* 0x0000000a000a7308 */ /* 0x000e280000000800 */
[----:B------:R-:W1:Y:S01]  /*3840*/  MUFU.EX2 R12, R12 ;  /* 0x0000000c000c7308 */ /* 0x000e620000000800 */
[----:B0-----:R-:W-:Y:S01]  /*3850*/  FADD.FTZ R11, R10, 1 ;  /* 0x3f8000000a0b7421 */ /* 0x001fe20000010000 */
[----:B-1----:R-:W-:-:S05]  /*3860*/  FADD.FTZ R13, R12, 1 ;  /* 0x3f8000000c0d7421 */ /* 0x002fca0000010000 */
[----:B------:R-:W0:Y:S08]  /*3870*/  MUFU.RCP R11, R11 ;  /* 0x0000000b000b7308 */ /* 0x000e300000001000 */
[----:B------:R-:W1:Y:S01]  /*3880*/  MUFU.RCP R30, R13 ;  /* 0x0000000d001e7308 */ /* 0x000e620000001000 */
[----:B0-----:R-:W-:Y:S01]  /*3890*/  FADD.FTZ R34, -R11, 1 ;  /* 0x3f8000000b227421 */ /* 0x001fe20000010100 */
[----:B------:R-:W-:-:S03]  /*38a0*/  FMUL.FTZ R40, R40, R11 ;  /* 0x0000000b28287220 */ /* 0x000fc60000410000 */
[----:B------:R-:W-:Y:S01]  /*38b0*/  FFMA.FTZ R29, R29, R34, 1 ;  /* 0x3f8000001d1d7423 */ /* 0x000fe20000010022 */
[----:B-1----:R-:W-:Y:S01]  /*38c0*/  FADD.FTZ R31, -R30, 1 ;  /* 0x3f8000001e1f7421 */ /* 0x002fe20000010100 */
[----:B------:R-:W-:Y:S02]  /*38d0*/  FMUL.FTZ R39, R39, R30 ;  /* 0x0000001e27277220 */ /* 0x000fe40000410000 */
[----:B------:R-:W-:Y:S01]  /*38e0*/  FMUL.FTZ R40, R40, R29 ;  /* 0x0000001d28287220 */ /* 0x000fe20000410000 */
[----:B------:R-:W-:-:S04]  /*38f0*/  FFMA.FTZ R28, R28, R31, 1 ;  /* 0x3f8000001c1c7423 */ /* 0x000fc8000001001f */
[----:B------:R-:W-:-:S07]  /*3900*/  FMUL.FTZ R39, R39, R28 ;  /* 0x0000001c27277220 */ /* 0x000fce0000410000 */
.L_x_21:
[----:B------:R-:W-:Y:S01]  /*3910*/  BSSY.RECONVERGENT B0, `(.L_x_22) ;  /* 0x0000012000007945 */ /* 0x000fe20003800200 */
[----:B------:R-:W-:Y:S01]  /*3920*/  FFMA.FTZ R25, R8, R40, -R25 ;  /* 0x0000002808197223 */ /* 0x000fe20000010819 */
[----:B------:R-:W-:Y:S02]  /*3930*/  FFMA.FTZ R26, R9, R39, -R26 ;  /* 0x00000027091a7223 */ /* 0x000fe4000001081a */
[----:B------:R-:W-:Y:S05]  /*3940*/  @P2 BRA `(.L_x_23) ;  /* 0x0000000000382947 */ /* 0x000fea0003800000 */
[----:B------:R-:W1:Y:S01]  /*3950*/  LDCU.64 UR6, c[0x0][0x3f8] ;  /* 0x00007f00ff0677ac */ /* 0x000e620008000a00 */
[----:B------:R-:W-:Y:S01]  /*3960*/  MOV R10, R50 ;  /* 0x00000032000a7202 */ /* 0x000fe20000000f00 */
[----:B------:R-:W-:Y:S01]  /*3970*/  FMUL.FTZ R25, R25, UR8 ;  /* 0x0000000819197c20 */ /* 0x000fe20008410000 */
[----:B0-----:R-:W-:Y:S01]  /*3980*/  MOV R11, R53 ;  /* 0x00000035000b7202 */ /* 0x001fe20000000f00 */
[----:B------:R-:W0:Y:S01]  /*3990*/  LDCU.64 UR12, c[0x0][0x380] ;  /* 0x00007000ff0c77ac */ /* 0x000e220008000a00 */
[----:B-1----:R-:W-:Y:S02]  /*39a0*/  IMAD R27, R27, UR6, RZ ;  /* 0x000000061b1b7c24 */ /* 0x002fe4000f8e02ff */
[----:B------:R-:W-:-:S04]  /*39b0*/  IMAD.WIDE.U32 R10, R16, UR6, R10 ;  /* 0x00000006100a7c25 */ /* 0x000fc8000f8e000a */
[----:B------:R-:W-:Y:S02]  /*39c0*/  IMAD R27, R16, UR7, R27 ;  /* 0x00000007101b7c24 */ /* 0x000fe4000f8e021b */
[----:B------:R-:W-:Y:S01]  /*39d0*/  FMUL.FTZ R16, R26, UR8 ;  /* 0x000000081a107c20 */ /* 0x000fe20008410000 */
[----:B0-----:R-:W-:Y:S02]  /*39e0*/  LEA R12, P1, R10, UR12, 0x1 ;  /* 0x0000000c0a0c7c11 */ /* 0x001fe4000f8208ff */
[----:B------:R-:W-:Y:S02]  /*39f0*/  IADD3 R27, PT, PT, R11, R27, RZ ;  /* 0x0000001b0b1b7210 */ /* 0x000fe40007ffe0ff */
[----:B------:R-:W-:Y:S02]  /*3a00*/  F2FP.BF16.F32.PACK_AB R11, R16, R25 ;  /* 0x00000019100b723e */ /* 0x000fe400000010ff */
[----:B------:R-:W-:-:S05]  /*3a10*/  LEA.HI.X R13, R10, UR13, R27, 0x1, P1 ;  /* 0x0000000d0a0d7c11 */ /* 0x000fca00088f0c1b */
[----:B------:R1:W-:Y:S02]  /*3a20*/  STG.E desc[UR10][R12.64], R11 ;  /* 0x0000000b0c007986 */ /* 0x0003e4000c10190a */
.L_x_23:
[----:B------:R-:W-:Y:S05]  /*3a30*/  BSYNC.RECONVERGENT B0 ;  /* 0x0000000000007941 */ /* 0x000fea0003800200 */
.L_x_22:
[----:B------:R-:W-:Y:S02]  /*3a40*/  SHF.L.U32 R36, R36, 0x10, RZ ;  /* 0x0000001024247819 */ /* 0x000fe400000006ff */
[----:B------:R-:W-:Y:S01]  /*3a50*/  SHF.L.U32 R35, R35, 0x10, RZ ;  /* 0x0000001023237819 */ /* 0x000fe200000006ff */
[----:B------:R-:W-:Y:S06]  /*3a60*/  BRA.U !UP0, `(.L_x_24) ;  /* 0x0000000108487547 */ /* 0x000fec000b800000 */
[----:B------:R-:W-:Y:S01]  /*3a70*/  FFMA.FTZ R15, R8, R15, R6 ;  /* 0x0000000f080f7223 */ /* 0x000fe20000010006 */
[----:B------:R-:W-:-:S03]  /*3a80*/  FFMA.FTZ R4, R9, R4, R7 ;  /* 0x0000000409047223 */ /* 0x000fc60000010007 */
[----:B------:R-:W-:Y:S01]  /*3a90*/  FMUL.FTZ R10, R15, -1.4426950216293334961 ;  /* 0xbfb8aa3b0f0a7820 */ /* 0x000fe20000410000 */
[----:B01----:R-:W-:-:S05]  /*3aa0*/  FMUL.FTZ R12, R4, -1.4426950216293334961 ;  /* 0xbfb8aa3b040c7820 */ /* 0x003fca0000410000 */
        /* <DEDUP_REMOVED lines=14> */
.L_x_24:
[----:B------:R-:W-:Y:S01]  /*3b90*/  BSSY.RECONVERGENT B0, `(.L_x_25) ;  /* 0x0000012000007945 */ /* 0x000fe20003800200 */
[----:B------:R-:W-:Y:S01]  /*3ba0*/  FFMA.FTZ R21, R8, R36, -R21 ;  /* 0x0000002408157223 */ /* 0x000fe20000010815 */
[----:B------:R-:W-:Y:S02]  /*3bb0*/  FFMA.FTZ R4, R9, R35, -R22 ;  /* 0x0000002309047223 */ /* 0x000fe40000010816 */
[----:B------:R-:W-:Y:S05]  /*3bc0*/  @P3 BRA `(.L_x_26) ;  /* 0x0000000000383947 */ /* 0x000fea0003800000 */
[----:B------:R-:W2:Y:S01]  /*3bd0*/  LDCU.64 UR6, c[0x0][0x3f8] ;  /* 0x00007f00ff0677ac */ /* 0x000ea20008000a00 */
[----:B------:R-:W-:Y:S01]  /*3be0*/  MOV R10, R50 ;  /* 0x00000032000a7202 */ /* 0x000fe20000000f00 */
[----:B------:R-:W-:Y:S01]  /*3bf0*/  FMUL.FTZ R21, R21, UR8 ;  /* 0x0000000815157c20 */ /* 0x000fe20008410000 */
[----:B01----:R-:W-:Y:S01]  /*3c00*/  MOV R11, R53 ;  /* 0x00000035000b7202 */ /* 0x003fe20000000f00 */
[----:B------:R-:W0:Y:S01]  /*3c10*/  LDCU.64 UR12, c[0x0][0x380] ;  /* 0x00007000ff0c77ac */ /* 0x000e220008000a00 */
[----:B------:R-:W-:Y:S01]  /*3c20*/  FMUL.FTZ R4, R4, UR8 ;  /* 0x0000000804047c20 */ /* 0x000fe20008410000 */
[----:B--2---:R-:W-:Y:S02]  /*3c30*/  IMAD R15, R20, UR6, RZ ;  /* 0x00000006140f7c24 */ /* 0x004fe4000f8e02ff */
[----:B------:R-:W-:-:S04]  /*3c40*/  IMAD.WIDE.U32 R12, R18, UR6, R10 ;  /* 0x00000006120c7c25 */ /* 0x000fc8000f8e000a */
[----:B------:R-:W-:Y:S01]  /*3c50*/  IMAD R15, R18, UR7, R15 ;  /* 0x00000007120f7c24 */ /* 0x000fe2000f8e020f */
[----:B0-----:R-:W-:-:S04]  /*3c60*/  LEA R10, P1, R12, UR12, 0x1 ;  /* 0x0000000c0c0a7c11 */ /* 0x001fc8000f8208ff */
[----:B------:R-:W-:Y:S02]  /*3c70*/  IADD3 R15, PT, PT, R13, R15, RZ ;  /* 0x0000000f0d0f7210 */ /* 0x000fe40007ffe0ff */
[----:B------:R-:W-:Y:S02]  /*3c80*/  F2FP.BF16.F32.PACK_AB R13, R4, R21 ;  /* 0x00000015040d723e */ /* 0x000fe400000010ff */
[----:B------:R-:W-:-:S05]  /*3c90*/  LEA.HI.X R11, R12, UR13, R15, 0x1, P1 ;  /* 0x0000000d0c0b7c11 */ /* 0x000fca00088f0c0f */
[----:B------:R2:W-:Y:S02]  /*3ca0*/  STG.E desc[UR10][R10.64], R13 ;  /* 0x0000000d0a007986 */ /* 0x0005e4000c10190a */
.L_x_26:
[----:B------:R-:W-:Y:S05]  /*3cb0*/  BSYNC.RECONVERGENT B0 ;  /* 0x0000000000007941 */ /* 0x000fea0003800200 */
.L_x_25:
[----:B------:R-:W-:Y:S02]  /*3cc0*/  SHF.L.U32 R32, R32, 0x10, RZ ;  /* 0x0000001020207819 */ /* 0x000fe400000006ff */
[----:B------:R-:W-:Y:S02]  /*3cd0*/  SHF.R.S32.HI R18, RZ, 0x1f, R19 ;  /* 0x0000001fff127819 */ /* 0x000fe40000011413 */
[----:B------:R-:W-:Y:S01]  /*3ce0*/  SHF.L.U32 R5, R5, 0x10, RZ ;  /* 0x0000001005057819 */ /* 0x000fe200000006ff */
[----:B------:R-:W-:Y:S06]  /*3cf0*/  BRA.U !UP0, `(.L_x_27) ;  /* 0x0000000108487547 */ /* 0x000fec000b800000 */
[----:B------:R-:W-:Y:S01]  /*3d00*/  FFMA.FTZ R6, R8, R17, R6 ;  /* 0x0000001108067223 */ /* 0x000fe20000010006 */
[----:B------:R-:W-:-:S03]  /*3d10*/  FFMA.FTZ R7, R9, R14, R7 ;  /* 0x0000000e09077223 */ /* 0x000fc60000010007 */
[----:B------:R-:W-:Y:S01]  /*3d20*/  FMUL.FTZ R4, R6, -1.4426950216293334961 ;  /* 0xbfb8aa3b06047820 */ /* 0x000fe20000410000 */
[----:B01----:R-:W-:-:S05]  /*3d30*/  FMUL.FTZ R12, R7, -1.4426950216293334961 ;  /* 0xbfb8aa3b070c7820 */ /* 0x003fca0000410000 */
[----:B------:R-:W2:Y:S04]  /*3d40*/  MUFU.EX2 R4, R4 ;  /* 0x0000000400047308 */ /* 0x000ea80000000800 */
[----:B------:R-:W0:Y:S01]  /*3d50*/  MUFU.EX2 R12, R12 ;  /* 0x0000000c000c7308 */ /* 0x000e220000000800 */
[----:B--2---:R-:W-:Y:S01]  /*3d60*/  FADD.FTZ R10, R4, 1 ;  /* 0x3f800000040a7421 */ /* 0x004fe20000010000 */
[----:B0-----:R-:W-:-:S03]  /*3d70*/  FADD.FTZ R13, R12, 1 ;  /* 0x3f8000000c0d7421 */ /* 0x001fc60000010000 */
        /* <DEDUP_REMOVED lines=10> */
.L_x_27:
[----:B------:R-:W-:Y:S01]  /*3e20*/  ISETP.GE.AND.EX P0, PT, R18, UR17, PT, P0 ;  /* 0x0000001112007c0c */ /* 0x000fe2000bf06300 */
[----:B------:R-:W-:Y:S01]  /*3e30*/  FFMA.FTZ R23, R8, R32, -R23 ;  /* 0x0000002008177223 */ /* 0x000fe20000010817 */
[----:B------:R-:W-:Y:S01]  /*3e40*/  FFMA.FTZ R24, R9, R5, -R24 ;  /* 0x0000000509187223 */ /* 0x000fe20000010818 */
[----:B------:R-:W-:Y:S02]  /*3e50*/  BSSY.RECONVERGENT B0, `(.L_x_28) ;  /* 0x000000f000007945 */ /* 0x000fe40003800200 */
[----:B------:R-:W-:Y:S01]  /*3e60*/  FMUL.FTZ R7, R23, UR8 ;  /* 0x0000000817077c20 */ /* 0x000fe20008410000 */
[----:B------:R-:W-:-:S07]  /*3e70*/  FMUL.FTZ R24, R24, UR8 ;  /* 0x0000000818187c20 */ /* 0x000fce0008410000 */
[----:B------:R-:W-:Y:S05]  /*3e80*/  @P0 BRA `(.L_x_29) ;  /* 0x00000000002c0947 */ /* 0x000fea0003800000 */
[----:B------:R-:W3:Y:S01]  /*3e90*/  LDCU.64 UR6, c[0x0][0x3f8] ;  /* 0x00007f00ff0677ac */ /* 0x000ee20008000a00 */
[----:B------:R-:W-:Y:S02]  /*3ea0*/  MOV R51, R53 ;  /* 0x0000003500337202 */ /* 0x000fe40000000f00 */
[----:B------:R-:W-:Y:S01]  /*3eb0*/  F2FP.BF16.F32.PACK_AB R7, R24, R7 ;  /* 0x000000071807723e */ /* 0x000fe200000010ff */
[----:B------:R-:W4:Y:S01]  /*3ec0*/  LDCU.64 UR8, c[0x0][0x380] ;  /* 0x00007000ff0877ac */ /* 0x000f220008000a00 */
[----:B---3--:R-:W-:Y:S02]  /*3ed0*/  IMAD R18, R18, UR6, RZ ;  /* 0x0000000612127c24 */ /* 0x008fe4000f8e02ff */
[----:B------:R-:W-:-:S04]  /*3ee0*/  IMAD.WIDE.U32 R50, R19, UR6, R50 ;  /* 0x0000000613327c25 */ /* 0x000fc8000f8e0032 */
[----:B------:R-:W-:Y:S01]  /*3ef0*/  IMAD R19, R19, UR7, R18 ;  /* 0x0000000713137c24 */ /* 0x000fe2000f8e0212 */
[----:B----4-:R-:W-:-:S04]  /*3f00*/  LEA R4, P0, R50, UR8, 0x1 ;  /* 0x0000000832047c11 */ /* 0x010fc8000f8008ff */
[----:B------:R-:W-:-:S04]  /*3f10*/  IADD3 R19, PT, PT, R51, R19, RZ ;  /* 0x0000001333137210 */ /* 0x000fc80007ffe0ff */
[----:B------:R-:W-:-:S05]  /*3f20*/  LEA.HI.X R5, R50, UR9, R19, 0x1, P0 ;  /* 0x0000000932057c11 */ /* 0x000fca00080f0c13 */
[----:B------:R3:W-:Y:S02]  /*3f30*/  STG.E desc[UR10][R4.64], R7 ;  /* 0x0000000704007986 */ /* 0x0007e4000c10190a */
.L_x_29:
[----:B------:R-:W-:Y:S05]  /*3f40*/  BSYNC.RECONVERGENT B0 ;  /* 0x0000000000007941 */ /* 0x000fea0003800200 */
.L_x_28:
[----:B------:R-:W4:Y:S01]  /*3f50*/  LDCU UR6, c[0x0][0x374] ;  /* 0x00006e80ff0677ac */ /* 0x000f220008000800 */
[----:B------:R-:W5:Y:S01]  /*3f60*/  LDCU UR7, c[0x0][0x410] ;  /* 0x00008200ff0777ac */ /* 0x000f620008000800 */
[----:B------:R-:W5:Y:S01]  /*3f70*/  LDCU UR8, c[0x0][0x3e0] ;  /* 0x00007c00ff0877ac */ /* 0x000f620008000800 */
[----:B------:R-:W-:Y:S02]  /*3f80*/  UIADD3 UR4, UPT, UPT, UR4, 0x1, URZ ;  /* 0x0000000104047890 */ /* 0x000fe4000fffe0ff */
[----:B----4-:R-:W-:Y:S02]  /*3f90*/  UIADD3 UR5, UPT, UPT, UR6, UR5, URZ ;  /* 0x0000000506057290 */ /* 0x010fe4000fffe0ff */
[----:B-----5:R-:W-:-:S04]  /*3fa0*/  UIMAD UR7, UR7, UR8, URZ ;  /* 0x00000008070772a4 */ /* 0x020fc8000f8e02ff */
[----:B------:R-:W-:-:S09]  /*3fb0*/  UISETP.GE.AND UP0, UPT, UR5, UR7, UPT ;  /* 0x000000070500728c */ /* 0x000fd2000bf06270 */
[----:B------:R-:W-:Y:S05]  /*3fc0*/  BRA.U !UP0, `(.L_x_30) ;  /* 0xffffffc108607547 */ /* 0x000fea000b83ffff */
.L_x_1:
[----:B------:R-:W4:Y:S01]  /*3fd0*/  LDC R6, c[0x0][0x370] ;  /* 0x0000dc00ff067b82 */ /* 0x000f220000000800 */
[----:B------:R-:W-:Y:S01]  /*3fe0*/  ISETP.NE.AND P1, PT, R0, RZ, PT ;  /* 0x000000ff0000720c */ /* 0x000fe20003f25270 */
[----:B------:R-:W-:Y:S06]  /*3ff0*/  BSSY.RECONVERGENT B0, `(.L_x_31) ;  /* 0x000000d000007945 */ /* 0x000fec0003800200 */
[----:B---3--:R-:W3:Y:S08]  /*4000*/  LDC R7, c[0x0][0x374] ;  /* 0x0000dd00ff077b82 */ /* 0x008ef00000000800 */
[----:B------:R-:W5:Y:S01]  /*4010*/  LDC.64 R2, c[0x0][0x3c8] ;  /* 0x0000f200ff027b82 */ /* 0x000f620000000a00 */
[----:B----4-:R-:W-:-:S02]  /*4020*/  ISETP.NE.AND P0, PT, R6, 0x1, PT ;  /* 0x000000010600780c */ /* 0x010fc40003f05270 */
[----:B---3--:R-:W-:-:S04]  /*4030*/  SHF.L.U32 R4, R7, 0x1, RZ ;  /* 0x0000000107047819 */ /* 0x008fc800000006ff */
[----:B------:R-:W-:-:S05]  /*4040*/  SEL R5, R4, RZ, P0 ;  /* 0x000000ff04057207 */ /* 0x000fca0000000000 */
[----:B-----5:R-:W-:Y:S01]  /*4050*/  IMAD.WIDE.U32 R2, R5, 0x4, R2 ;  /* 0x0000000405027825 */ /* 0x020fe200078e0002 */
[----:B------:R-:W-:Y:S06]  /*4060*/  @P1 BRA `(.L_x_32) ;  /* 0x0000000000141947 */ /* 0x000fec0003800000 */
[----:B------:R-:W-:Y:S01]  /*4070*/  HFMA2 R5, -RZ, RZ, 0, 5.9604644775390625e-08 ;  /* 0x00000001ff057431 */ /* 0x000fe200000001ff */
[----:B------:R-:W-:Y:S06]  /*4080*/  MEMBAR.ALL.GPU ;  /* 0x0000000000007992 */ /* 0x000fec000000a000 */
[----:B------:R-:W-:-:S00]  /*4090*/  ERRBAR ;  /* 0x00000000000079ab */ /* 0x000fc00000000000 */
[----:B------:R-:W-:Y:S06]  /*40a0*/  CGAERRBAR ;  /* 0x00000000000075ab */ /* 0x000fec0000000000 */
[----:B------:R3:W-:Y:S02]  /*40b0*/  REDG.E.ADD.S32.STRONG.GPU desc[UR10][R2.64], R5 ;  /* 0x000000050200798e */ /* 0x0007e4000c12e30a */
.L_x_32:
[----:B------:R-:W-:Y:S05]  /*40c0*/  BSYNC.RECONVERGENT B0 ;  /* 0x0000000000007941 */ /* 0x000fea0003800200 */
.L_x_31:
[----:B------:R-:W4:Y:S01]  /*40d0*/  S2UR UR5, SR_CTAID.Y ;  /* 0x00000000000579c3 */ /* 0x000f220000002600 */
[----:B---3--:R-:W-:Y:S02]  /*40e0*/  IADD3 R5, PT, PT, R7, -0x1, RZ ;  /* 0xffffffff07057810 */ /* 0x008fe40007ffe0ff */
[----:B------:R-:W-:-:S05]  /*40f0*/  IADD3 R4, PT, PT, R6, -0x1, RZ ;  /* 0xffffffff06047810 */ /* 0x000fca0007ffe0ff */
[----:B------:R-:W3:Y:S01]  /*4100*/  S2UR UR4, SR_CTAID.X ;  /* 0x00000000000479c3 */ /* 0x000ee20000002500 */
[----:B----4-:R-:W-:-:S04]  /*4110*/  ISETP.NE.AND P0, PT, R5, UR5, PT ;  /* 0x0000000505007c0c */ /* 0x010fc8000bf05270 */
[----:B---3--:R-:W-:-:S13]  /*4120*/  ISETP.NE.OR P0, PT, R4, UR4, P0 ;  /* 0x0000000404007c0c */ /* 0x008fda0008705670 */
[----:B------:R-:W-:Y:S05]  /*4130*/  @P0 EXIT ;  /* 0x000000000000094d */ /* 0x000fea0003800000 */
[----:B------:R-:W-:Y:S05]  /*4140*/  @P1 BRA `(.L_x_33) ;  /* 0x0000000000201947 */ /* 0x000fea0003800000 */
[----:B------:R-:W-:-:S05]  /*4150*/  IMAD R4, R6, R7, RZ ;  /* 0x0000000706047224 */ /* 0x000fca00078e02ff */
[----:B------:R-:W-:-:S13]  /*4160*/  ISETP.NE.AND P0, PT, R4, -0x1, PT ;  /* 0xffffffff0400780c */ /* 0x000fda0003f05270 */
[----:B------:R-:W-:Y:S05]  /*4170*/  @!P0 BRA `(.L_x_33) ;  /* 0x0000000000148947 */ /* 0x000fea0003800000 */
.L_x_34:
[----:B------:R-:W3:Y:S04]  /*4180*/  LDG.E.STRONG.GPU R5, desc[UR10][R2.64] ;  /* 0x0000000a02057981 */ /* 0x000ee8000c1ef900 */
[----:B---3--:R-:W-:Y:S01]  /*4190*/  CCTL.IVALL ;  /* 0x00000000ff00798f */ /* 0x008fe20002000000 */
[----:B------:R-:W-:Y:S05]  /*41a0*/  YIELD ;  /* 0x0000000000007946 */ /* 0x000fea0003800000 */
[----:B------:R-:W-:-:S13]  /*41b0*/  ISETP.NE.AND P0, PT, R5, R4, PT ;  /* 0x000000040500720c */ /* 0x000fda0003f05270 */
[----:B------:R-:W-:Y:S05]  /*41c0*/  @P0 BRA `(.L_x_34) ;  /* 0xfffffffc00ec0947 */ /* 0x000fea000383ffff */
.L_x_33:
[----:B------:R-:W-:Y:S05]  /*41d0*/  WARPSYNC.ALL ;  /* 0x0000000000007948 */ /* 0x000fea0003800000 */
[----:B------:R-:W3:Y:S08]  /*41e0*/  LDC.64 R8, c[0x0][0x3f8] ;  /* 0x0000fe00ff087b82 */ /* 0x000ef00000000a00 */
[----:B------:R-:W-:Y:S01]  /*41f0*/  BAR.SYNC.DEFER_BLOCKING 0x0 ;  /* 0x0000000000007b1d */ /* 0x000fe20000010000 */
[----:B---3--:R-:W-:-:S04]  /*4200*/  LEA.HI R3, P0, R9, R8, RZ, 0x1 ;  /* 0x0000000809037211 */ /* 0x008fc800078108ff */
[----:B------:R-:W-:-:S04]  /*4210*/  IADD3.X R2, PT, PT, RZ, R9, RZ, P0, !PT ;  /* 0x00000009ff027210 */ /* 0x000fc800007fe4ff */
[--C-:B------:R-:W-:Y:S02]  /*4220*/  SHF.R.S64 R3, R3, 0x1, R2.reuse ;  /* 0x0000000103037819 */ /* 0x100fe40000001002 */
[----:B------:R-:W-:Y:S02]  /*4230*/  SHF.R.S32.HI R2, RZ, 0x1, R2 ;  /* 0x00000001ff027819 */ /* 0x000fe40000011402 */
[----:B------:R-:W-:-:S04]  /*4240*/  ISETP.GT.U32.AND P0, PT, R3, R0, PT ;  /* 0x000000000300720c */ /* 0x000fc80003f04070 */
[----:B------:R-:W-:-:S13]  /*4250*/  ISETP.GT.AND.EX P0, PT, R2, RZ, PT, P0 ;  /* 0x000000ff0200720c */ /* 0x000fda0003f04300 */
[----:B------:R-:W-:Y:S05]  /*4260*/  @!P0 EXIT ;  /* 0x000000000000894d */ /* 0x000fea0003800000 */
[----:B------:R-:W-:Y:S01]  /*4270*/  IADD3 R4, P1, PT, R0, 0x230, RZ ;  /* 0x0000023000047810 */ /* 0x000fe20007f3e0ff */
[----:B------:R-:W-:Y:S01]  /*4280*/  BSSY.RECONVERGENT B0, `(.L_x_35) ;  /* 0x000005b000007945 */ /* 0x000fe20003800200 */
[----:B------:R-:W-:Y:S02]  /*4290*/  MOV R5, RZ ;  /* 0x000000ff00057202 */ /* 0x000fe40000000f00 */
[----:B------:R-:W-:Y:S02]  /*42a0*/  ISETP.GT.U32.AND P0, PT, R3, R4, PT ;  /* 0x000000040300720c */ /* 0x000fe40003f04070 */
[----:B------:R-:W-:-:S04]  /*42b0*/  IADD3.X R7, PT, PT, RZ, R5, RZ, P1, !PT ;  /* 0x00000005ff077210 */ /* 0x000fc80000ffe4ff */
[----:B------:R-:W-:-:S04]  /*42c0*/  ISETP.GT.AND.EX P0, PT, R2, R7, PT, P0 ;  /* 0x000000070200720c */ /* 0x000fc80003f04300 */
[----:B012---:R-:W-:Y:S02]  /*42d0*/  SEL R13, R3, R4, P0 ;  /* 0x00000004030d7207 */ /* 0x007fe40000000000 */
[----:B------:R-:W-:Y:S02]  /*42e0*/  SEL R4, R2, R7, P0 ;  /* 0x0000000702047207 */ /* 0x000fe40000000000 */
[----:B------:R-:W-:-:S04]  /*42f0*/  IADD3 R13, P0, PT, R13, -0x230, RZ ;  /* 0xfffffdd00d0d7810 */ /* 0x000fc80007f1e0ff */
[----:B------:R-:W-:Y:S02]  /*4300*/  IADD3.X R4, PT, PT, R4, -0x1, RZ, P0, !PT ;  /* 0xffffffff04047810 */ /* 0x000fe400007fe4ff */
[----:B------:R-:W-:-:S04]  /*4310*/  ISETP.NE.U32.AND P0, PT, R13, R0, PT ;  /* 0x000000000d00720c */ /* 0x000fc80003f05070 */
[----:B------:R-:W-:-:S04]  /*4320*/  ISETP.NE.AND.EX P0, PT, R4, R5, PT, P0 ;  /* 0x000000050400720c */ /* 0x000fc80003f05300 */
[----:B------:R-:W-:-:S04]  /*4330*/  SEL R17, RZ, 0x1, !P0 ;  /* 0x00000001ff117807 */ /* 0x000fc80004000000 */
[----:B------:R-:W-:-:S04]  /*4340*/  IADD3 R13, P0, P1, R13, -R17, -R0 ;  /* 0x800000110d0d7210 */ /* 0x000fc8000791e800 */
[----:B------:R-:W-:-:S05]  /*4350*/  IADD3.X R15, PT, PT, R4, -0x1, ~R5, P0, P1 ;  /* 0xffffffff040f7810 */ /* 0x000fca00007e2c05 */
[----:B------:R-:W-:-:S04]  /*4360*/  IMAD.WIDE.U32 R6, R15, 0xea0ea0f, RZ ;  /* 0x0ea0ea0f0f067825 */ /* 0x000fc800078e00ff */
[----:B------:R-:W-:-:S04]  /*4370*/  IMAD.WIDE.U32 R10, P0, R13, -0x15f15f16, R6 ;  /* 0xea0ea0ea0d0a7825 */ /* 0x000fc80007800006 */
[----:B------:R-:W-:Y:S01]  /*4380*/  IMAD.WIDE.U32 R6, R13, 0xea0ea0f, RZ ;  /* 0x0ea0ea0f0d067825 */ /* 0x000fe200078e00ff */
[----:B------:R-:W-:Y:S02]  /*4390*/  IADD3.X R13, PT, PT, RZ, RZ, RZ, P0, !PT ;  /* 0x000000ffff0d7210 */ /* 0x000fe400007fe4ff */
[----:B------:R-:W-:Y:S02]  /*43a0*/  MOV R12, R11 ;  /* 0x0000000b000c7202 */ /* 0x000fe40000000f00 */
[----:B------:R-:W-:Y:S01]  /*43b0*/  IADD3 RZ, P0, PT, R7, R10, RZ ;  /* 0x0000000a07ff7210 */ /* 0x000fe20007f1e0ff */
[----:B------:R-:W-:-:S04]  /*43c0*/  IMAD.WIDE.U32 R10, R8, 0x3, RZ ;  /* 0x00000003080a7825 */ /* 0x000fc800078e00ff */
[----:B------:R-:W-:Y:S01]  /*43d0*/  IMAD.WIDE.U32.X R6, R15, -0x15f15f16, R12, P0 ;  /* 0xea0ea0ea0f067825 */ /* 0x000fe200000e040c */
[----:B------:R-:W-:-:S04]  /*43e0*/  LEA R13, R9, R9, 0x1 ;  /* 0x00000009090d7211 */ /* 0x000fc800078e08ff */
[----:B------:R-:W-:Y:S02]  /*43f0*/  SHF.R.U64 R4, R6, 0x9, R7 ;  /* 0x0000000906047819 */ /* 0x000fe40000001207 */
[----:B------:R-:W-:Y:S02]  /*4400*/  IADD3 R13, PT, PT, R11, R13, RZ ;  /* 0x0000000d0b0d7210 */ /* 0x000fe40007ffe0ff */
[----:B------:R-:W-:Y:S02]  /*4410*/  IADD3 R4, P0, PT, R4, R17, RZ ;  /* 0x0000001104047210 */ /* 0x000fe40007f1e0ff */
[----:B------:R-:W-:Y:S02]  /*4420*/  LEA.HI R30, P2, R13, R10, RZ, 0x1 ;  /* 0x0000000a0d1e7211 */ /* 0x000fe400078508ff */
[----:B------:R-:W-:Y:S02]  /*4430*/  LOP3.LUT R12, R4, 0x3, RZ, 0xc0, !PT ;  /* 0x00000003040c7812 */ /* 0x000fe400078ec0ff */
[----:B------:R-:W-:-:S02]  /*4440*/  LEA.HI.X R6, R7, RZ, RZ, 0x17, P0 ;  /* 0x000000ff07067211 */ /* 0x000fc400000fbcff */
[----:B------:R-:W-:Y:S02]  /*4450*/  ISETP.NE.U32.AND P1, PT, R12, 0x3, PT ;  /* 0x000000030c00780c */ /* 0x000fe40003f25070 */
[----:B------:R-:W-:Y:S02]  /*4460*/  ISETP.GE.U32.AND P0, PT, R4, 0x3, PT ;  /* 0x000000030400780c */ /* 0x000fe40003f06070 */
[----:B------:R-:W-:Y:S02]  /*4470*/  ISETP.NE.AND.EX P1, PT, RZ, RZ, PT, P1 ;  /* 0x000000ffff00720c */ /* 0x000fe40003f25310 */
[----:B------:R-:W-:Y:S02]  /*4480*/  IADD3.X R13, PT, PT, RZ, R13, RZ, P2, !PT ;  /* 0x0000000dff0d7210 */ /* 0x000fe400017fe4ff */
[----:B------:R-:W-:Y:S02]  /*4490*/  ISETP.GE.U32.AND.EX P0, PT, R6, RZ, PT, P0 ;  /* 0x000000ff0600720c */ /* 0x000fe40003f06100 */
[----:B------:R-:W-:-:S02]  /*44a0*/  SHF.R.S64 R30, R30, 0x1, R13 ;  /* 0x000000011e1e7819 */ /* 0x000fc4000000100d */
[----:B------:R-:W-:-:S05]  /*44b0*/  SHF.R.S32.HI R35, RZ, 0x1, R13 ;  /* 0x00000001ff237819 */ /* 0x000fca000001140d */
[----:B------:R-:W-:Y:S05]  /*44c0*/  @!P1 BRA `(.L_x_36) ;  /* 0x0000000000d89947 */ /* 0x000fea0003800000 */
[----:B------:R-:W0:Y:S01]  /*44d0*/  LDCU.64 UR4, c[0x0][0x3d8] ;  /* 0x00007b00ff0477ac */ /* 0x000e220008000a00 */
[----:B------:R-:W-:Y:S02]  /*44e0*/  IADD3 R11, PT, PT, R4, 0x1, RZ ;  /* 0x00000001040b7810 */ /* 0x000fe40007ffe0ff */
[----:B------:R-:W-:Y:S01]  /*44f0*/  MOV R4, R0 ;  /* 0x0000000000047202 */ /* 0x000fe20000000f00 */
[----:B------:R-:W1:Y:S01]  /*4500*/  LDCU.64 UR6, c[0x0][0x390] ;  /* 0x00007200ff0677ac */ /* 0x000e620008000a00 */
[----:B------:R-:W-:Y:S02]  /*4510*/  LOP3.LUT R11, R11, 0x3, RZ, 0xc0, !PT ;  /* 0x000000030b0b7812 */ /* 0x000fe400078ec0ff */
[C---:B------:R-:W-:Y:S01]  /*4520*/  SHF.L.U32 R23, R0.reuse, 0x3, RZ ;  /* 0x0000000300177819 */ /* 0x040fe200000006ff */
[----:B------:R-:W2:Y:S01]  /*4530*/  LDCU.64 UR8, c[0x0][0x388] ;  /* 0x00007100ff0877ac */ /* 0x000ea20008000a00 */
[--C-:B------:R-:W-:Y:S01]  /*4540*/  SHF.L.U64.HI R24, R0, 0x3, R5.reuse ;  /* 0x0000000300187819 */ /* 0x100fe20000010205 */
[----:B------:R-:W-:Y:S01]  /*4550*/  IMAD.WIDE.U32 R6, R11, 0x230, R4 ;  /* 0x000002300b067825 */ /* 0x000fe200078e0004 */
[----:B------:R-:W-:-:S02]  /*4560*/  SHF.L.U32 R31, R9, 0x2, RZ ;  /* 0x00000002091f7819 */ /* 0x000fc400000006ff */
[----:B------:R-:W-:Y:S02]  /*4570*/  SHF.L.U64.HI R33, R3, 0x2, R2 ;  /* 0x0000000203217819 */ /* 0x000fe40000010202 */
[----:B------:R-:W-:Y:S02]  /*4580*/  SHF.L.U64.HI R29, R30, 0x2, R35 ;  /* 0x000000021e1d7819 */ /* 0x000fe40000010223 */
[C---:B0-----:R-:W-:Y:S01]  /*4590*/  LEA R27, P1, R0.reuse, UR4, 0x2 ;  /* 0x00000004001b7c11 */ /* 0x041fe2000f8210ff */
[----:B------:R-:W-:Y:S01]  /*45a0*/  UMOV UR4, URZ ;  /* 0x000000ff00047c82 */ /* 0x000fe20008000000 */
[----:B-1----:R-:W-:Y:S02]  /*45b0*/  IADD3 R25, P2, PT, R23, UR6, RZ ;  /* 0x0000000617197c10 */ /* 0x002fe4000ff5e0ff */
[----:B------:R-:W-:Y:S02]  /*45c0*/  LEA.HI.X R28, R0, UR5, R5, 0x2, P1 ;  /* 0x00000005001c7c11 */ /* 0x000fe400088f1405 */
[----:B------:R-:W-:-:S02]  /*45d0*/  IADD3 R5, PT, PT, R7, UR4, RZ ;  /* 0x0000000407057c10 */ /* 0x000fc4000fffe0ff */
[----:B------:R-:W-:Y:S01]  /*45e0*/  MOV R0, R6 ;  /* 0x0000000600007202 */ /* 0x000fe20000000f00 */
[----:B------:R-:W-:Y:S01]  /*45f0*/  IMAD.WIDE.U32 R6, R8, 0x4, RZ ;  /* 0x0000000408067825 */ /* 0x000fe200078e00ff */
[C---:B------:R-:W-:Y:S02]  /*4600*/  IADD3.X R26, PT, PT, R24.reuse, UR7, RZ, P2, !PT ;  /* 0x00000007181a7c10 */ /* 0x040fe400097fe4ff */
[----:B--2---:R-:W-:Y:S02]  /*4610*/  IADD3 R23, P1, PT, R23, UR8, RZ ;  /* 0x0000000817177c10 */ /* 0x004fe4000ff3e0ff */
[----:B------:R-:W-:Y:S02]  /*4620*/  IADD3 R4, P2, PT, RZ, -R11, RZ ;  /* 0x8000000bff047210 */ /* 0x000fe40007f5e0ff */
[----:B------:R-:W-:Y:S02]  /*4630*/  IADD3.X R24, PT, PT, R24, UR9, RZ, P1, !PT ;  /* 0x0000000918187c10 */ /* 0x000fe40008ffe4ff */
[----:B------:R-:W-:-:S02]  /*4640*/  IADD3 R31, PT, PT, R7, R31, RZ ;  /* 0x0000001f071f7210 */ /* 0x000fc40007ffe0ff */
[----:B------:R-:W-:-:S07]  /*4650*/  IADD3.X R22, PT, PT, RZ, -0x1, RZ, P2, !PT ;  /* 0xffffffffff167810 */ /* 0x000fce00017fe4ff */
.L_x_37:
[-C--:B0-----:R-:W-:Y:S02]  /*4660*/  LEA R12, P1, R3, R27.reuse, 0x2 ;  /* 0x0000001b030c7211 */ /* 0x081fe400078210ff */
[----:B------:R-:W-:Y:S02]  /*4670*/  IADD3 R14, P2, PT, R27, R6, RZ ;  /* 0x000000061b0e7210 */ /* 0x000fe40007f5e0ff */
[----:B------:R-:W-:Y:S02]  /*4680*/  LEA R16, P3, R30, R27, 0x2 ;  /* 0x0000001b1e107211 */ /* 0x000fe400078610ff */
[C---:B------:R-:W-:Y:S02]  /*4690*/  IADD3.X R13, PT, PT, R28.reuse, R33, RZ, P1, !PT ;  /* 0x000000211c0d7210 */ /* 0x040fe40000ffe4ff */
[----:B------:R-:W-:Y:S02]  /*46a0*/  MOV R10, R27 ;  /* 0x0000001b000a7202 */ /* 0x000fe40000000f00 */
[----:B------:R-:W-:Y:S01]  /*46b0*/  MOV R11, R28 ;  /* 0x0000001c000b7202 */ /* 0x000fe20000000f00 */
[----:B------:R0:W2:Y:S01]  /*46c0*/  LDG.E R19, desc[UR10][R12.64] ;  /* 0x0000000a0c137981 */ /* 0x0000a2000c1e1900 */
[----:B------:R-:W-:-:S02]  /*46d0*/  IADD3.X R15, PT, PT, R28, R31, RZ, P2, !PT ;  /* 0x0000001f1c0f7210 */ /* 0x000fc400017fe4ff */
[----:B------:R-:W-:Y:S01]  /*46e0*/  IADD3.X R17, PT, PT, R28, R29, RZ, P3, !PT ;  /* 0x0000001d1c117210 */ /* 0x000fe20001ffe4ff */
[----:B------:R1:W2:Y:S04]  /*46f0*/  LDG.E R18, desc[UR10][R10.64] ;  /* 0x0000000a0a127981 */ /* 0x0002a8000c1e1900 */
[----:B------:R-:W3:Y:S04]  /*4700*/  LDG.E R20, desc[UR10][R14.64] ;  /* 0x0000000a0e147981 */ /* 0x000ee8000c1e1900 */
[----:B------:R-:W3:Y:S01]  /*4710*/  LDG.E R21, desc[UR10][R16.64] ;  /* 0x0000000a10157981 */ /* 0x000ee2000c1e1900 */
[----:B0-----:R-:W-:-:S02]  /*4720*/  MOV R12, R25 ;  /* 0x00000019000c7202 */ /* 0x001fc40000000f00 */
[----:B-1----:R-:W-:Y:S02]  /*4730*/  MOV R10, R23 ;  /* 0x00000017000a7202 */ /* 0x002fe40000000f00 */
[----:B------:R-:W-:Y:S02]  /*4740*/  MOV R11, R24 ;  /* 0x00000018000b7202 */ /* 0x000fe40000000f00 */
[----:B------:R-:W-:Y:S02]  /*4750*/  MOV R13, R26 ;  /* 0x0000001a000d7202 */ /* 0x000fe40000000f00 */
[----:B------:R-:W-:-:S04]  /*4760*/  IADD3 R4, P1, PT, R4, 0x1, RZ ;  /* 0x0000000104047810 */ /* 0x000fc80007f3e0ff */
[----:B------:R-:W-:Y:S02]  /*4770*/  IADD3.X R22, PT, PT, RZ, R22, RZ, P1, !PT ;  /* 0x00000016ff167210 */ /* 0x000fe40000ffe4ff */
[----:B------:R-:W-:-:S04]  /*4780*/  ISETP.NE.U32.AND P1, PT, R4, RZ, PT ;  /* 0x000000ff0400720c */ /* 0x000fc80003f25070 */
[----:B------:R-:W-:Y:S02]  /*4790*/  ISETP.NE.AND.EX P1, PT, R22, RZ, PT, P1 ;  /* 0x000000ff1600720c */ /* 0x000fe40003f25310 */
[----:B------:R-:W-:Y:S02]  /*47a0*/  IADD3 R27, P2, PT, R27, 0x8c0, RZ ;  /* 0x000008c01b1b7810 */ /* 0x000fe40007f5e0ff */
[----:B------:R-:W-:Y:S02]  /*47b0*/  IADD3 R25, P3, PT, R25, 0x1180, RZ ;  /* 0x0000118019197810 */ /* 0x000fe40007f7e0ff */
[----:B------:R-:W-:Y:S02]  /*47c0*/  IADD3 R23, P4, PT, R23, 0x1180, RZ ;  /* 0x0000118017177810 */ /* 0x000fe40007f9e0ff */
[----:B------:R-:W-:Y:S02]  /*47d0*/  IADD3.X R28, PT, PT, RZ, R28, RZ, P2, !PT ;  /* 0x0000001cff1c7210 */ /* 0x000fe400017fe4ff */
[----:B------:R-:W-:-:S02]  /*47e0*/  IADD3.X R26, PT, PT, RZ, R26, RZ, P3, !PT ;  /* 0x0000001aff1a7210 */ /* 0x000fc40001ffe4ff */
[----:B------:R-:W-:Y:S01]  /*47f0*/  IADD3.X R24, PT, PT, RZ, R24, RZ, P4, !PT ;  /* 0x00000018ff187210 */ /* 0x000fe200027fe4ff */
[----:B--2---:R0:W-:Y:S04]  /*4800*/  STG.E.64 desc[UR10][R10.64], R18 ;  /* 0x000000120a007986 */ /* 0x0041e8000c101b0a */
[----:B---3--:R0:W-:Y:S01]  /*4810*/  STG.E.64 desc[UR10][R12.64], R20 ;  /* 0x000000140c007986 */ /* 0x0081e2000c101b0a */
[----:B------:R-:W-:Y:S05]  /*4820*/  @P1 BRA `(.L_x_37) ;  /* 0xfffffffc008c1947 */ /* 0x000fea000383ffff */
.L_x_36:
[----:B------:R-:W-:Y:S05]  /*4830*/  BSYNC.RECONVERGENT B0 ;  /* 0x0000000000007941 */ /* 0x000fea0003800200 */
.L_x_35:
[----:B------:R-:W-:Y:S05]  /*4840*/  @!P0 EXIT ;  /* 0x000000000000894d */ /* 0x000fea0003800000 */
[C---:B------:R-:W-:Y:S01]  /*4850*/  SHF.L.U64.HI R4, R8.reuse, 0x2, R9 ;  /* 0x0000000208047819 */ /* 0x040fe20000010209 */
[----:B------:R-:W1:Y:S01]  /*4860*/  LDCU.64 UR4, c[0x0][0x3d8] ;  /* 0x00007b00ff0477ac */ /* 0x000e620008000a00 */
[----:B------:R-:W-:Y:S02]  /*4870*/  SHF.L.U32 R8, R8, 0x2, RZ ;  /* 0x0000000208087819 */ /* 0x000fe400000006ff */
[C---:B------:R-:W-:Y:S01]  /*4880*/  SHF.L.U64.HI R9, R30.reuse, 0x2, R35 ;  /* 0x000000021e097819 */ /* 0x040fe20000010223 */
[----:B------:R-:W2:Y:S01]  /*4890*/  LDCU.64 UR6, c[0x0][0x388] ;  /* 0x00007100ff0677ac */ /* 0x000ea20008000a00 */
[----:B0-----:R-:W-:Y:S02]  /*48a0*/  SHF.L.U32 R10, R30, 0x2, RZ ;  /* 0x000000021e0a7819 */ /* 0x001fe400000006ff */
[C---:B------:R-:W-:Y:S01]  /*48b0*/  SHF.L.U64.HI R6, R3.reuse, 0x2, R2 ;  /* 0x0000000203067819 */ /* 0x040fe20000010202 */
[----:B------:R-:W0:Y:S01]  /*48c0*/  LDCU.64 UR8, c[0x0][0x390] ;  /* 0x00007200ff0877ac */ /* 0x000e220008000a00 */
[----:B------:R-:W-:-:S07]  /*48d0*/  SHF.L.U32 R7, R3, 0x2, RZ ;  /* 0x0000000203077819 */ /* 0x000fce00000006ff */
.L_x_38:
[C---:B---3--:R-:W-:Y:S02]  /*48e0*/  SHF.L.U32 R25, R0.reuse, 0x2, RZ ;  /* 0x0000000200197819 */ /* 0x048fe400000006ff */
[----:B------:R-:W-:Y:S02]  /*48f0*/  SHF.L.U64.HI R28, R0, 0x2, R5 ;  /* 0x00000002001c7819 */ /* 0x000fe40000010205 */
[----:B-1----:R-:W-:-:S04]  /*4900*/  IADD3 R12, P0, PT, R25, UR4, RZ ;  /* 0x00000004190c7c10 */ /* 0x002fc8000ff1e0ff */
[----:B------:R-:W-:Y:S02]  /*4910*/  IADD3.X R13, PT, PT, R28, UR5, RZ, P0, !PT ;  /* 0x000000051c0d7c10 */ /* 0x000fe400087fe4ff */
[C---:B------:R-:W-:Y:S02]  /*4920*/  IADD3 R14, P0, PT, R12.reuse, R7, RZ ;  /* 0x000000070c0e7210 */ /* 0x040fe40007f1e0ff */
[C---:B------:R-:W-:Y:S01]  /*4930*/  IADD3 R18, P1, PT, R12.reuse, R10, RZ ;  /* 0x0000000a0c127210 */ /* 0x040fe20007f3e0ff */
[----:B------:R1:W3:Y:S01]  /*4940*/  LDG.E R20, desc[UR10][R12.64] ;  /* 0x0000000a0c147981 */ /* 0x0002e2000c1e1900 */
[C---:B------:R-:W-:Y:S02]  /*4950*/  IADD3.X R15, PT, PT, R13.reuse, R6, RZ, P0, !PT ;  /* 0x000000060d0f7210 */ /* 0x040fe400007fe4ff */
[----:B------:R-:W-:Y:S02]  /*4960*/  IADD3 R16, P0, PT, R12, R8, RZ ;  /* 0x000000080c107210 */ /* 0x000fe40007f1e0ff */
[C---:B------:R-:W-:Y:S01]  /*4970*/  IADD3.X R19, PT, PT, R13.reuse, R9, RZ, P1, !PT ;  /* 0x000000090d137210 */ /* 0x040fe20000ffe4ff */
[----:B------:R-:W3:Y:S01]  /*4980*/  LDG.E R21, desc[UR10][R14.64] ;  /* 0x0000000a0e157981 */ /* 0x000ee2000c1e1900 */
[----:B------:R-:W-:-:S03]  /*4990*/  IADD3.X R17, PT, PT, R13, R4, RZ, P0, !PT ;  /* 0x000000040d117210 */ /* 0x000fc600007fe4ff */
[----:B------:R-:W4:Y:S04]  /*49a0*/  LDG.E R23, desc[UR10][R18.64] ;  /* 0x0000000a12177981 */ /* 0x000f28000c1e1900 */
[----:B------:R5:W4:Y:S01]  /*49b0*/  LDG.E R22, desc[UR10][R16.64] ;  /* 0x0000000a10167981 */ /* 0x000b22000c1e1900 */
[C---:B------:R-:W-:Y:S02]  /*49c0*/  SHF.L.U32 R11, R0.reuse, 0x3, RZ ;  /* 0x00000003000b7819 */ /* 0x040fe400000006ff */
[----:B------:R-:W-:Y:S02]  /*49d0*/  SHF.L.U64.HI R5, R0, 0x3, R5 ;  /* 0x0000000300057819 */ /* 0x000fe40000010205 */
[----:B------:R-:W-:Y:S02]  /*49e0*/  LOP3.LUT R26, R11, 0xfffffff8, RZ, 0xc0, !PT ;  /* 0xfffffff80b1a7812 */ /* 0x000fe400078ec0ff */
[----:B------:R-:W-:-:S02]  /*49f0*/  LOP3.LUT R25, R25, 0xfffffffc, RZ, 0xc0, !PT ;  /* 0xfffffffc19197812 */ /* 0x000fc400078ec0ff */
[----:B------:R-:W-:Y:S02]  /*4a00*/  LOP3.LUT R27, R5, 0x3, RZ, 0xc0, !PT ;  /* 0x00000003051b7812 */ /* 0x000fe400078ec0ff */
[----:B--2---:R-:W-:Y:S02]  /*4a10*/  IADD3 R24, P0, PT, R26, UR6, RZ ;  /* 0x000000061a187c10 */ /* 0x004fe4000ff1e0ff */
[----:B-1----:R-:W-:Y:S02]  /*4a20*/  LOP3.LUT R13, R28, 0x3, RZ, 0xc0, !PT ;  /* 0x000000031c0d7812 */ /* 0x002fe400078ec0ff */
[----:B0-----:R-:W-:Y:S02]  /*4a30*/  IADD3 R26, P1, PT, R26, UR8, RZ ;  /* 0x000000081a1a7c10 */ /* 0x001fe4000ff3e0ff */
[----:B------:R-:W-:Y:S02]  /*4a40*/  IADD3 R12, P2, PT, R25, UR4, RZ ;  /* 0x00000004190c7c10 */ /* 0x000fe4000ff5e0ff */
[----:B------:R-:W-:-:S02]  /*4a50*/  IADD3.X R25, PT, PT, R27, UR7, RZ, P0, !PT ;  /* 0x000000071b197c10 */ /* 0x000fc400087fe4ff */
[----:B------:R-:W-:Y:S02]  /*4a60*/  IADD3.X R27, PT, PT, R27, UR9, RZ, P1, !PT ;  /* 0x000000091b1b7c10 */ /* 0x000fe40008ffe4ff */
[----:B------:R-:W-:Y:S02]  /*4a70*/  IADD3.X R13, PT, PT, R13, UR5, RZ, P2, !PT ;  /* 0x000000050d0d7c10 */ /* 0x000fe400097fe4ff */
[C---:B-----5:R-:W-:Y:S02]  /*4a80*/  IADD3 R16, P0, PT, R12.reuse, R7, RZ ;  /* 0x000000070c107210 */ /* 0x060fe40007f1e0ff */
[C---:B------:R-:W-:Y:S02]  /*4a90*/  IADD3 R18, P1, PT, R12.reuse, R8, RZ ;  /* 0x000000080c127210 */ /* 0x040fe40007f3e0ff */
[----:B------:R-:W-:Y:S02]  /*4aa0*/  IADD3 R14, P2, PT, R12, R10, RZ ;  /* 0x0000000a0c0e7210 */ /* 0x000fe40007f5e0ff */
[----:B------:R-:W-:-:S02]  /*4ab0*/  IADD3.X R17, PT, PT, R13, R6, RZ, P0, !PT ;  /* 0x000000060d117210 */ /* 0x000fc400007fe4ff */
[C---:B------:R-:W-:Y:S02]  /*4ac0*/  IADD3.X R19, PT, PT, R13.reuse, R4, RZ, P1, !PT ;  /* 0x000000040d137210 */ /* 0x040fe40000ffe4ff */
[----:B------:R-:W-:Y:S01]  /*4ad0*/  IADD3.X R15, PT, PT, R13, R9, RZ, P2, !PT ;  /* 0x000000090d0f7210 */ /* 0x000fe200017fe4ff */
[----:B---3--:R0:W-:Y:S04]  /*4ae0*/  STG.E.64 desc[UR10][R24.64], R20 ;  /* 0x0000001418007986 */ /* 0x0081e8000c101b0a */
[----:B----4-:R1:W-:Y:S04]  /*4af0*/  STG.E.64 desc[UR10][R26.64], R22 ;  /* 0x000000161a007986 */ /* 0x0103e8000c101b0a */
[----:B------:R-:W2:Y:S04]  /*4b00*/  LDG.E R28, desc[UR10][R12.64+0x8c0] ;  /* 0x0008c00a0c1c7981 */ /* 0x000ea8000c1e1900 */
[----:B------:R-:W2:Y:S04]  /*4b10*/  LDG.E R29, desc[UR10][R16.64+0x8c0] ;  /* 0x0008c00a101d7981 */ /* 0x000ea8000c1e1900 */
[----:B------:R-:W3:Y:S04]  /*4b20*/  LDG.E R30, desc[UR10][R18.64+0x8c0] ;  /* 0x0008c00a121e7981 */ /* 0x000ee8000c1e1900 */
[----:B------:R-:W3:Y:S01]  /*4b30*/  LDG.E R31, desc[UR10][R14.64+0x8c0] ;  /* 0x0008c00a0e1f7981 */ /* 0x000ee2000c1e1900 */
[----:B0-----:R-:W-:-:S04]  /*4b40*/  IADD3 R24, P0, PT, R11, 0x1180, RZ ;  /* 0x000011800b187810 */ /* 0x001fc80007f1e0ff */
[----:B------:R-:W-:Y:S02]  /*4b50*/  IADD3.X R25, PT, PT, RZ, R5, RZ, P0, !PT ;  /* 0x00000005ff197210 */ /* 0x000fe400007fe4ff */
[----:B------:R-:W-:Y:S02]  /*4b60*/  LOP3.LUT R24, R24, 0xfffffff8, RZ, 0xc0, !PT ;  /* 0xfffffff818187812 */ /* 0x000fe400078ec0ff */
[----:B------:R-:W-:Y:S02]  /*4b70*/  LOP3.LUT R25, R25, 0x3, RZ, 0xc0, !PT ;  /* 0x0000000319197812 */ /* 0x000fe400078ec0ff */
[C---:B------:R-:W-:Y:S02]  /*4b80*/  IADD3 R20, P0, PT, R24.reuse, UR6, RZ ;  /* 0x0000000618147c10 */ /* 0x040fe4000ff1e0ff */
[----:B------:R-:W-:Y:S02]  /*4b90*/  IADD3 R24, P1, PT, R24, UR8, RZ ;  /* 0x0000000818187c10 */ /* 0x000fe4000ff3e0ff */
[----:B------:R-:W-:-:S02]  /*4ba0*/  IADD3.X R21, PT, PT, R25, UR7, RZ, P0, !PT ;  /* 0x0000000719157c10 */ /* 0x000fc400087fe4ff */
[----:B------:R-:W-:-:S03]  /*4bb0*/  IADD3.X R25, PT, PT, R25, UR9, RZ, P1, !PT ;  /* 0x0000000919197c10 */ /* 0x000fc60008ffe4ff */
[----:B--2---:R0:W-:Y:S04]  /*4bc0*/  STG.E.64 desc[UR10][R20.64], R28 ;  /* 0x0000001c14007986 */ /* 0x0041e8000c101b0a */
[----:B---3--:R2:W-:Y:S04]  /*4bd0*/  STG.E.64 desc[UR10][R24.64], R30 ;  /* 0x0000001e18007986 */ /* 0x0085e8000c101b0a */
[----:B-1----:R-:W3:Y:S04]  /*4be0*/  LDG.E R26, desc[UR10][R12.64+0x1180] ;  /* 0x0011800a0c1a7981 */ /* 0x002ee8000c1e1900 */
[----:B------:R-:W3:Y:S04]  /*4bf0*/  LDG.E R27, desc[UR10][R16.64+0x1180] ;  /* 0x0011800a101b7981 */ /* 0x000ee8000c1e1900 */
[----:B------:R-:W4:Y:S04]  /*4c00*/  LDG.E R32, desc[UR10][R18.64+0x1180] ;  /* 0x0011800a12207981 */ /* 0x000f28000c1e1900 */
[----:B------:R-:W4:Y:S01]  /*4c10*/  LDG.E R33, desc[UR10][R14.64+0x1180] ;  /* 0x0011800a0e217981 */ /* 0x000f22000c1e1900 */
[----:B------:R-:W-:-:S04]  /*4c20*/  IADD3 R23, P0, PT, R11, 0x2300, RZ ;  /* 0x000023000b177810 */ /* 0x000fc80007f1e0ff */
[----:B------:R-:W-:Y:S02]  /*4c30*/  IADD3.X R34, PT, PT, RZ, R5, RZ, P0, !PT ;  /* 0x00000005ff227210 */ /* 0x000fe400007fe4ff */
[----:B------:R-:W-:Y:S02]  /*4c40*/  LOP3.LUT R23, R23, 0xfffffff8, RZ, 0xc0, !PT ;  /* 0xfffffff817177812 */ /* 0x000fe400078ec0ff */
[----:B------:R-:W-:Y:S02]  /*4c50*/  LOP3.LUT R34, R34, 0x3, RZ, 0xc0, !PT ;  /* 0x0000000322227812 */ /* 0x000fe400078ec0ff */
[C---:B------:R-:W-:Y:S02]  /*4c60*/  IADD3 R22, P0, PT, R23.reuse, UR6, RZ ;  /* 0x0000000617167c10 */ /* 0x040fe4000ff1e0ff */
[----:B0-----:R-:W-:Y:S02]  /*4c70*/  IADD3 R20, P1, PT, R23, UR8, RZ ;  /* 0x0000000817147c10 */ /* 0x001fe4000ff3e0ff */
[----:B------:R-:W-:-:S02]  /*4c80*/  IADD3.X R23, PT, PT, R34, UR7, RZ, P0, !PT ;  /* 0x0000000722177c10 */ /* 0x000fc400087fe4ff */
[----:B------:R-:W-:-:S03]  /*4c90*/  IADD3.X R21, PT, PT, R34, UR9, RZ, P1, !PT ;  /* 0x0000000922157c10 */ /* 0x000fc60008ffe4ff */
[----:B---3--:R0:W-:Y:S04]  /*4ca0*/  STG.E.64 desc[UR10][R22.64], R26 ;  /* 0x0000001a16007986 */ /* 0x0081e8000c101b0a */
[----:B----4-:R3:W-:Y:S04]  /*4cb0*/  STG.E.64 desc[UR10][R20.64], R32 ;  /* 0x0000002014007986 */ /* 0x0107e8000c101b0a */
[----:B------:R-:W4:Y:S04]  /*4cc0*/  LDG.E R28, desc[UR10][R12.64+0x1a40] ;  /* 0x001a400a0c1c7981 */ /* 0x000f28000c1e1900 */
[----:B------:R-:W4:Y:S04]  /*4cd0*/  LDG.E R29, desc[UR10][R16.64+0x1a40] ;  /* 0x001a400a101d7981 */ /* 0x000f28000c1e1900 */
[----:B--2---:R-:W2:Y:S04]  /*4ce0*/  LDG.E R30, desc[UR10][R18.64+0x1a40] ;  /* 0x001a400a121e7981 */ /* 0x004ea8000c1e1900 */
[----:B------:R-:W2:Y:S01]  /*4cf0*/  LDG.E R31, desc[UR10][R14.64+0x1a40] ;  /* 0x001a400a0e1f7981 */ /* 0x000ea2000c1e1900 */
[----:B------:R-:W-:-:S04]  /*4d00*/  IADD3 R11, P0, PT, R11, 0x3480, RZ ;  /* 0x000034800b0b7810 */ /* 0x000fc80007f1e0ff */
[----:B------:R-:W-:Y:S02]  /*4d10*/  IADD3.X R24, PT, PT, RZ, R5, RZ, P0, !PT ;  /* 0x00000005ff187210 */ /* 0x000fe400007fe4ff */
[----:B------:R-:W-:Y:S02]  /*4d20*/  LOP3.LUT R5, R11, 0xfffffff8, RZ, 0xc0, !PT ;  /* 0xfffffff80b057812 */ /* 0x000fe400078ec0ff */
[----:B------:R-:W-:Y:S02]  /*4d30*/  LOP3.LUT R11, R24, 0x3, RZ, 0xc0, !PT ;  /* 0x00000003180b7812 */ /* 0x000fe400078ec0ff */
[C---:B------:R-:W-:Y:S02]  /*4d40*/  IADD3 R24, P0, PT, R5.reuse, UR6, RZ ;  /* 0x0000000605187c10 */ /* 0x040fe4000ff1e0ff */
[----:B0-----:R-:W-:Y:S02]  /*4d50*/  IADD3 R22, P1, PT, R5, UR8, RZ ;  /* 0x0000000805167c10 */ /* 0x001fe4000ff3e0ff */
[----:B------:R-:W-:-:S02]  /*4d60*/  IADD3.X R25, PT, PT, R11, UR7, RZ, P0, !PT ;  /* 0x000000070b197c10 */ /* 0x000fc400087fe4ff */
[----:B------:R-:W-:Y:S02]  /*4d70*/  IADD3.X R23, PT, PT, R11, UR9, RZ, P1, !PT ;  /* 0x000000090b177c10 */ /* 0x000fe40008ffe4ff */
[----:B------:R-:W-:-:S04]  /*4d80*/  IADD3 R0, PT, PT, R0, 0x8c0, RZ ;  /* 0x000008c000007810 */ /* 0x000fc80007ffe0ff */
[----:B------:R-:W-:-:S04]  /*4d90*/  ISETP.GT.U32.AND P0, PT, R3, R0, PT ;  /* 0x000000000300720c */ /* 0x000fc80003f04070 */
[----:B------:R-:W-:Y:S01]  /*4da0*/  ISETP.GT.AND.EX P0, PT, R2, RZ, PT, P0 ;  /* 0x000000ff0200720c */ /* 0x000fe20003f04300 */
[----:B------:R-:W-:Y:S01]  /*4db0*/  HFMA2 R5, -RZ, RZ, 0, 0 ;  /* 0x00000000ff057431 */ /* 0x000fe200000001ff */
[----:B----4-:R3:W-:Y:S04]  /*4dc0*/  STG.E.64 desc[UR10][R24.64], R28 ;  /* 0x0000001c18007986 */ /* 0x0107e8000c101b0a */
[----:B--2---:R3:W-:Y:S07]  /*4dd0*/  STG.E.64 desc[UR10][R22.64], R30 ;  /* 0x0000001e16007986 */ /* 0x0047ee000c101b0a */
[----:B------:R-:W-:Y:S05]  /*4de0*/  @P0 BRA `(.L_x_38) ;  /* 0xfffffff800bc0947 */ /* 0x000fea000383ffff */
[----:B------:R-:W-:Y:S05]  /*4df0*/  EXIT ;  /* 0x000000000000794d */ /* 0x000fea0003800000 */
.L_x_39:
        /* <DEDUP_REMOVED lines=16> */
.L_x_4349:


//--------------------- .text._Z35group_norm_nhwc_bwd_one_pass_kernelI11Bf16IOFp32WLi128ELi70ELi560EEv26Group_norm_nhwc_bwd_params --------------------------
	.section	.text._Z35group_norm_nhwc_bwd_one_pass_kernelI11Bf16IOFp32WLi128ELi70ELi560EEv26Group_norm_nhwc_bwd_params,"ax",@progbits
	.align	128
        .global         _Z35group_norm_nhwc_bwd_one_pass_kernelI11Bf16IOFp32WLi128ELi70ELi560EEv26Group_norm_nhwc_bwd_params
        .type           _Z35group_norm_nhwc_bwd_one_pass_kernelI11Bf16IOFp32WLi128ELi70ELi560EEv26Group_norm_nhwc_bwd_params,@function
        .size           _Z35group_norm_nhwc_bwd_one_pass_kernelI11Bf16IOFp32WLi128ELi70ELi560EEv26Group_norm_nhwc_bwd_params,(.L_x_4350 - _Z35group_norm_nhwc_bwd_one_pass_kernelI11Bf16IOFp32WLi128ELi70ELi560EEv26Group_norm_nhwc_bwd_params)
        .other          _Z35group_norm_nhwc_bwd_one_pass_kernelI11Bf16IOFp32WLi128ELi70ELi560EEv26Group_norm_nhwc_bwd_params,@"STO_CUDA_ENTRY STV_DEFAULT"
_Z35group_norm_nhwc_bwd_one_pass_kernelI11Bf16IOFp32WLi128ELi70ELi560EEv26Group_norm_nhwc_bwd_params:
.text._Z35group_norm_nhwc_bwd_one_pass_kernelI11Bf16IOFp32WLi128ELi70ELi560EEv26Group_norm_nhwc_bwd_params:
[----:B------:R-:W-:Y:S08]  /*0000*/  LDC R1, c[0x0][0x37c] ;  /* 0x0000df00ff017b82 */ /* 0x000ff00000000800 */
[----:B------:R-:W0:Y:S01]  /*0010*/  S2UR UR6, SR_CTAID.Y ;  /* 0x00000000000679c3 */ /* 0x000e220000002600 */
[----:B------:R-:W1:Y:S01]  /*0020*/  LDCU UR4, c[0x0][0x410] ;  /* 0x00008200ff0477ac */ /* 0x000e620008000800 */
[----:B------:R-:W1:Y:S01]  /*0030*/  LDCU UR5, c[0x0][0x3e0] ;  /* 0x00007c00ff0577ac */ /* 0x000e620008000800 */
[----:B------:R-:W2:Y:S01]  /*0040*/  LDCU.64 UR10, c[0x0][0x358] ;  /* 0x00006b00ff0a77ac */ /* 0x000ea20008000a00 */
[----:B-1----:R-:W-:-:S04]  /*0050*/  UIMAD UR4, UR4, UR5, URZ ;  /* 0x00000005040472a4 */ /* 0x002fc8000f8e02ff */
[----:B0-----:R-:W-:-:S09]  /*0060*/  UISETP.GE.AND UP0, UPT, UR6, UR4, UPT ;  /* 0x000000040600728c */ /* 0x001fd2000bf06270 */
[----:B--2---:R-:W-:Y:S05]  /*0070*/  BRA.U UP0, `(.L_x_40) ;  /* 0x0000006100907547 */ /* 0x004fea000b800000 */
[----:B------:R-:W0:Y:S01]  /*0080*/  S2R R3, SR_TID.X ;  /* 0x0000000000037919 */ /* 0x000e220000002100 */
[----:B------:R-:W-:Y:S01]  /*0090*/  UMOV UR4, URZ ;  /* 0x000000ff00047c82 */ /* 0x000fe20008000000 */
[----:B0-----:R-:W-:-:S05]  /*00a0*/  LOP3.LUT R0, R3, 0xffff, RZ, 0xc0, !PT ;  /* 0x0000ffff03007812 */ /* 0x001fca00078ec0ff */
        /* <DEDUP_REMOVED lines=10> */
.L_x_81:
[----:B------:R-:W1:Y:S01]  /*0150*/  LDC R10, c[0x0][0x410] ;  /* 0x00010400ff0a7b82 */ /* 0x000e620000000800 */
[----:B------:R-:W2:Y:S01]  /*0160*/  LDCU UR5, c[0x0][0x41c] ;  /* 0x00008380ff0577ac */ /* 0x000ea20008000800 */
[----:B------:R-:W-:Y:S01]  /*0170*/  ISETP.LE.AND P3, PT, RZ, UR6, PT ;  /* 0x00000006ff007c0c */ /* 0x000fe2000bf63270 */
[----:B------:R-:W3:Y:S01]  /*0180*/  S2R R26, SR_TID.X ;  /* 0x00000000001a7919 */ /* 0x000ee20000002100 */
[----:B------:R-:W-:Y:S01]  /*0190*/  CS2R R42, SRZ ;  /* 0x00000000002a7805 */ /* 0x000fe2000001ff00 */
[----:B------:R-:W4:Y:S01]  /*01a0*/  LDCU.128 UR12, c[0x0][0x400] ;  /* 0x00008000ff0c77ac */ /* 0x000f220008000c00 */
[----:B0-----:R-:W0:Y:S01]  /*01b0*/  LDCU.64 UR8, c[0x0][0x3b8] ;  /* 0x00007700ff0877ac */ /* 0x001e220008000a00 */
[----:B------:R-:W0:Y:S01]  /*01c0*/  LDCU.U8 UR7, c[0x0][0x414] ;  /* 0x00008280ff0777ac */ /* 0x000e220008000000 */
[----:B-1----:R-:W-:-:S04]  /*01d0*/  IABS R7, R10 ;  /* 0x0000000a00077213 */ /* 0x002fc80000000000 */
[----:B------:R-:W1:Y:S08]  /*01e0*/  I2F.RP R3, R7 ;  /* 0x0000000700037306 */ /* 0x000e700000209400 */
[----:B-1----:R-:W1:Y:S02]  /*01f0*/  MUFU.RCP R3, R3 ;  /* 0x0000000300037308 */ /* 0x002e640000001000 */
[----:B-1----:R-:W-:-:S02]  /*0200*/  IADD3 R4, PT, PT, R3, 0xffffffe, RZ ;  /* 0x0ffffffe03047810 */ /* 0x002fc40007ffe0ff */
[----:B------:R-:W2:Y:S04]  /*0210*/  S2R R3, SR_CTAID.X ;  /* 0x0000000000037919 */ /* 0x000ea80000002500 */
[----:B------:R1:W4:Y:S02]  /*0220*/  F2I.FTZ.U32.TRUNC.NTZ R5, R4 ;  /* 0x0000000400057305 */ /* 0x000324000021f000 */
[----:B-1----:R-:W-:Y:S01]  /*0230*/  HFMA2 R4, -RZ, RZ, 0, 0 ;  /* 0x00000000ff047431 */ /* 0x002fe200000001ff */
[----:B----4-:R-:W-:-:S05]  /*0240*/  IADD3 R6, PT, PT, RZ, -R5, RZ ;  /* 0x80000005ff067210 */ /* 0x010fca0007ffe0ff */
[----:B------:R-:W-:Y:S01]  /*0250*/  IMAD R9, R6, R7, RZ ;  /* 0x0000000706097224 */ /* 0x000fe200078e02ff */
[----:B------:R-:W-:-:S03]  /*0260*/  IABS R6, UR6 ;  /* 0x0000000600067c13 */ /* 0x000fc60008000000 */
[----:B------:R-:W-:-:S06]  /*0270*/  IMAD.HI.U32 R5, R5, R9, R4 ;  /* 0x0000000905057227 */ /* 0x000fcc00078e0004 */
[----:B------:R-:W-:-:S04]  /*0280*/  IMAD.HI.U32 R5, R5, R6, RZ ;  /* 0x0000000605057227 */ /* 0x000fc800078e00ff */
[----:B--2---:R-:W-:Y:S01]  /*0290*/  IMAD R17, R3, UR5, R44 ;  /* 0x0000000503117c24 */ /* 0x004fe2000f8e022c */
[----:B------:R-:W-:-:S04]  /*02a0*/  IADD3 R8, PT, PT, -R5, RZ, RZ ;  /* 0x000000ff05087210 */ /* 0x000fc80007ffe1ff */
[----:B------:R-:W-:Y:S01]  /*02b0*/  ISETP.GE.U32.AND P2, PT, R17, UR12, PT ;  /* 0x0000000c11007c0c */ /* 0x000fe2000bf46070 */
[C---:B------:R-:W-:Y:S01]  /*02c0*/  IMAD R4, R7.reuse, R8, R6 ;  /* 0x0000000807047224 */ /* 0x040fe200078e0206 */
[----:B------:R-:W-:Y:S02]  /*02d0*/  LOP3.LUT R6, R10, UR6, RZ, 0x3c, !PT ;  /* 0x000000060a067c12 */ /* 0x000fe4000f8e3cff */
[----:B------:R-:W-:Y:S02]  /*02e0*/  SHF.R.S32.HI R11, RZ, 0x1f, R17 ;  /* 0x0000001fff0b7819 */ /* 0x000fe40000011411 */
[----:B------:R-:W-:Y:S02]  /*02f0*/  ISETP.GT.U32.AND P4, PT, R7, R4, PT ;  /* 0x000000040700720c */ /* 0x000fe40003f84070 */
[----:B------:R-:W-:Y:S02]  /*0300*/  ISETP.GE.AND P1, PT, R6, RZ, PT ;  /* 0x000000ff0600720c */ /* 0x000fe40003f26270 */
[----:B------:R-:W-:-:S02]  /*0310*/  ISETP.GE.AND.EX P2, PT, R11, UR13, PT, P2 ;  /* 0x0000000d0b007c0c */ /* 0x000fc4000bf46320 */
[C---:B------:R-:W-:Y:S02]  /*0320*/  IADD3 R16, PT, PT, R17.reuse, 0x10, RZ ;  /* 0x0000001011107810 */ /* 0x040fe40007ffe0ff */
[C---:B------:R-:W-:Y:S02]  /*0330*/  IADD3 R6, PT, PT, R17.reuse, 0x20, RZ ;  /* 0x0000002011067810 */ /* 0x040fe40007ffe0ff */
[----:B------:R-:W-:Y:S02]  /*0340*/  SHF.R.S32.HI R19, RZ, 0x1f, R16 ;  /* 0x0000001fff137819 */ /* 0x000fe40000011410 */
[----:B------:R-:W-:Y:S02]  /*0350*/  IADD3 R22, PT, PT, R17, 0x30, RZ ;  /* 0x0000003011167810 */ /* 0x000fe40007ffe0ff */
[-C--:B------:R-:W-:Y:S02]  /*0360*/  @!P4 IADD3 R4, PT, PT, R4, -R7.reuse, RZ ;  /* 0x800000070404c210 */ /* 0x080fe40007ffe0ff */
[----:B------:R-:W-:Y:S01]  /*0370*/  @!P4 IADD3 R5, PT, PT, R5, 0x1, RZ ;  /* 0x000000010505c810 */ /* 0x000fe20007ffe0ff */
[----:B------:R-:W1:Y:S01]  /*0380*/  @!P2 LDC.64 R14, c[0x0][0x3a0] ;  /* 0x0000e800ff0eab82 */ /* 0x000e620000000a00 */
[----:B------:R-:W-:-:S02]  /*0390*/  ISETP.GE.U32.AND P0, PT, R4, R7, PT ;  /* 0x000000070400720c */ /* 0x000fc40003f06070 */
[-C--:B------:R-:W-:Y:S02]  /*03a0*/  ISETP.GT.U32.AND P5, PT, R7, R4.reuse, PT ;  /* 0x000000040700720c */ /* 0x080fe40003fa4070 */
[----:B------:R-:W-:Y:S02]  /*03b0*/  IADD3 R7, PT, PT, R4, -R7, RZ ;  /* 0x8000000704077210 */ /* 0x000fe40007ffe0ff */
[----:B------:R-:W-:Y:S01]  /*03c0*/  ISETP.NE.AND P4, PT, R10, RZ, PT ;  /* 0x000000ff0a00720c */ /* 0x000fe20003f85270 */
[----:B------:R-:W2:Y:S01]  /*03d0*/  @!P2 LDC.64 R20, c[0x0][0x398] ;  /* 0x0000e600ff14ab82 */ /* 0x000ea20000000a00 */
[----:B------:R-:W-:Y:S02]  /*03e0*/  SEL R4, R7, R4, !P5 ;  /* 0x0000000407047207 */ /* 0x000fe40006800000 */
[----:B------:R-:W-:Y:S02]  /*03f0*/  LOP3.LUT R7, RZ, R10, RZ, 0x33, !PT ;  /* 0x0000000aff077212 */ /* 0x000fe400078e33ff */
[----:B------:R-:W-:-:S02]  /*0400*/  @!P3 IADD3 R4, PT, PT, -R4, RZ, RZ ;  /* 0x000000ff0404b210 */ /* 0x000fc40007ffe1ff */
[----:B------:R-:W-:Y:S02]  /*0410*/  @P0 IADD3 R5, PT, PT, R5, 0x1, RZ ;  /* 0x0000000105050810 */ /* 0x000fe40007ffe0ff */
[----:B------:R-:W-:Y:S02]  /*0420*/  SEL R52, R7, R4, !P4 ;  /* 0x0000000407347207 */ /* 0x000fe40006000000 */
[----:B------:R-:W-:Y:S02]  /*0430*/  @!P1 IADD3 R5, PT, PT, -R5, RZ, RZ ;  /* 0x000000ff05059210 */ /* 0x000fe40007ffe1ff */
[----:B------:R-:W-:Y:S01]  /*0440*/  ISETP.GE.U32.AND P0, PT, R16, UR12, PT ;  /* 0x0000000c10007c0c */ /* 0x000fe2000bf06070 */
[----:B------:R-:W-:Y:S01]  /*0450*/  IMAD R9, R52, 0x46, RZ ;  /* 0x0000004634097824 */ /* 0x000fe200078e02ff */
[----:B------:R-:W-:Y:S02]  /*0460*/  SEL R7, R7, R5, !P4 ;  /* 0x0000000507077207 */ /* 0x000fe40006000000 */
[----:B------:R-:W4:Y:S01]  /*0470*/  @!P2 LDC.64 R4, c[0x0][0x3f8] ;  /* 0x0000fe00ff04ab82 */ /* 0x000f220000000a00 */
[----:B------:R-:W-:-:S02]  /*0480*/  ISETP.GE.AND.EX P0, PT, R19, UR13, PT, P0 ;  /* 0x0000000d13007c0c */ /* 0x000fc4000bf06300 */
[C---:B------:R-:W-:Y:S02]  /*0490*/  IADD3 R48, P1, PT, R9.reuse, R2, RZ ;  /* 0x0000000209307210 */ /* 0x040fe40007f3e0ff */
[----:B------:R-:W-:Y:S02]  /*04a0*/  SHF.R.S32.HI R2, RZ, 0x1f, R7 ;  /* 0x0000001fff027819 */ /* 0x000fe40000011407 */
[----:B------:R-:W-:Y:S02]  /*04b0*/  LEA.HI.X.SX32 R49, R9, RZ, 0x1, P1 ;  /* 0x000000ff09317211 */ /* 0x000fe400008f0eff */
[----:B------:R-:W-:Y:S01]  /*04c0*/  ISETP.GE.U32.AND P3, PT, R6, UR12, PT ;  /* 0x0000000c06007c0c */ /* 0x000fe2000bf66070 */
[----:B------:R-:W-:Y:S01]  /*04d0*/  IMAD R2, R2, UR14, RZ ;  /* 0x0000000e02027c24 */ /* 0x000fe2000f8e02ff */
[----:B------:R-:W-:Y:S01]  /*04e0*/  PRMT R10, R44, 0x9910, RZ ;  /* 0x000099102c0a7816 */ /* 0x000fe200000000ff */
[C---:B------:R-:W-:Y:S01]  /*04f0*/  IMAD.WIDE.U32 R48, R7.reuse, UR14, R48 ;  /* 0x0000000e07307c25 */ /* 0x040fe2000f8e0030 */
[----:B------:R-:W-:Y:S01]  /*0500*/  ISETP.GE.U32.AND P1, PT, R22, UR12, PT ;  /* 0x0000000c16007c0c */ /* 0x000fe2000bf26070 */
[----:B------:R-:W0:Y:S01]  /*0510*/  @!P0 LDC.64 R8, c[0x0][0x3f8] ;  /* 0x0000fe00ff088b82 */ /* 0x000e220000000a00 */
[----:B------:R-:W-:Y:S01]  /*0520*/  SHF.R.S32.HI R23, RZ, 0x1f, R22 ;  /* 0x0000001fff177819 */ /* 0x000fe20000011416 */
[----:B------:R-:W-:Y:S01]  /*0530*/  IMAD R51, R7, UR15, R2 ;  /* 0x0000000f07337c24 */ /* 0x000fe2000f8e0202 */
[----:B------:R-:W-:Y:S01]  /*0540*/  SHF.R.S32.HI R7, RZ, 0x1f, R6 ;  /* 0x0000001fff077819 */ /* 0x000fe20000011406 */
[----:B------:R-:W-:Y:S01]  /*0550*/  IMAD R10, R10, 0x23, RZ ;  /* 0x000000230a0a7824 */ /* 0x000fe200078e02ff */
[----:B------:R-:W-:-:S02]  /*0560*/  @!P2 MOV R50, R48 ;  /* 0x000000300032a202 */ /* 0x000fc40000000f00 */
[----:B------:R-:W-:Y:S01]  /*0570*/  ISETP.GE.AND.EX P3, PT, R7, UR13, PT, P3 ;  /* 0x0000000d07007c0c */ /* 0x000fe2000bf66330 */
[----:B------:R-:W2:Y:S01]  /*0580*/  @!P0 LDC.64 R12, c[0x0][0x3a0] ;  /* 0x0000e800ff0c8b82 */ /* 0x000ea20000000a00 */
[----:B------:R-:W-:Y:S01]  /*0590*/  IADD3 R51, PT, PT, R49, R51, RZ ;  /* 0x0000003331337210 */ /* 0x000fe20007ffe0ff */
[----:B----4-:R-:W-:Y:S01]  /*05a0*/  @!P2 IMAD R2, R11, R4, RZ ;  /* 0x000000040b02a224 */ /* 0x010fe200078e02ff */
[----:B------:R-:W-:Y:S02]  /*05b0*/  IADD3 R29, PT, PT, RZ, -R10, RZ ;  /* 0x8000000aff1d7210 */ /* 0x000fe40007ffe0ff */
[----:B------:R-:W-:Y:S01]  /*05c0*/  ISETP.GE.AND.EX P1, PT, R23, UR13, PT, P1 ;  /* 0x0000000d17007c0c */ /* 0x000fe2000bf26310 */
[----:B------:R-:W-:Y:S01]  /*05d0*/  @!P2 IMAD R27, R17, R5, R2 ;  /* 0x00000005111ba224 */ /* 0x000fe200078e0202 */
[----:B------:R-:W-:Y:S01]  /*05e0*/  PRMT R29, R29, 0x7710, RZ ;  /* 0x000077101d1d7816 */ /* 0x000fe200000000ff */
[----:B------:R-:W-:Y:S01]  /*05f0*/  @!P2 IMAD.WIDE.U32 R24, R17, R4, R50 ;  /* 0x000000041118a225 */ /* 0x000fe200078e0032 */
[----:B------:R-:W4:Y:S02]  /*0600*/  @!P0 LDC.64 R10, c[0x0][0x398] ;  /* 0x0000e600ff0a8b82 */ /* 0x000f240000000a00 */
[----:B---3--:R-:W-:-:S02]  /*0610*/  IADD3 R2, PT, PT, R29, R26, RZ ;  /* 0x0000001a1d027210 */ /* 0x008fc40007ffe0ff */
[----:B------:R-:W-:Y:S02]  /*0620*/  @!P2 IADD3 R27, PT, PT, R25, R27, RZ ;  /* 0x0000001b191ba210 */ /* 0x000fe40007ffe0ff */
[----:B------:R-:W-:Y:S01]  /*0630*/  @!P0 MOV R26, R48 ;  /* 0x00000030001a8202 */ /* 0x000fe20000000f00 */
[-C--:B0-----:R-:W-:Y:S01]  /*0640*/  @!P0 IMAD R19, R19, R8.reuse, RZ ;  /* 0x0000000813138224 */ /* 0x081fe200078e02ff */
[----:B------:R-:W0:Y:S01]  /*0650*/  @!P3 LDC.64 R4, c[0x0][0x3f8] ;  /* 0x0000fe00ff04bb82 */ /* 0x000e220000000a00 */
[----:B------:R-:W-:Y:S02]  /*0660*/  @!P2 SHF.L.U64.HI R18, R24, 0x1, R27 ;  /* 0x000000011812a819 */ /* 0x000fe4000001021b */
[----:B------:R-:W-:Y:S01]  /*0670*/  @!P0 MOV R27, R51 ;  /* 0x00000033001b8202 */ /* 0x000fe20000000f00 */
[----:B------:R-:W-:Y:S01]  /*0680*/  @!P0 IMAD R19, R16, R9, R19 ;  /* 0x0000000910138224 */ /* 0x000fe200078e0213 */
[----:B------:R-:W-:Y:S01]  /*0690*/  @!P2 SHF.L.U32 R25, R24, 0x1, RZ ;  /* 0x000000011819a819 */ /* 0x000fe200000006ff */
[----:B------:R-:W-:-:S03]  /*06a0*/  @!P0 IMAD.WIDE.U32 R26, R16, R8, R26 ;  /* 0x00000008101a8225 */ /* 0x000fc600078e001a */
[C---:B-1----:R-:W-:Y:S01]  /*06b0*/  @!P2 IADD3 R24, P4, PT, R25.reuse, R14, RZ ;  /* 0x0000000e1918a210 */ /* 0x042fe20007f9e0ff */
[----:B------:R-:W1:Y:S01]  /*06c0*/  @!P3 LDC.64 R8, c[0x0][0x3a0] ;  /* 0x0000e800ff08bb82 */ /* 0x000e620000000a00 */
[----:B--2---:R-:W-:Y:S02]  /*06d0*/  @!P2 IADD3 R20, P5, PT, R25, R20, RZ ;  /* 0x000000141914a210 */ /* 0x004fe40007fbe0ff */
[----:B------:R-:W-:Y:S02]  /*06e0*/  @!P2 IADD3.X R25, PT, PT, R18, R15, RZ, P4, !PT ;  /* 0x0000000f1219a210 */ /* 0x000fe400027fe4ff */
[----:B------:R-:W-:Y:S02]  /*06f0*/  @!P0 IADD3 R29, PT, PT, R27, R19, RZ ;  /* 0x000000131b1d8210 */ /* 0x000fe40007ffe0ff */
[----:B------:R-:W-:Y:S01]  /*0700*/  @!P0 SHF.L.U32 R27, R26, 0x1, RZ ;  /* 0x000000011a1b8819 */ /* 0x000fe200000006ff */
[----:B------:R-:W2:Y:S01]  /*0710*/  @!P1 LDC.64 R14, c[0x0][0x3f8] ;  /* 0x0000fe00ff0e9b82 */ /* 0x000ea20000000a00 */
[----:B------:R-:W-:Y:S01]  /*0720*/  IADD3 R16, PT, PT, R17, 0x40, RZ ;  /* 0x0000004011107810 */ /* 0x000fe20007ffe0ff */
[----:B------:R3:W2:Y:S01]  /*0730*/  @!P2 LDG.E R43, desc[UR10][R24.64] ;  /* 0x0000000a182ba981 */ /* 0x0006a2000c1e1900 */
[----:B------:R-:W-:-:S02]  /*0740*/  @!P2 IADD3.X R21, PT, PT, R18, R21, RZ, P5, !PT ;  /* 0x000000151215a210 */ /* 0x000fc40002ffe4ff */
[----:B------:R-:W-:Y:S01]  /*0750*/  @!P0 SHF.L.U64.HI R28, R26, 0x1, R29 ;  /* 0x000000011a1c8819 */ /* 0x000fe2000001021d */
[----:B0-----:R-:W-:Y:S01]  /*0760*/  @!P3 IMAD R7, R7, R4, RZ ;  /* 0x000000040707b224 */ /* 0x001fe200078e02ff */
[C---:B------:R-:W-:Y:S01]  /*0770*/  @!P0 IADD3 R12, P5, PT, R27.reuse, R12, RZ ;  /* 0x0000000c1b0c8210 */ /* 0x040fe20007fbe0ff */
[----:B------:R-:W0:Y:S01]  /*0780*/  @!P3 LDC.64 R18, c[0x0][0x398] ;  /* 0x0000e600ff12bb82 */ /* 0x000e220000000a00 */
[----:B----4-:R-:W-:Y:S01]  /*0790*/  @!P0 IADD3 R10, P6, PT, R27, R10, RZ ;  /* 0x0000000a1b0a8210 */ /* 0x010fe20007fde0ff */
[----:B------:R4:W4:Y:S01]  /*07a0*/  @!P2 LDG.E R42, desc[UR10][R20.64] ;  /* 0x0000000a142aa981 */ /* 0x000922000c1e1900 */
[----:B------:R-:W-:Y:S01]  /*07b0*/  ISETP.GE.U32.AND P4, PT, R16, UR12, PT ;  /* 0x0000000c10007c0c */ /* 0x000fe2000bf86070 */
[----:B------:R-:W-:Y:S01]  /*07c0*/  @!P3 IMAD R7, R6, R5, R7 ;  /* 0x000000050607b224 */ /* 0x000fe200078e0207 */
[----:B---3--:R-:W-:Y:S02]  /*07d0*/  SHF.R.S32.HI R25, RZ, 0x1f, R16 ;  /* 0x0000001fff197819 */ /* 0x008fe40000011410 */
[----:B------:R-:W-:-:S02]  /*07e0*/  @!P3 MOV R26, R48 ;  /* 0x00000030001ab202 */ /* 0x000fc40000000f00 */
[----:B------:R-:W-:Y:S02]  /*07f0*/  @!P3 MOV R27, R51 ;  /* 0x00000033001bb202 */ /* 0x000fe40000000f00 */
[----:B------:R-:W-:Y:S01]  /*0800*/  ISETP.GE.AND.EX P2, PT, R25, UR13, PT, P4 ;  /* 0x0000000d19007c0c */ /* 0x000fe2000bf46340 */
[----:B------:R-:W-:Y:S02]  /*0810*/  @!P3 IMAD.WIDE.U32 R26, R6, R4, R26 ;  /* 0x00000004061ab225 */ /* 0x000fe400078e001a */
[----:B------:R-:W3:Y:S03]  /*0820*/  @!P1 LDC.64 R4, c[0x0][0x3a0] ;  /* 0x0000e800ff049b82 */ /* 0x000ee60000000a00 */
[----:B------:R-:W-:-:S05]  /*0830*/  @!P3 IADD3 R29, PT, PT, R27, R7, RZ ;  /* 0x000000071b1db210 */ /* 0x000fca0007ffe0ff */
[----:B------:R-:W3:Y:S01]  /*0840*/  @!P1 LDC.64 R6, c[0x0][0x398] ;  /* 0x0000e600ff069b82 */ /* 0x000ee20000000a00 */
[----:B--2---:R-:W-:Y:S01]  /*0850*/  @!P1 IMAD R23, R23, R14, RZ ;  /* 0x0000000e17179224 */ /* 0x004fe200078e02ff */
[----:B----4-:R-:W-:Y:S02]  /*0860*/  @!P1 MOV R20, R48 ;  /* 0x0000003000149202 */ /* 0x010fe40000000f00 */
[----:B------:R-:W-:-:S04]  /*0870*/  @!P1 MOV R21, R51 ;  /* 0x0000003300159202 */ /* 0x000fc80000000f00 */
[----:B------:R-:W2:Y:S01]  /*0880*/  @!P2 LDC.64 R34, c[0x0][0x3f8] ;  /* 0x0000fe00ff22ab82 */ /* 0x000ea20000000a00 */
[----:B------:R-:W-:Y:S01]  /*0890*/  @!P3 SHF.L.U32 R27, R26, 0x1, RZ ;  /* 0x000000011a1bb819 */ /* 0x000fe200000006ff */
[----:B------:R-:W-:Y:S01]  /*08a0*/  @!P1 IMAD R23, R22, R15, R23 ;  /* 0x0000000f16179224 */ /* 0x000fe200078e0217 */
[----:B------:R-:W-:Y:S01]  /*08b0*/  @!P0 IADD3.X R13, PT, PT, R28, R13, RZ, P5, !PT ;  /* 0x0000000d1c0d8210 */ /* 0x000fe20002ffe4ff */
[----:B------:R-:W-:Y:S01]  /*08c0*/  @!P1 IMAD.WIDE.U32 R14, R22, R14, R20 ;  /* 0x0000000e160e9225 */ /* 0x000fe200078e0014 */
[----:B------:R-:W-:Y:S02]  /*08d0*/  @!P3 SHF.L.U64.HI R26, R26, 0x1, R29 ;  /* 0x000000011a1ab819 */ /* 0x000fe4000001021d */
[C---:B-1----:R-:W-:Y:S02]  /*08e0*/  @!P3 IADD3 R8, P4, PT, R27.reuse, R8, RZ ;  /* 0x000000081b08b210 */ /* 0x042fe40007f9e0ff */
[----:B------:R-:W-:Y:S02]  /*08f0*/  CS2R R38, SRZ ;  /* 0x0000000000267805 */ /* 0x000fe4000001ff00 */
[----:B0-----:R-:W-:Y:S01]  /*0900*/  @!P3 IADD3 R18, P5, PT, R27, R18, RZ ;  /* 0x000000121b12b210 */ /* 0x001fe20007fbe0ff */
[----:B------:R-:W-:Y:S01]  /*0910*/  UIMAD.WIDE UR8, UR6, 0x8, UR8 ;  /* 0x00000008060878a5 */ /* 0x000fe2000f8e0208 */
[----:B------:R-:W-:-:S02]  /*0920*/  @!P3 IADD3.X R9, PT, PT, R26, R9, RZ, P4, !PT ;  /* 0x000000091a09b210 */ /* 0x000fc400027fe4ff */
[----:B------:R-:W-:Y:S02]  /*0930*/  CS2R R36, SRZ ;  /* 0x0000000000247805 */ /* 0x000fe4000001ff00 */
[----:B------:R-:W-:Y:S01]  /*0940*/  @!P3 IADD3.X R19, PT, PT, R26, R19, RZ, P5, !PT ;  /* 0x000000131a13b210 */ /* 0x000fe20002ffe4ff */
[----:B------:R-:W0:Y:S01]  /*0950*/  @!P2 LDC.64 R32, c[0x0][0x3a0] ;  /* 0x0000e800ff20ab82 */ /* 0x000e220000000a00 */
[----:B------:R-:W-:Y:S01]  /*0960*/  @!P1 IADD3 R21, PT, PT, R15, R23, RZ ;  /* 0x000000170f159210 */ /* 0x000fe20007ffe0ff */
[----:B------:R2:W4:Y:S01]  /*0970*/  @!P3 LDG.E R39, desc[UR10][R8.64] ;  /* 0x0000000a0827b981 */ /* 0x000522000c1e1900 */
[C---:B------:R-:W-:Y:S02]  /*0980*/  @!P1 SHF.L.U32 R15, R14.reuse, 0x1, RZ ;  /* 0x000000010e0f9819 */ /* 0x040fe400000006ff */
[----:B------:R-:W-:Y:S01]  /*0990*/  @!P1 SHF.L.U64.HI R14, R14, 0x1, R21 ;  /* 0x000000010e0e9819 */ /* 0x000fe20000010215 */
[----:B------:R1:W4:Y:S01]  /*09a0*/  @!P3 LDG.E R38, desc[UR10][R18.64] ;  /* 0x0000000a1226b981 */ /* 0x000322000c1e1900 */
[----:B---3--:R-:W-:-:S02]  /*09b0*/  @!P1 IADD3 R6, P3, PT, R15, R6, RZ ;  /* 0x000000060f069210 */ /* 0x008fc40007f7e0ff */
[----:B------:R-:W-:Y:S02]  /*09c0*/  @!P1 IADD3 R4, P4, PT, R15, R4, RZ ;  /* 0x000000040f049210 */ /* 0x000fe40007f9e0ff */
[----:B------:R-:W-:Y:S01]  /*09d0*/  IADD3 R41, PT, PT, R17, 0x50, RZ ;  /* 0x0000005011297810 */ /* 0x000fe20007ffe0ff */
[----:B--2---:R-:W-:Y:S01]  /*09e0*/  @!P2 IMAD R8, R25, R34, RZ ;  /* 0x000000221908a224 */ /* 0x004fe200078e02ff */
[C---:B------:R-:W-:Y:S02]  /*09f0*/  @!P1 IADD3.X R7, PT, PT, R14.reuse, R7, RZ, P3, !PT ;  /* 0x000000070e079210 */ /* 0x040fe40001ffe4ff */
[----:B------:R-:W-:Y:S01]  /*0a00*/  @!P1 IADD3.X R5, PT, PT, R14, R5, RZ, P4, !PT ;  /* 0x000000050e059210 */ /* 0x000fe200027fe4ff */
[----:B-1----:R-:W1:Y:S01]  /*0a10*/  @!P2 LDC.64 R18, c[0x0][0x398] ;  /* 0x0000e600ff12ab82 */ /* 0x002e620000000a00 */
[----:B------:R-:W-:Y:S02]  /*0a20*/  ISETP.GE.U32.AND P3, PT, R41, UR12, PT ;  /* 0x0000000c29007c0c */ /* 0x000fe4000bf66070 */
[----:B------:R-:W-:Y:S01]  /*0a30*/  SHF.R.S32.HI R23, RZ, 0x1f, R41 ;  /* 0x0000001fff177819 */ /* 0x000fe20000011429 */
[----:B------:R-:W2:Y:S01]  /*0a40*/  @!P1 LDG.E R37, desc[UR10][R4.64] ;  /* 0x0000000a04259981 */ /* 0x000ea2000c1e1900 */
[----:B------:R-:W-:-:S02]  /*0a50*/  MOV R24, UR8 ;  /* 0x0000000800187c02 */ /* 0x000fc40008000f00 */
[----:B------:R-:W-:Y:S02]  /*0a60*/  MOV R25, UR9 ;  /* 0x0000000900197c02 */ /* 0x000fe40008000f00 */
[----:B------:R-:W-:Y:S01]  /*0a70*/  ISETP.NE.AND P5, PT, RZ, UR7, PT ;  /* 0x00000007ff007c0c */ /* 0x000fe2000bfa5270 */
[----:B------:R-:W-:Y:S01]  /*0a80*/  @!P2 IMAD R29, R16, R35, R8 ;  /* 0x00000023101da224 */ /* 0x000fe200078e0208 */
[----:B------:R-:W-:Y:S01]  /*0a90*/  ISETP.GE.AND.EX P3, PT, R23, UR13, PT, P3 ;  /* 0x0000000d17007c0c */ /* 0x000fe2000bf66330 */
[----:B------:R3:W2:Y:S04]  /*0aa0*/  @!P1 LDG.E R36, desc[UR10][R6.64] ;  /* 0x0000000a06249981 */ /* 0x0006a8000c1e1900 */
[----:B------:R0:W4:Y:S01]  /*0ab0*/  LDG.E.64 R4, desc[UR10][R24.64] ;  /* 0x0000000a18047981 */ /* 0x000122000c1e1b00 */
[----:B------:R-:W-:-:S02]  /*0ac0*/  @!P0 IADD3.X R11, PT, PT, R28, R11, RZ, P6, !PT ;  /* 0x0000000b1c0b8210 */ /* 0x000fc400037fe4ff */
[----:B------:R-:W-:Y:S02]  /*0ad0*/  @!P2 MOV R8, R48 ;  /* 0x000000300008a202 */ /* 0x000fe40000000f00 */
[----:B------:R-:W-:Y:S01]  /*0ae0*/  @!P2 MOV R9, R51 ;  /* 0x000000330009a202 */ /* 0x000fe20000000f00 */
[----:B------:R-:W1:Y:S01]  /*0af0*/  @P5 LDC.64 R14, c[0x0][0x3b0] ;  /* 0x0000ec00ff0e5b82 */ /* 0x000e620000000a00 */
[----:B------:R-:W-:Y:S01]  /*0b00*/  IADD3 R28, PT, PT, R17, 0x60, RZ ;  /* 0x00000060111c7810 */ /* 0x000fe20007ffe0ff */
[----:B------:R-:W-:-:S03]  /*0b10*/  @!P2 IMAD.WIDE.U32 R34, R16, R34, R8 ;  /* 0x000000221022a225 */ /* 0x000fc600078e0008 */
[----:B------:R-:W-:-:S03]  /*0b20*/  ISETP.GE.U32.AND P4, PT, R28, UR12, PT ;  /* 0x0000000c1c007c0c */ /* 0x000fc6000bf86070 */
[----:B------:R-:W0:Y:S01]  /*0b30*/  @!P3 LDC.64 R20, c[0x0][0x3f8] ;  /* 0x0000fe00ff14bb82 */ /* 0x000e220000000a00 */
[----:B------:R-:W-:-:S04]  /*0b40*/  SHF.R.S32.HI R31, RZ, 0x1f, R28 ;  /* 0x0000001fff1f7819 */ /* 0x000fc8000001141c */
[----:B------:R-:W-:-:S03]  /*0b50*/  ISETP.GE.AND.EX P4, PT, R31, UR13, PT, P4 ;  /* 0x0000000d1f007c0c */ /* 0x000fc6000bf86340 */
[----:B------:R-:W1:Y:S01]  /*0b60*/  LDC.64 R8, c[0x0][0x3a8] ;  /* 0x0000ea00ff087b82 */ /* 0x000e620000000a00 */
[----:B------:R-:W-:Y:S02]  /*0b70*/  @!P2 IADD3 R29, PT, PT, R35, R29, RZ ;  /* 0x0000001d231da210 */ /* 0x000fe40007ffe0ff */
[----:B------:R-:W-:Y:S02]  /*0b80*/  IADD3 R30, PT, PT, R17, 0x70, RZ ;  /* 0x00000070111e7810 */ /* 0x000fe40007ffe0ff */
[----:B------:R-:W-:Y:S02]  /*0b90*/  @!P2 SHF.L.U32 R27, R34, 0x1, RZ ;  /* 0x00000001221ba819 */ /* 0x000fe400000006ff */
[----:B------:R-:W-:Y:S01]  /*0ba0*/  SHF.L.U32 R2, R2, 0x1, RZ ;  /* 0x0000000102027819 */ /* 0x000fe200000006ff */
[----:B---3--:R-:W3:Y:S01]  /*0bb0*/  @!P3 LDC.64 R6, c[0x0][0x3a0] ;  /* 0x0000e800ff06bb82 */ /* 0x008ee20000000a00 */
[----:B------:R-:W-:Y:S02]  /*0bc0*/  @!P2 SHF.L.U64.HI R34, R34, 0x1, R29 ;  /* 0x000000012222a819 */ /* 0x000fe4000001021d */
[----:B------:R-:W-:-:S02]  /*0bd0*/  ISETP.GE.U32.AND P1, PT, R30, UR12, PT ;  /* 0x0000000c1e007c0c */ /* 0x000fc4000bf26070 */
[----:B------:R-:W-:Y:S02]  /*0be0*/  SHF.R.S32.HI R29, RZ, 0x1f, R30 ;  /* 0x0000001fff1d7819 */ /* 0x000fe4000001141e */
[----:B------:R-:W-:Y:S01]  /*0bf0*/  LOP3.LUT R2, R2, 0xffff, RZ, 0xc0, !PT ;  /* 0x0000ffff02027812 */ /* 0x000fe200078ec0ff */
[----:B------:R-:W3:Y:S01]  /*0c00*/  @!P4 LDC.64 R16, c[0x0][0x3f8] ;  /* 0x0000fe00ff10cb82 */ /* 0x000ee20000000a00 */
[----:B------:R-:W-:Y:S01]  /*0c10*/  ISETP.GE.AND.EX P1, PT, R29, UR13, PT, P1 ;  /* 0x0000000d1d007c0c */ /* 0x000fe2000bf26310 */
[----:B0-----:R-:W-:Y:S01]  /*0c20*/  @!P3 IMAD R26, R23, R20, RZ ;  /* 0x00000014171ab224 */ /* 0x001fe200078e02ff */
[----:B------:R-:W-:Y:S01]  /*0c30*/  @!P2 IADD3 R32, P6, PT, R27, R32, RZ ;  /* 0x000000201b20a210 */ /* 0x000fe20007fde0ff */
[----:B------:R-:W-:-:S04]  /*0c40*/  IMAD R45, R52, 0x46, R2 ;  /* 0x00000046342d7824 */ /* 0x000fc800078e0202 */
[----:B------:R-:W0:Y:S01]  /*0c50*/  @!P3 LDC.64 R24, c[0x0][0x398] ;  /* 0x0000e600ff18bb82 */ /* 0x000e220000000a00 */
[----:B------:R-:W-:Y:S01]  /*0c60*/  @!P2 IADD3.X R33, PT, PT, R34, R33, RZ, P6, !PT ;  /* 0x000000212221a210 */ /* 0x000fe200037fe4ff */
[----:B-1----:R-:W-:Y:S01]  /*0c70*/  IMAD.WIDE R8, R45, 0x4, R8 ;  /* 0x000000042d087825 */ /* 0x002fe200078e0208 */
[----:B------:R-:W-:-:S03]  /*0c80*/  @!P2 IADD3 R40, P6, PT, R27, R18, RZ ;  /* 0x000000121b28a210 */ /* 0x000fc60007fde0ff */
[----:B------:R-:W-:Y:S01]  /*0c90*/  @P5 IMAD.WIDE R14, R45, 0x4, R14 ;  /* 0x000000042d0e5825 */ /* 0x000fe200078e020e */
[----:B------:R-:W-:Y:S01]  /*0ca0*/  @!P3 MOV R27, R51 ;  /* 0x00000033001bb202 */ /* 0x000fe20000000f00 */
[----:B------:R-:W1:Y:S02]  /*0cb0*/  @!P1 LDC.64 R22, c[0x0][0x3f8] ;  /* 0x0000fe00ff169b82 */ /* 0x000e640000000a00 */
[----:B------:R-:W-:Y:S02]  /*0cc0*/  HFMA2 R35, -RZ, RZ, 0, 0 ;  /* 0x00000000ff237431 */ /* 0x000fe400000001ff */
[C---:B------:R-:W-:Y:S01]  /*0cd0*/  @!P3 IMAD R45, R41.reuse, R21, R26 ;  /* 0x00000015292db224 */ /* 0x040fe200078e021a */
[----:B------:R-:W-:Y:S01]  /*0ce0*/  @!P3 MOV R26, R48 ;  /* 0x00000030001ab202 */ /* 0x000fe20000000f00 */
[----:B------:R-:W5:Y:S04]  /*0cf0*/  LDG.E.64 R8, desc[UR10][R8.64] ;  /* 0x0000000a08087981 */ /* 0x000f68000c1e1b00 */
[----:B------:R-:W-:Y:S01]  /*0d00*/  @!P3 IMAD.WIDE.U32 R26, R41, R20, R26 ;  /* 0x00000014291ab225 */ /* 0x000fe200078e001a */
[----:B------:R-:W-:-:S03]  /*0d10*/  @!P2 IADD3.X R41, PT, PT, R34, R19, RZ, P6, !PT ;  /* 0x000000132229a210 */ /* 0x000fc600037fe4ff */
[----:B------:R-:W-:Y:S01]  /*0d20*/  HFMA2 R34, -RZ, RZ, 0, 0 ;  /* 0x00000000ff227431 */ /* 0x000fe200000001ff */
[----:B------:R-:W1:Y:S01]  /*0d30*/  @!P4 LDC.64 R20, c[0x0][0x3a0] ;  /* 0x0000e800ff14cb82 */ /* 0x000e620000000a00 */
[----:B------:R3:W2:Y:S01]  /*0d40*/  @!P2 LDG.E R35, desc[UR10][R32.64] ;  /* 0x0000000a2023a981 */ /* 0x0006a2000c1e1900 */
[----:B------:R-:W-:Y:S02]  /*0d50*/  @!P3 IADD3 R19, PT, PT, R27, R45, RZ ;  /* 0x0000002d1b13b210 */ /* 0x000fe40007ffe0ff */
[C---:B------:R-:W-:Y:S01]  /*0d60*/  @!P3 SHF.L.U32 R27, R26.reuse, 0x1, RZ ;  /* 0x000000011a1bb819 */ /* 0x040fe200000006ff */
[----:B---3--:R-:W-:Y:S01]  /*0d70*/  @!P4 IMAD R31, R31, R16, RZ ;  /* 0x000000101f1fc224 */ /* 0x008fe200078e02ff */
[----:B------:R3:W2:Y:S01]  /*0d80*/  @!P2 LDG.E R34, desc[UR10][R40.64] ;  /* 0x0000000a2822a981 */ /* 0x0006a2000c1e1900 */
[----:B------:R-:W-:Y:S02]  /*0d90*/  @!P3 SHF.L.U64.HI R46, R26, 0x1, R19 ;  /* 0x000000011a2eb819 */ /* 0x000fe40000010213 */
[----:B------:R-:W-:-:S02]  /*0da0*/  @!P3 IADD3 R26, P2, PT, R27, R6, RZ ;  /* 0x000000061b1ab210 */ /* 0x000fc40007f5e0ff */
[----:B------:R-:W-:Y:S02]  /*0db0*/  @!P4 MOV R32, R48 ;  /* 0x000000300020c202 */ /* 0x000fe40000000f00 */
[----:B------:R-:W-:Y:S01]  /*0dc0*/  @!P4 MOV R33, R51 ;  /* 0x000000330021c202 */ /* 0x000fe20000000f00 */
[C---:B------:R-:W-:Y:S01]  /*0dd0*/  @!P4 IMAD R31, R28.reuse, R17, R31 ;  /* 0x000000111c1fc224 */ /* 0x040fe200078e021f */
[----:B------:R-:W3:Y:S01]  /*0de0*/  @!P4 LDC.64 R18, c[0x0][0x398] ;  /* 0x0000e600ff12cb82 */ /* 0x000ee20000000a00 */
[----:B0-----:R-:W-:Y:S01]  /*0df0*/  @!P3 IADD3 R24, P6, PT, R27, R24, RZ ;  /* 0x000000181b18b210 */ /* 0x001fe20007fde0ff */
[----:B------:R-:W-:Y:S01]  /*0e00*/  @!P4 IMAD.WIDE.U32 R32, R28, R16, R32 ;  /* 0x000000101c20c225 */ /* 0x000fe200078e0020 */
[----:B------:R-:W-:-:S05]  /*0e10*/  @!P3 IADD3.X R27, PT, PT, R46, R7, RZ, P2, !PT ;  /* 0x000000072e1bb210 */ /* 0x000fca00017fe4ff */
[----:B------:R-:W0:Y:S01]  /*0e20*/  @!P1 LDC.64 R16, c[0x0][0x3a0] ;  /* 0x0000e800ff109b82 */ /* 0x000e220000000a00 */
[----:B------:R-:W-:-:S07]  /*0e30*/  @!P4 IADD3 R31, PT, PT, R33, R31, RZ ;  /* 0x0000001f211fc210 */ /* 0x000fce0007ffe0ff */
[----:B------:R-:W0:Y:S01]  /*0e40*/  @!P1 LDC.64 R6, c[0x0][0x398] ;  /* 0x0000e600ff069b82 */ /* 0x000e220000000a00 */
[----:B-1----:R-:W-:Y:S01]  /*0e50*/  @!P1 IMAD R33, R29, R22, RZ ;  /* 0x000000161d219224 */ /* 0x002fe200078e02ff */
[----:B---3--:R-:W-:Y:S02]  /*0e60*/  @!P1 MOV R40, R48 ;  /* 0x0000003000289202 */ /* 0x008fe40000000f00 */
[----:B------:R-:W-:Y:S02]  /*0e70*/  @!P1 MOV R41, R51 ;  /* 0x0000003300299202 */ /* 0x000fe40000000f00 */
[----:B------:R-:W-:Y:S01]  /*0e80*/  @!P4 SHF.L.U32 R29, R32, 0x1, RZ ;  /* 0x00000001201dc819 */ /* 0x000fe200000006ff */
[----:B------:R-:W-:Y:S01]  /*0e90*/  @!P1 IMAD R45, R30, R23, R33 ;  /* 0x000000171e2d9224 */ /* 0x000fe200078e0221 */
[----:B------:R-:W-:Y:S01]  /*0ea0*/  @!P4 SHF.L.U64.HI R28, R32, 0x1, R31 ;  /* 0x00000001201cc819 */ /* 0x000fe2000001021f */
[----:B------:R-:W-:Y:S01]  /*0eb0*/  @!P1 IMAD.WIDE.U32 R30, R30, R22, R40 ;  /* 0x000000161e1e9225 */ /* 0x000fe200078e0028 */
[----:B------:R-:W-:-:S02]  /*0ec0*/  @!P4 IADD3 R22, P2, PT, R29, R20, RZ ;  /* 0x000000141d16c210 */ /* 0x000fc40007f5e0ff */
[----:B------:R-:W-:Y:S02]  /*0ed0*/  CS2R R32, SRZ ;  /* 0x0000000000207805 */ /* 0x000fe4000001ff00 */
[----:B------:R-:W-:Y:S02]  /*0ee0*/  @!P3 IADD3.X R25, PT, PT, R46, R25, RZ, P6, !PT ;  /* 0x000000192e19b210 */ /* 0x000fe400037fe4ff */
[----:B------:R-:W-:Y:S02]  /*0ef0*/  @!P4 IADD3.X R23, PT, PT, R28, R21, RZ, P2, !PT ;  /* 0x000000151c17c210 */ /* 0x000fe400017fe4ff */
[----:B------:R-:W-:Y:S01]  /*0f00*/  @!P1 IADD3 R41, PT, PT, R31, R45, RZ ;  /* 0x0000002d1f299210 */ /* 0x000fe20007ffe0ff */
[----:B------:R-:W3:Y:S01]  /*0f10*/  @!P3 LDG.E R33, desc[UR10][R26.64] ;  /* 0x0000000a1a21b981 */ /* 0x000ee2000c1e1900 */
[C---:B------:R-:W-:Y:S02]  /*0f20*/  @!P1 SHF.L.U32 R21, R30.reuse, 0x1, RZ ;  /* 0x000000011e159819 */ /* 0x040fe400000006ff */
[----:B------:R-:W-:Y:S01]  /*0f30*/  @!P4 IADD3 R20, P2, PT, R29, R18, RZ ;  /* 0x000000121d14c210 */ /* 0x000fe20007f5e0ff */
[----:B------:R-:W3:Y:S01]  /*0f40*/  @!P3 LDG.E R32, desc[UR10][R24.64] ;  /* 0x0000000a1820b981 */ /* 0x000ee2000c1e1900 */
[----:B------:R-:W-:-:S02]  /*0f50*/  @!P1 SHF.L.U64.HI R40, R30, 0x1, R41 ;  /* 0x000000011e289819 */ /* 0x000fc40000010229 */
[C---:B0-----:R-:W-:Y:S02]  /*0f60*/  @!P1 IADD3 R18, P3, PT, R21.reuse, R16, RZ ;  /* 0x0000001015129210 */ /* 0x041fe40007f7e0ff */
[----:B------:R-:W-:Y:S01]  /*0f70*/  @!P1 IADD3 R16, P6, PT, R21, R6, RZ ;  /* 0x0000000615109210 */ /* 0x000fe20007fde0ff */
[----:B------:R-:W-:Y:S01]  /*0f80*/  HFMA2 R31, -RZ, RZ, 0, 0 ;  /* 0x00000000ff1f7431 */ /* 0x000fe200000001ff */
[----:B------:R-:W-:Y:S02]  /*0f90*/  @!P4 IADD3.X R21, PT, PT, R28, R19, RZ, P2, !PT ;  /* 0x000000131c15c210 */ /* 0x000fe400017fe4ff */
[----:B------:R-:W-:Y:S02]  /*0fa0*/  CS2R R28, SRZ ;  /* 0x00000000001c7805 */ /* 0x000fe4000001ff00 */
[C---:B------:R-:W-:Y:S02]  /*0fb0*/  @!P1 IADD3.X R19, PT, PT, R40.reuse, R17, RZ, P3, !PT ;  /* 0x0000001128139210 */ /* 0x040fe40001ffe4ff */
[----:B------:R-:W-:Y:S01]  /*0fc0*/  MOV R30, RZ ;  /* 0x000000ff001e7202 */ /* 0x000fe20000000f00 */
[----:B------:R-:W3:Y:S01]  /*0fd0*/  @!P4 LDG.E R31, desc[UR10][R22.64] ;  /* 0x0000000a161fc981 */ /* 0x000ee2000c1e1900 */
[----:B------:R-:W-:-:S03]  /*0fe0*/  @!P1 IADD3.X R17, PT, PT, R40, R7, RZ, P6, !PT ;  /* 0x0000000728119210 */ /* 0x000fc600037fe4ff */
[----:B------:R-:W3:Y:S04]  /*0ff0*/  @!P1 LDG.E R29, desc[UR10][R18.64] ;  /* 0x0000000a121d9981 */ /* 0x000ee8000c1e1900 */
[----:B------:R-:W3:Y:S04]  /*1000*/  @!P4 LDG.E R30, desc[UR10][R20.64] ;  /* 0x0000000a141ec981 */ /* 0x000ee8000c1e1900 */
[----:B------:R-:W3:Y:S01]  /*1010*/  @!P1 LDG.E R28, desc[UR10][R16.64] ;  /* 0x0000000a101c9981 */ /* 0x000ee2000c1e1900 */
[----:B------:R-:W-:-:S06]  /*1020*/  CS2R R40, SRZ ;  /* 0x0000000000287805 */ /* 0x000fcc000001ff00 */
[----:B------:R-:W5:Y:S04]  /*1030*/  @!P0 LDG.E R41, desc[UR10][R12.64] ;  /* 0x0000000a0c298981 */ /* 0x000f68000c1e1900 */
[----:B------:R0:W5:Y:S01]  /*1040*/  @!P0 LDG.E R40, desc[UR10][R10.64] ;  /* 0x0000000a0a288981 */ /* 0x000162000c1e1900 */
[----:B------:R-:W-:Y:S01]  /*1050*/  UISETP.NE.AND UP1, UPT, UR7, URZ, UPT ;  /* 0x000000ff0700728c */ /* 0x000fe2000bf25270 */
[----:B------:R-:W-:Y:S01]  /*1060*/  CS2R R6, SRZ ;  /* 0x0000000000067805 */ /* 0x000fe2000001ff00 */
[----:B------:R-:W-:-:S05]  /*1070*/  UMOV UR9, 0x3f800000 ;  /* 0x3f80000000097882 */ /* 0x000fca0000000000 */
[----:B------:R2:W5:Y:S01]  /*1080*/  @P5 LDG.E.64 R6, desc[UR10][R14.64] ;  /* 0x0000000a0e065981 */ /* 0x000562000c1e1b00 */
        /* <DEDUP_REMOVED lines=9> */
[----:B0-----:R-:W-:Y:S02]  /*1120*/  PRMT R11, R43, 0x7632, R11 ;  /* 0x000076322b0b7816 */ /* 0x001fe4000000000b */
[----:B------:R-:W-:Y:S02]  /*1130*/  PRMT R10, R42, 0x7632, R10 ;  /* 0x000076322a0a7816 */ /* 0x000fe4000000000a */
[----:B------:R-:W-:Y:S02]  /*1140*/  PRMT R22, R39, 0x7632, R22 ;  /* 0x0000763227167816 */ /* 0x000fe40000000016 */
[----:B------:R-:W-:Y:S02]  /*1150*/  PRMT R21, R38, 0x7632, R21 ;  /* 0x0000763226157816 */ /* 0x000fe40000000015 */
[----:B-1----:R-:W-:Y:S02]  /*1160*/  @P0 R2UR UR5, R4 ;  /* 0x00000000040502ca */ /* 0x002fe400000e0000 */
[----:B--2---:R-:W-:-:S02]  /*1170*/  PRMT R15, R37, 0x7632, R15 ;  /* 0x00007632250f7816 */ /* 0x004fc4000000000f */
[----:B------:R-:W-:Y:S02]  /*1180*/  PRMT R20, R36, 0x7632, R20 ;  /* 0x0000763224147816 */ /* 0x000fe40000000014 */
[----:B------:R-:W-:Y:S02]  /*1190*/  PRMT R18, R35, 0x7632, R18 ;  /* 0x0000763223127816 */ /* 0x000fe40000000012 */
[----:B------:R-:W-:-:S05]  /*11a0*/  PRMT R17, R34, 0x7632, R17 ;  /* 0x0000763222117816 */ /* 0x000fca0000000011 */
[----:B------:R-:W-:Y:S01]  /*11b0*/  @UP0 UMOV UR9, UR5 ;  /* 0x0000000500090c82 */ /* 0x000fe20008000000 */
[----:B---3--:R-:W-:Y:S02]  /*11c0*/  PRMT R19, R33, 0x7632, R19 ;  /* 0x0000763221137816 */ /* 0x008fe40000000013 */
[----:B------:R-:W-:Y:S02]  /*11d0*/  PRMT R16, R32, 0x7632, R16 ;  /* 0x0000763220107816 */ /* 0x000fe40000000010 */
[----:B------:R-:W-:Y:S02]  /*11e0*/  PRMT R13, R31, 0x7632, R13 ;  /* 0x000076321f0d7816 */ /* 0x000fe4000000000d */
[----:B------:R-:W-:Y:S02]  /*11f0*/  PRMT R4, R29, 0x7632, R4 ;  /* 0x000076321d047816 */ /* 0x000fe40000000004 */
[----:B------:R-:W-:Y:S02]  /*1200*/  PRMT R14, R30, 0x7632, R14 ;  /* 0x000076321e0e7816 */ /* 0x000fe4000000000e */
[----:B------:R-:W-:Y:S01]  /*1210*/  PRMT R5, R28, 0x7632, R5 ;  /* 0x000076321c057816 */ /* 0x000fe20000000005 */
[----:B------:R-:W-:Y:S06]  /*1220*/  BRA.U UP1, `(.L_x_41) ;  /* 0x00000009014c7547 */ /* 0x000fec000b800000 */
[----:B------:R-:W-:Y:S02]  /*1230*/  SHF.L.U32 R12, R43, 0x10, RZ ;  /* 0x000000102b0c7819 */ /* 0x000fe400000006ff */
[----:B------:R-:W-:Y:S02]  /*1240*/  SHF.L.U32 R23, R11, 0x10, RZ ;  /* 0x000000100b177819 */ /* 0x000fe400000006ff */
[----:B------:R-:W-:Y:S01]  /*1250*/  SHF.L.U32 R11, R42, 0x10, RZ ;  /* 0x000000102a0b7819 */ /* 0x000fe200000006ff */
[----:B------:R-:W-:Y:S01]  /*1260*/  FADD.FTZ R12, R12, -UR14 ;  /* 0x8000000e0c0c7e21 */ /* 0x000fe20008010000 */
[----:B------:R-:W-:Y:S01]  /*1270*/  SHF.L.U32 R10, R10, 0x10, RZ ;  /* 0x000000100a0a7819 */ /* 0x000fe200000006ff */
[----:B------:R-:W-:Y:S01]  /*1280*/  FADD.FTZ R23, R23, -UR14 ;  /* 0x8000000e17177e21 */ /* 0x000fe20008010000 */
[----:B-----5:R-:W-:Y:S01]  /*1290*/  SHF.L.U32 R45, R41, 0x10, RZ ;  /* 0x00000010292d7819 */ /* 0x020fe200000006ff */
[----:B------:R-:W-:Y:S01]  /*12a0*/  FMUL.FTZ R27, R8, R11 ;  /* 0x0000000b081b7220 */ /* 0x000fe20000410000 */
[----:B------:R-:W-:Y:S01]  /*12b0*/  FMUL.FTZ R12, R12, UR9 ;  /* 0x000000090c0c7c20 */ /* 0x000fe20008410000 */
[----:B------:R-:W-:Y:S01]  /*12c0*/  FMUL.FTZ R25, R23, UR9 ;  /* 0x0000000917197c20 */ /* 0x000fe20008410000 */
[----:B------:R-:W-:Y:S01]  /*12d0*/  FMUL.FTZ R24, R9, R10 ;  /* 0x0000000a09187220 */ /* 0x000fe20000410000 */
[----:B------:R-:W-:Y:S01]  /*12e0*/  FADD.FTZ R23, RZ, R27 ;  /* 0x0000001bff177221 */ /* 0x000fe20000010000 */
[----:B------:R-:W-:Y:S01]  /*12f0*/  FFMA.FTZ R26, R12, R27, RZ ;  /* 0x0000001b0c1a7223 */ /* 0x000fe200000100ff */
[----:B------:R-:W-:Y:S01]  /*1300*/  FFMA.FTZ R46, R11, R12, RZ ;  /* 0x0000000c0b2e7223 */ /* 0x000fe200000100ff */
[----:B------:R-:W-:Y:S01]  /*1310*/  FADD.FTZ R11, RZ, R11 ;  /* 0x0000000bff0b7221 */ /* 0x000fe20000010000 */
[----:B------:R-:W-:Y:S01]  /*1320*/  FADD.FTZ R23, R24, R23 ;  /* 0x0000001718177221 */ /* 0x000fe20000010000 */
[----:B------:R-:W-:Y:S01]  /*1330*/  FFMA.FTZ R27, R25, R24, R26 ;  /* 0x00000018191b7223 */ /* 0x000fe2000001001a */
[----:B------:R-:W-:Y:S01]  /*1340*/  FADD.FTZ R24, R45, -UR14 ;  /* 0x8000000e2d187e21 */ /* 0x000fe20008010000 */
[----:B------:R-:W-:-:S02]  /*1350*/  SHF.L.U32 R45, R40, 0x10, RZ ;  /* 0x00000010282d7819 */ /* 0x000fc400000006ff */
[----:B------:R-:W-:Y:S01]  /*1360*/  SHF.L.U32 R22, R22, 0x10, RZ ;  /* 0x0000001016167819 */ /* 0x000fe200000006ff */
[----:B------:R-:W-:Y:S01]  /*1370*/  FMUL.FTZ R26, R24, UR9 ;  /* 0x00000009181a7c20 */ /* 0x000fe20008410000 */
[----:B------:R-:W-:Y:S01]  /*1380*/  SHF.L.U32 R21, R21, 0x10, RZ ;  /* 0x0000001015157819 */ /* 0x000fe200000006ff */
[----:B------:R-:W-:Y:S01]  /*1390*/  FMUL.FTZ R12, R8, R45 ;  /* 0x0000002d080c7220 */ /* 0x000fe20000410000 */
[C---:B------:R-:W-:Y:S01]  /*13a0*/  FADD.FTZ R11, R45.reuse, R11 ;  /* 0x0000000b2d0b7221 */ /* 0x040fe20000010000 */
[--C-:B------:R-:W-:Y:S01]  /*13b0*/  FFMA.FTZ R24, R45, R26, R46.reuse ;  /* 0x0000001a2d187223 */ /* 0x100fe2000001002e */
[----:B------:R-:W-:Y:S01]  /*13c0*/  PRMT R46, R40, 0x7632, R46 ;  /* 0x00007632282e7816 */ /* 0x000fe2000000002e */
[--C-:B------:R-:W-:Y:S01]  /*13d0*/  FFMA.FTZ R26, R26, R12, R27.reuse ;  /* 0x0000000c1a1a7223 */ /* 0x100fe2000001001b */
[----:B------:R-:W-:Y:S01]  /*13e0*/  PRMT R27, R41, 0x7632, R27 ;  /* 0x00007632291b7816 */ /* 0x000fe2000000001b */
[----:B------:R-:W-:Y:S01]  /*13f0*/  FFMA.FTZ R45, R10, R25, RZ ;  /* 0x000000190a2d7223 */ /* 0x000fe200000100ff */
[----:B------:R-:W-:Y:S01]  /*1400*/  SHF.L.U32 R46, R46, 0x10, RZ ;  /* 0x000000102e2e7819 */ /* 0x000fe200000006ff */
[----:B------:R-:W-:Y:S01]  /*1410*/  FADD.FTZ R25, RZ, R10 ;  /* 0x0000000aff197221 */ /* 0x000fe20000010000 */
[----:B------:R-:W-:Y:S01]  /*1420*/  SHF.L.U32 R27, R27, 0x10, RZ ;  /* 0x000000101b1b7819 */ /* 0x000fe200000006ff */
[----:B------:R-:W-:Y:S01]  /*1430*/  FADD.FTZ R23, R23, R12 ;  /* 0x0000000c17177221 */ /* 0x000fe20000010000 */
[----:B------:R-:W-:Y:S01]  /*1440*/  FADD.FTZ R22, R22, -UR14 ;  /* 0x8000000e16167e21 */ /* 0x000fe20008010000 */
[----:B------:R-:W-:Y:S01]  /*1450*/  FADD.FTZ R25, R46, R25 ;  /* 0x000000192e197221 */ /* 0x000fe20000010000 */
[----:B------:R-:W-:Y:S01]  /*1460*/  SHF.L.U32 R20, R20, 0x10, RZ ;  /* 0x0000001014147819 */ /* 0x000fe200000006ff */
[----:B------:R-:W-:Y:S01]  /*1470*/  FADD.FTZ R27, R27, -UR14 ;  /* 0x8000000e1b1b7e21 */ /* 0x000fe20008010000 */
[----:B------:R-:W-:Y:S01]  /*1480*/  SHF.L.U32 R18, R18, 0x10, RZ ;  /* 0x0000001012127819 */ /* 0x000fe200000006ff */
[----:B------:R-:W-:Y:S01]  /*1490*/  FADD.FTZ R25, R25, R21 ;  /* 0x0000001519197221 */ /* 0x000fe20000010000 */
[----:B------:R-:W-:Y:S01]  /*14a0*/  SHF.L.U32 R19, R19, 0x10, RZ ;  /* 0x0000001013137819 */ /* 0x000fe200000006ff */
[----:B------:R-:W-:Y:S01]  /*14b0*/  FMUL.FTZ R27, R27, UR9 ;  /* 0x000000091b1b7c20 */ /* 0x000fe20008410000 */
[----:B------:R-:W-:Y:S01]  /*14c0*/  SHF.L.U32 R16, R16, 0x10, RZ ;  /* 0x0000001010107819 */ /* 0x000fe200000006ff */
[----:B------:R-:W-:-:S02]  /*14d0*/  FADD.FTZ R25, R25, R20 ;  /* 0x0000001419197221 */ /* 0x000fc40000010000 */
[----:B------:R-:W-:Y:S01]  /*14e0*/  FFMA.FTZ R10, R46, R27, R45 ;  /* 0x0000001b2e0a7223 */ /* 0x000fe2000001002d */
[----:B------:R-:W-:Y:S01]  /*14f0*/  FMUL.FTZ R46, R9, R46 ;  /* 0x0000002e092e7220 */ /* 0x000fe20000410000 */
[----:B------:R-:W-:-:S03]  /*1500*/  FADD.FTZ R19, R19, -UR14 ;  /* 0x8000000e13137e21 */ /* 0x000fc60008010000 */
[----:B------:R-:W-:Y:S01]  /*1510*/  FFMA.FTZ R26, R27, R46, R26 ;  /* 0x0000002e1b1a7223 */ /* 0x000fe2000001001a */
[----:B------:R-:W-:Y:S01]  /*1520*/  SHF.L.U32 R27, R39, 0x10, RZ ;  /* 0x00000010271b7819 */ /* 0x000fe200000006ff */
[----:B------:R-:W-:Y:S01]  /*1530*/  FADD.FTZ R12, R46, R23 ;  /* 0x000000172e0c7221 */ /* 0x000fe20000010000 */
[----:B------:R-:W-:-:S03]  /*1540*/  FMUL.FTZ R19, R19, UR9 ;  /* 0x0000000913137c20 */ /* 0x000fc60008410000 */
[----:B------:R-:W-:Y:S01]  /*1550*/  FADD.FTZ R23, R27, -UR14 ;  /* 0x8000000e1b177e21 */ /* 0x000fe20008010000 */
[----:B------:R-:W-:-:S03]  /*1560*/  SHF.L.U32 R27, R38, 0x10, RZ ;  /* 0x00000010261b7819 */ /* 0x000fc600000006ff */
[----:B------:R-:W-:Y:S02]  /*1570*/  FMUL.FTZ R45, R23, UR9 ;  /* 0x00000009172d7c20 */ /* 0x000fe40008410000 */
[----:B------:R-:W-:Y:S01]  /*1580*/  FMUL.FTZ R23, R8, R27 ;  /* 0x0000001b08177220 */ /* 0x000fe20000410000 */
[----:B------:R-:W-:Y:S01]  /*1590*/  FADD.FTZ R11, R11, R27 ;  /* 0x0000001b0b0b7221 */ /* 0x000fe20000010000 */
[----:B------:R-:W-:Y:S01]  /*15a0*/  FFMA.FTZ R24, R27, R45, R24 ;  /* 0x0000002d1b187223 */ /* 0x000fe20000010018 */
[----:B------:R-:W-:Y:S01]  /*15b0*/  FMUL.FTZ R27, R22, UR9 ;  /* 0x00000009161b7c20 */ /* 0x000fe20008410000 */
[----:B------:R-:W-:Y:S01]  /*15c0*/  SHF.L.U32 R22, R37, 0x10, RZ ;  /* 0x0000001025167819 */ /* 0x000fe200000006ff */
[----:B------:R-:W-:Y:S01]  /*15d0*/  FFMA.FTZ R26, R45, R23, R26 ;  /* 0x000000172d1a7223 */ /* 0x000fe2000001001a */
[----:B------:R-:W-:Y:S01]  /*15e0*/  FADD.FTZ R12, R12, R23 ;  /* 0x000000170c0c7221 */ /* 0x000fe20000010000 */
[----:B------:R-:W-:Y:S01]  /*15f0*/  FFMA.FTZ R10, R21, R27, R10 ;  /* 0x0000001b150a7223 */ /* 0x000fe2000001000a */
[----:B------:R-:W-:Y:S01]  /*1600*/  FMUL.FTZ R21, R9, R21 ;  /* 0x0000001509157220 */ /* 0x000fe20000410000 */
[----:B------:R-:W-:Y:S01]  /*1610*/  FADD.FTZ R22, R22, -UR14 ;  /* 0x8000000e16167e21 */ /* 0x000fe20008010000 */
[----:B------:R-:W-:-:S02]  /*1620*/  SHF.L.U32 R23, R36, 0x10, RZ ;  /* 0x0000001024177819 */ /* 0x000fc400000006ff */
[----:B------:R-:W-:Y:S01]  /*1630*/  FFMA.FTZ R26, R27, R21, R26 ;  /* 0x000000151b1a7223 */ /* 0x000fe2000001001a */
[----:B------:R-:W-:Y:S01]  /*1640*/  FMUL.FTZ R27, R22, UR9 ;  /* 0x00000009161b7c20 */ /* 0x000fe20008410000 */
[----:B------:R-:W-:Y:S01]  /*1650*/  SHF.L.U32 R22, R15, 0x10, RZ ;  /* 0x000000100f167819 */ /* 0x000fe200000006ff */
[----:B------:R-:W-:Y:S01]  /*1660*/  FADD.FTZ R11, R11, R23 ;  /* 0x000000170b0b7221 */ /* 0x000fe20000010000 */
[----:B------:R-:W-:Y:S01]  /*1670*/  FMUL.FTZ R46, R8, R23 ;  /* 0x00000017082e7220 */ /* 0x000fe20000410000 */
[----:B------:R-:W-:Y:S01]  /*1680*/  FFMA.FTZ R24, R23, R27, R24 ;  /* 0x0000001b17187223 */ /* 0x000fe20000010018 */
[----:B------:R-:W-:Y:S01]  /*1690*/  FADD.FTZ R21, R21, R12 ;  /* 0x0000000c15157221 */ /* 0x000fe20000010000 */
[----:B------:R-:W-:Y:S01]  /*16a0*/  SHF.L.U32 R23, R35, 0x10, RZ ;  /* 0x0000001023177819 */ /* 0x000fe200000006ff */
[----:B------:R-:W-:Y:S01]  /*16b0*/  FADD.FTZ R22, R22, -UR14 ;  /* 0x8000000e16167e21 */ /* 0x000fe20008010000 */
[----:B------:R-:W-:Y:S01]  /*16c0*/  FFMA.FTZ R12, R27, R46, R26 ;  /* 0x0000002e1b0c7223 */ /* 0x000fe2000001001a */
[----:B------:R-:W-:Y:S01]  /*16d0*/  FADD.FTZ R15, R21, R46 ;  /* 0x0000002e150f7221 */ /* 0x000fe20000010000 */
[----:B------:R-:W-:Y:S01]  /*16e0*/  SHF.L.U32 R27, R34, 0x10, RZ ;  /* 0x00000010221b7819 */ /* 0x000fe200000006ff */
[----:B------:R-:W-:Y:S01]  /*16f0*/  FADD.FTZ R21, R23, -UR14 ;  /* 0x8000000e17157e21 */ /* 0x000fe20008010000 */
[----:B------:R-:W-:Y:S01]  /*1700*/  FMUL.FTZ R23, R22, UR9 ;  /* 0x0000000916177c20 */ /* 0x000fe20008410000 */
[----:B------:R-:W-:Y:S01]  /*1710*/  FADD.FTZ R22, R18, -UR14 ;  /* 0x8000000e12167e21 */ /* 0x000fe20008010000 */
[----:B------:R-:W-:Y:S01]  /*1720*/  SHF.L.U32 R18, R17, 0x10, RZ ;  /* 0x0000001011127819 */ /* 0x000fe200000006ff */
[----:B------:R-:W-:Y:S01]  /*1730*/  FMUL.FTZ R26, R8, R27 ;  /* 0x0000001b081a7220 */ /* 0x000fe20000410000 */
[----:B------:R-:W-:Y:S01]  /*1740*/  FFMA.FTZ R10, R20, R23, R10 ;  /* 0x00000017140a7223 */ /* 0x000fe2000001000a */
[----:B------:R-:W-:Y:S01]  /*1750*/  FMUL.FTZ R20, R9, R20 ;  /* 0x0000001409147220 */ /* 0x000fe20000410000 */
[----:B------:R-:W-:Y:S01]  /*1760*/  FMUL.FTZ R17, R22, UR9 ;  /* 0x0000000916117c20 */ /* 0x000fe20008410000 */
[----:B------:R-:W-:Y:S01]  /*1770*/  FMUL.FTZ R21, R21, UR9 ;  /* 0x0000000915157c20 */ /* 0x000fe20008410000 */
[----:B------:R-:W-:Y:S01]  /*1780*/  FADD.FTZ R25, R25, R18 ;  /* 0x0000001219197221 */ /* 0x000fe20000010000 */
[----:B------:R-:W-:Y:S01]  /*1790*/  FADD.FTZ R15, R20, R15 ;  /* 0x0000000f140f7221 */ /* 0x000fe20000010000 */
[----:B------:R-:W-:Y:S01]  /*17a0*/  FFMA.FTZ R12, R23, R20, R12 ;  /* 0x00000014170c7223 */ /* 0x000fe2000001000c */
[----:B------:R-:W-:Y:S01]  /*17b0*/  SHF.L.U32 R20, R33, 0x10, RZ ;  /* 0x0000001021147819 */ /* 0x000fe200000006ff */
[----:B------:R-:W-:Y:S01]  /*17c0*/  FFMA.FTZ R10, R18, R17, R10 ;  /* 0x00000011120a7223 */ /* 0x000fe2000001000a */
[----:B------:R-:W-:Y:S01]  /*17d0*/  FADD.FTZ R23, R15, R26 ;  /* 0x0000001a0f177221 */ /* 0x000fe20000010000 */
[----:B------:R-:W-:Y:S01]  /*17e0*/  FFMA.FTZ R12, R21, R26, R12 ;  /* 0x0000001a150c7223 */ /* 0x000fe2000001000c */
[----:B------:R-:W-:Y:S01]  /*17f0*/  FMUL.FTZ R18, R9, R18 ;  /* 0x0000001209127220 */ /* 0x000fe20000410000 */
[----:B------:R-:W-:Y:S01]  /*1800*/  SHF.L.U32 R15, R32, 0x10, RZ ;  /* 0x00000010200f7819 */ /* 0x000fe200000006ff */
[----:B------:R-:W-:Y:S01]  /*1810*/  FADD.FTZ R20, R20, -UR14 ;  /* 0x8000000e14147e21 */ /* 0x000fe20008010000 */
[----:B------:R-:W-:Y:S01]  /*1820*/  FADD.FTZ R25, R25, R16 ;  /* 0x0000001019197221 */ /* 0x000fe20000010000 */
[----:B------:R-:W-:Y:S01]  /*1830*/  FADD.FTZ R23, R18, R23 ;  /* 0x0000001712177221 */ /* 0x000fe20000010000 */
[----:B------:R-:W-:Y:S01]  /*1840*/  FFMA.FTZ R17, R17, R18, R12 ;  /* 0x0000001211117223 */ /* 0x000fe2000001000c */
[----:B------:R-:W-:Y:S01]  /*1850*/  FMUL.FTZ R18, R8, R15 ;  /* 0x0000000f08127220 */ /* 0x000fe20000410000 */
[----:B------:R-:W-:Y:S01]  /*1860*/  FMUL.FTZ R12, R20, UR9 ;  /* 0x00000009140c7c20 */ /* 0x000fe20008410000 */
[----:B------:R-:W-:Y:S01]  /*1870*/  SHF.L.U32 R20, R31, 0x10, RZ ;  /* 0x000000101f147819 */ /* 0x000fe200000006ff */
[----:B------:R-:W-:Y:S01]  /*1880*/  FFMA.FTZ R10, R16, R19, R10 ;  /* 0x00000013100a7223 */ /* 0x000fe2000001000a */
[----:B------:R-:W-:Y:S01]  /*1890*/  FADD.FTZ R23, R23, R18 ;  /* 0x0000001217177221 */ /* 0x000fe20000010000 */
[----:B------:R-:W-:Y:S01]  /*18a0*/  FFMA.FTZ R18, R12, R18, R17 ;  /* 0x000000120c127223 */ /* 0x000fe20000010011 */
[----:B------:R-:W-:Y:S01]  /*18b0*/  FFMA.FTZ R24, R27, R21, R24 ;  /* 0x000000151b187223 */ /* 0x000fe20000010018 */
[----:B------:R-:W-:Y:S01]  /*18c0*/  FMUL.FTZ R16, R9, R16 ;  /* 0x0000001009107220 */ /* 0x000fe20000410000 */
        /* <DEDUP_REMOVED lines=9> */
[----:B------:R-:W-:Y:S01]  /*1960*/  FADD.FTZ R11, R11, R27 ;  /* 0x0000001b0b0b7221 */ /* 0x000fe20000010000 */
[----:B------:R-:W-:Y:S01]  /*1970*/  FFMA.FTZ R21, R16, R18, R19 ;  /* 0x0000001210157223 */ /* 0x000fe20000010013 */
[----:B------:R-:W-:Y:S01]  /*1980*/  FADD.FTZ R20, R23, R18 ;  /* 0x0000001217147221 */ /* 0x000fe20000010000 */
[----:B------:R-:W-:Y:S01]  /*1990*/  FMUL.FTZ R19, R9, R13 ;  /* 0x0000000d09137220 */ /* 0x000fe20000410000 */
[----:B------:R-:W-:Y:S01]  /*19a0*/  FMUL.FTZ R14, R14, UR9 ;  /* 0x000000090e0e7c20 */ /* 0x000fe20008410000 */
[----:B------:R-:W-:Y:S01]  /*19b0*/  SHF.L.U32 R22, R29, 0x10, RZ ;  /* 0x000000101d167819 */ /* 0x000fe200000006ff */
[----:B------:R-:W-:Y:S01]  /*19c0*/  FADD.FTZ R18, R11, R15 ;  /* 0x0000000f0b127221 */ /* 0x000fe20000010000 */
[----:B------:R-:W-:Y:S01]  /*19d0*/  FFMA.FTZ R24, R15, R12, R24 ;  /* 0x0000000c0f187223 */ /* 0x000fe20000010018 */
[----:B------:R-:W-:Y:S01]  /*19e0*/  SHF.L.U32 R11, R28, 0x10, RZ ;  /* 0x000000101c0b7819 */ /* 0x000fe200000006ff */
[----:B------:R-:W-:Y:S01]  /*19f0*/  FADD.FTZ R15, R19, R20 ;  /* 0x00000014130f7221 */ /* 0x000fe20000010000 */
[----:B------:R-:W-:Y:S01]  /*1a00*/  FFMA.FTZ R21, R14, R19, R21 ;  /* 0x000000130e157223 */ /* 0x000fe20000010015 */
[----:B------:R-:W-:Y:S01]  /*1a10*/  SHF.L.U32 R19, R4, 0x10, RZ ;  /* 0x0000001004137819 */ /* 0x000fe200000006ff */
[----:B------:R-:W-:Y:S01]  /*1a20*/  FADD.FTZ R12, R22, -UR14 ;  /* 0x8000000e160c7e21 */ /* 0x000fe20008010000 */
[----:B------:R-:W-:Y:S01]  /*1a30*/  SHF.L.U32 R20, R5, 0x10, RZ ;  /* 0x0000001005147819 */ /* 0x000fe200000006ff */
[----:B------:R-:W-:Y:S01]  /*1a40*/  FMUL.FTZ R22, R8, R11 ;  /* 0x0000000b08167220 */ /* 0x000fe20000410000 */
[----:B------:R-:W-:Y:S01]  /*1a50*/  FADD.FTZ R25, R25, R13 ;  /* 0x0000000d19197221 */ /* 0x000fe20000010000 */
[----:B------:R-:W-:Y:S01]  /*1a60*/  FMUL.FTZ R12, R12, UR9 ;  /* 0x000000090c0c7c20 */ /* 0x000fe20008410000 */
[----:B------:R-:W-:Y:S01]  /*1a70*/  FADD.FTZ R19, R19, -UR14 ;  /* 0x8000000e13137e21 */ /* 0x000fe20008010000 */
        /* <DEDUP_REMOVED lines=14> */
.L_x_41:
[----:B------:R-:W-:Y:S02]  /*1b60*/  SHF.L.U32 R10, R43, 0x10, RZ ;  /* 0x000000102b0a7819 */ /* 0x000fe400000006ff */
[----:B-----5:R-:W-:Y:S02]  /*1b70*/  SHF.L.U32 R12, R41, 0x10, RZ ;  /* 0x00000010290c7819 */ /* 0x020fe400000006ff */
[----:B------:R-:W-:Y:S01]  /*1b80*/  PRMT R14, R43, 0x7632, R14 ;  /* 0x000076322b0e7816 */ /* 0x000fe2000000000e */
[----:B------:R-:W-:Y:S01]  /*1b90*/  FADD.FTZ R10, R10, -UR14 ;  /* 0x8000000e0a0a7e21 */ /* 0x000fe20008010000 */
[----:B------:R-:W-:Y:S01]  /*1ba0*/  SHF.L.U32 R20, R42, 0x10, RZ ;  /* 0x000000102a147819 */ /* 0x000fe200000006ff */
[----:B------:R-:W-:Y:S02]  /*1bb0*/  FADD.FTZ R21, R12, -UR14 ;  /* 0x8000000e0c157e21 */ /* 0x000fe40008010000 */
[----:B------:R-:W-:Y:S01]  /*1bc0*/  FMUL.FTZ R11, R10, UR9 ;  /* 0x000000090a0b7c20 */ /* 0x000fe20008410000 */
[----:B------:R-:W-:Y:S01]  /*1bd0*/  SHF.L.U32 R10, R14, 0x10, RZ ;  /* 0x000000100e0a7819 */ /* 0x000fe200000006ff */
[----:B------:R-:W-:Y:S01]  /*1be0*/  FMUL.FTZ R21, R21, UR9 ;  /* 0x0000000915157c20 */ /* 0x000fe20008410000 */
[----:B------:R-:W-:Y:S01]  /*1bf0*/  SHF.L.U32 R14, R39, 0x10, RZ ;  /* 0x00000010270e7819 */ /* 0x000fe200000006ff */
[----:B------:R-:W-:-:S02]  /*1c00*/  FFMA.FTZ R12, R8, R11, R6 ;  /* 0x0000000b080c7223 */ /* 0x000fc40000010006 */
[----:B------:R-:W-:Y:S01]  /*1c10*/  FADD.FTZ R10, R10, -UR14 ;  /* 0x8000000e0a0a7e21 */ /* 0x000fe20008010000 */
[--C-:B------:R-:W-:Y:S01]  /*1c20*/  FFMA.FTZ R18, R8, R21, R6.reuse ;  /* 0x0000001508127223 */ /* 0x100fe20000010006 */
[----:B------:R-:W-:Y:S01]  /*1c30*/  FMUL.FTZ R11, R12, -1.4426950216293334961 ;  /* 0xbfb8aa3b0c0b7820 */ /* 0x000fe20000410000 */
[----:B------:R-:W-:Y:S01]  /*1c40*/  FADD.FTZ R25, R14, -UR14 ;  /* 0x8000000e0e197e21 */ /* 0x000fe20008010000 */
[----:B------:R-:W-:Y:S01]  /*1c50*/  FMUL.FTZ R10, R10, UR9 ;  /* 0x000000090a0a7c20 */ /* 0x000fe20008410000 */
[----:B------:R-:W-:Y:S02]  /*1c60*/  FMUL.FTZ R17, R18, -1.4426950216293334961 ;  /* 0xbfb8aa3b12117820 */ /* 0x000fe40000410000 */
[----:B------:R-:W-:Y:S01]  /*1c70*/  FMUL.FTZ R25, R25, UR9 ;  /* 0x0000000919197c20 */ /* 0x000fe20008410000 */
[----:B------:R-:W0:Y:S01]  /*1c80*/  MUFU.EX2 R11, R11 ;  /* 0x0000000b000b7308 */ /* 0x000e220000000800 */
[----:B------:R-:W-:Y:S02]  /*1c90*/  FFMA.FTZ R19, R9, R10, R7 ;  /* 0x0000000a09137223 */ /* 0x000fe40000010007 */
[----:B------:R-:W-:Y:S01]  /*1ca0*/  FFMA.FTZ R26, R8, R25, R6 ;  /* 0x00000019081a7223 */ /* 0x000fe20000010006 */
[----:B------:R-:W1:Y:S01]  /*1cb0*/  MUFU.EX2 R17, R17 ;  /* 0x0000001100117308 */ /* 0x000e620000000800 */
[----:B------:R-:W-:-:S06]  /*1cc0*/  FMUL.FTZ R16, R19, -1.4426950216293334961 ;  /* 0xbfb8aa3b13107820 */ /* 0x000fcc0000410000 */
[----:B------:R-:W2:Y:S01]  /*1cd0*/  MUFU.EX2 R16, R16 ;  /* 0x0000001000107308 */ /* 0x000ea20000000800 */
[----:B0-----:R-:W-:Y:S01]  /*1ce0*/  FADD.FTZ R15, R11, 1 ;  /* 0x3f8000000b0f7421 */ /* 0x001fe20000010000 */
[----:B-1----:R-:W-:-:S05]  /*1cf0*/  FADD.FTZ R22, R17, 1 ;  /* 0x3f80000011167421 */ /* 0x002fca0000010000 */
[----:B------:R-:W0:Y:S01]  /*1d00*/  MUFU.RCP R15, R15 ;  /* 0x0000000f000f7308 */ /* 0x000e220000001000 */
[----:B--2---:R-:W-:Y:S01]  /*1d10*/  FADD.FTZ R14, R16, 1 ;  /* 0x3f800000100e7421 */ /* 0x004fe20000010000 */
[----:B------:R-:W-:-:S06]  /*1d20*/  PRMT R16, R42, 0x7632, R16 ;  /* 0x000076322a107816 */ /* 0x000fcc0000000010 */
[----:B------:R-:W1:Y:S01]  /*1d30*/  MUFU.RCP R11, R22 ;  /* 0x00000016000b7308 */ /* 0x000e620000001000 */
[----:B------:R-:W-:-:S07]  /*1d40*/  SHF.L.U32 R27, R16, 0x10, RZ ;  /* 0x00000010101b7819 */ /* 0x000fce00000006ff */
[----:B------:R-:W2:Y:S01]  /*1d50*/  MUFU.RCP R14, R14 ;  /* 0x0000000e000e7308 */ /* 0x000ea20000001000 */
[----:B0-----:R-:W-:Y:S01]  /*1d60*/  FADD.FTZ R17, -R15, 1 ;  /* 0x3f8000000f117421 */ /* 0x001fe20000010100 */
[----:B------:R-:W-:Y:S01]  /*1d70*/  FMUL.FTZ R20, R20, R15 ;  /* 0x0000000f14147220 */ /* 0x000fe20000410000 */
[----:B------:R-:W-:Y:S02]  /*1d80*/  FMUL.FTZ R15, R26, -1.4426950216293334961 ;  /* 0xbfb8aa3b1a0f7820 */ /* 0x000fe40000410000 */
[----:B------:R-:W-:Y:S01]  /*1d90*/  FFMA.FTZ R17, R12, R17, 1 ;  /* 0x3f8000000c117423 */ /* 0x000fe20000010011 */
[----:B------:R-:W-:-:S03]  /*1da0*/  PRMT R12, R41, 0x7632, R12 ;  /* 0x00007632290c7816 */ /* 0x000fc6000000000c */
[----:B------:R-:W0:Y:S01]  /*1db0*/  MUFU.EX2 R15, R15 ;  /* 0x0000000f000f7308 */ /* 0x000e220000000800 */
[----:B------:R-:W-:Y:S01]  /*1dc0*/  SHF.L.U32 R12, R12, 0x10, RZ ;  /* 0x000000100c0c7819 */ /* 0x000fe200000006ff */
[----:B------:R-:W-:Y:S01]  /*1dd0*/  FMUL.FTZ R20, R20, R17 ;  /* 0x0000001114147220 */ /* 0x000fe20000410000 */
[----:B------:R-:W-:Y:S01]  /*1de0*/  SHF.L.U32 R17, R37, 0x10, RZ ;  /* 0x0000001025117819 */ /* 0x000fe200000006ff */
[----:B-1----:R-:W-:Y:S02]  /*1df0*/  FADD.FTZ R23, -R11, 1 ;  /* 0x3f8000000b177421 */ /* 0x002fe40000010100 */
[----:B------:R-:W-:Y:S01]  /*1e00*/  FADD.FTZ R22, R12, -UR14 ;  /* 0x8000000e0c167e21 */ /* 0x000fe20008010000 */
[----:B--2---:R-:W-:Y:S01]  /*1e10*/  FMUL.FTZ R12, R27, R14 ;  /* 0x0000000e1b0c7220 */ /* 0x004fe20000410000 */
[----:B------:R-:W-:Y:S01]  /*1e20*/  PRMT R27, R39, 0x7632, R27 ;  /* 0x00007632271b7816 */ /* 0x000fe2000000001b */
[----:B------:R-:W-:Y:S01]  /*1e30*/  FADD.FTZ R14, -R14, 1 ;  /* 0x3f8000000e0e7421 */ /* 0x000fe20000010100 */
[----:B------:R-:W-:Y:S01]  /*1e40*/  FMUL.FTZ R22, R22, UR9 ;  /* 0x0000000916167c20 */ /* 0x000fe20008410000 */
[----:B------:R-:W-:Y:S01]  /*1e50*/  FFMA.FTZ R18, R18, R23, 1 ;  /* 0x3f80000012127423 */ /* 0x000fe20000010017 */
[----:B------:R-:W-:Y:S01]  /*1e60*/  SHF.L.U32 R27, R27, 0x10, RZ ;  /* 0x000000101b1b7819 */ /* 0x000fe200000006ff */
[----:B------:R-:W-:Y:S01]  /*1e70*/  FADD.FTZ R17, R17, -UR14 ;  /* 0x8000000e11117e21 */ /* 0x000fe20008010000 */
[----:B------:R-:W-:Y:S01]  /*1e80*/  FFMA.FTZ R19, R19, R14, 1 ;  /* 0x3f80000013137423 */ /* 0x000fe2000001000e */
[----:B0-----:R-:W-:Y:S01]  /*1e90*/  FADD.FTZ R23, R15, 1 ;  /* 0x3f8000000f177421 */ /* 0x001fe20000010000 */
[--C-:B------:R-:W-:Y:S01]  /*1ea0*/  FFMA.FTZ R16, R9, R22, R7.reuse ;  /* 0x0000001609107223 */ /* 0x100fe20000010007 */
[----:B------:R-:W-:Y:S01]  /*1eb0*/  SHF.L.U32 R14, R40, 0x10, RZ ;  /* 0x00000010280e7819 */ /* 0x000fe200000006ff */
[----:B------:R-:W-:Y:S01]  /*1ec0*/  FMUL.FTZ R17, R17, UR9 ;  /* 0x0000000911117c20 */ /* 0x000fe20008410000 */
[----:B------:R-:W-:Y:S01]  /*1ed0*/  FADD.FTZ R27, R27, -UR14 ;  /* 0x8000000e1b1b7e21 */ /* 0x000fe20008010000 */
[----:B------:R-:W-:Y:S01]  /*1ee0*/  FMUL.FTZ R24, R16, -1.4426950216293334961 ;  /* 0xbfb8aa3b10187820 */ /* 0x000fe20000410000 */
[----:B------:R-:W0:Y:S01]  /*1ef0*/  MUFU.RCP R23, R23 ;  /* 0x0000001700177308 */ /* 0x000e220000001000 */
[----:B------:R-:W-:Y:S01]  /*1f00*/  FMUL.FTZ R15, R14, R11 ;  /* 0x0000000b0e0f7220 */ /* 0x000fe20000410000 */
[----:B------:R-:W-:Y:S01]  /*1f10*/  FFMA.FTZ R11, R8, R17, R6 ;  /* 0x00000011080b7223 */ /* 0x000fe20000010006 */
[----:B------:R-:W-:Y:S01]  /*1f20*/  FMUL.FTZ R14, R27, UR9 ;  /* 0x000000091b0e7c20 */ /* 0x000fe20008410000 */
[----:B------:R-:W-:Y:S01]  /*1f30*/  FMUL.FTZ R19, R12, R19 ;  /* 0x000000130c137220 */ /* 0x000fe20000410000 */
[----:B------:R-:W-:Y:S01]  /*1f40*/  FMUL.FTZ R18, R15, R18 ;  /* 0x000000120f127220 */ /* 0x000fe20000410000 */
[----:B------:R-:W-:Y:S01]  /*1f50*/  FMUL.FTZ R45, R11, -1.4426950216293334961 ;  /* 0xbfb8aa3b0b2d7820 */ /* 0x000fe20000410000 */
[----:B------:R-:W-:Y:S01]  /*1f60*/  FFMA.FTZ R15, R9, R14, R7 ;  /* 0x0000000e090f7223 */ /* 0x000fe20000010007 */
[----:B------:R-:W1:Y:S01]  /*1f70*/  MUFU.EX2 R24, R24 ;  /* 0x0000001800187308 */ /* 0x000e620000000800 */
[----:B------:R-:W-:-:S02]  /*1f80*/  SHF.L.U32 R12, R43, 0x10, RZ ;  /* 0x000000102b0c7819 */ /* 0x000fc400000006ff */
[----:B------:R-:W-:Y:S01]  /*1f90*/  FMUL.FTZ R27, R15, -1.4426950216293334961 ;  /* 0xbfb8aa3b0f1b7820 */ /* 0x000fe20000410000 */
[----:B------:R-:W-:Y:S02]  /*1fa0*/  MUFU.EX2 R45, R45 ;  /* 0x0000002d002d7308 */ /* 0x000fe40000000800 */
[----:B------:R-:W-:-:S03]  /*1fb0*/  FADD.FTZ R12, R12, -UR14 ;  /* 0x8000000e0c0c7e21 */ /* 0x000fc60008010000 */
[----:B------:R-:W2:Y:S01]  /*1fc0*/  MUFU.EX2 R27, R27 ;  /* 0x0000001b001b7308 */ /* 0x000ea20000000800 */
[----:B0-----:R-:W-:Y:S01]  /*1fd0*/  FADD.FTZ R47, -R23, 1 ;  /* 0x3f800000172f7421 */ /* 0x001fe20000010100 */
[----:B-1----:R-:W-:-:S03]  /*1fe0*/  FADD.FTZ R46, R24, 1 ;  /* 0x3f800000182e7421 */ /* 0x002fc60000010000 */
[----:B------:R-:W-:Y:S01]  /*1ff0*/  FFMA.FTZ R26, R26, R47, 1 ;  /* 0x3f8000001a1a7423 */ /* 0x000fe2000001002f */
[----:B------:R-:W-:Y:S01]  /*2000*/  SHF.L.U32 R47, R38, 0x10, RZ ;  /* 0x00000010262f7819 */ /* 0x000fe200000006ff */
[----:B------:R0:W1:Y:S04]  /*2010*/  MUFU.RCP R24, R46 ;  /* 0x0000002e00187308 */ /* 0x0000680000001000 */
[----:B------:R-:W-:Y:S01]  /*2020*/  FMUL.FTZ R47, R47, R23 ;  /* 0x000000172f2f7220 */ /* 0x000fe20000410000 */
[----:B--2---:R-:W-:-:S03]  /*2030*/  FADD.FTZ R27, R27, 1 ;  /* 0x3f8000001b1b7421 */ /* 0x004fc60000010000 */
[----:B------:R-:W-:Y:S01]  /*2040*/  FMUL.FTZ R26, R47, R26 ;  /* 0x0000001a2f1a7220 */ /* 0x000fe20000410000 */
[----:B------:R-:W-:Y:S01]  /*2050*/  PRMT R47, R38, 0x7632, R47 ;  /* 0x00007632262f7816 */ /* 0x000fe2000000002f */
[----:B0-----:R-:W-:Y:S01]  /*2060*/  FADD.FTZ R46, R45, 1 ;  /* 0x3f8000002d2e7421 */ /* 0x001fe20000010000 */
[----:B------:R-:W-:Y:S01]  /*2070*/  PRMT R45, R40, 0x7632, R45 ;  /* 0x00007632282d7816 */ /* 0x000fe2000000002d */
[----:B------:R-:W-:Y:S03]  /*2080*/  MUFU.RCP R27, R27 ;  /* 0x0000001b001b7308 */ /* 0x000fe60000001000 */
[----:B------:R-:W-:Y:S01]  /*2090*/  SHF.L.U32 R45, R45, 0x10, RZ ;  /* 0x000000102d2d7819 */ /* 0x000fe200000006ff */
[----:B-1----:R-:W-:-:S04]  /*20a0*/  FADD.FTZ R53, -R24, 1 ;  /* 0x3f80000018357421 */ /* 0x002fc80000010100 */
[----:B------:R0:W1:Y:S01]  /*20b0*/  MUFU.RCP R23, R46 ;  /* 0x0000002e00177308 */ /* 0x0000620000001000 */
[----:B------:R-:W-:Y:S01]  /*20c0*/  FMUL.FTZ R45, R45, R24 ;  /* 0x000000182d2d7220 */ /* 0x000fe20000410000 */
[----:B------:R-:W-:Y:S01]  /*20d0*/  SHF.L.U32 R24, R36, 0x10, RZ ;  /* 0x0000001024187819 */ /* 0x000fe200000006ff */
[----:B------:R-:W-:Y:S01]  /*20e0*/  FFMA.FTZ R16, R16, R53, 1 ;  /* 0x3f80000010107423 */ /* 0x000fe20000010035 */
[----:B------:R-:W-:-:S03]  /*20f0*/  FADD.FTZ R53, RZ, R20 ;  /* 0x00000014ff357221 */ /* 0x000fc60000010000 */
[----:B------:R-:W-:Y:S01]  /*2100*/  FMUL.FTZ R45, R45, R16 ;  /* 0x000000102d2d7220 */ /* 0x000fe20000410000 */
[----:B------:R-:W-:Y:S01]  /*2110*/  FADD.FTZ R53, R53, R18 ;  /* 0x0000001235357221 */ /* 0x000fe20000010000 */
[----:B0-----:R-:W-:Y:S01]  /*2120*/  SHF.L.U32 R46, R47, 0x10, RZ ;  /* 0x000000102f2e7819 */ /* 0x001fe200000006ff */
[----:B-1----:R-:W-:Y:S01]  /*2130*/  FMUL.FTZ R24, R24, R23 ;  /* 0x0000001718187220 */ /* 0x002fe20000410000 */
[----:B------:R-:W-:-:S04]  /*2140*/  FADD.FTZ R23, -R23, 1 ;  /* 0x3f80000017177421 */ /* 0x000fc80000010100 */
[----:B------:R-:W-:Y:S01]  /*2150*/  FFMA.FTZ R23, R11, R23, 1 ;  /* 0x3f8000000b177423 */ /* 0x000fe20000010017 */
[----:B------:R-:W-:Y:S01]  /*2160*/  FMUL.FTZ R11, R46, R27 ;  /* 0x0000001b2e0b7220 */ /* 0x000fe20000410000 */
[----:B------:R-:W-:-:S04]  /*2170*/  FADD.FTZ R46, -R27, 1 ;  /* 0x3f8000001b2e7421 */ /* 0x000fc80000010100 */
[----:B------:R-:W-:Y:S01]  /*2180*/  FFMA.FTZ R46, R15, R46, 1 ;  /* 0x3f8000000f2e7423 */ /* 0x000fe2000001002e */
[----:B------:R-:W-:Y:S01]  /*2190*/  FMUL.FTZ R15, R24, R23 ;  /* 0x00000017180f7220 */ /* 0x000fe20000410000 */
[----:B------:R-:W-:Y:S02]  /*21a0*/  PRMT R23, R37, 0x7632, R23 ;  /* 0x0000763225177816 */ /* 0x000fe40000000017 */
[----:B------:R-:W-:Y:S01]  /*21b0*/  FMUL.FTZ R16, R11, R46 ;  /* 0x0000002e0b107220 */ /* 0x000fe20000410000 */
[----:B------:R-:W-:Y:S01]  /*21c0*/  FMUL.FTZ R11, R12, UR9 ;  /* 0x000000090c0b7c20 */ /* 0x000fe20008410000 */
[----:B------:R-:W-:Y:S01]  /*21d0*/  SHF.L.U32 R23, R23, 0x10, RZ ;  /* 0x0000001017177819 */ /* 0x000fe200000006ff */
[----:B------:R-:W-:-:S04]  /*21e0*/  FMUL.FTZ R12, R8, R20 ;  /* 0x00000014080c7220 */ /* 0x000fc80000410000 */
[----:B------:R-:W-:Y:S01]  /*21f0*/  FADD.FTZ R46, R23, -UR14 ;  /* 0x8000000e172e7e21 */ /* 0x000fe20008010000 */
[----:B------:R-:W-:Y:S01]  /*2200*/  FFMA.FTZ R27, R11, R12, RZ ;  /* 0x0000000c0b1b7223 */ /* 0x000fe200000100ff */
[----:B------:R-:W-:Y:S01]  /*2210*/  FADD.FTZ R24, RZ, R12 ;  /* 0x0000000cff187221 */ /* 0x000fe20000010000 */
[----:B------:R-:W-:Y:S01]  /*2220*/  FMUL.FTZ R23, R9, R19 ;  /* 0x0000001309177220 */ /* 0x000fe20000410000 */
[----:B------:R-:W-:-:S03]  /*2230*/  FMUL.FTZ R12, R46, UR9 ;  /* 0x000000092e0c7c20 */ /* 0x000fc60008410000 */
[----:B------:R-:W-:Y:S01]  /*2240*/  FFMA.FTZ R46, R10, R23, R27 ;  /* 0x000000170a2e7223 */ /* 0x000fe2000001001b */
[----:B------:R-:W-:Y:S01]  /*2250*/  FADD.FTZ R24, R23, R24 ;  /* 0x0000001817187221 */ /* 0x000fe20000010000 */
[----:B------:R-:W-:Y:S01]  /*2260*/  FFMA.FTZ R23, R9, R12, R7 ;  /* 0x0000000c09177223 */ /* 0x000fe20000010007 */
[----:B------:R-:W-:-:S03]  /*2270*/  FFMA.FTZ R27, R11, R20, RZ ;  /* 0x000000140b1b7223 */ /* 0x000fc600000100ff */
[----:B------:R-:W-:Y:S01]  /*2280*/  FMUL.FTZ R47, R23, -1.4426950216293334961 ;  /* 0xbfb8aa3b172f7820 */ /* 0x000fe20000410000 */
[-C--:B------:R-:W-:Y:S01]  /*2290*/  FFMA.FTZ R20, R21, R18.reuse, R27 ;  /* 0x0000001215147223 */ /* 0x080fe2000001001b */
[----:B------:R-:W-:Y:S01]  /*22a0*/  FMUL.FTZ R27, R8, R18 ;  /* 0x00000012081b7220 */ /* 0x000fe20000410000 */
[----:B------:R-:W-:Y:S02]  /*22b0*/  PRMT R18, R36, 0x7632, R18 ;  /* 0x0000763224127816 */ /* 0x000fe40000000012 */
[----:B------:R-:W-:Y:S01]  /*22c0*/  FFMA.FTZ R20, R25, R26, R20 ;  /* 0x0000001a19147223 */ /* 0x000fe20000010014 */
[----:B------:R-:W0:Y:S01]  /*22d0*/  MUFU.EX2 R47, R47 ;  /* 0x0000002f002f7308 */ /* 0x000e220000000800 */
[----:B------:R-:W-:Y:S01]  /*22e0*/  SHF.L.U32 R18, R18, 0x10, RZ ;  /* 0x0000001012127819 */ /* 0x000fe200000006ff */
[----:B------:R-:W-:Y:S01]  /*22f0*/  FFMA.FTZ R46, R21, R27, R46 ;  /* 0x0000001b152e7223 */ /* 0x000fe2000001002e */
[----:B------:R-:W-:Y:S01]  /*2300*/  SHF.L.U32 R21, R35, 0x10, RZ ;  /* 0x0000001023157819 */ /* 0x000fe200000006ff */
[----:B------:R-:W-:Y:S01]  /*2310*/  FADD.FTZ R24, R24, R27 ;  /* 0x0000001b18187221 */ /* 0x000fe20000010000 */
[----:B------:R-:W-:-:S03]  /*2320*/  FFMA.FTZ R20, R17, R15, R20 ;  /* 0x0000000f11147223 */ /* 0x000fc60000010014 */
[----:B------:R-:W-:Y:S01]  /*2330*/  FADD.FTZ R21, R21, -UR14 ;  /* 0x8000000e15157e21 */ /* 0x000fe20008010000 */
[----:B0-----:R-:W-:-:S04]  /*2340*/  FADD.FTZ R47, R47, 1 ;  /* 0x3f8000002f2f7421 */ /* 0x001fc80000010000 */
[----:B------:R0:W1:Y:S02]  /*2350*/  MUFU.RCP R11, R47 ;  /* 0x0000002f000b7308 */ /* 0x0000640000001000 */
[----:B0-----:R-:W-:Y:S01]  /*2360*/  FFMA.FTZ R47, R10, R19, RZ ;  /* 0x000000130a2f7223 */ /* 0x001fe200000100ff */
[----:B------:R-:W-:-:S03]  /*2370*/  FADD.FTZ R10, RZ, R19 ;  /* 0x00000013ff0a7221 */ /* 0x000fc60000010000 */
[----:B------:R-:W-:-:S04]  /*2380*/  FFMA.FTZ R19, R22, R45, R47 ;  /* 0x0000002d16137223 */ /* 0x000fc8000001002f */
[----:B------:R-:W-:Y:S01]  /*2390*/  FFMA.FTZ R19, R14, R16, R19 ;  /* 0x000000100e137223 */ /* 0x000fe20000010013 */
[----:B-1----:R-:W-:Y:S01]  /*23a0*/  FMUL.FTZ R18, R18, R11 ;  /* 0x0000000b12127220 */ /* 0x002fe20000410000 */
[----:B------:R-:W-:-:S04]  /*23b0*/  FADD.FTZ R11, -R11, 1 ;  /* 0x3f8000000b0b7421 */ /* 0x000fc80000010100 */
[----:B------:R-:W-:-:S04]  /*23c0*/  FFMA.FTZ R11, R23, R11, 1 ;  /* 0x3f800000170b7423 */ /* 0x000fc8000001000b */
[----:B------:R-:W-:Y:S01]  /*23d0*/  FMUL.FTZ R18, R18, R11 ;  /* 0x0000000b12127220 */ /* 0x000fe20000410000 */
[----:B------:R-:W-:-:S03]  /*23e0*/  FMUL.FTZ R11, R21, UR9 ;  /* 0x00000009150b7c20 */ /* 0x000fc60008410000 */
[----:B------:R-:W-:Y:S01]  /*23f0*/  FFMA.FTZ R19, R12, R18, R19 ;  /* 0x000000120c137223 */ /* 0x000fe20000010013 */
[----:B------:R-:W-:-:S04]  /*2400*/  FFMA.FTZ R23, R8, R11, R6 ;  /* 0x0000000b08177223 */ /* 0x000fc80000010006 */
[----:B------:R-:W-:-:S06]  /*2410*/  FMUL.FTZ R21, R23, -1.4426950216293334961 ;  /* 0xbfb8aa3b17157820 */ /* 0x000fcc0000410000 */
[----:B------:R-:W0:Y:S02]  /*2420*/  MUFU.EX2 R21, R21 ;  /* 0x0000001500157308 */ /* 0x000e240000000800 */
[----:B0-----:R-:W-:Y:S01]  /*2430*/  FADD.FTZ R27, R21, 1 ;  /* 0x3f800000151b7421 */ /* 0x001fe20000010000 */
[----:B------:R-:W-:Y:S01]  /*2440*/  FADD.FTZ R21, R10, R45 ;  /* 0x0000002d0a157221 */ /* 0x000fe20000010000 */
[----:B------:R-:W-:Y:S01]  /*2450*/  FMUL.FTZ R45, R9, R45 ;  /* 0x0000002d092d7220 */ /* 0x000fe20000410000 */
[----:B------:R-:W-:Y:S02]  /*2460*/  SHF.L.U32 R10, R34, 0x10, RZ ;  /* 0x00000010220a7819 */ /* 0x000fe400000006ff */
[----:B------:R-:W-:Y:S01]  /*2470*/  FADD.FTZ R21, R21, R16 ;  /* 0x0000001015157221 */ /* 0x000fe20000010000 */
[----:B------:R-:W0:Y:S01]  /*2480*/  MUFU.RCP R27, R27 ;  /* 0x0000001b001b7308 */ /* 0x000e220000001000 */
[----:B------:R-:W-:Y:S01]  /*2490*/  FFMA.FTZ R47, R22, R45, R46 ;  /* 0x0000002d162f7223 */ /* 0x000fe2000001002e */
[----:B------:R-:W-:Y:S01]  /*24a0*/  FADD.FTZ R24, R45, R24 ;  /* 0x000000182d187221 */ /* 0x000fe20000010000 */
[----:B------:R-:W-:Y:S01]  /*24b0*/  PRMT R46, R34, 0x7632, R46 ;  /* 0x00007632222e7816 */ /* 0x000fe2000000002e */
[----:B------:R-:W-:-:S03]  /*24c0*/  FMUL.FTZ R16, R9, R16 ;  /* 0x0000001009107220 */ /* 0x000fc60000410000 */
[----:B------:R-:W-:Y:S01]  /*24d0*/  SHF.L.U32 R46, R46, 0x10, RZ ;  /* 0x000000102e2e7819 */ /* 0x000fe200000006ff */
[----:B0-----:R-:W-:Y:S01]  /*24e0*/  FADD.FTZ R22, -R27, 1 ;  /* 0x3f8000001b167421 */ /* 0x001fe20000010100 */
[----:B------:R-:W-:-:S03]  /*24f0*/  FMUL.FTZ R10, R10, R27 ;  /* 0x0000001b0a0a7220 */ /* 0x000fc60000410000 */
[----:B------:R-:W-:Y:S01]  /*2500*/  FFMA.FTZ R23, R23, R22, 1 ;  /* 0x3f80000017177423 */ /* 0x000fe20000010016 */
[----:B------:R-:W-:-:S03]  /*2510*/  PRMT R22, R35, 0x7632, R22 ;  /* 0x0000763223167816 */ /* 0x000fc60000000016 */
[----:B------:R-:W-:Y:S01]  /*2520*/  FMUL.FTZ R23, R10, R23 ;  /* 0x000000170a177220 */ /* 0x000fe20000410000 */
[----:B------:R-:W-:-:S03]  /*2530*/  SHF.L.U32 R22, R22, 0x10, RZ ;  /* 0x0000001016167819 */ /* 0x000fc600000006ff */
[----:B------:R-:W-:Y:S02]  /*2540*/  FFMA.FTZ R20, R11, R23, R20 ;  /* 0x000000170b147223 */ /* 0x000fe40000010014 */
[----:B------:R-:W-:-:S04]  /*2550*/  FADD.FTZ R22, R22, -UR14 ;  /* 0x8000000e16167e21 */ /* 0x000fc80008010000 */
[----:B------:R-:W-:-:S04]  /*2560*/  FMUL.FTZ R10, R22, UR9 ;  /* 0x00000009160a7c20 */ /* 0x000fc80008410000 */
[----:B------:R-:W-:-:S04]  /*2570*/  FFMA.FTZ R27, R9, R10, R7 ;  /* 0x0000000a091b7223 */ /* 0x000fc80000010007 */
[----:B------:R-:W-:-:S06]  /*2580*/  FMUL.FTZ R22, R27, -1.4426950216293334961 ;  /* 0xbfb8aa3b1b167820 */ /* 0x000fcc0000410000 */
[----:B------:R-:W0:Y:S02]  /*2590*/  MUFU.EX2 R22, R22 ;  /* 0x0000001600167308 */ /* 0x000e240000000800 */
[----:B0-----:R-:W-:Y:S01]  /*25a0*/  FADD.FTZ R45, R22, 1 ;  /* 0x3f800000162d7421 */ /* 0x001fe20000010000 */
[----:B------:R-:W-:Y:S01]  /*25b0*/  FADD.FTZ R22, R53, R26 ;  /* 0x0000001a35167221 */ /* 0x000fe20000010000 */
[----:B------:R-:W-:-:S03]  /*25c0*/  FMUL.FTZ R26, R8, R26 ;  /* 0x0000001a081a7220 */ /* 0x000fc60000410000 */
[----:B------:R-:W-:Y:S01]  /*25d0*/  FADD.FTZ R22, R22, R15 ;  /* 0x0000000f16167221 */ /* 0x000fe20000010000 */
[----:B------:R-:W0:Y:S01]  /*25e0*/  MUFU.RCP R45, R45 ;  /* 0x0000002d002d7308 */ /* 0x000e220000001000 */
[----:B------:R-:W-:Y:S01]  /*25f0*/  FFMA.FTZ R25, R25, R26, R47 ;  /* 0x0000001a19197223 */ /* 0x000fe2000001002f */
[----:B------:R-:W-:Y:S01]  /*2600*/  FADD.FTZ R24, R24, R26 ;  /* 0x0000001a18187221 */ /* 0x000fe20000010000 */
[----:B------:R-:W-:Y:S01]  /*2610*/  FMUL.FTZ R15, R8, R15 ;  /* 0x0000000f080f7220 */ /* 0x000fe20000410000 */
[----:B------:R-:W-:Y:S01]  /*2620*/  FADD.FTZ R22, R22, R23 ;  /* 0x0000001716167221 */ /* 0x000fe20000010000 */
[----:B------:R-:W-:Y:S01]  /*2630*/  FFMA.FTZ R14, R14, R16, R25 ;  /* 0x000000100e0e7223 */ /* 0x000fe20000010019 */
[----:B------:R-:W-:Y:S01]  /*2640*/  SHF.L.U32 R25, R32, 0x10, RZ ;  /* 0x0000001020197819 */ /* 0x000fe200000006ff */
[----:B------:R-:W-:Y:S02]  /*2650*/  FADD.FTZ R24, R16, R24 ;  /* 0x0000001810187221 */ /* 0x000fe40000010000 */
[----:B------:R-:W-:Y:S01]  /*2660*/  FFMA.FTZ R17, R17, R15, R14 ;  /* 0x0000000f11117223 */ /* 0x000fe2000001000e */
[----:B------:R-:W-:Y:S01]  /*2670*/  SHF.L.U32 R14, R13, 0x10, RZ ;  /* 0x000000100d0e7819 */ /* 0x000fe200000006ff */
[--C-:B------:R-:W-:Y:S01]  /*2680*/  FADD.FTZ R24, R24, R15.reuse ;  /* 0x0000000f18187221 */ /* 0x100fe20000010000 */
[----:B------:R-:W-:-:S03]  /*2690*/  PRMT R15, R30, 0x7632, R15 ;  /* 0x000076321e0f7816 */ /* 0x000fc6000000000f */
[----:B------:R-:W-:Y:S01]  /*26a0*/  FADD.FTZ R14, R14, -UR14 ;  /* 0x8000000e0e0e7e21 */ /* 0x000fe20008010000 */
[----:B------:R-:W-:Y:S01]  /*26b0*/  SHF.L.U32 R15, R15, 0x10, RZ ;  /* 0x000000100f0f7819 */ /* 0x000fe200000006ff */
[----:B0-----:R-:W-:Y:S01]  /*26c0*/  FADD.FTZ R47, -R45, 1 ;  /* 0x3f8000002d2f7421 */ /* 0x001fe20000010100 */
[----:B------:R-:W-:Y:S01]  /*26d0*/  FMUL.FTZ R46, R46, R45 ;  /* 0x0000002d2e2e7220 */ /* 0x000fe20000410000 */
[----:B------:R-:W-:Y:S02]  /*26e0*/  FMUL.FTZ R14, R14, UR9 ;  /* 0x000000090e0e7c20 */ /* 0x000fe40008410000 */
[----:B------:R-:W-:Y:S01]  /*26f0*/  FFMA.FTZ R27, R27, R47, 1 ;  /* 0x3f8000001b1b7423 */ /* 0x000fe2000001002f */
[----:B------:R-:W-:-:S03]  /*2700*/  SHF.L.U32 R47, R33, 0x10, RZ ;  /* 0x00000010212f7819 */ /* 0x000fc600000006ff */
[----:B------:R-:W-:Y:S02]  /*2710*/  FMUL.FTZ R27, R46, R27 ;  /* 0x0000001b2e1b7220 */ /* 0x000fe40000410000 */
[----:B------:R-:W-:Y:S02]  /*2720*/  FADD.FTZ R45, R47, -UR14 ;  /* 0x8000000e2f2d7e21 */ /* 0x000fe40008010000 */
[----:B------:R-:W-:Y:S02]  /*2730*/  FFMA.FTZ R19, R10, R27, R19 ;  /* 0x0000001b0a137223 */ /* 0x000fe40000010013 */
[----:B------:R-:W-:-:S04]  /*2740*/  FMUL.FTZ R45, R45, UR9 ;  /* 0x000000092d2d7c20 */ /* 0x000fc80008410000 */
[----:B------:R-:W-:-:S04]  /*2750*/  FFMA.FTZ R26, R8, R45, R6 ;  /* 0x0000002d081a7223 */ /* 0x000fc80000010006 */
[----:B------:R-:W-:-:S06]  /*2760*/  FMUL.FTZ R47, R26, -1.4426950216293334961 ;  /* 0xbfb8aa3b1a2f7820 */ /* 0x000fcc0000410000 */
[----:B------:R-:W0:Y:S02]  /*2770*/  MUFU.EX2 R47, R47 ;  /* 0x0000002f002f7308 */ /* 0x000e240000000800 */
[----:B0-----:R-:W-:Y:S01]  /*2780*/  FADD.FTZ R46, R47, 1 ;  /* 0x3f8000002f2e7421 */ /* 0x001fe20000010000 */
[----:B------:R-:W-:-:S04]  /*2790*/  PRMT R47, R33, 0x7632, R47 ;  /* 0x00007632212f7816 */ /* 0x000fc8000000002f */
[----:B------:R-:W-:Y:S01]  /*27a0*/  SHF.L.U32 R47, R47, 0x10, RZ ;  /* 0x000000102f2f7819 */ /* 0x000fe200000006ff */
[----:B------:R-:W0:Y:S04]  /*27b0*/  MUFU.RCP R46, R46 ;  /* 0x0000002e002e7308 */ /* 0x000e280000001000 */
[----:B------:R-:W-:Y:S01]  /*27c0*/  FADD.FTZ R47, R47, -UR14 ;  /* 0x8000000e2f2f7e21 */ /* 0x000fe20008010000 */
[----:B0-----:R-:W-:Y:S01]  /*27d0*/  FADD.FTZ R53, -R46, 1 ;  /* 0x3f8000002e357421 */ /* 0x001fe20000010100 */
[----:B------:R-:W-:-:S03]  /*27e0*/  FMUL.FTZ R25, R25, R46 ;  /* 0x0000002e19197220 */ /* 0x000fc60000410000 */
[----:B------:R-:W-:Y:S01]  /*27f0*/  FFMA.FTZ R26, R26, R53, 1 ;  /* 0x3f8000001a1a7423 */ /* 0x000fe20000010035 */
[----:B------:R-:W-:-:S03]  /*2800*/  PRMT R53, R32, 0x7632, R53 ;  /* 0x0000763220357816 */ /* 0x000fc60000000035 */
[----:B------:R-:W-:Y:S01]  /*2810*/  FMUL.FTZ R25, R25, R26 ;  /* 0x0000001a19197220 */ /* 0x000fe20000410000 */
[----:B------:R-:W-:Y:S01]  /*2820*/  FMUL.FTZ R26, R47, UR9 ;  /* 0x000000092f1a7c20 */ /* 0x000fe20008410000 */
[----:B------:R-:W-:-:S03]  /*2830*/  SHF.L.U32 R53, R53, 0x10, RZ ;  /* 0x0000001035357819 */ /* 0x000fc600000006ff */
[----:B------:R-:W-:-:S04]  /*2840*/  FFMA.FTZ R16, R9, R26, R7 ;  /* 0x0000001a09107223 */ /* 0x000fc80000010007 */
[----:B------:R-:W-:-:S06]  /*2850*/  FMUL.FTZ R47, R16, -1.4426950216293334961 ;  /* 0xbfb8aa3b102f7820 */ /* 0x000fcc0000410000 */
[----:B------:R-:W0:Y:S02]  /*2860*/  MUFU.EX2 R47, R47 ;  /* 0x0000002f002f7308 */ /* 0x000e240000000800 */
[----:B0-----:R-:W-:-:S06]  /*2870*/  FADD.FTZ R46, R47, 1 ;  /* 0x3f8000002f2e7421 */ /* 0x001fcc0000010000 */
[----:B------:R-:W0:Y:S02]  /*2880*/  MUFU.RCP R46, R46 ;  /* 0x0000002e002e7308 */ /* 0x000e240000001000 */
[----:B0-----:R-:W-:Y:S01]  /*2890*/  FADD.FTZ R47, -R46, 1 ;  /* 0x3f8000002e2f7421 */ /* 0x001fe20000010100 */
[----:B------:R-:W-:-:S03]  /*28a0*/  FMUL.FTZ R13, R53, R46 ;  /* 0x0000002e350d7220 */ /* 0x000fc60000410000 */
[----:B------:R-:W-:-:S04]  /*28b0*/  FFMA.FTZ R16, R16, R47, 1 ;  /* 0x3f80000010107423 */ /* 0x000fc8000001002f */
[----:B------:R-:W-:Y:S01]  /*28c0*/  FMUL.FTZ R13, R13, R16 ;  /* 0x000000100d0d7220 */ /* 0x000fe20000410000 */
[----:B------:R-:W-:-:S03]  /*28d0*/  FFMA.FTZ R16, R9, R14, R7 ;  /* 0x0000000e09107223 */ /* 0x000fc60000010007 */
[----:B------:R-:W-:Y:S01]  /*28e0*/  FFMA.FTZ R19, R26, R13, R19 ;  /* 0x0000000d1a137223 */ /* 0x000fe20000010013 */
[----:B------:R-:W-:-:S06]  /*28f0*/  FMUL.FTZ R47, R16, -1.4426950216293334961 ;  /* 0xbfb8aa3b102f7820 */ /* 0x000fcc0000410000 */
[----:B------:R-:W0:Y:S02]  /*2900*/  MUFU.EX2 R47, R47 ;  /* 0x0000002f002f7308 */ /* 0x000e240000000800 */
[----:B0-----:R-:W-:-:S06]  /*2910*/  FADD.FTZ R46, R47, 1 ;  /* 0x3f8000002f2e7421 */ /* 0x001fcc0000010000 */
[----:B------:R-:W0:Y:S02]  /*2920*/  MUFU.RCP R46, R46 ;  /* 0x0000002e002e7308 */ /* 0x000e240000001000 */
[----:B0-----:R-:W-:Y:S01]  /*2930*/  FADD.FTZ R53, -R46, 1 ;  /* 0x3f8000002e357421 */ /* 0x001fe20000010100 */
[----:B------:R-:W-:Y:S01]  /*2940*/  FMUL.FTZ R15, R15, R46 ;  /* 0x0000002e0f0f7220 */ /* 0x000fe20000410000 */
[----:B------:R-:W-:Y:S02]  /*2950*/  FMUL.FTZ R46, R9, R18 ;  /* 0x00000012092e7220 */ /* 0x000fe40000410000 */
[----:B------:R-:W-:Y:S02]  /*2960*/  FFMA.FTZ R16, R16, R53, 1 ;  /* 0x3f80000010107423 */ /* 0x000fe40000010035 */
[----:B------:R-:W-:Y:S02]  /*2970*/  FADD.FTZ R24, R46, R24 ;  /* 0x000000182e187221 */ /* 0x000fe40000010000 */
[----:B------:R-:W-:Y:S01]  /*2980*/  FMUL.FTZ R15, R15, R16 ;  /* 0x000000100f0f7220 */ /* 0x000fe20000410000 */
[----:B------:R-:W-:-:S05]  /*2990*/  SHF.L.U32 R16, R31, 0x10, RZ ;  /* 0x000000101f107819 */ /* 0x000fca00000006ff */
[----:B------:R-:W-:Y:S01]  /*29a0*/  FADD.FTZ R47, R16, -UR14 ;  /* 0x8000000e102f7e21 */ /* 0x000fe20008010000 */
[----:B------:R-:W-:Y:S01]  /*29b0*/  FADD.FTZ R16, R21, R18 ;  /* 0x0000001215107221 */ /* 0x000fe20000010000 */
[----:B------:R-:W-:Y:S01]  /*29c0*/  FFMA.FTZ R18, R12, R46, R17 ;  /* 0x0000002e0c127223 */ /* 0x000fe20000010011 */
[----:B------:R-:W-:Y:S01]  /*29d0*/  SHF.L.U32 R46, R30, 0x10, RZ ;  /* 0x000000101e2e7819 */ /* 0x000fe200000006ff */
[----:B------:R-:W-:-:S04]  /*29e0*/  FMUL.FTZ R21, R47, UR9 ;  /* 0x000000092f157c20 */ /* 0x000fc80008410000 */
[----:B------:R-:W-:-:S04]  /*29f0*/  FFMA.FTZ R12, R8, R21, R6 ;  /* 0x00000015080c7223 */ /* 0x000fc80000010006 */
[----:B------:R-:W-:-:S06]  /*2a00*/  FMUL.FTZ R47, R12, -1.4426950216293334961 ;  /* 0xbfb8aa3b0c2f7820 */ /* 0x000fcc0000410000 */
[----:B------:R-:W0:Y:S02]  /*2a10*/  MUFU.EX2 R47, R47 ;  /* 0x0000002f002f7308 */ /* 0x000e240000000800 */
[----:B0-----:R-:W-:Y:S01]  /*2a20*/  FADD.FTZ R17, R47, 1 ;  /* 0x3f8000002f117421 */ /* 0x001fe20000010000 */
[----:B------:R-:W-:-:S04]  /*2a30*/  FMUL.FTZ R47, R8, R23 ;  /* 0x00000017082f7220 */ /* 0x000fc80000410000 */
[----:B------:R-:W-:Y:S01]  /*2a40*/  FFMA.FTZ R23, R11, R47, R18 ;  /* 0x0000002f0b177223 */ /* 0x000fe20000010012 */
[----:B------:R-:W0:Y:S01]  /*2a50*/  MUFU.RCP R17, R17 ;  /* 0x0000001100117308 */ /* 0x000e220000001000 */
[----:B------:R-:W-:Y:S01]  /*2a60*/  FADD.FTZ R24, R24, R47 ;  /* 0x0000002f18187221 */ /* 0x000fe20000010000 */
[----:B------:R-:W-:Y:S01]  /*2a70*/  SHF.L.U32 R47, R28, 0x10, RZ ;  /* 0x000000101c2f7819 */ /* 0x000fe200000006ff */
[----:B0-----:R-:W-:Y:S01]  /*2a80*/  FADD.FTZ R53, -R17, 1 ;  /* 0x3f80000011357421 */ /* 0x001fe20000010100 */
[----:B------:R-:W-:-:S03]  /*2a90*/  FMUL.FTZ R46, R46, R17 ;  /* 0x000000112e2e7220 */ /* 0x000fc60000410000 */
[----:B------:R-:W-:-:S04]  /*2aa0*/  FFMA.FTZ R53, R12, R53, 1 ;  /* 0x3f8000000c357423 */ /* 0x000fc80000010035 */
[----:B------:R-:W-:Y:S01]  /*2ab0*/  FMUL.FTZ R12, R46, R53 ;  /* 0x000000352e0c7220 */ /* 0x000fe20000410000 */
[----:B------:R-:W-:-:S05]  /*2ac0*/  SHF.L.U32 R46, R29, 0x10, RZ ;  /* 0x000000101d2e7819 */ /* 0x000fca00000006ff */
[----:B------:R-:W-:-:S04]  /*2ad0*/  FADD.FTZ R46, R46, -UR14 ;  /* 0x8000000e2e2e7e21 */ /* 0x000fc80008010000 */
[----:B------:R-:W-:-:S04]  /*2ae0*/  FMUL.FTZ R17, R46, UR9 ;  /* 0x000000092e117c20 */ /* 0x000fc80008410000 */
[----:B------:R-:W-:-:S04]  /*2af0*/  FFMA.FTZ R11, R8, R17, R6 ;  /* 0x00000011080b7223 */ /* 0x000fc80000010006 */
[----:B------:R-:W-:-:S06]  /*2b00*/  FMUL.FTZ R46, R11, -1.4426950216293334961 ;  /* 0xbfb8aa3b0b2e7820 */ /* 0x000fcc0000410000 */
[----:B------:R-:W0:Y:S02]  /*2b10*/  MUFU.EX2 R46, R46 ;  /* 0x0000002e002e7308 */ /* 0x000e240000000800 */
[----:B0-----:R-:W-:-:S04]  /*2b20*/  FADD.FTZ R53, R46, 1 ;  /* 0x3f8000002e357421 */ /* 0x001fc80000010000 */
[----:B------:R-:W0:Y:S02]  /*2b30*/  MUFU.RCP R18, R53 ;  /* 0x0000003500127308 */ /* 0x000e240000001000 */
[----:B0-----:R-:W-:Y:S01]  /*2b40*/  FMUL.FTZ R47, R47, R18 ;  /* 0x000000122f2f7220 */ /* 0x001fe20000410000 */
[----:B------:R-:W-:-:S04]  /*2b50*/  FADD.FTZ R18, -R18, 1 ;  /* 0x3f80000012127421 */ /* 0x000fc80000010100 */
[----:B------:R-:W-:-:S04]  /*2b60*/  FFMA.FTZ R18, R11, R18, 1 ;  /* 0x3f8000000b127423 */ /* 0x000fc80000010012 */
[----:B------:R-:W-:Y:S01]  /*2b70*/  FMUL.FTZ R11, R47, R18 ;  /* 0x000000122f0b7220 */ /* 0x000fe20000410000 */
[----:B------:R-:W-:-:S05]  /*2b80*/  SHF.L.U32 R18, R4, 0x10, RZ ;  /* 0x0000001004127819 */ /* 0x000fca00000006ff */
[----:B------:R-:W-:Y:S01]  /*2b90*/  FADD.FTZ R47, R18, -UR14 ;  /* 0x8000000e122f7e21 */ /* 0x000fe20008010000 */
[----:B------:R-:W-:Y:S01]  /*2ba0*/  FADD.FTZ R18, R16, R27 ;  /* 0x0000001b10127221 */ /* 0x000fe20000010000 */
[----:B------:R-:W-:Y:S02]  /*2bb0*/  FMUL.FTZ R27, R9, R27 ;  /* 0x0000001b091b7220 */ /* 0x000fe40000410000 */
[----:B------:R-:W-:Y:S01]  /*2bc0*/  FMUL.FTZ R16, R47, UR9 ;  /* 0x000000092f107c20 */ /* 0x000fe20008410000 */
[----:B------:R-:W-:Y:S01]  /*2bd0*/  FADD.FTZ R18, R18, R13 ;  /* 0x0000000d12127221 */ /* 0x000fe20000010000 */
[----:B------:R-:W-:Y:S01]  /*2be0*/  FFMA.FTZ R46, R10, R27, R23 ;  /* 0x0000001b0a2e7223 */ /* 0x000fe20000010017 */
[----:B------:R-:W-:Y:S01]  /*2bf0*/  SHF.L.U32 R10, R5, 0x10, RZ ;  /* 0x00000010050a7819 */ /* 0x000fe200000006ff */
[----:B------:R-:W-:Y:S01]  /*2c00*/  FFMA.FTZ R23, R9, R16, R7 ;  /* 0x0000001009177223 */ /* 0x000fe20000010007 */
[----:B------:R-:W-:-:S03]  /*2c10*/  FADD.FTZ R24, R27, R24 ;  /* 0x000000181b187221 */ /* 0x000fc60000010000 */
[----:B------:R-:W-:-:S06]  /*2c20*/  FMUL.FTZ R53, R23, -1.4426950216293334961 ;  /* 0xbfb8aa3b17357820 */ /* 0x000fcc0000410000 */
[----:B------:R-:W0:Y:S02]  /*2c30*/  MUFU.EX2 R53, R53 ;  /* 0x0000003500357308 */ /* 0x000e240000000800 */
[----:B0-----:R-:W-:-:S06]  /*2c40*/  FADD.FTZ R47, R53, 1 ;  /* 0x3f800000352f7421 */ /* 0x001fcc0000010000 */
[----:B------:R-:W0:Y:S02]  /*2c50*/  MUFU.RCP R47, R47 ;  /* 0x0000002f002f7308 */ /* 0x000e240000001000 */
[----:B0-----:R-:W-:Y:S01]  /*2c60*/  FADD.FTZ R27, -R47, 1 ;  /* 0x3f8000002f1b7421 */ /* 0x001fe20000010100 */
[----:B------:R-:W-:-:S03]  /*2c70*/  FMUL.FTZ R10, R10, R47 ;  /* 0x0000002f0a0a7220 */ /* 0x000fc60000410000 */
[----:B------:R-:W-:Y:S01]  /*2c80*/  FFMA.FTZ R47, R23, R27, 1 ;  /* 0x3f800000172f7423 */ /* 0x000fe2000001001b */
[----:B------:R-:W-:Y:S01]  /*2c90*/  FADD.FTZ R23, R22, R25 ;  /* 0x0000001916177221 */ /* 0x000fe20000010000 */
[-C--:B------:R-:W-:Y:S01]  /*2ca0*/  FFMA.FTZ R27, R45, R25.reuse, R20 ;  /* 0x000000192d1b7223 */ /* 0x080fe20000010014 */
[----:B------:R-:W-:Y:S01]  /*2cb0*/  FMUL.FTZ R25, R8, R25 ;  /* 0x0000001908197220 */ /* 0x000fe20000410000 */
[----:B------:R-:W-:Y:S02]  /*2cc0*/  FMUL.FTZ R10, R10, R47 ;  /* 0x0000002f0a0a7220 */ /* 0x000fe40000410000 */
[----:B------:R-:W-:Y:S01]  /*2cd0*/  FFMA.FTZ R20, R21, R12, R27 ;  /* 0x0000000c15147223 */ /* 0x000fe2000001001b */
[----:B------:R-:W-:Y:S01]  /*2ce0*/  FFMA.FTZ R46, R45, R25, R46 ;  /* 0x000000192d2e7223 */ /* 0x000fe2000001002e */
[----:B------:R-:W-:Y:S01]  /*2cf0*/  FADD.FTZ R24, R24, R25 ;  /* 0x0000001918187221 */ /* 0x000fe20000010000 */
[C---:B------:R-:W-:Y:S01]  /*2d00*/  FMUL.FTZ R25, R9.reuse, R13 ;  /* 0x0000000d09197220 */ /* 0x040fe20000410000 */
[----:B------:R-:W-:-:S03]  /*2d10*/  FMUL.FTZ R13, R9, R15 ;  /* 0x0000000f090d7220 */ /* 0x000fc60000410000 */
[----:B------:R-:W-:Y:S01]  /*2d20*/  FFMA.FTZ R46, R26, R25, R46 ;  /* 0x000000191a2e7223 */ /* 0x000fe2000001002e */
[----:B------:R-:W-:Y:S01]  /*2d30*/  FADD.FTZ R24, R25, R24 ;  /* 0x0000001819187221 */ /* 0x000fe20000010000 */
[C---:B------:R-:W-:Y:S01]  /*2d40*/  FMUL.FTZ R25, R8.reuse, R12 ;  /* 0x0000000c08197220 */ /* 0x040fe20000410000 */
[----:B------:R-:W-:-:S03]  /*2d50*/  FMUL.FTZ R26, R8, R11 ;  /* 0x0000000b081a7220 */ /* 0x000fc60000410000 */
[----:B------:R-:W-:Y:S01]  /*2d60*/  FFMA.FTZ R45, R21, R25, R46 ;  /* 0x00000019152d7223 */ /* 0x000fe2000001002e */
[----:B------:R-:W-:Y:S01]  /*2d70*/  FADD.FTZ R22, R24, R25 ;  /* 0x0000001918167221 */ /* 0x000fe20000010000 */
[----:B------:R-:W-:Y:S02]  /*2d80*/  FMUL.FTZ R21, R9, R10 ;  /* 0x0000000a09157220 */ /* 0x000fe40000410000 */
[C---:B------:R-:W-:Y:S01]  /*2d90*/  FFMA.FTZ R24, R14.reuse, R13, R45 ;  /* 0x0000000d0e187223 */ /* 0x040fe2000001002d */
[----:B------:R-:W-:Y:S01]  /*2da0*/  FADD.FTZ R13, R13, R22 ;  /* 0x000000160d0d7221 */ /* 0x000fe20000010000 */
[----:B------:R-:W-:Y:S01]  /*2db0*/  FADD.FTZ R22, R23, R12 ;  /* 0x0000000c17167221 */ /* 0x000fe20000010000 */
[C---:B------:R-:W-:Y:S01]  /*2dc0*/  FFMA.FTZ R12, R17.reuse, R11, R20 ;  /* 0x0000000b110c7223 */ /* 0x040fe20000010014 */
[----:B------:R-:W-:Y:S01]  /*2dd0*/  FFMA.FTZ R23, R17, R26, R24 ;  /* 0x0000001a11177223 */ /* 0x000fe20000010018 */
[----:B------:R-:W-:Y:S01]  /*2de0*/  FADD.FTZ R26, R13, R26 ;  /* 0x0000001a0d1a7221 */ /* 0x000fe20000010000 */
[----:B------:R-:W-:Y:S01]  /*2df0*/  FFMA.FTZ R13, R14, R15, R19 ;  /* 0x0000000f0e0d7223 */ /* 0x000fe20000010013 */
[----:B------:R-:W-:Y:S01]  /*2e00*/  FADD.FTZ R15, R18, R15 ;  /* 0x0000000f120f7221 */ /* 0x000fe20000010000 */
[----:B------:R-:W-:Y:S01]  /*2e10*/  FFMA.FTZ R19, R16, R21, R23 ;  /* 0x0000001510137223 */ /* 0x000fe20000010017 */
[----:B------:R-:W-:Y:S01]  /*2e20*/  FADD.FTZ R18, R21, R26 ;  /* 0x0000001a15127221 */ /* 0x000fe20000010000 */
[----:B------:R-:W-:Y:S01]  /*2e30*/  FADD.FTZ R14, R22, R11 ;  /* 0x0000000b160e7221 */ /* 0x000fe20000010000 */
[----:B------:R-:W-:Y:S01]  /*2e40*/  FFMA.FTZ R13, R16, R10, R13 ;  /* 0x0000000a100d7223 */ /* 0x000fe2000001000d */
[----:B------:R-:W-:-:S07]  /*2e50*/  FADD.FTZ R15, R15, R10 ;  /* 0x0000000a0f0f7221 */ /* 0x000fce0000010000 */
.L_x_42:
[----:B------:R-:W0:Y:S01]  /*2e60*/  S2R R47, SR_TID.X ;  /* 0x00000000002f7919 */ /* 0x000e220000002100 */
[----:B------:R-:W-:Y:S01]  /*2e70*/  MOV R11, R18 ;  /* 0x00000012000b7202 */ /* 0x000fe20000000f00 */
[----:B------:R-:W1:Y:S01]  /*2e80*/  S2UR UR13, SR_CgaCtaId ;  /* 0x00000000000d79c3 */ /* 0x000e620000008800 */
[----:B------:R-:W-:Y:S01]  /*2e90*/  ISETP.NE.AND P2, PT, R0, RZ, PT ;  /* 0x000000ff0000720c */ /* 0x000fe20003f45270 */
[----:B------:R-:W-:Y:S01]  /*2ea0*/  UMOV UR8, 0x400 ;  /* 0x0000040000087882 */ /* 0x000fe20000000000 */
[----:B------:R-:W2:Y:S01]  /*2eb0*/  LDCU UR7, c[0x0][0x374] ;  /* 0x00006e80ff0777ac */ /* 0x000ea20008000800 */
[----:B------:R-:W-:Y:S01]  /*2ec0*/  BSSY.RECONVERGENT B0, `(.L_x_43) ;  /* 0x000005b000007945 */ /* 0x000fe20003800200 */
[----:B------:R-:W-:-:S09]  /*2ed0*/  UIADD3 UR5, UPT, UPT, UR8, 0xc0, URZ ;  /* 0x000000c008057890 */ /* 0x000fd2000fffe0ff */
[----:B------:R-:W-:Y:S01]  /*2ee0*/  VOTEU.ALL UP0, P2 ;  /* 0x0000000000ff7886 */ /* 0x000fe20001000000 */
[----:B-1----:R-:W-:-:S04]  /*2ef0*/  ULEA UR5, UR13, UR5, 0x18 ;  /* 0x000000050d057291 */ /* 0x002fc8000f8ec0ff */
[----:B------:R-:W-:Y:S01]  /*2f00*/  @!UP0 ULEA UR12, UR13, UR8, 0x18 ;  /* 0x000000080d0c8291 */ /* 0x000fe2000f8ec0ff */
[C---:B0-----:R-:W-:Y:S02]  /*2f10*/  LOP3.LUT R10, R47.reuse, 0x3e0, RZ, 0xc0, !PT ;  /* 0x000003e02f0a7812 */ /* 0x041fe400078ec0ff */
[----:B------:R-:W-:Y:S02]  /*2f20*/  ISETP.NE.AND P1, PT, R47, RZ, PT ;  /* 0x000000ff2f00720c */ /* 0x000fe40003f25270 */
[C---:B------:R-:W-:Y:S02]  /*2f30*/  ISETP.GT.U32.AND P0, PT, R10.reuse, 0x210, PT ;  /* 0x000002100a00780c */ /* 0x040fe40003f04070 */
[----:B------:R-:W-:Y:S02]  /*2f40*/  IADD3 R17, PT, PT, -R10, 0x22f, RZ ;  /* 0x0000022f0a117810 */ /* 0x000fe40007ffe1ff */
[----:B------:R-:W-:Y:S02]  /*2f50*/  MOV R10, R19 ;  /* 0x00000013000a7202 */ /* 0x000fe40000000f00 */
[----:B------:R-:W-:-:S02]  /*2f60*/  SEL R17, R17, 0x1f, P0 ;  /* 0x0000001f11117807 */ /* 0x000fc40000000000 */
[----:B------:R-:W-:Y:S02]  /*2f70*/  LEA R45, R47, UR5, 0x4 ;  /* 0x000000052f2d7c11 */ /* 0x000fe4000f8e20ff */
[----:B------:R-:W-:Y:S01]  /*2f80*/  ISETP.GE.AND P0, PT, R0, R17, PT ;  /* 0x000000110000720c */ /* 0x000fe20003f06270 */
[----:B------:R-:W0:Y:S04]  /*2f90*/  SHFL.DOWN PT, R19, R10, 0x1, R17 ;  /* 0x082000000a137989 */ /* 0x000e2800000e0011 */
[----:B------:R-:W1:Y:S04]  /*2fa0*/  SHFL.DOWN PT, R16, R11, 0x1, R17 ;  /* 0x082000000b107989 */ /* 0x000e6800000e0011 */
[----:B------:R-:W-:Y:S04]  /*2fb0*/  STS.128 [R45], R12 ;  /* 0x0000000c2d007388 */ /* 0x000fe80000000c00 */
[----:B0-----:R-:W-:Y:S01]  /*2fc0*/  @!P0 FADD.FTZ R10, R19, R10 ;  /* 0x0000000a130a8221 */ /* 0x001fe20000010000 */
[----:B-1----:R-:W-:-:S04]  /*2fd0*/  @!P0 FADD.FTZ R11, R16, R11 ;  /* 0x0000000b100b8221 */ /* 0x002fc80000010000 */
        /* <DEDUP_REMOVED lines=25> */
[----:B-1----:R-:W-:-:S05]  /*3170*/  @!P0 FADD.FTZ R11, R11, R18 ;  /* 0x000000120b0b8221 */ /* 0x002fca0000010000 */
[----:B------:R0:W-:Y:S01]  /*3180*/  @!P2 STS.64 [R16+UR12+0x18], R10 ;  /* 0x0000180a1000a988 */ /* 0x0001e20008000a0c */
[----:B------:R-:W-:Y:S06]  /*3190*/  BAR.SYNC.DEFER_BLOCKING 0x0 ;  /* 0x0000000000007b1d */ /* 0x000fec0000010000 */
[----:B--2---:R-:W-:Y:S05]  /*31a0*/  @P1 BRA `(.L_x_44) ;  /* 0x0000000000b01947 */ /* 0x004fea0003800000 */
[----:B------:R-:W-:-:S09]  /*31b0*/  ULEA UR5, UR13, UR8, 0x18 ;  /* 0x000000080d057291 */ /* 0x000fd2000f8ec0ff */
[----:B0-----:R-:W0:Y:S04]  /*31c0*/  LDS.128 R16, [UR5+0x20] ;  /* 0x00002005ff107984 */ /* 0x001e280008000c00 */
[----:B------:R-:W1:Y:S04]  /*31d0*/  LDS.128 R20, [UR5+0x30] ;  /* 0x00003005ff147984 */ /* 0x000e680008000c00 */
        /* <DEDUP_REMOVED lines=10> */
[----:B------:R-:W1:Y:S01]  /*3280*/  LDS.128 R20, [UR5+0x60] ;  /* 0x00006005ff147984 */ /* 0x000e620008000c00 */
        /* <DEDUP_REMOVED lines=16> */
[----:B------:R-:W-:Y:S02]  /*3390*/  FADD.FTZ R24, R10, R25 ;  /* 0x000000190a187221 */ /* 0x000fe40000010000 */
[----:B------:R-:W2:Y:S01]  /*33a0*/  LDS.64 R10, [UR5+0xa0] ;  /* 0x0000a005ff0a7984 */ /* 0x000ea20008000a00 */
[----:B------:R-:W-:Y:S01]  /*33b0*/  FADD.FTZ R53, R53, R26 ;  /* 0x0000001a35357221 */ /* 0x000fe20000010000 */
[----:B------:R-:W-:-:S03]  /*33c0*/  FADD.FTZ R24, R24, R27 ;  /* 0x0000001b18187221 */ /* 0x000fc60000010000 */
[----:B0-----:R-:W-:Y:S01]  /*33d0*/  FADD.FTZ R53, R53, R16 ;  /* 0x0000001035357221 */ /* 0x001fe20000010000 */
[----:B------:R-:W-:-:S03]  /*33e0*/  FADD.FTZ R24, R24, R17 ;  /* 0x0000001118187221 */ /* 0x000fc60000010000 */
[----:B------:R-:W-:Y:S01]  /*33f0*/  FADD.FTZ R53, R53, R18 ;  /* 0x0000001235357221 */ /* 0x000fe20000010000 */
[----:B------:R-:W-:-:S03]  /*3400*/  FADD.FTZ R24, R24, R19 ;  /* 0x0000001318187221 */ /* 0x000fc60000010000 */
[----:B-1----:R-:W-:Y:S01]  /*3410*/  FADD.FTZ R53, R53, R20 ;  /* 0x0000001435357221 */ /* 0x002fe20000010000 */
[----:B------:R-:W-:-:S03]  /*3420*/  FADD.FTZ R24, R24, R21 ;  /* 0x0000001518187221 */ /* 0x000fc60000010000 */
[----:B------:R-:W-:Y:S01]  /*3430*/  FADD.FTZ R53, R53, R22 ;  /* 0x0000001635357221 */ /* 0x000fe20000010000 */
[----:B------:R-:W-:-:S03]  /*3440*/  FADD.FTZ R24, R24, R23 ;  /* 0x0000001718187221 */ /* 0x000fc60000010000 */
[----:B--2---:R-:W-:Y:S01]  /*3450*/  FADD.FTZ R10, R53, R10 ;  /* 0x0000000a350a7221 */ /* 0x004fe20000010000 */
[----:B------:R-:W-:-:S07]  /*3460*/  FADD.FTZ R11, R24, R11 ;  /* 0x0000000b180b7221 */ /* 0x000fce0000010000 */
.L_x_44:
[----:B------:R-:W-:Y:S05]  /*3470*/  BSYNC.RECONVERGENT B0 ;  /* 0x0000000000007941 */ /* 0x000fea0003800200 */
.L_x_43:
[----:B------:R-:W1:Y:S08]  /*3480*/  LDC R46, c[0x0][0x370] ;  /* 0x0000dc00ff2e7b82 */ /* 0x000e700000000800 */
[----:B------:R-:W-:Y:S01]  /*3490*/  BAR.SYNC.DEFER_BLOCKING 0x0 ;  /* 0x0000000000007b1d */ /* 0x000fe20000010000 */
[----:B------:R-:W-:Y:S01]  /*34a0*/  ISETP.GT.U32.AND P2, PT, R47, 0x22, PT ;  /* 0x000000222f00780c */ /* 0x000fe20003f44070 */
[----:B------:R-:W-:-:S04]  /*34b0*/  IMAD R47, R52, 0x23, R47 ;  /* 0x00000023342f7824 */ /* 0x000fc800078e022f */
[----:B------:R-:W-:Y:S01]  /*34c0*/  BSSY.RECONVERGENT B0, `(.L_x_45) ;  /* 0x000004e000007945 */ /* 0x000fe20003800200 */
[----:B-1----:R-:W-:-:S07]  /*34d0*/  ISETP.GE.U32.AND P0, PT, R46, 0x2, PT ;  /* 0x000000022e00780c */ /* 0x002fce0003f06070 */
[----:B------:R-:W-:Y:S06]  /*34e0*/  @P2 BRA `(.L_x_46) ;  /* 0x00000004002c2947 */ /* 0x000fec0003800000 */
[----:B------:R-:W1:Y:S04]  /*34f0*/  LDS.128 R20, [R45+0x230] ;  /* 0x000230002d147984 */ /* 0x000e680000000c00 */
[----:B------:R-:W2:Y:S04]  /*3500*/  LDS.128 R24, [R45+0x460] ;  /* 0x000460002d187984 */ /* 0x000ea80000000c00 */
[----:B0-----:R-:W0:Y:S01]  /*3510*/  LDS.128 R16, [R45+0x690] ;  /* 0x000690002d107984 */ /* 0x001e220000000c00 */
[----:B-1----:R-:W-:Y:S01]  /*3520*/  FADD.FTZ R53, R12, R20 ;  /* 0x000000140c357221 */ /* 0x002fe20000010000 */
[----:B------:R-:W-:Y:S01]  /*3530*/  FADD.FTZ R12, R13, R21 ;  /* 0x000000150d0c7221 */ /* 0x000fe20000010000 */
[----:B------:R-:W-:Y:S01]  /*3540*/  FADD.FTZ R13, R14, R22 ;  /* 0x000000160e0d7221 */ /* 0x000fe20000010000 */
[----:B------:R-:W-:Y:S01]  /*3550*/  FADD.FTZ R14, R15, R23 ;  /* 0x000000170f0e7221 */ /* 0x000fe20000010000 */
[----:B--2---:R-:W-:Y:S01]  /*3560*/  FADD.FTZ R53, R53, R24 ;  /* 0x0000001835357221 */ /* 0x004fe20000010000 */
[----:B------:R-:W-:Y:S01]  /*3570*/  FADD.FTZ R24, R12, R25 ;  /* 0x000000190c187221 */ /* 0x000fe20000010000 */
[----:B------:R-:W-:Y:S01]  /*3580*/  FADD.FTZ R21, R13, R26 ;  /* 0x0000001a0d157221 */ /* 0x000fe20000010000 */
[----:B------:R-:W-:Y:S01]  /*3590*/  FADD.FTZ R26, R14, R27 ;  /* 0x0000001b0e1a7221 */ /* 0x000fe20000010000 */
[----:B0-----:R-:W-:Y:S01]  /*35a0*/  FADD.FTZ R25, R53, R16 ;  /* 0x0000001035197221 */ /* 0x001fe20000010000 */
[----:B------:R-:W0:Y:S01]  /*35b0*/  LDS.128 R12, [R45+0x8c0] ;  /* 0x0008c0002d0c7984 */ /* 0x000e220000000c00 */
[----:B------:R-:W-:Y:S01]  /*35c0*/  FADD.FTZ R27, R21, R18 ;  /* 0x00000012151b7221 */ /* 0x000fe20000010000 */
[----:B------:R-:W-:Y:S01]  /*35d0*/  FADD.FTZ R24, R24, R17 ;  /* 0x0000001118187221 */ /* 0x000fe20000010000 */
[----:B------:R-:W-:Y:S01]  /*35e0*/  FADD.FTZ R26, R26, R19 ;  /* 0x000000131a1a7221 */ /* 0x000fe20000010000 */
        /* <DEDUP_REMOVED lines=10> */
[----:B------:R-:W-:Y:S01]  /*3690*/  FADD.FTZ R26, R26, R23 ;  /* 0x000000171a1a7221 */ /* 0x000fe20000010000 */
[----:B--2---:R-:W-:Y:S01]  /*36a0*/  FADD.FTZ R25, R25, R16 ;  /* 0x0000001019197221 */ /* 0x004fe20000010000 */
[----:B------:R-:W1:Y:S01]  /*36b0*/  LDS.128 R20, [R45+0x1180] ;  /* 0x001180002d147984 */ /* 0x000e620000000c00 */
[----:B------:R-:W-:Y:S01]  /*36c0*/  FADD.FTZ R24, R24, R17 ;  /* 0x0000001118187221 */ /* 0x000fe20000010000 */
[----:B------:R-:W-:Y:S01]  /*36d0*/  FADD.FTZ R27, R27, R18 ;  /* 0x000000121b1b7221 */ /* 0x000fe20000010000 */
[----:B------:R-:W-:-:S02]  /*36e0*/  FADD.FTZ R26, R26, R19 ;  /* 0x000000131a1a7221 */ /* 0x000fc40000010000 */
[----:B------:R-:W2:Y:S01]  /*36f0*/  LDS.128 R16, [R45+0x13b0] ;  /* 0x0013b0002d107984 */ /* 0x000ea20000000c00 */
[----:B0-----:R-:W-:Y:S01]  /*3700*/  FADD.FTZ R25, R25, R12 ;  /* 0x0000000c19197221 */ /* 0x001fe20000010000 */
[----:B------:R-:W-:Y:S01]  /*3710*/  FADD.FTZ R24, R24, R13 ;  /* 0x0000000d18187221 */ /* 0x000fe20000010000 */
[----:B------:R-:W-:Y:S01]  /*3720*/  FADD.FTZ R27, R27, R14 ;  /* 0x0000000e1b1b7221 */ /* 0x000fe20000010000 */
[----:B------:R-:W-:Y:S02]  /*3730*/  FADD.FTZ R26, R26, R15 ;  /* 0x0000000f1a1a7221 */ /* 0x000fe40000010000 */
[----:B------:R-:W0:Y:S01]  /*3740*/  LDS.128 R12, [R45+0x15e0] ;  /* 0x0015e0002d0c7984 */ /* 0x000e220000000c00 */
[----:B-1----:R-:W-:Y:S01]  /*3750*/  FADD.FTZ R25, R25, R20 ;  /* 0x0000001419197221 */ /* 0x002fe20000010000 */
        /* <DEDUP_REMOVED lines=17> */
[----:B------:R-:W-:-:S02]  /*3870*/  FADD.FTZ R52, R26, R23 ;  /* 0x000000171a347221 */ /* 0x000fc40000010000 */
[----:B------:R-:W1:Y:S01]  /*3880*/  LDS.128 R20, [R45+0x1ea0] ;  /* 0x001ea0002d147984 */ /* 0x000e620000000c00 */
[----:B--2---:R-:W-:Y:S01]  /*3890*/  FADD.FTZ R53, R25, R16 ;  /* 0x0000001019357221 */ /* 0x004fe20000010000 */
        /* <DEDUP_REMOVED lines=16> */
.L_x_46:
[----:B------:R-:W-:Y:S05]  /*39a0*/  BSYNC.RECONVERGENT B0 ;  /* 0x0000000000007941 */ /* 0x000fea0003800200 */
.L_x_45:
[----:B------:R-:W-:Y:S04]  /*39b0*/  BSSY.RECONVERGENT B0, `(.L_x_47) ;  /* 0x000001c000007945 */ /* 0x000fe80003800200 */
[----:B------:R-:W-:Y:S05]  /*39c0*/  @P2 BRA `(.L_x_48) ;  /* 0x0000000000682947 */ /* 0x000fea0003800000 */
[----:B0-----:R-:W0:Y:S08]  /*39d0*/  LDC.64 R16, c[0x0][0x3f8] ;  /* 0x0000fe00ff107b82 */ /* 0x001e300000000a00 */
[----:B------:R-:W1:Y:S01]  /*39e0*/  LDC.64 R18, c[0x0][0x3d8] ;  /* 0x0000f600ff127b82 */ /* 0x000e620000000a00 */
[----:B0-----:R-:W-:Y:S01]  /*39f0*/  IMAD.WIDE.U32 R20, R16, 0x3, RZ ;  /* 0x0000000310147825 */ /* 0x001fe200078e00ff */
[----:B------:R-:W-:-:S02]  /*3a00*/  LEA R25, R17, R17, 0x1 ;  /* 0x0000001111197211 */ /* 0x000fc400078e08ff */
[----:B------:R-:W-:Y:S02]  /*3a10*/  LEA.HI R23, P2, R17, R16, RZ, 0x1 ;  /* 0x0000001011177211 */ /* 0x000fe400078508ff */
[----:B------:R-:W-:Y:S02]  /*3a20*/  IADD3 R21, PT, PT, R21, R25, RZ ;  /* 0x0000001915157210 */ /* 0x000fe40007ffe0ff */
[----:B------:R-:W-:Y:S01]  /*3a30*/  IADD3.X R22, PT, PT, RZ, R17, RZ, P2, !PT ;  /* 0x00000011ff167210 */ /* 0x000fe200017fe4ff */
[----:B-1----:R-:W-:Y:S01]  /*3a40*/  IMAD.WIDE R18, R47, 0x4, R18 ;  /* 0x000000042f127825 */ /* 0x002fe200078e0212 */
[----:B------:R-:W-:Y:S02]  /*3a50*/  LEA.HI R24, P2, R21, R20, RZ, 0x1 ;  /* 0x0000001415187211 */ /* 0x000fe400078508ff */
[----:B------:R-:W-:Y:S02]  /*3a60*/  SHF.L.U32 R45, R23, 0x1, RZ ;  /* 0x00000001172d7819 */ /* 0x000fe400000006ff */
[----:B------:R-:W-:Y:S01]  /*3a70*/  SHF.L.U32 R25, R24, 0x1, RZ ;  /* 0x0000000118197819 */ /* 0x000fe200000006ff */
[----:B------:R1:W-:Y:S01]  /*3a80*/  REDG.E.ADD.F32.FTZ.RN.STRONG.GPU desc[UR10][R18.64], R12 ;  /* 0x0000000c120079a6 */ /* 0x0003e2000c12f30a */
[----:B------:R-:W-:-:S02]  /*3a90*/  LOP3.LUT R45, R45, 0xfffffffc, RZ, 0xc0, !PT ;  /* 0xfffffffc2d2d7812 */ /* 0x000fc400078ec0ff */
[----:B------:R-:W-:Y:S02]  /*3aa0*/  LEA R20, P3, R16, R18, 0x2 ;  /* 0x0000001210147211 */ /* 0x000fe400078610ff */
[----:B------:R-:W-:Y:S02]  /*3ab0*/  IADD3.X R27, PT, PT, RZ, R21, RZ, P2, !PT ;  /* 0x00000015ff1b7210 */ /* 0x000fe400017fe4ff */
[----:B------:R-:W-:Y:S02]  /*3ac0*/  LOP3.LUT R25, R25, 0xfffffffc, RZ, 0xc0, !PT ;  /* 0xfffffffc19197812 */ /* 0x000fe400078ec0ff */
[----:B------:R-:W-:Y:S02]  /*3ad0*/  SHF.L.U64.HI R23, R23, 0x1, R22 ;  /* 0x0000000117177819 */ /* 0x000fe40000010216 */
[----:B------:R-:W-:Y:S02]  /*3ae0*/  IADD3 R22, P2, PT, R18, R45, RZ ;  /* 0x0000002d12167210 */ /* 0x000fe40007f5e0ff */
[----:B------:R-:W-:-:S02]  /*3af0*/  LEA.HI.X R21, R16, R19, R17, 0x2, P3 ;  /* 0x0000001310157211 */ /* 0x000fc400018f1411 */
[----:B------:R-:W-:Y:S02]  /*3b00*/  SHF.L.U64.HI R17, R24, 0x1, R27 ;  /* 0x0000000118117819 */ /* 0x000fe4000001021b */
[----:B------:R-:W-:Y:S02]  /*3b10*/  IADD3 R16, P3, PT, R18, R25, RZ ;  /* 0x0000001912107210 */ /* 0x000fe40007f7e0ff */
[C---:B------:R-:W-:Y:S02]  /*3b20*/  IADD3.X R23, PT, PT, R19.reuse, R23, RZ, P2, !PT ;  /* 0x0000001713177210 */ /* 0x040fe400017fe4ff */
[----:B------:R-:W-:-:S03]  /*3b30*/  IADD3.X R17, PT, PT, R19, R17, RZ, P3, !PT ;  /* 0x0000001113117210 */ /* 0x000fc60001ffe4ff */
[----:B------:R1:W-:Y:S04]  /*3b40*/  REDG.E.ADD.F32.FTZ.RN.STRONG.GPU desc[UR10][R22.64], R13 ;  /* 0x0000000d160079a6 */ /* 0x0003e8000c12f30a */
[----:B------:R1:W-:Y:S04]  /*3b50*/  REDG.E.ADD.F32.FTZ.RN.STRONG.GPU desc[UR10][R20.64], R14 ;  /* 0x0000000e140079a6 */ /* 0x0003e8000c12f30a */
[----:B------:R1:W-:Y:S02]  /*3b60*/  REDG.E.ADD.F32.FTZ.RN.STRONG.GPU desc[UR10][R16.64], R15 ;  /* 0x0000000f100079a6 */ /* 0x0003e4000c12f30a */
.L_x_48:
[----:B------:R-:W-:Y:S05]  /*3b70*/  BSYNC.RECONVERGENT B0 ;  /* 0x0000000000007941 */ /* 0x000fea0003800200 */
.L_x_47:
[----:B------:R-:W-:Y:S05]  /*3b80*/  @!P0 BRA `(.L_x_49) ;  /* 0x0000000800c88947 */ /* 0x000fea0003800000 */
[----:B------:R-:W-:Y:S01]  /*3b90*/  ULOP3.LUT UR5, UR4, 0x1, URZ, 0xc0, !UPT ;  /* 0x0000000104057892 */ /* 0x000fe2000f8ec0ff */
[----:B------:R-:W2:Y:S01]  /*3ba0*/  LDC.64 R52, c[0x0][0x3d0] ;  /* 0x0000f400ff347b82 */ /* 0x000ea20000000a00 */
[----:B-1----:R-:W1:Y:S01]  /*3bb0*/  S2R R20, SR_CTAID.Y ;  /* 0x0000000000147919 */ /* 0x002e620000002600 */
[----:B------:R-:W-:-:S03]  /*3bc0*/  ISETP.GE.U32.AND P2, PT, R46, 0x8, PT ;  /* 0x000000082e00780c */ /* 0x000fc60003f46070 */
[----:B------:R-:W-:-:S05]  /*3bd0*/  MOV R15, UR5 ;  /* 0x00000005000f7c02 */ /* 0x000fca0008000f00 */
[----:B------:R-:W-:-:S04]  /*3be0*/  IMAD R15, R15, UR7, RZ ;  /* 0x000000070f0f7c24 */ /* 0x000fc8000f8e02ff */
[----:B------:R-:W-:-:S05]  /*3bf0*/  IMAD R12, R15, R46, RZ ;  /* 0x0000002e0f0c7224 */ /* 0x000fca00078e02ff */
[----:B------:R-:W-:-:S05]  /*3c00*/  SHF.L.U32 R13, R12, 0x1, RZ ;  /* 0x000000010c0d7819 */ /* 0x000fca00000006ff */
[----:B--2---:R-:W-:Y:S01]  /*3c10*/  IMAD.WIDE R52, R13, 0x4, R52 ;  /* 0x000000040d347825 */ /* 0x004fe200078e0234 */
[----:B-1----:R-:W-:Y:S06]  /*3c20*/  @P1 BRA `(.L_x_50) ;  /* 0x0000000000581947 */ /* 0x002fec0003800000 */
        /* <DEDUP_REMOVED lines=17> */
.L_x_51:
[----:B-1----:R-:W2:Y:S04]  /*3d40*/  LDG.E.STRONG.GPU R14, desc[UR10][R12.64] ;  /* 0x0000000a0c0e7981 */ /* 0x002ea8000c1ef900 */
[----:B--2---:R-:W-:Y:S01]  /*3d50*/  CCTL.IVALL ;  /* 0x00000000ff00798f */ /* 0x004fe20002000000 */
[----:B------:R-:W-:Y:S05]  /*3d60*/  YIELD ;  /* 0x0000000000007946 */ /* 0x000fea0003800000 */
[----:B------:R-:W-:-:S13]  /*3d70*/  ISETP.NE.AND P0, PT, R14, R17, PT ;  /* 0x000000110e00720c */ /* 0x000fda0003f05270 */
[----:B------:R-:W-:Y:S05]  /*3d80*/  @P0 BRA `(.L_x_51) ;  /* 0xfffffffc00ec0947 */ /* 0x000fea000383ffff */
.L_x_50:
[----:B------:R-:W-:Y:S05]  /*3d90*/  WARPSYNC.ALL ;  /* 0x0000000000007948 */ /* 0x000fea0003800000 */
[----:B------:R-:W-:Y:S01]  /*3da0*/  BAR.SYNC.DEFER_BLOCKING 0x0 ;  /* 0x0000000000007b1d */ /* 0x000fe20000010000 */
[----:B------:R-:W-:-:S05]  /*3db0*/  HFMA2 R21, -RZ, RZ, 0, 0 ;  /* 0x00000000ff157431 */ /* 0x000fca00000001ff */
[----:B------:R-:W-:Y:S05]  /*3dc0*/  @!P2 BRA `(.L_x_52) ;  /* 0x000000040040a947 */ /* 0x000fea0003800000 */
[----:B------:R-:W-:Y:S01]  /*3dd0*/  MOV R27, UR7 ;  /* 0x00000007001b7c02 */ /* 0x000fe20008000f00 */
[----:B------:R-:W-:Y:S01]  /*3de0*/  UMOV UR5, URZ ;  /* 0x000000ff00057c82 */ /* 0x000fe20008000000 */
[----:B-1----:R-:W-:Y:S02]  /*3df0*/  MOV R13, UR7 ;  /* 0x00000007000d7c02 */ /* 0x002fe40008000f00 */
[----:B------:R-:W-:Y:S01]  /*3e00*/  MOV R25, UR7 ;  /* 0x0000000700197c02 */ /* 0x000fe20008000f00 */
[--C-:B------:R-:W-:Y:S01]  /*3e10*/  IMAD R27, R27, 0x7, R20.reuse ;  /* 0x000000071b1b7824 */ /* 0x100fe200078e0214 */
[----:B------:R-:W-:Y:S01]  /*3e20*/  MOV R15, UR7 ;  /* 0x00000007000f7c02 */ /* 0x000fe20008000f00 */
[--C-:B------:R-:W-:Y:S01]  /*3e30*/  IMAD R26, R13, 0x3, R20.reuse ;  /* 0x000000030d1a7824 */ /* 0x100fe200078e0214 */
[----:B------:R-:W-:Y:S01]  /*3e40*/  MOV R45, UR7 ;  /* 0x00000007002d7c02 */ /* 0x000fe20008000f00 */
[--C-:B------:R-:W-:Y:S01]  /*3e50*/  IMAD R25, R25, 0x6, R20.reuse ;  /* 0x0000000619197824 */ /* 0x100fe200078e0214 */
[----:B------:R-:W-:Y:S01]  /*3e60*/  MOV R23, UR7 ;  /* 0x0000000700177c02 */ /* 0x000fe20008000f00 */
[----:B------:R-:W-:Y:S01]  /*3e70*/  IMAD R24, R15, 0x5, R20 ;  /* 0x000000050f187824 */ /* 0x000fe200078e0214 */
[----:B------:R-:W-:-:S02]  /*3e80*/  IADD3 R22, PT, PT, R20, UR7, RZ ;  /* 0x0000000714167c10 */ /* 0x000fc4000fffe0ff */
[----:B------:R-:W-:Y:S02]  /*3e90*/  IADD3 R18, PT, PT, -R3, RZ, RZ ;  /* 0x000000ff03127210 */ /* 0x000fe40007ffe1ff */
[-C--:B------:R-:W-:Y:S02]  /*3ea0*/  MOV R19, R20.reuse ;  /* 0x0000001400137202 */ /* 0x080fe40000000f00 */
[----:B------:R-:W-:Y:S02]  /*3eb0*/  LOP3.LUT R21, R46, 0x7ffffff8, RZ, 0xc0, !PT ;  /* 0x7ffffff82e157812 */ /* 0x000fe400078ec0ff */
[-C--:B------:R-:W-:Y:S02]  /*3ec0*/  LEA R45, R45, R20.reuse, 0x1 ;  /* 0x000000142d2d7211 */ /* 0x080fe400078e08ff */
[----:B------:R-:W-:-:S07]  /*3ed0*/  LEA R23, R23, R20, 0x2 ;  /* 0x0000001417177211 */ /* 0x000fce00078e10ff */
.L_x_53:
[----:B------:R-:W-:Y:S01]  /*3ee0*/  ISETP.EQ.OR P2, PT, R18, RZ, P1 ;  /* 0x000000ff1200720c */ /* 0x000fe20000f42670 */
[----:B------:R-:W-:-:S06]  /*3ef0*/  UIADD3 UR8, UPT, UPT, UR5, 0x1, URZ ;  /* 0x0000000105087890 */ /* 0x000fcc000fffe0ff */
[----:B------:R-:W-:Y:S01]  /*3f00*/  ISETP.EQ.OR P3, PT, R3, UR8, P1 ;  /* 0x0000000803007c0c */ /* 0x000fe20008f62670 */
[----:B------:R-:W-:-:S05]  /*3f10*/  UIADD3 UR8, UPT, UPT, UR5, 0x2, URZ ;  /* 0x0000000205087890 */ /* 0x000fca000fffe0ff */
[----:B------:R-:W-:Y:S01]  /*3f20*/  @!P2 IMAD.WIDE.U32 R12, R19, 0x8, R52 ;  /* 0x00000008130ca825 */ /* 0x000fe200078e0034 */
[----:B------:R-:W-:-:S05]  /*3f30*/  ISETP.EQ.OR P4, PT, R3, UR8, P1 ;  /* 0x0000000803007c0c */ /* 0x000fca0008f82670 */
[----:B------:R-:W2:Y:S01]  /*3f40*/  @!P2 LDG.E.64 R12, desc[UR10][R12.64] ;  /* 0x0000000a0c0ca981 */ /* 0x000ea2000c1e1b00 */
[----:B------:R-:W-:-:S06]  /*3f50*/  @!P3 IMAD.WIDE.U32 R14, R22, 0x8, R52 ;  /* 0x00000008160eb825 */ /* 0x000fcc00078e0034 */
[----:B------:R-:W3:Y:S01]  /*3f60*/  @!P3 LDG.E.64 R14, desc[UR10][R14.64] ;  /* 0x0000000a0e0eb981 */ /* 0x000ee2000c1e1b00 */
[----:B0-----:R-:W-:Y:S01]  /*3f70*/  @!P4 IMAD.WIDE.U32 R16, R45, 0x8, R52 ;  /* 0x000000082d10c825 */ /* 0x001fe200078e0034 */
[----:B------:R-:W-:-:S05]  /*3f80*/  UIADD3 UR12, UPT, UPT, UR5, 0x3, URZ ;  /* 0x00000003050c7890 */ /* 0x000fca000fffe0ff */
[----:B------:R-:W4:Y:S01]  /*3f90*/  @!P4 LDG.E.64 R16, desc[UR10][R16.64] ;  /* 0x0000000a1010c981 */ /* 0x000f22000c1e1b00 */
[----:B------:R-:W-:Y:S01]  /*3fa0*/  ISETP.EQ.OR P0, PT, R3, UR12, P1 ;  /* 0x0000000c03007c0c */ /* 0x000fe20008f02670 */
[----:B------:R-:W-:Y:S01]  /*3fb0*/  UIADD3 UR8, UPT, UPT, UR5, 0x4, URZ ;  /* 0x0000000405087890 */ /* 0x000fe2000fffe0ff */
[----:B--2---:R-:W-:Y:S01]  /*3fc0*/  @!P2 FADD.FTZ R10, R10, R12 ;  /* 0x0000000c0a0aa221 */ /* 0x004fe20000010000 */
[----:B------:R-:W-:-:S10]  /*3fd0*/  @!P2 FADD.FTZ R11, R11, R13 ;  /* 0x0000000d0b0ba221 */ /* 0x000fd40000010000 */
[----:B------:R-:W-:Y:S01]  /*3fe0*/  @!P0 IMAD.WIDE.U32 R12, R26, 0x8, R52 ;  /* 0x000000081a0c8825 */ /* 0x000fe200078e0034 */
[----:B------:R-:W-:-:S03]  /*3ff0*/  ISETP.EQ.OR P2, PT, R3, UR8, P1 ;  /* 0x0000000803007c0c */ /* 0x000fc60008f42670 */
[----:B---3--:R-:W-:Y:S02]  /*4000*/  @!P3 FADD.FTZ R10, R10, R14 ;  /* 0x0000000e0a0ab221 */ /* 0x008fe40000010000 */
[----:B------:R-:W2:Y:S01]  /*4010*/  @!P0 LDG.E.64 R12, desc[UR10][R12.64] ;  /* 0x0000000a0c0c8981 */ /* 0x000ea2000c1e1b00 */
[----:B------:R-:W-:Y:S01]  /*4020*/  @!P3 FADD.FTZ R11, R11, R15 ;  /* 0x0000000f0b0bb221 */ /* 0x000fe20000010000 */
[----:B----4-:R-:W-:-:S03]  /*4030*/  @!P4 FADD.FTZ R10, R10, R16 ;  /* 0x000000100a0ac221 */ /* 0x010fc60000010000 */
[----:B------:R-:W-:-:S03]  /*4040*/  @!P4 FADD.FTZ R11, R11, R17 ;  /* 0x000000110b0bc221 */ /* 0x000fc60000010000 */
[----:B------:R-:W-:-:S06]  /*4050*/  @!P2 IMAD.WIDE.U32 R16, R23, 0x8, R52 ;  /* 0x000000081710a825 */ /* 0x000fcc00078e0034 */
[----:B------:R-:W3:Y:S01]  /*4060*/  @!P2 LDG.E.64 R16, desc[UR10][R16.64] ;  /* 0x0000000a1010a981 */ /* 0x000ee2000c1e1b00 */
[----:B------:R-:W-:-:S06]  /*4070*/  UIADD3 UR8, UPT, UPT, UR5, 0x5, URZ ;  /* 0x0000000505087890 */ /* 0x000fcc000fffe0ff */
[----:B------:R-:W-:Y:S01]  /*4080*/  ISETP.EQ.OR P3, PT, R3, UR8, P1 ;  /* 0x0000000803007c0c */ /* 0x000fe20008f62670 */
[----:B------:R-:W-:Y:S02]  /*4090*/  UIADD3 UR8, UPT, UPT, UR5, 0x6, URZ ;  /* 0x0000000605087890 */ /* 0x000fe4000fffe0ff */
[----:B------:R-:W-:-:S04]  /*40a0*/  UIADD3 UR12, UPT, UPT, UR5, 0x7, URZ ;  /* 0x00000007050c7890 */ /* 0x000fc8000fffe0ff */
[----:B------:R-:W-:-:S06]  /*40b0*/  ISETP.EQ.OR P4, PT, R3, UR8, P1 ;  /* 0x0000000803007c0c */ /* 0x000fcc0008f82670 */
[----:B------:R-:W-:-:S06]  /*40c0*/  @!P3 IMAD.WIDE.U32 R14, R24, 0x8, R52 ;  /* 0x00000008180eb825 */ /* 0x000fcc00078e0034 */
[----:B------:R-:W4:Y:S01]  /*40d0*/  @!P3 LDG.E.64 R14, desc[UR10][R14.64] ;  /* 0x0000000a0e0eb981 */ /* 0x000f22000c1e1b00 */
[----:B--2---:R-:W-:Y:S01]  /*40e0*/  @!P0 FADD.FTZ R10, R10, R12 ;  /* 0x0000000c0a0a8221 */ /* 0x004fe20000010000 */
[----:B------:R-:W-:Y:S01]  /*40f0*/  @!P0 FADD.FTZ R11, R11, R13 ;  /* 0x0000000d0b0b8221 */ /* 0x000fe20000010000 */
[----:B------:R-:W-:Y:S01]  /*4100*/  ISETP.EQ.OR P0, PT, R3, UR12, P1 ;  /* 0x0000000c03007c0c */ /* 0x000fe20008f02670 */
[----:B------:R-:W-:-:S06]  /*4110*/  @!P4 IMAD.WIDE.U32 R12, R25, 0x8, R52 ;  /* 0x00000008190cc825 */ /* 0x000fcc00078e0034 */
[----:B------:R-:W2:Y:S01]  /*4120*/  @!P4 LDG.E.64 R12, desc[UR10][R12.64] ;  /* 0x0000000a0c0cc981 */ /* 0x000ea2000c1e1b00 */
[----:B---3--:R-:W-:Y:S01]  /*4130*/  @!P2 FADD.FTZ R10, R10, R16 ;  /* 0x000000100a0aa221 */ /* 0x008fe20000010000 */
[----:B------:R-:W-:-:S04]  /*4140*/  @!P2 FADD.FTZ R11, R11, R17 ;  /* 0x000000110b0ba221 */ /* 0x000fc80000010000 */
[----:B------:R-:W-:-:S06]  /*4150*/  @!P0 IMAD.WIDE.U32 R16, R27, 0x8, R52 ;  /* 0x000000081b108825 */ /* 0x000fcc00078e0034 */
[----:B------:R-:W3:Y:S01]  /*4160*/  @!P0 LDG.E.64 R16, desc[UR10][R16.64] ;  /* 0x0000000a10108981 */ /* 0x000ee2000c1e1b00 */
[----:B------:R-:W-:-:S06]  /*4170*/  UIADD3 UR5, UPT, UPT, UR5, 0x8, URZ ;  /* 0x0000000805057890 */ /* 0x000fcc000fffe0ff */
[----:B------:R-:W-:Y:S02]  /*4180*/  ISETP.NE.AND P2, PT, R21, UR5, PT ;  /* 0x0000000515007c0c */ /* 0x000fe4000bf45270 */
[----:B------:R-:W-:Y:S01]  /*4190*/  IADD3 R18, PT, PT, R18, 0x8, RZ ;  /* 0x0000000812127810 */ /* 0x000fe20007ffe0ff */
[----:B----4-:R-:W-:Y:S01]  /*41a0*/  @!P3 FADD.FTZ R10, R10, R14 ;  /* 0x0000000e0a0ab221 */ /* 0x010fe20000010000 */
[----:B------:R-:W-:Y:S01]  /*41b0*/  @!P3 FADD.FTZ R11, R11, R15 ;  /* 0x0000000f0b0bb221 */ /* 0x000fe20000010000 */
[----:B------:R-:W-:Y:S02]  /*41c0*/  MOV R15, UR7 ;  /* 0x00000007000f7c02 */ /* 0x000fe40008000f00 */
[----:B------:R-:W-:Y:S02]  /*41d0*/  MOV R14, UR7 ;  /* 0x00000007000e7c02 */ /* 0x000fe40008000f00 */
[----:B------:R-:W-:Y:S02]  /*41e0*/  LEA R19, R15, R19, 0x3 ;  /* 0x000000130f137211 */ /* 0x000fe400078e18ff */
[----:B------:R-:W-:Y:S01]  /*41f0*/  LEA R27, R14, R27, 0x3 ;  /* 0x0000001b0e1b7211 */ /* 0x000fe200078e18ff */
[----:B--2---:R-:W-:Y:S01]  /*4200*/  @!P4 FADD.FTZ R10, R10, R12 ;  /* 0x0000000c0a0ac221 */ /* 0x004fe20000010000 */
[----:B------:R-:W-:Y:S01]  /*4210*/  @!P4 FADD.FTZ R11, R11, R13 ;  /* 0x0000000d0b0bc221 */ /* 0x000fe20000010000 */
[----:B------:R-:W-:-:S02]  /*4220*/  MOV R12, UR7 ;  /* 0x00000007000c7c02 */ /* 0x000fc40008000f00 */
[----:B------:R-:W-:Y:S02]  /*4230*/  MOV R13, UR7 ;  /* 0x00000007000d7c02 */ /* 0x000fe40008000f00 */
[C---:B------:R-:W-:Y:S02]  /*4240*/  LEA R25, R12.reuse, R25, 0x3 ;  /* 0x000000190c197211 */ /* 0x040fe400078e18ff */
[C---:B------:R-:W-:Y:S02]  /*4250*/  LEA R24, R13.reuse, R24, 0x3 ;  /* 0x000000180d187211 */ /* 0x040fe400078e18ff */
[----:B------:R-:W-:Y:S02]  /*4260*/  LEA R23, R12, R23, 0x3 ;  /* 0x000000170c177211 */ /* 0x000fe400078e18ff */
[----:B------:R-:W-:Y:S01]  /*4270*/  LEA R26, R13, R26, 0x3 ;  /* 0x0000001a0d1a7211 */ /* 0x000fe200078e18ff */
[----:B---3--:R-:W-:Y:S01]  /*4280*/  @!P0 FADD.FTZ R10, R10, R16 ;  /* 0x000000100a0a8221 */ /* 0x008fe20000010000 */
[----:B------:R-:W-:Y:S01]  /*4290*/  LEA R45, R12, R45, 0x3 ;  /* 0x0000002d0c2d7211 */ /* 0x000fe200078e18ff */
[----:B------:R-:W-:Y:S01]  /*42a0*/  @!P0 FADD.FTZ R11, R11, R17 ;  /* 0x000000110b0b8221 */ /* 0x000fe20000010000 */
[----:B------:R-:W-:Y:S01]  /*42b0*/  LEA R22, R13, R22, 0x3 ;  /* 0x000000160d167211 */ /* 0x000fe200078e18ff */
[----:B------:R-:W-:Y:S06]  /*42c0*/  @P2 BRA `(.L_x_53) ;  /* 0xfffffffc00042947 */ /* 0x000fec000383ffff */
.L_x_52:
[----:B-1----:R-:W-:-:S13]  /*42d0*/  LOP3.LUT P0, R12, R46, 0x7, RZ, 0xc0, !PT ;  /* 0x000000072e0c7812 */ /* 0x002fda000780c0ff */
[----:B------:R-:W-:Y:S05]  /*42e0*/  @!P0 BRA `(.L_x_49) ;  /* 0x0000000000f08947 */ /* 0x000fea0003800000 */
[----:B------:R-:W-:Y:S02]  /*42f0*/  IADD3 R12, PT, PT, R12, -0x1, RZ ;  /* 0xffffffff0c0c7810 */ /* 0x000fe40007ffe0ff */
[----:B------:R-:W-:Y:S02]  /*4300*/  LOP3.LUT P5, R22, R46, 0x3, RZ, 0xc0, !PT ;  /* 0x000000032e167812 */ /* 0x000fe400078ac0ff */
[----:B------:R-:W-:-:S13]  /*4310*/  ISETP.GE.U32.AND P0, PT, R12, 0x3, PT ;  /* 0x000000030c00780c */ /* 0x000fda0003f06070 */
[----:B------:R-:W-:Y:S05]  /*4320*/  @!P0 BRA `(.L_x_54) ;  /* 0x0000000000708947 */ /* 0x000fea0003800000 */
[C---:B------:R-:W-:Y:S02]  /*4330*/  IADD3 R15, PT, PT, R21.reuse, 0x1, RZ ;  /* 0x00000001150f7810 */ /* 0x040fe40007ffe0ff */
[CC--:B------:R-:W-:Y:S02]  /*4340*/  ISETP.EQ.OR P0, PT, R21.reuse, R3.reuse, P1 ;  /* 0x000000031500720c */ /* 0x0c0fe40000f02670 */
[----:B------:R-:W-:Y:S02]  /*4350*/  IADD3 R17, PT, PT, R21, 0x2, RZ ;  /* 0x0000000215117810 */ /* 0x000fe40007ffe0ff */
[-C--:B------:R-:W-:Y:S02]  /*4360*/  ISETP.EQ.OR P2, PT, R15, R3.reuse, P1 ;  /* 0x000000030f00720c */ /* 0x080fe40000f42670 */
[----:B------:R-:W-:Y:S02]  /*4370*/  IADD3 R19, PT, PT, R21, 0x3, RZ ;  /* 0x0000000315137810 */ /* 0x000fe40007ffe0ff */
[----:B------:R-:W-:-:S02]  /*4380*/  ISETP.EQ.OR P3, PT, R17, R3, P1 ;  /* 0x000000031100720c */ /* 0x000fc40000f62670 */
[----:B------:R-:W-:-:S03]  /*4390*/  ISETP.EQ.OR P4, PT, R19, R3, P1 ;  /* 0x000000031300720c */ /* 0x000fc60000f82670 */
[----:B------:R-:W-:-:S04]  /*43a0*/  @!P0 IMAD R13, R21, UR7, R20 ;  /* 0x00000007150d8c24 */ /* 0x000fc8000f8e0214 */
[----:B------:R-:W-:Y:S02]  /*43b0*/  @!P2 IMAD R15, R15, UR7, R20 ;  /* 0x000000070f0fac24 */ /* 0x000fe4000f8e0214 */
[----:B------:R-:W-:-:S04]  /*43c0*/  @!P0 IMAD.WIDE.U32 R12, R13, 0x8, R52 ;  /* 0x000000080d0c8825 */ /* 0x000fc800078e0034 */
[----:B------:R-:W-:Y:S02]  /*43d0*/  @!P3 IMAD R17, R17, UR7, R20 ;  /* 0x000000071111bc24 */ /* 0x000fe4000f8e0214 */
[----:B------:R-:W-:Y:S01]  /*43e0*/  @!P2 IMAD.WIDE.U32 R14, R15, 0x8, R52 ;  /* 0x000000080f0ea825 */ /* 0x000fe200078e0034 */
[----:B------:R-:W2:Y:S03]  /*43f0*/  @!P0 LDG.E.64 R12, desc[UR10][R12.64] ;  /* 0x0000000a0c0c8981 */ /* 0x000ea6000c1e1b00 */
[----:B------:R-:W-:Y:S02]  /*4400*/  @!P4 IMAD R19, R19, UR7, R20 ;  /* 0x000000071313cc24 */ /* 0x000fe4000f8e0214 */
        /* <DEDUP_REMOVED lines=14> */
.L_x_54:
[----:B------:R-:W-:Y:S05]  /*44f0*/  @!P5 BRA `(.L_x_49) ;  /* 0x00000000006cd947 */ /* 0x000fea0003800000 */
[----:B------:R-:W-:Y:S02]  /*4500*/  ISETP.NE.AND P0, PT, R22, 0x1, PT ;  /* 0x000000011600780c */ /* 0x000fe40003f05270 */
[----:B------:R-:W-:-:S11]  /*4510*/  LOP3.LUT R46, R46, 0x1, RZ, 0xc0, !PT ;  /* 0x000000012e2e7812 */ /* 0x000fd600078ec0ff */
[----:B------:R-:W-:Y:S05]  /*4520*/  @!P0 BRA `(.L_x_55) ;  /* 0x0000000000388947 */ /* 0x000fea0003800000 */
[C---:B------:R-:W-:Y:S02]  /*4530*/  IADD3 R15, PT, PT, R21.reuse, 0x1, RZ ;  /* 0x00000001150f7810 */ /* 0x040fe40007ffe0ff */
[-C--:B------:R-:W-:Y:S02]  /*4540*/  ISETP.EQ.OR P2, PT, R21, R3.reuse, P1 ;  /* 0x000000031500720c */ /* 0x080fe40000f42670 */
[----:B------:R-:W-:-:S11]  /*4550*/  ISETP.EQ.OR P0, PT, R15, R3, P1 ;  /* 0x000000030f00720c */ /* 0x000fd60000f02670 */
[--C-:B------:R-:W-:Y:S02]  /*4560*/  @!P2 IMAD R13, R21, UR7, R20.reuse ;  /* 0x00000007150dac24 */ /* 0x100fe4000f8e0214 */
[----:B------:R-:W-:Y:S02]  /*4570*/  @!P0 IMAD R15, R15, UR7, R20 ;  /* 0x000000070f0f8c24 */ /* 0x000fe4000f8e0214 */
        /* <DEDUP_REMOVED lines=9> */
.L_x_55:
[----:B------:R-:W-:Y:S01]  /*4610*/  ISETP.EQ.OR P0, PT, R21, R3, P1 ;  /* 0x000000031500720c */ /* 0x000fe20000f02670 */
[----:B------:R-:W-:Y:S03]  /*4620*/  BSSY.RECONVERGENT B0, `(.L_x_49) ;  /* 0x0000008000007945 */ /* 0x000fe60003800200 */
[----:B------:R-:W-:-:S13]  /*4630*/  ISETP.NE.U32.OR P0, PT, R46, 0x1, P0 ;  /* 0x000000012e00780c */ /* 0x000fda0000705470 */
[----:B------:R-:W-:Y:S05]  /*4640*/  @P0 BRA `(.L_x_56) ;  /* 0x0000000000140947 */ /* 0x000fea0003800000 */
[----:B------:R-:W-:-:S04]  /*4650*/  IMAD R13, R21, UR7, R20 ;  /* 0x00000007150d7c24 */ /* 0x000fc8000f8e0214 */
[----:B------:R-:W-:-:S06]  /*4660*/  IMAD.WIDE.U32 R12, R13, 0x8, R52 ;  /* 0x000000080d0c7825 */ /* 0x000fcc00078e0034 */
[----:B------:R-:W0:Y:S02]  /*4670*/  LDG.E.64 R12, desc[UR10][R12.64] ;  /* 0x0000000a0c0c7981 */ /* 0x000e24000c1e1b00 */
[----:B0-----:R-:W-:Y:S01]  /*4680*/  FADD.FTZ R10, R10, R12 ;  /* 0x0000000c0a0a7221 */ /* 0x001fe20000010000 */
[----:B------:R-:W-:-:S07]  /*4690*/  FADD.FTZ R11, R11, R13 ;  /* 0x0000000d0b0b7221 */ /* 0x000fce0000010000 */
.L_x_56:
[----:B------:R-:W-:Y:S05]  /*46a0*/  BSYNC.RECONVERGENT B0 ;  /* 0x0000000000007941 */ /* 0x000fea0003800200 */
.L_x_49:
[----:B------:R-:W2:Y:S01]  /*46b0*/  S2UR UR8, SR_CgaCtaId ;  /* 0x00000000000879c3 */ /* 0x000ea20000008800 */
[----:B------:R-:W-:Y:S01]  /*46c0*/  UMOV UR5, 0x400 ;  /* 0x0000040000057882 */ /* 0x000fe20000000000 */
[C---:B01----:R-:W-:Y:S02]  /*46d0*/  PRMT R16, R43.reuse, 0x7632, R16 ;  /* 0x000076322b107816 */ /* 0x043fe40000000010 */
[----:B------:R-:W-:Y:S02]  /*46e0*/  SHF.L.U32 R43, R43, 0x10, RZ ;  /* 0x000000102b2b7819 */ /* 0x000fe400000006ff */
[----:B------:R-:W-:-:S03]  /*46f0*/  SHF.L.U32 R16, R16, 0x10, RZ ;  /* 0x0000001010107819 */ /* 0x000fc600000006ff */
[----:B------:R-:W-:Y:S02]  /*4700*/  FADD.FTZ R43, R43, -UR14 ;  /* 0x8000000e2b2b7e21 */ /* 0x000fe40008010000 */
[----:B------:R-:W-:Y:S02]  /*4710*/  FADD.FTZ R16, R16, -UR14 ;  /* 0x8000000e10107e21 */ /* 0x000fe40008010000 */
[----:B------:R-:W-:Y:S02]  /*4720*/  FMUL.FTZ R43, R43, UR9 ;  /* 0x000000092b2b7c20 */ /* 0x000fe40008410000 */
[----:B------:R-:W-:Y:S01]  /*4730*/  FMUL.FTZ R22, R16, UR9 ;  /* 0x0000000910167c20 */ /* 0x000fe20008410000 */
[----:B--2---:R-:W-:Y:S01]  /*4740*/  ULEA UR5, UR8, UR5, 0x18 ;  /* 0x0000000508057291 */ /* 0x004fe2000f8ec0ff */
[----:B------:R-:W0:Y:S08]  /*4750*/  LDCU.U8 UR8, c[0x0][0x414] ;  /* 0x00008280ff0877ac */ /* 0x000e300008000000 */
[----:B------:R1:W-:Y:S01]  /*4760*/  @!P1 STS.64 [UR5+0xb0], R10 ;  /* 0x0000b00aff009988 */ /* 0x0003e20008000a05 */
[----:B------:R-:W-:Y:S01]  /*4770*/  BAR.SYNC.DEFER_BLOCKING 0x0 ;  /* 0x0000000000007b1d */ /* 0x000fe20000010000 */
[----:B-1----:R-:W-:Y:S01]  /*4780*/  SHF.L.U32 R11, R42, 0x10, RZ ;  /* 0x000000102a0b7819 */ /* 0x002fe200000006ff */
[----:B0-----:R-:W-:-:S04]  /*4790*/  UISETP.NE.AND UP0, UPT, UR8, URZ, UPT ;  /* 0x000000ff0800728c */ /* 0x001fc8000bf05270 */
[----:B------:R-:W0:Y:S01]  /*47a0*/  LDS.64 R12, [UR5+0xb0] ;  /* 0x0000b005ff0c7984 */ /* 0x000e220008000a00 */
[----:B------:R-:W0:Y:S02]  /*47b0*/  LDCU UR5, c[0x0][0x42c] ;  /* 0x00008580ff0577ac */ /* 0x000e240008000800 */
[----:B0-----:R-:W-:Y:S01]  /*47c0*/  FMUL.FTZ R14, R12, UR5 ;  /* 0x000000050c0e7c20 */ /* 0x001fe20008410000 */
[----:B------:R-:W-:Y:S01]  /*47d0*/  PRMT R12, R42, 0x7632, R12 ;  /* 0x000076322a0c7816 */ /* 0x000fe2000000000c */
[----:B------:R-:W-:-:S03]  /*47e0*/  FMUL.FTZ R15, R13, UR5 ;  /* 0x000000050d0f7c20 */ /* 0x000fc60008410000 */
[----:B------:R-:W-:Y:S01]  /*47f0*/  SHF.L.U32 R10, R12, 0x10, RZ ;  /* 0x000000100c0a7819 */ /* 0x000fe200000006ff */
[----:B------:R-:W-:Y:S06]  /*4800*/  BRA.U !UP0, `(.L_x_57) ;  /* 0x0000000108487547 */ /* 0x000fec000b800000 */
[----:B------:R-:W-:Y:S01]  /*4810*/  FFMA.FTZ R12, R8, R43, R6 ;  /* 0x0000002b080c7223 */ /* 0x000fe20000010006 */
[----:B------:R-:W-:-:S03]  /*4820*/  FFMA.FTZ R23, R9, R22, R7 ;  /* 0x0000001609177223 */ /* 0x000fc60000010007 */
[----:B------:R-:W-:Y:S01]  /*4830*/  FMUL.FTZ R13, R12, -1.4426950216293334961 ;  /* 0xbfb8aa3b0c0d7820 */ /* 0x000fe20000410000 */
[----:B------:R-:W-:-:S05]  /*4840*/  FMUL.FTZ R17, R23, -1.4426950216293334961 ;  /* 0xbfb8aa3b17117820 */ /* 0x000fca0000410000 */
        /* <DEDUP_REMOVED lines=14> */
.L_x_57:
[----:B------:R-:W0:Y:S01]  /*4930*/  LDCU UR5, c[0x0][0x41c] ;  /* 0x00008380ff0577ac */ /* 0x000e220008000800 */
[C-C-:B------:R-:W-:Y:S01]  /*4940*/  FFMA.FTZ R12, R14.reuse, R22, R15.reuse ;  /* 0x000000160e0c7223 */ /* 0x140fe2000001000f */
[----:B------:R-:W-:Y:S01]  /*4950*/  BSSY.RECONVERGENT B0, `(.L_x_58) ;  /* 0x000001a000007945 */ /* 0x000fe20003800200 */
[C---:B------:R-:W-:Y:S01]  /*4960*/  PRMT R16, R41.reuse, 0x7632, R16 ;  /* 0x0000763229107816 */ /* 0x040fe20000000010 */
[----:B------:R-:W1:Y:S01]  /*4970*/  LDCU.64 UR16, c[0x0][0x400] ;  /* 0x00008000ff1077ac */ /* 0x000e620008000a00 */
[----:B------:R-:W-:Y:S01]  /*4980*/  SHF.L.U32 R41, R41, 0x10, RZ ;  /* 0x0000001029297819 */ /* 0x000fe200000006ff */
[----:B------:R-:W-:Y:S01]  /*4990*/  FFMA.FTZ R12, R9, R10, -R12 ;  /* 0x0000000a090c7223 */ /* 0x000fe2000001080c */
[----:B0-----:R-:W-:Y:S02]  /*49a0*/  IMAD R20, R3, UR5, R44 ;  /* 0x0000000503147c24 */ /* 0x001fe4000f8e022c */
[----:B------:R-:W-:-:S03]  /*49b0*/  FFMA.FTZ R3, R14, R43, R15 ;  /* 0x0000002b0e037223 */ /* 0x000fc6000001000f */
[----:B-1----:R-:W-:Y:S01]  /*49c0*/  ISETP.GE.U32.AND P0, PT, R20, UR16, PT ;  /* 0x0000001014007c0c */ /* 0x002fe2000bf06070 */
[----:B------:R-:W-:Y:S01]  /*49d0*/  FFMA.FTZ R3, R8, R11, -R3 ;  /* 0x0000000b08037223 */ /* 0x000fe20000010803 */
[----:B------:R-:W-:-:S04]  /*49e0*/  SHF.R.S32.HI R13, RZ, 0x1f, R20 ;  /* 0x0000001fff0d7819 */ /* 0x000fc80000011414 */
[----:B------:R-:W-:-:S13]  /*49f0*/  ISETP.GE.AND.EX P0, PT, R13, UR17, PT, P0 ;  /* 0x000000110d007c0c */ /* 0x000fda000bf06300 */
[----:B------:R-:W-:Y:S05]  /*4a00*/  @P0 BRA `(.L_x_59) ;  /* 0x0000000000380947 */ /* 0x000fea0003800000 */
[----:B------:R-:W0:Y:S01]  /*4a10*/  LDCU.64 UR18, c[0x0][0x3f8] ;  /* 0x00007f00ff1277ac */ /* 0x000e220008000a00 */
[----:B------:R-:W-:Y:S01]  /*4a20*/  MOV R10, R48 ;  /* 0x00000030000a7202 */ /* 0x000fe20000000f00 */
[----:B------:R-:W-:Y:S01]  /*4a30*/  FMUL.FTZ R18, R3, UR9 ;  /* 0x0000000903127c20 */ /* 0x000fe20008410000 */
[----:B------:R-:W-:Y:S01]  /*4a40*/  MOV R11, R51 ;  /* 0x00000033000b7202 */ /* 0x000fe20000000f00 */
[----:B------:R-:W1:Y:S01]  /*4a50*/  LDCU.64 UR12, c[0x0][0x380] ;  /* 0x00007000ff0c77ac */ /* 0x000e620008000a00 */
[----:B------:R-:W-:-:S05]  /*4a60*/  FMUL.FTZ R3, R12, UR9 ;  /* 0x000000090c037c20 */ /* 0x000fca0008410000 */
[----:B------:R-:W-:Y:S01]  /*4a70*/  F2FP.BF16.F32.PACK_AB R3, R3, R18 ;  /* 0x000000120303723e */ /* 0x000fe200000010ff */
[----:B0-----:R-:W-:Y:S02]  /*4a80*/  IMAD R13, R13, UR18, RZ ;  /* 0x000000120d0d7c24 */ /* 0x001fe4000f8e02ff */
[----:B------:R-:W-:-:S04]  /*4a90*/  IMAD.WIDE.U32 R10, R20, UR18, R10 ;  /* 0x00000012140a7c25 */ /* 0x000fc8000f8e000a */
[----:B------:R-:W-:Y:S01]  /*4aa0*/  IMAD R13, R20, UR19, R13 ;  /* 0x00000013140d7c24 */ /* 0x000fe2000f8e020d */
[----:B-1----:R-:W-:-:S04]  /*4ab0*/  LEA R12, P0, R10, UR12, 0x1 ;  /* 0x0000000c0a0c7c11 */ /* 0x002fc8000f8008ff */
[----:B------:R-:W-:-:S04]  /*4ac0*/  IADD3 R13, PT, PT, R11, R13, RZ ;  /* 0x0000000d0b0d7210 */ /* 0x000fc80007ffe0ff */
[----:B------:R-:W-:-:S05]  /*4ad0*/  LEA.HI.X R13, R10, UR13, R13, 0x1, P0 ;  /* 0x0000000d0a0d7c11 */ /* 0x000fca00080f0c0d */
[----:B------:R0:W-:Y:S02]  /*4ae0*/  STG.E desc[UR10][R12.64], R3 ;  /* 0x000000030c007986 */ /* 0x0001e4000c10190a */
.L_x_59:
[----:B------:R-:W-:Y:S05]  /*4af0*/  BSYNC.RECONVERGENT B0 ;  /* 0x0000000000007941 */ /* 0x000fea0003800200 */
.L_x_58:
[----:B------:R-:W-:Y:S01]  /*4b00*/  SHF.L.U32 R16, R16, 0x10, RZ ;  /* 0x0000001010107819 */ /* 0x000fe200000006ff */
[----:B------:R-:W-:Y:S01]  /*4b10*/  FADD.FTZ R41, R41, -UR14 ;  /* 0x8000000e29297e21 */ /* 0x000fe20008010000 */
[----:B0-----:R-:W-:Y:S02]  /*4b20*/  IADD3 R13, PT, PT, R20, 0x10, RZ ;  /* 0x00000010140d7810 */ /* 0x001fe40007ffe0ff */
[----:B------:R-:W-:Y:S01]  /*4b30*/  PRMT R12, R40, 0x7632, R12 ;  /* 0x00007632280c7816 */ /* 0x000fe2000000000c */
[----:B------:R-:W-:Y:S01]  /*4b40*/  FMUL.FTZ R41, R41, UR9 ;  /* 0x0000000929297c20 */ /* 0x000fe20008410000 */
[----:B------:R-:W-:Y:S01]  /*4b50*/  IADD3 R3, PT, PT, R20, 0x20, RZ ;  /* 0x0000002014037810 */ /* 0x000fe20007ffe0ff */
[----:B------:R-:W-:Y:S01]  /*4b60*/  FADD.FTZ R16, R16, -UR14 ;  /* 0x8000000e10107e21 */ /* 0x000fe20008010000 */
[----:B------:R-:W-:Y:S01]  /*4b70*/  ISETP.GE.U32.AND P0, PT, R13, UR16, PT ;  /* 0x000000100d007c0c */ /* 0x000fe2000bf06070 */
[----:B------:R-:W-:Y:S01]  /*4b80*/  FFMA.FTZ R19, R14, R41, R15 ;  /* 0x000000290e137223 */ /* 0x000fe2000001000f */
[----:B------:R-:W-:Y:S01]  /*4b90*/  SHF.R.S32.HI R10, RZ, 0x1f, R13 ;  /* 0x0000001fff0a7819 */ /* 0x000fe2000001140d */
[----:B------:R-:W-:Y:S01]  /*4ba0*/  FMUL.FTZ R16, R16, UR9 ;  /* 0x0000000910107c20 */ /* 0x000fe20008410000 */
[----:B------:R-:W-:-:S02]  /*4bb0*/  PRMT R11, R39, 0x7632, R11 ;  /* 0x00007632270b7816 */ /* 0x000fc4000000000b */
[----:B------:R-:W-:Y:S02]  /*4bc0*/  SHF.L.U32 R17, R40, 0x10, RZ ;  /* 0x0000001028117819 */ /* 0x000fe400000006ff */
[----:B------:R-:W-:Y:S02]  /*4bd0*/  ISETP.GE.U32.AND P1, PT, R3, UR16, PT ;  /* 0x0000001003007c0c */ /* 0x000fe4000bf26070 */
[----:B------:R-:W-:Y:S02]  /*4be0*/  ISETP.GE.AND.EX P0, PT, R10, UR17, PT, P0 ;  /* 0x000000110a007c0c */ /* 0x000fe4000bf06300 */
[----:B------:R-:W-:Y:S02]  /*4bf0*/  SHF.L.U32 R39, R39, 0x10, RZ ;  /* 0x0000001027277819 */ /* 0x000fe400000006ff */
[----:B------:R-:W-:Y:S01]  /*4c00*/  SHF.L.U32 R12, R12, 0x10, RZ ;  /* 0x000000100c0c7819 */ /* 0x000fe200000006ff */
[----:B------:R-:W-:Y:S08]  /*4c10*/  BRA.U !UP0, `(.L_x_60) ;  /* 0x0000000108487547 */ /* 0x000ff0000b800000 */
        /* <DEDUP_REMOVED lines=18> */
.L_x_60:
[----:B------:R-:W-:Y:S01]  /*4d40*/  FFMA.FTZ R18, R14, R16, R15 ;  /* 0x000000100e127223 */ /* 0x000fe2000001000f */
[----:B------:R-:W-:Y:S01]  /*4d50*/  BSSY.RECONVERGENT B0, `(.L_x_61) ;  /* 0x0000015000007945 */ /* 0x000fe20003800200 */
[----:B------:R-:W-:Y:S01]  /*4d60*/  FFMA.FTZ R19, R8, R17, -R19 ;  /* 0x0000001108137223 */ /* 0x000fe20000010813 */
[----:B------:R-:W-:Y:S01]  /*4d70*/  SHF.L.U32 R21, R11, 0x10, RZ ;  /* 0x000000100b157819 */ /* 0x000fe200000006ff */
[----:B------:R-:W-:Y:S01]  /*4d80*/  FADD.FTZ R39, R39, -UR14 ;  /* 0x8000000e27277e21 */ /* 0x000fe20008010000 */
[----:B------:R-:W-:Y:S01]  /*4d90*/  SHF.R.S32.HI R16, RZ, 0x1f, R3 ;  /* 0x0000001fff107819 */ /* 0x000fe20000011403 */
[----:B------:R-:W-:Y:S01]  /*4da0*/  FFMA.FTZ R17, R9, R12, -R18 ;  /* 0x0000000c09117223 */ /* 0x000fe20000010812 */
[----:B------:R-:W-:Y:S06]  /*4db0*/  @P0 BRA `(.L_x_62) ;  /* 0x0000000000380947 */ /* 0x000fec0003800000 */
[----:B------:R-:W0:Y:S01]  /*4dc0*/  LDCU.64 UR12, c[0x0][0x3f8] ;  /* 0x00007f00ff0c77ac */ /* 0x000e220008000a00 */
[----:B------:R-:W-:Y:S01]  /*4dd0*/  MOV R11, R51 ;  /* 0x00000033000b7202 */ /* 0x000fe20000000f00 */
[----:B------:R-:W-:Y:S01]  /*4de0*/  FMUL.FTZ R18, R19, UR9 ;  /* 0x0000000913127c20 */ /* 0x000fe20008410000 */
[----:B------:R-:W-:Y:S01]  /*4df0*/  FMUL.FTZ R17, R17, UR9 ;  /* 0x0000000911117c20 */ /* 0x000fe20008410000 */
[----:B------:R-:W1:Y:S04]  /*4e00*/  LDCU.64 UR18, c[0x0][0x380] ;  /* 0x00007000ff1277ac */ /* 0x000e680008000a00 */
[----:B------:R-:W-:Y:S01]  /*4e10*/  F2FP.BF16.F32.PACK_AB R17, R17, R18 ;  /* 0x000000121111723e */ /* 0x000fe200000010ff */
[----:B0-----:R-:W-:Y:S01]  /*4e20*/  IMAD R12, R10, UR12, RZ ;  /* 0x0000000c0a0c7c24 */ /* 0x001fe2000f8e02ff */
[----:B------:R-:W-:-:S05]  /*4e30*/  MOV R10, R48 ;  /* 0x00000030000a7202 */ /* 0x000fca0000000f00 */
[----:B------:R-:W-:-:S04]  /*4e40*/  IMAD.WIDE.U32 R10, R13, UR12, R10 ;  /* 0x0000000c0d0a7c25 */ /* 0x000fc8000f8e000a */
[----:B------:R-:W-:Y:S01]  /*4e50*/  IMAD R13, R13, UR13, R12 ;  /* 0x0000000d0d0d7c24 */ /* 0x000fe2000f8e020c */
[----:B-1----:R-:W-:-:S04]  /*4e60*/  LEA R12, P0, R10, UR18, 0x1 ;  /* 0x000000120a0c7c11 */ /* 0x002fc8000f8008ff */
[----:B------:R-:W-:-:S04]  /*4e70*/  IADD3 R13, PT, PT, R11, R13, RZ ;  /* 0x0000000d0b0d7210 */ /* 0x000fc80007ffe0ff */
[----:B------:R-:W-:-:S05]  /*4e80*/  LEA.HI.X R13, R10, UR19, R13, 0x1, P0 ;  /* 0x000000130a0d7c11 */ /* 0x000fca00080f0c0d */
[----:B------:R0:W-:Y:S02]  /*4e90*/  STG.E desc[UR10][R12.64], R17 ;  /* 0x000000110c007986 */ /* 0x0001e4000c10190a */
.L_x_62:
[----:B------:R-:W-:Y:S05]  /*4ea0*/  BSYNC.RECONVERGENT B0 ;  /* 0x0000000000007941 */ /* 0x000fea0003800200 */
.L_x_61:
[----:B------:R-:W-:Y:S01]  /*4eb0*/  PRMT R10, R38, 0x7632, R10 ;  /* 0x00007632260a7816 */ /* 0x000fe2000000000a */
[----:B------:R-:W-:Y:S01]  /*4ec0*/  FMUL.FTZ R39, R39, UR9 ;  /* 0x0000000927277c20 */ /* 0x000fe20008410000 */
[----:B------:R-:W-:Y:S01]  /*4ed0*/  FADD.FTZ R21, R21, -UR14 ;  /* 0x8000000e15157e21 */ /* 0x000fe20008010000 */
[----:B------:R-:W-:Y:S02]  /*4ee0*/  ISETP.GE.AND.EX P1, PT, R16, UR17, PT, P1 ;  /* 0x0000001110007c0c */ /* 0x000fe4000bf26310 */
[----:B------:R-:W-:Y:S01]  /*4ef0*/  SHF.L.U32 R11, R38, 0x10, RZ ;  /* 0x00000010260b7819 */ /* 0x000fe200000006ff */
[----:B------:R-:W-:Y:S01]  /*4f00*/  FFMA.FTZ R25, R14, R39, R15 ;  /* 0x000000270e197223 */ /* 0x000fe2000001000f */
[----:B------:R-:W-:Y:S01]  /*4f10*/  SHF.L.U32 R10, R10, 0x10, RZ ;  /* 0x000000100a0a7819 */ /* 0x000fe200000006ff */
[----:B------:R-:W-:Y:S01]  /*4f20*/  FMUL.FTZ R24, R21, UR9 ;  /* 0x0000000915187c20 */ /* 0x000fe20008410000 */
[----:B------:R-:W-:Y:S07]  /*4f30*/  BRA.U !UP0, `(.L_x_63) ;  /* 0x0000000108487547 */ /* 0x000fee000b800000 */
[----:B0-----:R-:W-:Y:S01]  /*4f40*/  FFMA.FTZ R12, R8, R39, R6 ;  /* 0x00000027080c7223 */ /* 0x001fe20000010006 */
        /* <DEDUP_REMOVED lines=17> */
.L_x_63:
[----:B0-----:R-:W-:Y:S01]  /*5060*/  FFMA.FTZ R12, R14, R24, R15 ;  /* 0x000000180e0c7223 */ /* 0x001fe2000001000f */
[----:B------:R-:W-:Y:S01]  /*5070*/  BSSY.RECONVERGENT B0, `(.L_x_64) ;  /* 0x0000014000007945 */ /* 0x000fe20003800200 */
[C---:B------:R-:W-:Y:S01]  /*5080*/  PRMT R17, R37.reuse, 0x7632, R17 ;  /* 0x0000763225117816 */ /* 0x040fe20000000011 */
[----:B------:R-:W-:Y:S01]  /*5090*/  FFMA.FTZ R25, R8, R11, -R25 ;  /* 0x0000000b08197223 */ /* 0x000fe20000010819 */
[----:B------:R-:W-:Y:S01]  /*50a0*/  SHF.L.U32 R37, R37, 0x10, RZ ;  /* 0x0000001025257819 */ /* 0x000fe200000006ff */
[----:B------:R-:W-:Y:S01]  /*50b0*/  FFMA.FTZ R12, R9, R10, -R12 ;  /* 0x0000000a090c7223 */ /* 0x000fe2000001080c */
[----:B------:R-:W-:Y:S06]  /*50c0*/  @P1 BRA `(.L_x_65) ;  /* 0x0000000000381947 */ /* 0x000fec0003800000 */
[----:B------:R-:W0:Y:S01]  /*50d0*/  LDCU.64 UR12, c[0x0][0x3f8] ;  /* 0x00007f00ff0c77ac */ /* 0x000e220008000a00 */
[----:B------:R-:W-:Y:S02]  /*50e0*/  MOV R10, R48 ;  /* 0x00000030000a7202 */ /* 0x000fe40000000f00 */
[----:B------:R-:W-:Y:S01]  /*50f0*/  MOV R11, R51 ;  /* 0x00000033000b7202 */ /* 0x000fe20000000f00 */
[----:B------:R-:W1:Y:S01]  /*5100*/  LDCU.64 UR18, c[0x0][0x380] ;  /* 0x00007000ff1277ac */ /* 0x000e620008000a00 */
[----:B0-----:R-:W-:Y:S02]  /*5110*/  IMAD R16, R16, UR12, RZ ;  /* 0x0000000c10107c24 */ /* 0x001fe4000f8e02ff */
[----:B------:R-:W-:-:S04]  /*5120*/  IMAD.WIDE.U32 R10, R3, UR12, R10 ;  /* 0x0000000c030a7c25 */ /* 0x000fc8000f8e000a */
[----:B------:R-:W-:Y:S02]  /*5130*/  IMAD R13, R3, UR13, R16 ;  /* 0x0000000d030d7c24 */ /* 0x000fe4000f8e0210 */
[----:B------:R-:W-:Y:S01]  /*5140*/  FMUL.FTZ R16, R25, UR9 ;  /* 0x0000000919107c20 */ /* 0x000fe20008410000 */
[----:B------:R-:W-:Y:S01]  /*5150*/  FMUL.FTZ R3, R12, UR9 ;  /* 0x000000090c037c20 */ /* 0x000fe20008410000 */
[C---:B-1----:R-:W-:Y:S02]  /*5160*/  LEA R12, P0, R10.reuse, UR18, 0x1 ;  /* 0x000000120a0c7c11 */ /* 0x042fe4000f8008ff */
[----:B------:R-:W-:Y:S02]  /*5170*/  IADD3 R13, PT, PT, R11, R13, RZ ;  /* 0x0000000d0b0d7210 */ /* 0x000fe40007ffe0ff */
[----:B------:R-:W-:Y:S02]  /*5180*/  F2FP.BF16.F32.PACK_AB R3, R3, R16 ;  /* 0x000000100303723e */ /* 0x000fe400000010ff */
[----:B------:R-:W-:-:S05]  /*5190*/  LEA.HI.X R13, R10, UR19, R13, 0x1, P0 ;  /* 0x000000130a0d7c11 */ /* 0x000fca00080f0c0d */
[----:B------:R0:W-:Y:S02]  /*51a0*/  STG.E desc[UR10][R12.64], R3 ;  /* 0x000000030c007986 */ /* 0x0001e4000c10190a */
.L_x_65:
[----:B------:R-:W-:Y:S05]  /*51b0*/  BSYNC.RECONVERGENT B0 ;  /* 0x0000000000007941 */ /* 0x000fea0003800200 */
.L_x_64:
[----:B------:R-:W-:Y:S01]  /*51c0*/  PRMT R11, R33, 0x7632, R11 ;  /* 0x00007632210b7816 */ /* 0x000fe2000000000b */
[----:B------:R-:W-:Y:S01]  /*51d0*/  FADD.FTZ R37, R37, -UR14 ;  /* 0x8000000e25257e21 */ /* 0x000fe20008010000 */
[----:B0-----:R-:W-:Y:S02]  /*51e0*/  PRMT R3, R35, 0x7632, R3 ;  /* 0x0000763223037816 */ /* 0x001fe40000000003 */
[----:B------:R-:W-:Y:S01]  /*51f0*/  PRMT R13, R31, 0x7632, R13 ;  /* 0x000076321f0d7816 */ /* 0x000fe2000000000d */
[----:B------:R-:W-:Y:S01]  /*5200*/  FMUL.FTZ R43, R37, UR9 ;  /* 0x00000009252b7c20 */ /* 0x000fe20008410000 */
[----:B------:R-:W-:Y:S02]  /*5210*/  SHF.L.U32 R31, R31, 0x10, RZ ;  /* 0x000000101f1f7819 */ /* 0x000fe400000006ff */
[----:B------:R-:W-:Y:S01]  /*5220*/  SHF.L.U32 R12, R4, 0x10, RZ ;  /* 0x00000010040c7819 */ /* 0x000fe200000006ff */
[----:B------:R-:W-:Y:S01]  /*5230*/  FFMA.FTZ R39, R14, R43, R15 ;  /* 0x0000002b0e277223 */ /* 0x000fe2000001000f */
[----:B------:R-:W-:Y:S01]  /*5240*/  SHF.L.U32 R4, R11, 0x10, RZ ;  /* 0x000000100b047819 */ /* 0x000fe200000006ff */
[----:B------:R-:W-:Y:S01]  /*5250*/  FADD.FTZ R31, R31, -UR14 ;  /* 0x8000000e1f1f7e21 */ /* 0x000fe20008010000 */
        /* <DEDUP_REMOVED lines=12> */
[----:B------:R-:W-:Y:S01]  /*5320*/  FMUL.FTZ R17, R31, UR9 ;  /* 0x000000091f117c20 */ /* 0x000fe20008410000 */
[----:B------:R-:W-:Y:S01]  /*5330*/  FADD.FTZ R40, R3, -UR14 ;  /* 0x8000000e03287e21 */ /* 0x000fe20008010000 */
[C---:B------:R-:W-:Y:S01]  /*5340*/  IADD3 R13, PT, PT, R20.reuse, 0x30, RZ ;  /* 0x00000030140d7810 */ /* 0x040fe20007ffe0ff */
[----:B------:R-:W-:Y:S01]  /*5350*/  FADD.FTZ R11, R11, -UR14 ;  /* 0x8000000e0b0b7e21 */ /* 0x000fe20008010000 */
[----:B------:R-:W-:Y:S01]  /*5360*/  IADD3 R31, PT, PT, R20, 0x40, RZ ;  /* 0x00000040141f7810 */ /* 0x000fe20007ffe0ff */
[----:B------:R-:W-:Y:S01]  /*5370*/  FMUL.FTZ R16, R4, UR9 ;  /* 0x0000000904107c20 */ /* 0x000fe20008410000 */
[C---:B------:R-:W-:Y:S01]  /*5380*/  IADD3 R22, PT, PT, R20.reuse, 0x50, RZ ;  /* 0x0000005014167810 */ /* 0x040fe20007ffe0ff */
[----:B------:R-:W-:Y:S01]  /*5390*/  FMUL.FTZ R33, R33, UR9 ;  /* 0x0000000921217c20 */ /* 0x000fe20008410000 */
[----:B------:R-:W-:Y:S01]  /*53a0*/  IADD3 R23, PT, PT, R20, 0x60, RZ ;  /* 0x0000006014177810 */ /* 0x000fe20007ffe0ff */
[----:B------:R-:W-:Y:S01]  /*53b0*/  FMUL.FTZ R19, R10, UR9 ;  /* 0x000000090a137c20 */ /* 0x000fe20008410000 */
[----:B------:R-:W-:Y:S01]  /*53c0*/  FMUL.FTZ R3, R29, UR9 ;  /* 0x000000091d037c20 */ /* 0x000fe20008410000 */
[----:B------:R-:W-:Y:S01]  /*53d0*/  FMUL.FTZ R12, R12, UR9 ;  /* 0x000000090c0c7c20 */ /* 0x000fe20008410000 */
[----:B------:R-:W-:Y:S01]  /*53e0*/  FMUL.FTZ R40, R40, UR9 ;  /* 0x0000000928287c20 */ /* 0x000fe20008410000 */
[----:B------:R-:W-:Y:S01]  /*53f0*/  FMUL.FTZ R4, R11, UR9 ;  /* 0x000000090b047c20 */ /* 0x000fe20008410000 */
[----:B------:R-:W-:Y:S01]  /*5400*/  FMUL.FTZ R18, R18, UR9 ;  /* 0x0000000912127c20 */ /* 0x000fe20008410000 */
[----:B------:R-:W-:Y:S01]  /*5410*/  PRMT R41, R36, 0x7632, R41 ;  /* 0x0000763224297816 */ /* 0x000fe20000000029 */
[--C-:B------:R-:W-:Y:S01]  /*5420*/  FFMA.FTZ R10, R14, R12, R15.reuse ;  /* 0x0000000c0e0a7223 */ /* 0x100fe2000001000f */
[----:B------:R-:W-:Y:S01]  /*5430*/  IADD3 R20, PT, PT, R20, 0x70, RZ ;  /* 0x0000007014147810 */ /* 0x000fe20007ffe0ff */
[C-C-:B------:R-:W-:Y:S01]  /*5440*/  FFMA.FTZ R35, R14.reuse, R33, R15.reuse ;  /* 0x000000210e237223 */ /* 0x140fe2000001000f */
[----:B------:R-:W-:Y:S01]  /*5450*/  ISETP.GE.U32.AND P1, PT, R13, UR16, PT ;  /* 0x000000100d007c0c */ /* 0x000fe2000bf26070 */
[C-C-:B------:R-:W-:Y:S01]  /*5460*/  FFMA.FTZ R42, R14.reuse, R40, R15.reuse ;  /* 0x000000280e2a7223 */ /* 0x140fe2000001000f */
[----:B------:R-:W-:Y:S01]  /*5470*/  ISETP.GE.U32.AND P3, PT, R31, UR16, PT ;  /* 0x000000101f007c0c */ /* 0x000fe2000bf66070 */
[--C-:B------:R-:W-:Y:S01]  /*5480*/  FFMA.FTZ R21, R14, R19, R15.reuse ;  /* 0x000000130e157223 */ /* 0x100fe2000001000f */
[----:B------:R-:W-:Y:S01]  /*5490*/  ISETP.GE.U32.AND P4, PT, R22, UR16, PT ;  /* 0x0000001016007c0c */ /* 0x000fe2000bf86070 */
[C-C-:B------:R-:W-:Y:S01]  /*54a0*/  FFMA.FTZ R26, R14.reuse, R16, R15.reuse ;  /* 0x000000100e1a7223 */ /* 0x140fe2000001000f */
[----:B------:R-:W-:Y:S01]  /*54b0*/  ISETP.GE.U32.AND P2, PT, R23, UR16, PT ;  /* 0x0000001017007c0c */ /* 0x000fe2000bf46070 */
[C---:B------:R-:W-:Y:S01]  /*54c0*/  FFMA.FTZ R27, R14.reuse, R17, R15 ;  /* 0x000000110e1b7223 */ /* 0x040fe2000001000f */
[----:B------:R-:W-:Y:S01]  /*54d0*/  SHF.R.S32.HI R11, RZ, 0x1f, R13 ;  /* 0x0000001fff0b7819 */ /* 0x000fe2000001140d */
[C---:B------:R-:W-:Y:S01]  /*54e0*/  FFMA.FTZ R38, R14.reuse, R4, R15 ;  /* 0x000000040e267223 */ /* 0x040fe2000001000f */
[----:B------:R-:W-:Y:S01]  /*54f0*/  SHF.R.S32.HI R37, RZ, 0x1f, R31 ;  /* 0x0000001fff257819 */ /* 0x000fe2000001141f */
[C-C-:B------:R-:W-:Y:S01]  /*5500*/  FFMA.FTZ R29, R14.reuse, R3, R15.reuse ;  /* 0x000000030e1d7223 */ /* 0x140fe2000001000f */
[----:B------:R-:W-:Y:S01]  /*5510*/  SHF.R.S32.HI R24, RZ, 0x1f, R22 ;  /* 0x0000001fff187819 */ /* 0x000fe20000011416 */
[----:B------:R-:W-:Y:S01]  /*5520*/  FFMA.FTZ R14, R14, R18, R15 ;  /* 0x000000120e0e7223 */ /* 0x000fe2000001000f */
[----:B------:R-:W-:-:S02]  /*5530*/  SHF.R.S32.HI R25, RZ, 0x1f, R23 ;  /* 0x0000001fff197819 */ /* 0x000fc40000011417 */
[----:B------:R-:W-:Y:S02]  /*5540*/  ISETP.GE.U32.AND P0, PT, R20, UR16, PT ;  /* 0x0000001014007c0c */ /* 0x000fe4000bf06070 */
[----:B------:R-:W-:Y:S02]  /*5550*/  ISETP.GE.AND.EX P1, PT, R11, UR17, PT, P1 ;  /* 0x000000110b007c0c */ /* 0x000fe4000bf26310 */
[----:B------:R-:W-:Y:S02]  /*5560*/  ISETP.GE.AND.EX P3, PT, R37, UR17, PT, P3 ;  /* 0x0000001125007c0c */ /* 0x000fe4000bf66330 */
[----:B------:R-:W-:Y:S02]  /*5570*/  ISETP.GE.AND.EX P4, PT, R24, UR17, PT, P4 ;  /* 0x0000001118007c0c */ /* 0x000fe4000bf86340 */
[----:B------:R-:W-:Y:S02]  /*5580*/  ISETP.GE.AND.EX P2, PT, R25, UR17, PT, P2 ;  /* 0x0000001119007c0c */ /* 0x000fe4000bf46320 */
[----:B------:R-:W-:-:S02]  /*5590*/  SHF.L.U32 R36, R36, 0x10, RZ ;  /* 0x0000001024247819 */ /* 0x000fc400000006ff */
        /* <DEDUP_REMOVED lines=15> */
[----:B-1----:R-:W-:Y:S01]  /*5690*/  FMUL.FTZ R15, R15, R52 ;  /* 0x000000340f0f7220 */ /* 0x002fe20000410000 */
[----:B------:R-:W-:Y:S02]  /*56a0*/  FADD.FTZ R52, -R52, 1 ;  /* 0x3f80000034347421 */ /* 0x000fe40000010100 */
[----:B------:R-:W-:Y:S02]  /*56b0*/  FMUL.FTZ R36, R36, R53 ;  /* 0x0000003524247220 */ /* 0x000fe40000410000 */
[----:B------:R-:W-:-:S04]  /*56c0*/  FFMA.FTZ R52, R12, R52, 1 ;  /* 0x3f8000000c347423 */ /* 0x000fc80000010034 */
[----:B------:R-:W-:-:S07]  /*56d0*/  FMUL.FTZ R15, R15, R52 ;  /* 0x000000340f0f7220 */ /* 0x000fce0000410000 */
.L_x_66:
[----:B------:R-:W-:Y:S01]  /*56e0*/  BSSY.RECONVERGENT B0, `(.L_x_67) ;  /* 0x0000013000007945 */ /* 0x000fe20003800200 */
[----:B------:R-:W-:Y:S01]  /*56f0*/  FFMA.FTZ R39, R8, R36, -R39 ;  /* 0x0000002408277223 */ /* 0x000fe20000010827 */
[----:B------:R-:W-:Y:S01]  /*5700*/  PRMT R36, R34, 0x7632, R36 ;  /* 0x0000763222247816 */ /* 0x000fe20000000024 */
        /* <DEDUP_REMOVED lines=9> */
[----:B------:R-:W-:-:S03]  /*57a0*/  MOV R11, R51 ;  /* 0x00000033000b7202 */ /* 0x000fc60000000f00 */
[----:B------:R-:W-:-:S04]  /*57b0*/  IMAD.WIDE.U32 R10, R13, UR12, R10 ;  /* 0x0000000c0d0a7c25 */ /* 0x000fc8000f8e000a */
[----:B------:R-:W-:Y:S01]  /*57c0*/  IMAD R13, R13, UR13, R12 ;  /* 0x0000000d0d0d7c24 */ /* 0x000fe2000f8e020c */
[----:B-1----:R-:W-:-:S04]  /*57d0*/  LEA R12, P1, R10, UR18, 0x1 ;  /* 0x000000120a0c7c11 */ /* 0x002fc8000f8208ff */
[----:B------:R-:W-:-:S04]  /*57e0*/  IADD3 R13, PT, PT, R11, R13, RZ ;  /* 0x0000000d0b0d7210 */ /* 0x000fc80007ffe0ff */
[----:B------:R-:W-:-:S05]  /*57f0*/  LEA.HI.X R13, R10, UR19, R13, 0x1, P1 ;  /* 0x000000130a0d7c11 */ /* 0x000fca00088f0c0d */
[----:B------:R0:W-:Y:S02]  /*5800*/  STG.E desc[UR10][R12.64], R15 ;  /* 0x0000000f0c007986 */ /* 0x0001e4000c10190a */
.L_x_68:
[----:B------:R-:W-:Y:S05]  /*5810*/  BSYNC.RECONVERGENT B0 ;  /* 0x0000000000007941 */ /* 0x000fea0003800200 */
.L_x_67:
        /* <DEDUP_REMOVED lines=21> */
.L_x_69:
[----:B------:R-:W-:Y:S01]  /*5970*/  BSSY.RECONVERGENT B0, `(.L_x_70) ;  /* 0x0000013000007945 */ /* 0x000fe20003800200 */
[----:B------:R-:W-:Y:S01]  /*5980*/  FFMA.FTZ R35, R8, R34, -R35 ;  /* 0x0000002208237223 */ /* 0x000fe20000010823 */
[----:B------:R-:W-:Y:S01]  /*5990*/  PRMT R33, R32, 0x7632, R33 ;  /* 0x0000763220217816 */ /* 0x000fe20000000021 */
[----:B0-----:R-:W-:Y:S01]  /*59a0*/  FFMA.FTZ R15, R9, R36, -R42 ;  /* 0x00000024090f7223 */ /* 0x001fe2000001082a */
[----:B------:R-:W-:Y:S06]  /*59b0*/  @P3 BRA `(.L_x_71) ;  /* 0x0000000000383947 */ /* 0x000fec0003800000 */
        /* <DEDUP_REMOVED lines=14> */
.L_x_71:
[----:B------:R-:W-:Y:S05]  /*5aa0*/  BSYNC.RECONVERGENT B0 ;  /* 0x0000000000007941 */ /* 0x000fea0003800200 */
.L_x_70:
[----:B------:R-:W-:Y:S02]  /*5ab0*/  SHF.L.U32 R32, R32, 0x10, RZ ;  /* 0x0000001020207819 */ /* 0x000fe400000006ff */
[----:B------:R-:W-:Y:S01]  /*5ac0*/  SHF.L.U32 R10, R33, 0x10, RZ ;  /* 0x00000010210a7819 */ /* 0x000fe200000006ff */
[----:B------:R-:W-:Y:S06]  /*5ad0*/  BRA.U !UP0, `(.L_x_72) ;  /* 0x0000000108487547 */ /* 0x000fec000b800000 */
[----:B------:R-:W-:Y:S01]  /*5ae0*/  FFMA.FTZ R16, R9, R16, R7 ;  /* 0x0000001009107223 */ /* 0x000fe20000010007 */
[----:B------:R-:W-:-:S03]  /*5af0*/  FFMA.FTZ R19, R8, R19, R6 ;  /* 0x0000001308137223 */ /* 0x000fc60000010006 */
[----:B0-----:R-:W-:Y:S01]  /*5b00*/  FMUL.FTZ R15, R16, -1.4426950216293334961 ;  /* 0xbfb8aa3b100f7820 */ /* 0x001fe20000410000 */
        /* <DEDUP_REMOVED lines=15> */
.L_x_72:
        /* <DEDUP_REMOVED lines=19> */
.L_x_74:
[----:B------:R-:W-:Y:S05]  /*5d30*/  BSYNC.RECONVERGENT B0 ;  /* 0x0000000000007941 */ /* 0x000fea0003800200 */
.L_x_73:
        /* <DEDUP_REMOVED lines=21> */
.L_x_75:
[----:B------:R-:W-:Y:S01]  /*5e90*/  BSSY.RECONVERGENT B0, `(.L_x_76) ;  /* 0x0000012000007945 */ /* 0x000fe20003800200 */
[----:B------:R-:W-:Y:S01]  /*5ea0*/  FFMA.FTZ R27, R8, R30, -R27 ;  /* 0x0000001e081b7223 */ /* 0x000fe2000001081b */
[----:B------:R-:W-:Y:S02]  /*5eb0*/  FFMA.FTZ R4, R9, R10, -R38 ;  /* 0x0000000a09047223 */ /* 0x000fe40000010826 */
[----:B------:R-:W-:Y:S05]  /*5ec0*/  @P2 BRA `(.L_x_77) ;  /* 0x0000000000382947 */ /* 0x000fea0003800000 */
[----:B------:R-:W1:Y:S01]  /*5ed0*/  LDCU.64 UR12, c[0x0][0x3f8] ;  /* 0x00007f00ff0c77ac */ /* 0x000e620008000a00 */
[----:B------:R-:W-:Y:S01]  /*5ee0*/  MOV R10, R48 ;  /* 0x00000030000a7202 */ /* 0x000fe20000000f00 */
[----:B------:R-:W-:Y:S01]  /*5ef0*/  FMUL.FTZ R27, R27, UR9 ;  /* 0x000000091b1b7c20 */ /* 0x000fe20008410000 */
[----:B------:R-:W-:Y:S01]  /*5f00*/  MOV R11, R51 ;  /* 0x00000033000b7202 */ /* 0x000fe20000000f00 */
[----:B------:R-:W2:Y:S01]  /*5f10*/  LDCU.64 UR18, c[0x0][0x380] ;  /* 0x00007000ff1277ac */ /* 0x000ea20008000a00 */
[----:B------:R-:W-:Y:S01]  /*5f20*/  FMUL.FTZ R4, R4, UR9 ;  /* 0x0000000904047c20 */ /* 0x000fe20008410000 */
[----:B-1----:R-:W-:Y:S02]  /*5f30*/  IMAD R16, R25, UR12, RZ ;  /* 0x0000000c19107c24 */ /* 0x002fe4000f8e02ff */
[----:B0-----:R-:W-:-:S04]  /*5f40*/  IMAD.WIDE.U32 R12, R23, UR12, R10 ;  /* 0x0000000c170c7c25 */ /* 0x001fc8000f8e000a */
[----:B------:R-:W-:Y:S01]  /*5f50*/  IMAD R23, R23, UR13, R16 ;  /* 0x0000000d17177c24 */ /* 0x000fe2000f8e0210 */
[----:B--2---:R-:W-:-:S04]  /*5f60*/  LEA R10, P1, R12, UR18, 0x1 ;  /* 0x000000120c0a7c11 */ /* 0x004fc8000f8208ff */
[----:B------:R-:W-:Y:S02]  /*5f70*/  IADD3 R23, PT, PT, R13, R23, RZ ;  /* 0x000000170d177210 */ /* 0x000fe40007ffe0ff */
[----:B------:R-:W-:Y:S02]  /*5f80*/  F2FP.BF16.F32.PACK_AB R13, R4, R27 ;  /* 0x0000001b040d723e */ /* 0x000fe400000010ff */
[----:B------:R-:W-:-:S05]  /*5f90*/  LEA.HI.X R11, R12, UR19, R23, 0x1, P1 ;  /* 0x000000130c0b7c11 */ /* 0x000fca00088f0c17 */
[----:B------:R1:W-:Y:S02]  /*5fa0*/  STG.E desc[UR10][R10.64], R13 ;  /* 0x0000000d0a007986 */ /* 0x0003e4000c10190a */
.L_x_77:
[----:B------:R-:W-:Y:S05]  /*5fb0*/  BSYNC.RECONVERGENT B0 ;  /* 0x0000000000007941 */ /* 0x000fea0003800200 */
.L_x_76:
[----:B------:R-:W-:Y:S02]  /*5fc0*/  SHF.L.U32 R28, R28, 0x10, RZ ;  /* 0x000000101c1c7819 */ /* 0x000fe400000006ff */
[----:B01----:R-:W-:Y:S02]  /*5fd0*/  SHF.R.S32.HI R13, RZ, 0x1f, R20 ;  /* 0x0000001fff0d7819 */ /* 0x003fe40000011414 */
        /* <DEDUP_REMOVED lines=20> */
.L_x_78:
[----:B------:R-:W-:Y:S01]  /*6120*/  ISETP.GE.AND.EX P0, PT, R13, UR17, PT, P0 ;  /* 0x000000110d007c0c */ /* 0x000fe2000bf06300 */
[----:B------:R-:W-:Y:S01]  /*6130*/  FFMA.FTZ R29, R8, R28, -R29 ;  /* 0x0000001c081d7223 */ /* 0x000fe2000001081d */
[----:B------:R-:W-:Y:S01]  /*6140*/  FFMA.FTZ R14, R9, R5, -R14 ;  /* 0x00000005090e7223 */ /* 0x000fe2000001080e */
[----:B------:R-:W-:Y:S02]  /*6150*/  BSSY.RECONVERGENT B0, `(.L_x_79) ;  /* 0x000000f000007945 */ /* 0x000fe40003800200 */
[----:B------:R-:W-:Y:S01]  /*6160*/  FMUL.FTZ R3, R29, UR9 ;  /* 0x000000091d037c20 */ /* 0x000fe20008410000 */
[----:B------:R-:W-:-:S07]  /*6170*/  FMUL.FTZ R14, R14, UR9 ;  /* 0x000000090e0e7c20 */ /* 0x000fce0008410000 */
[----:B------:R-:W-:Y:S05]  /*6180*/  @P0 BRA `(.L_x_80) ;  /* 0x00000000002c0947 */ /* 0x000fea0003800000 */
[----:B------:R-:W0:Y:S01]  /*6190*/  LDCU.64 UR8, c[0x0][0x3f8] ;  /* 0x00007f00ff0877ac */ /* 0x000e220008000a00 */
[----:B------:R-:W-:Y:S02]  /*61a0*/  MOV R49, R51 ;  /* 0x0000003300317202 */ /* 0x000fe40000000f00 */
[----:B------:R-:W-:Y:S01]  /*61b0*/  F2FP.BF16.F32.PACK_AB R3, R14, R3 ;  /* 0x000000030e03723e */ /* 0x000fe200000010ff */
[----:B------:R-:W1:Y:S01]  /*61c0*/  LDCU.64 UR12, c[0x0][0x380] ;  /* 0x00007000ff0c77ac */ /* 0x000e620008000a00 */
[----:B0-----:R-:W-:Y:S02]  /*61d0*/  IMAD R13, R13, UR8, RZ ;  /* 0x000000080d0d7c24 */ /* 0x001fe4000f8e02ff */
[----:B------:R-:W-:-:S04]  /*61e0*/  IMAD.WIDE.U32 R48, R20, UR8, R48 ;  /* 0x0000000814307c25 */ /* 0x000fc8000f8e0030 */
[----:B------:R-:W-:Y:S01]  /*61f0*/  IMAD R13, R20, UR9, R13 ;  /* 0x00000009140d7c24 */ /* 0x000fe2000f8e020d */
[----:B-1----:R-:W-:-:S04]  /*6200*/  LEA R4, P0, R48, UR12, 0x1 ;  /* 0x0000000c30047c11 */ /* 0x002fc8000f8008ff */
[----:B------:R-:W-:-:S04]  /*6210*/  IADD3 R13, PT, PT, R49, R13, RZ ;  /* 0x0000000d310d7210 */ /* 0x000fc80007ffe0ff */
[----:B------:R-:W-:-:S05]  /*6220*/  LEA.HI.X R5, R48, UR13, R13, 0x1, P0 ;  /* 0x0000000d30057c11 */ /* 0x000fca00080f0c0d */
[----:B------:R0:W-:Y:S02]  /*6230*/  STG.E desc[UR10][R4.64], R3 ;  /* 0x0000000304007986 */ /* 0x0001e4000c10190a */
.L_x_80:
[----:B------:R-:W-:Y:S05]  /*6240*/  BSYNC.RECONVERGENT B0 ;  /* 0x0000000000007941 */ /* 0x000fea0003800200 */
.L_x_79:
[----:B------:R-:W1:Y:S01]  /*6250*/  LDCU UR5, c[0x0][0x410] ;  /* 0x00008200ff0577ac */ /* 0x000e620008000800 */
[----:B------:R-:W1:Y:S01]  /*6260*/  LDCU UR8, c[0x0][0x3e0] ;  /* 0x00007c00ff0877ac */ /* 0x000e620008000800 */
[----:B------:R-:W-:Y:S02]  /*6270*/  UIADD3 UR6, UPT, UPT, UR7, UR6, URZ ;  /* 0x0000000607067290 */ /* 0x000fe4000fffe0ff */
[----:B------:R-:W-:Y:S02]  /*6280*/  UIADD3 UR4, UPT, UPT, UR4, 0x1, URZ ;  /* 0x0000000104047890 */ /* 0x000fe4000fffe0ff */
[----:B-1----:R-:W-:-:S04]  /*6290*/  UIMAD UR5, UR5, UR8, URZ ;  /* 0x00000008050572a4 */ /* 0x002fc8000f8e02ff */
[----:B------:R-:W-:-:S09]  /*62a0*/  UISETP.GE.AND UP0, UPT, UR6, UR5, UPT ;  /* 0x000000050600728c */ /* 0x000fd2000bf06270 */
[----:B------:R-:W-:Y:S05]  /*62b0*/  BRA.U !UP0, `(.L_x_81) ;  /* 0xffffff9d08a47547 */ /* 0x000fea000b83ffff */
.L_x_40:
[----:B------:R-:W1:Y:S01]  /*62c0*/  S2R R11, SR_TID.X ;  /* 0x00000000000b7919 */ /* 0x000e620000002100 */
[----:B0-----:R-:W0:Y:S01]  /*62d0*/  LDC R4, c[0x0][0x370] ;  /* 0x0000dc00ff047b82 */ /* 0x001e220000000800 */
[----:B------:R-:W-:Y:S07]  /*62e0*/  BSSY.RECONVERGENT B0, `(.L_x_82) ;  /* 0x000000e000007945 */ /* 0x000fee0003800200 */
[----:B------:R-:W2:Y:S08]  /*62f0*/  LDC R7, c[0x0][0x374] ;  /* 0x0000dd00ff077b82 */ /* 0x000eb00000000800 */
[----:B------:R-:W3:Y:S01]  /*6300*/  LDC.64 R2, c[0x0][0x3c8] ;  /* 0x0000f200ff027b82 */ /* 0x000ee20000000a00 */
[----:B0-----:R-:W-:-:S02]  /*6310*/  ISETP.NE.AND P0, PT, R4, 0x1, PT ;  /* 0x000000010400780c */ /* 0x001fc40003f05270 */
[----:B-1----:R-:W-:Y:S02]  /*6320*/  ISETP.NE.AND P1, PT, R11, RZ, PT ;  /* 0x000000ff0b00720c */ /* 0x002fe40003f25270 */
[----:B--2---:R-:W-:-:S04]  /*6330*/  SHF.L.U32 R0, R7, 0x1, RZ ;  /* 0x0000000107007819 */ /* 0x004fc800000006ff */
[----:B------:R-:W-:-:S05]  /*6340*/  SEL R5, R0, RZ, P0 ;  /* 0x000000ff00057207 */ /* 0x000fca0000000000 */
[----:B---3--:R-:W-:Y:S02]  /*6350*/  IMAD.WIDE.U32 R2, R5, 0x4, R2 ;  /* 0x0000000405027825 */ /* 0x008fe400078e0002 */
[----:B------:R-:W-:Y:S05]  /*6360*/  @P1 BRA `(.L_x_83) ;  /* 0x0000000000141947 */ /* 0x000fea0003800000 */
[----:B------:R-:W-:Y:S01]  /*6370*/  HFMA2 R5, -RZ, RZ, 0, 5.9604644775390625e-08 ;  /* 0x00000001ff057431 */ /* 0x000fe200000001ff */
[----:B------:R-:W-:Y:S06]  /*6380*/  MEMBAR.ALL.GPU ;  /* 0x0000000000007992 */ /* 0x000fec000000a000 */
[----:B------:R-:W-:-:S00]  /*6390*/  ERRBAR ;  /* 0x00000000000079ab */ /* 0x000fc00000000000 */
[----:B------:R-:W-:Y:S06]  /*63a0*/  CGAERRBAR ;  /* 0x00000000000075ab */ /* 0x000fec0000000000 */
[----:B------:R0:W-:Y:S02]  /*63b0*/  REDG.E.ADD.S32.STRONG.GPU desc[UR10][R2.64], R5 ;  /* 0x000000050200798e */ /* 0x0001e4000c12e30a */
.L_x_83:
[----:B------:R-:W-:Y:S05]  /*63c0*/  BSYNC.RECONVERGENT B0 ;  /* 0x0000000000007941 */ /* 0x000fea0003800200 */
.L_x_82:
[----:B------:R-:W1:Y:S01]  /*63d0*/  S2UR UR5, SR_CTAID.Y ;  /* 0x00000000000579c3 */ /* 0x000e620000002600 */
[----:B0-----:R-:W-:Y:S02]  /*63e0*/  IADD3 R5, PT, PT, R7, -0x1, RZ ;  /* 0xffffffff07057810 */ /* 0x001fe40007ffe0ff */
[----:B------:R-:W-:-:S05]  /*63f0*/  IADD3 R0, PT, PT, R4, -0x1, RZ ;  /* 0xffffffff04007810 */ /* 0x000fca0007ffe0ff */
[----:B------:R-:W0:Y:S01]  /*6400*/  S2UR UR4, SR_CTAID.X ;  /* 0x00000000000479c3 */ /* 0x000e220000002500 */
[----:B-1----:R-:W-:-:S04]  /*6410*/  ISETP.NE.AND P0, PT, R5, UR5, PT ;  /* 0x0000000505007c0c */ /* 0x002fc8000bf05270 */
[----:B0-----:R-:W-:-:S13]  /*6420*/  ISETP.NE.OR P0, PT, R0, UR4, P0 ;  /* 0x0000000400007c0c */ /* 0x001fda0008705670 */
[----:B------:R-:W-:Y:S05]  /*6430*/  @P0 EXIT ;  /* 0x000000000000094d */ /* 0x000fea0003800000 */
[----:B------:R-:W-:Y:S05]  /*6440*/  @P1 BRA `(.L_x_84) ;  /* 0x0000000000201947 */ /* 0x000fea0003800000 */
[----:B------:R-:W-:-:S05]  /*6450*/  IMAD R0, R4, R7, RZ ;  /* 0x0000000704007224 */ /* 0x000fca00078e02ff */
[----:B------:R-:W-:-:S13]  /*6460*/  ISETP.NE.AND P0, PT, R0, -0x1, PT ;  /* 0xffffffff0000780c */ /* 0x000fda0003f05270 */
[----:B------:R-:W-:Y:S05]  /*6470*/  @!P0 BRA `(.L_x_84) ;  /* 0x0000000000148947 */ /* 0x000fea0003800000 */
.L_x_85:
[----:B------:R-:W2:Y:S04]  /*6480*/  LDG.E.STRONG.GPU R5, desc[UR10][R2.64] ;  /* 0x0000000a02057981 */ /* 0x000ea8000c1ef900 */
[----:B--2---:R-:W-:Y:S01]  /*6490*/  CCTL.IVALL ;  /* 0x00000000ff00798f */ /* 0x004fe20002000000 */
[----:B------:R-:W-:Y:S05]  /*64a0*/  YIELD ;  /* 0x0000000000007946 */ /* 0x000fea0003800000 */
[----:B------:R-:W-:-:S13]  /*64b0*/  ISETP.NE.AND P0, PT, R5, R0, PT ;  /* 0x000000000500720c */ /* 0x000fda0003f05270 */
[----:B------:R-:W-:Y:S05]  /*64c0*/  @P0 BRA `(.L_x_85) ;  /* 0xfffffffc00ec0947 */ /* 0x000fea000383ffff */
.L_x_84:
[----:B------:R-:W-:Y:S05]  /*64d0*/  WARPSYNC.ALL ;  /* 0x0000000000007948 */ /* 0x000fea0003800000 */
[----:B------:R-:W0:Y:S08]  /*64e0*/  LDC.64 R8, c[0x0][0x3f8] ;  /* 0x0000fe00ff087b82 */ /* 0x000e300000000a00 */
[----:B------:R-:W-:Y:S01]  /*64f0*/  BAR.SYNC.DEFER_BLOCKING 0x0 ;  /* 0x0000000000007b1d */ /* 0x000fe20000010000 */
[----:B0-----:R-:W-:-:S04]  /*6500*/  LEA.HI R0, P0, R9, R8, RZ, 0x1 ;  /* 0x0000000809007211 */ /* 0x001fc800078108ff */
[----:B------:R-:W-:-:S04]  /*6510*/  IADD3.X R3, PT, PT, RZ, R9, RZ, P0, !PT ;  /* 0x00000009ff037210 */ /* 0x000fc800007fe4ff */
[--C-:B------:R-:W-:Y:S02]  /*6520*/  SHF.R.S64 R0, R0, 0x1, R3.reuse ;  /* 0x0000000100007819 */ /* 0x100fe40000001003 */
[----:B------:R-:W-:Y:S02]  /*6530*/  SHF.R.S32.HI R3, RZ, 0x1, R3 ;  /* 0x00000001ff037819 */ /* 0x000fe40000011403 */
[----:B------:R-:W-:-:S04]  /*6540*/  ISETP.GT.U32.AND P0, PT, R0, R11, PT ;  /* 0x0000000b0000720c */ /* 0x000fc80003f04070 */
[----:B------:R-:W-:-:S13]  /*6550*/  ISETP.GT.AND.EX P0, PT, R3, RZ, PT, P0 ;  /* 0x000000ff0300720c */ /* 0x000fda0003f04300 */
[----:B------:R-:W-:Y:S05]  /*6560*/  @!P0 EXIT ;  /* 0x000000000000894d */ /* 0x000fea0003800000 */
[----:B------:R-:W-:Y:S01]  /*6570*/  MOV R2, R11 ;  /* 0x0000000b00027202 */ /* 0x000fe20000000f00 */
[----:B------:R-:W-:Y:S01]  /*6580*/  HFMA2 R5, -RZ, RZ, 0, 0 ;  /* 0x00000000ff057431 */ /* 0x000fe200000001ff */
[----:B------:R-:W-:Y:S02]  /*6590*/  BSSY.RECONVERGENT B0, `(.L_x_86) ;  /* 0x000005b000007945 */ /* 0x000fe40003800200 */
[----:B------:R-:W-:-:S04]  /*65a0*/  IADD3 R13, P1, PT, R2, 0x230, RZ ;  /* 0x00000230020d7810 */ /* 0x000fc80007f3e0ff */
[----:B------:R-:W-:Y:S02]  /*65b0*/  ISETP.GT.U32.AND P0, PT, R0, R13, PT ;  /* 0x0000000d0000720c */ /* 0x000fe40003f04070 */
[----:B------:R-:W-:-:S04]  /*65c0*/  IADD3.X R4, PT, PT, RZ, R5, RZ, P1, !PT ;  /* 0x00000005ff047210 */ /* 0x000fc80000ffe4ff */
[----:B------:R-:W-:-:S04]  /*65d0*/  ISETP.GT.AND.EX P0, PT, R3, R4, PT, P0 ;  /* 0x000000040300720c */ /* 0x000fc80003f04300 */
[----:B------:R-:W-:Y:S02]  /*65e0*/  SEL R13, R0, R13, P0 ;  /* 0x0000000d000d7207 */ /* 0x000fe40000000000 */
        /* <DEDUP_REMOVED lines=56> */
.L_x_88:
        /* <DEDUP_REMOVED lines=29> */
.L_x_87:
[----:B------:R-:W-:Y:S05]  /*6b40*/  BSYNC.RECONVERGENT B0 ;  /* 0x0000000000007941 */ /* 0x000fea0003800200 */
.L_x_86:
        /* <DEDUP_REMOVED lines=10> */
.L_x_89:
        /* <DEDUP_REMOVED lines=82> */
.L_x_90:
        /* <DEDUP_REMOVED lines=15> */
.L_x_4350:


//--------------------- .text._Z35group_norm_nhwc_bwd_one_pass_kernelI11Bf16IOFp32WLi256ELi70ELi560EEv26Group_norm_nhwc_bwd_params --------------------------
	.section	.text._Z35group_norm_nhwc_bwd_one_pass_kernelI11Bf16IOFp32WLi256ELi70ELi560EEv26Group_norm_nhwc_bwd_params,"ax",@progbits
	.align	128
        .global         _Z35group_norm_nhwc_bwd_one_pass_kernelI11Bf16IOFp32WLi256ELi70ELi560EEv26Group_norm_nhwc_bwd_params
        .type           _Z35group_norm_nhwc_bwd_one_pass_kernelI11Bf16IOFp32WLi256ELi70ELi560EEv26Group_norm_nhwc_bwd_params,@function
        .size           _Z35group_norm_nhwc_bwd_one_pass_kernelI11Bf16IOFp32WLi256ELi70ELi560EEv26Group_norm_nhwc_bwd_params,(.L_x_4351 - _Z35group_norm_nhwc_bwd_one_pass_kernelI11Bf16IOFp32WLi256ELi70ELi560EEv26Group_norm_nhwc_bwd_params)
        .other          _Z35group_norm_nhwc_bwd_one_pass_kernelI11Bf16IOFp32WLi256ELi70ELi560EEv26Group_norm_nhwc_bwd_params,@"STO_CUDA_ENTRY STV_DEFAULT"
_Z35group_norm_nhwc_bwd_one_pass_kernelI11Bf16IOFp32WLi256ELi70ELi560EEv26Group_norm_nhwc_bwd_params:
.text._Z35group_norm_nhwc_bwd_one_pass_kernelI11Bf16IOFp32WLi256ELi70ELi560EEv26Group_norm_nhwc_bwd_params:
        /* <DEDUP_REMOVED lines=21> */
.L_x_156:
[----:B------:R-:W1:Y:S01]  /*0150*/  LDC R8, c[0x0][0x410] ;  /* 0x00010400ff087b82 */ /* 0x000e620000000800 */
[----:B------:R-:W2:Y:S01]  /*0160*/  LDCU.128 UR16, c[0x0][0x400] ;  /* 0x00008000ff1077ac */ /* 0x000ea20008000c00 */
[----:B------:R-:W-:Y:S01]  /*0170*/  ISETP.LE.AND P3, PT, RZ, UR5, PT ;  /* 0x00000005ff007c0c */ /* 0x000fe2000bf63270 */
[----:B------:R-:W-:-:S05]  /*0180*/  HFMA2 R84, -RZ, RZ, 0, 0 ;  /* 0x00000000ff547431 */ /* 0x000fca00000001ff */
[----:B------:R-:W3:Y:S01]  /*0190*/  S2UR UR14, SR_CTAID.X ;  /* 0x00000000000e79c3 */ /* 0x000ee20000002500 */
[----:B------:R-:W-:Y:S01]  /*01a0*/  CS2R R82, SRZ ;  /* 0x0000000000527805 */ /* 0x000fe2000001ff00 */
[----:B------:R-:W-:Y:S01]  /*01b0*/  HFMA2 R81, -RZ, RZ, 0, 0 ;  /* 0x00000000ff517431 */ /* 0x000fe200000001ff */
[----:B------:R-:W-:Y:S01]  /*01c0*/  CS2R R78, SRZ ;  /* 0x00000000004e7805 */ /* 0x000fe2000001ff00 */
[----:B------:R-:W-:Y:S01]  /*01d0*/  HFMA2 R76, -RZ, RZ, 0, 0 ;  /* 0x00000000ff4c7431 */ /* 0x000fe200000001ff */
[----:B------:R-:W-:Y:S02]  /*01e0*/  MOV R75, RZ ;  /* 0x000000ff004b7202 */ /* 0x000fe40000000f00 */
[----:B------:R-:W-:Y:S01]  /*01f0*/  CS2R R72, SRZ ;  /* 0x0000000000487805 */ /* 0x000fe2000001ff00 */
[----:B------:R-:W-:Y:S02]  /*0200*/  HFMA2 R70, -RZ, RZ, 0, 0 ;  /* 0x00000000ff467431 */ /* 0x000fe400000001ff */
[----:B------:R-:W-:-:S02]  /*0210*/  HFMA2 R69, -RZ, RZ, 0, 0 ;  /* 0x00000000ff457431 */ /* 0x000fc400000001ff */
[----:B------:R-:W-:Y:S02]  /*0220*/  HFMA2 R66, -RZ, RZ, 0, 0 ;  /* 0x00000000ff427431 */ /* 0x000fe400000001ff */
[----:B------:R-:W-:Y:S01]  /*0230*/  HFMA2 R62, -RZ, RZ, 0, 0 ;  /* 0x00000000ff3e7431 */ /* 0x000fe200000001ff */
[----:B------:R-:W-:Y:S01]  /*0240*/  MOV R65, RZ ;  /* 0x000000ff00417202 */ /* 0x000fe20000000f00 */
[----:B------:R-:W-:Y:S01]  /*0250*/  HFMA2 R57, -RZ, RZ, 0, 0 ;  /* 0x00000000ff397431 */ /* 0x000fe200000001ff */
[----:B-1----:R-:W-:Y:S01]  /*0260*/  IABS R7, R8 ;  /* 0x0000000800077213 */ /* 0x002fe20000000000 */
[----:B------:R-:W-:Y:S01]  /*0270*/  HFMA2 R61, -RZ, RZ, 0, 0 ;  /* 0x00000000ff3d7431 */ /* 0x000fe200000001ff */
[----:B------:R-:W-:Y:S01]  /*0280*/  MOV R58, RZ ;  /* 0x000000ff003a7202 */ /* 0x000fe20000000f00 */
[----:B------:R-:W1:Y:S01]  /*0290*/  LDCU.64 UR6, c[0x0][0x3b8] ;  /* 0x00007700ff0677ac */ /* 0x000e620008000a00 */
[----:B0-----:R-:W4:Y:S08]  /*02a0*/  I2F.RP R3, R7 ;  /* 0x0000000700037306 */ /* 0x001f300000209400 */
[----:B----4-:R-:W4:Y:S02]  /*02b0*/  MUFU.RCP R3, R3 ;  /* 0x0000000300037308 */ /* 0x010f240000001000 */
[----:B----4-:R-:W-:-:S06]  /*02c0*/  IADD3 R4, PT, PT, R3, 0xffffffe, RZ ;  /* 0x0ffffffe03047810 */ /* 0x010fcc0007ffe0ff */
[----:B------:R4:W0:Y:S02]  /*02d0*/  F2I.FTZ.U32.TRUNC.NTZ R5, R4 ;  /* 0x0000000400057305 */ /* 0x000824000021f000 */
[----:B----4-:R-:W-:Y:S01]  /*02e0*/  HFMA2 R4, -RZ, RZ, 0, 0 ;  /* 0x00000000ff047431 */ /* 0x010fe200000001ff */
[----:B0-----:R-:W-:-:S05]  /*02f0*/  IADD3 R6, PT, PT, RZ, -R5, RZ ;  /* 0x80000005ff067210 */ /* 0x001fca0007ffe0ff */
[----:B------:R-:W-:Y:S01]  /*0300*/  IMAD R9, R6, R7, RZ ;  /* 0x0000000706097224 */ /* 0x000fe200078e02ff */
[----:B------:R-:W-:-:S03]  /*0310*/  IABS R6, UR5 ;  /* 0x0000000500067c13 */ /* 0x000fc60008000000 */
[----:B------:R-:W-:Y:S02]  /*0320*/  IMAD.HI.U32 R5, R5, R9, R4 ;  /* 0x0000000905057227 */ /* 0x000fe400078e0004 */
[----:B------:R-:W3:Y:S04]  /*0330*/  LDC R9, c[0x0][0x41c] ;  /* 0x00010700ff097b82 */ /* 0x000ee80000000800 */
[----:B------:R-:W-:-:S05]  /*0340*/  IMAD.HI.U32 R5, R5, R6, RZ ;  /* 0x0000000605057227 */ /* 0x000fca00078e00ff */
[----:B------:R-:W-:-:S05]  /*0350*/  IADD3 R3, PT, PT, -R5, RZ, RZ ;  /* 0x000000ff05037210 */ /* 0x000fca0007ffe1ff */
[----:B------:R-:W-:Y:S01]  /*0360*/  IMAD R4, R7, R3, R6 ;  /* 0x0000000307047224 */ /* 0x000fe200078e0206 */
[----:B------:R-:W-:-:S04]  /*0370*/  LOP3.LUT R6, R8, UR5, RZ, 0x3c, !PT ;  /* 0x0000000508067c12 */ /* 0x000fc8000f8e3cff */
[----:B------:R-:W-:Y:S02]  /*0380*/  ISETP.GT.U32.AND P4, PT, R7, R4, PT ;  /* 0x000000040700720c */ /* 0x000fe40003f84070 */
[----:B------:R-:W-:Y:S01]  /*0390*/  ISETP.GE.AND P0, PT, R6, RZ, PT ;  /* 0x000000ff0600720c */ /* 0x000fe20003f06270 */
[----:B---3--:R-:W-:-:S05]  /*03a0*/  IMAD R3, R9, UR14, R86 ;  /* 0x0000000e09037c24 */ /* 0x008fca000f8e0256 */
[----:B--2---:R-:W-:Y:S02]  /*03b0*/  ISETP.GE.U32.AND P2, PT, R3, UR16, PT ;  /* 0x0000001003007c0c */ /* 0x004fe4000bf46070 */
[----:B------:R-:W-:-:S03]  /*03c0*/  SHF.R.S32.HI R15, RZ, 0x1f, R3 ;  /* 0x0000001fff0f7819 */ /* 0x000fc60000011403 */
[-C--:B------:R-:W-:Y:S02]  /*03d0*/  @!P4 IADD3 R4, PT, PT, R4, -R7.reuse, RZ ;  /* 0x800000070404c210 */ /* 0x080fe40007ffe0ff */
[----:B------:R-:W-:Y:S02]  /*03e0*/  ISETP.GE.AND.EX P2, PT, R15, UR17, PT, P2 ;  /* 0x000000110f007c0c */ /* 0x000fe4000bf46320 */
[CC--:B------:R-:W-:Y:S02]  /*03f0*/  ISETP.GE.U32.AND P1, PT, R4.reuse, R7.reuse, PT ;  /* 0x000000070400720c */ /* 0x0c0fe40003f26070 */
[----:B------:R-:W-:Y:S02]  /*0400*/  ISETP.GT.U32.AND P5, PT, R7, R4, PT ;  /* 0x000000040700720c */ /* 0x000fe40003fa4070 */
[----:B------:R-:W-:Y:S02]  /*0410*/  IADD3 R7, PT, PT, R4, -R7, RZ ;  /* 0x8000000704077210 */ /* 0x000fe40007ffe0ff */
[----:B------:R-:W-:-:S02]  /*0420*/  @!P4 IADD3 R5, PT, PT, R5, 0x1, RZ ;  /* 0x000000010505c810 */ /* 0x000fc40007ffe0ff */
[----:B------:R-:W-:Y:S02]  /*0430*/  SEL R4, R7, R4, !P5 ;  /* 0x0000000407047207 */ /* 0x000fe40006800000 */
[----:B------:R-:W-:Y:S01]  /*0440*/  ISETP.NE.AND P5, PT, R8, RZ, PT ;  /* 0x000000ff0800720c */ /* 0x000fe20003fa5270 */
[----:B------:R-:W0:Y:S01]  /*0450*/  @!P2 LDC.64 R20, c[0x0][0x3f8] ;  /* 0x0000fe00ff14ab82 */ /* 0x000e220000000a00 */
[----:B------:R-:W-:Y:S02]  /*0460*/  LOP3.LUT R7, RZ, R8, RZ, 0x33, !PT ;  /* 0x00000008ff077212 */ /* 0x000fe400078e33ff */
[----:B------:R-:W-:Y:S02]  /*0470*/  @!P3 IADD3 R4, PT, PT, -R4, RZ, RZ ;  /* 0x000000ff0404b210 */ /* 0x000fe40007ffe1ff */
[----:B------:R-:W-:Y:S02]  /*0480*/  @P1 IADD3 R5, PT, PT, R5, 0x1, RZ ;  /* 0x0000000105051810 */ /* 0x000fe40007ffe0ff */
[----:B------:R-:W-:Y:S01]  /*0490*/  SEL R87, R7, R4, !P5 ;  /* 0x0000000407577207 */ /* 0x000fe20006800000 */
[----:B------:R-:W2:Y:S01]  /*04a0*/  @!P2 LDC.64 R22, c[0x0][0x398] ;  /* 0x0000e600ff16ab82 */ /* 0x000ea20000000a00 */
[----:B------:R-:W-:-:S02]  /*04b0*/  IADD3 R11, PT, PT, R3, 0x10, RZ ;  /* 0x00000010030b7810 */ /* 0x000fc40007ffe0ff */
[----:B------:R-:W-:Y:S01]  /*04c0*/  @!P0 IADD3 R5, PT, PT, -R5, RZ, RZ ;  /* 0x000000ff05058210 */ /* 0x000fe20007ffe1ff */
[----:B------:R-:W-:Y:S01]  /*04d0*/  IMAD R9, R87, 0x46, RZ ;  /* 0x0000004657097824 */ /* 0x000fe200078e02ff */
[----:B------:R-:W-:Y:S02]  /*04e0*/  ISETP.GE.U32.AND P4, PT, R11, UR16, PT ;  /* 0x000000100b007c0c */ /* 0x000fe4000bf86070 */
[----:B------:R-:W-:Y:S02]  /*04f0*/  SHF.R.S32.HI R17, RZ, 0x1f, R11 ;  /* 0x0000001fff117819 */ /* 0x000fe4000001140b */
[----:B------:R-:W-:Y:S02]  /*0500*/  SEL R5, R7, R5, !P5 ;  /* 0x0000000507057207 */ /* 0x000fe40006800000 */
[----:B------:R-:W-:Y:S02]  /*0510*/  ISETP.GE.AND.EX P4, PT, R17, UR17, PT, P4 ;  /* 0x0000001111007c0c */ /* 0x000fe4000bf86340 */
[----:B------:R-:W-:-:S02]  /*0520*/  IADD3 R90, P0, PT, R9, R2, RZ ;  /* 0x00000002095a7210 */ /* 0x000fc40007f1e0ff */
[----:B------:R-:W-:Y:S02]  /*0530*/  SHF.R.S32.HI R2, RZ, 0x1f, R5 ;  /* 0x0000001fff027819 */ /* 0x000fe40000011405 */
[----:B------:R-:W-:Y:S02]  /*0540*/  LEA.HI.X.SX32 R91, R9, RZ, 0x1, P0 ;  /* 0x000000ff095b7211 */ /* 0x000fe400000f0eff */
[----:B------:R-:W3:Y:S01]  /*0550*/  @!P2 LDC.64 R8, c[0x0][0x3a0] ;  /* 0x0000e800ff08ab82 */ /* 0x000ee20000000a00 */
[----:B------:R-:W-:Y:S01]  /*0560*/  IMAD R2, R2, UR18, RZ ;  /* 0x0000001202027c24 */ /* 0x000fe2000f8e02ff */
[----:B------:R-:W-:Y:S01]  /*0570*/  IADD3 R13, PT, PT, R3, 0x20, RZ ;  /* 0x00000020030d7810 */ /* 0x000fe20007ffe0ff */
[----:B------:R-:W-:-:S03]  /*0580*/  IMAD.WIDE.U32 R90, R5, UR18, R90 ;  /* 0x00000012055a7c25 */ /* 0x000fc6000f8e005a */
[----:B------:R-:W-:Y:S01]  /*0590*/  ISETP.GE.U32.AND P3, PT, R13, UR16, PT ;  /* 0x000000100d007c0c */ /* 0x000fe2000bf66070 */
[----:B------:R-:W-:Y:S01]  /*05a0*/  IMAD R93, R5, UR19, R2 ;  /* 0x00000013055d7c24 */ /* 0x000fe2000f8e0202 */
[----:B------:R-:W4:Y:S01]  /*05b0*/  @!P4 LDC.64 R24, c[0x0][0x3f8] ;  /* 0x0000fe00ff18cb82 */ /* 0x000f220000000a00 */
[----:B------:R-:W-:Y:S01]  /*05c0*/  @!P2 MOV R92, R90 ;  /* 0x0000005a005ca202 */ /* 0x000fe20000000f00 */
[-C--:B0-----:R-:W-:Y:S01]  /*05d0*/  @!P2 IMAD R2, R15, R20.reuse, RZ ;  /* 0x000000140f02a224 */ /* 0x081fe200078e02ff */
[----:B------:R-:W-:Y:S02]  /*05e0*/  SHF.R.S32.HI R19, RZ, 0x1f, R13 ;  /* 0x0000001fff137819 */ /* 0x000fe4000001140d */
[----:B------:R-:W-:Y:S01]  /*05f0*/  IADD3 R93, PT, PT, R91, R93, RZ ;  /* 0x0000005d5b5d7210 */ /* 0x000fe20007ffe0ff */
[----:B------:R-:W-:Y:S01]  /*0600*/  @!P2 IMAD R7, R3, R21, R2 ;  /* 0x000000150307a224 */ /* 0x000fe200078e0202 */
[----:B------:R-:W-:Y:S01]  /*0610*/  ISETP.GE.AND.EX P3, PT, R19, UR17, PT, P3 ;  /* 0x0000001113007c0c */ /* 0x000fe2000bf66330 */
[----:B------:R-:W0:Y:S01]  /*0620*/  @!P4 LDC.64 R26, c[0x0][0x3a0] ;  /* 0x0000e800ff1acb82 */ /* 0x000e220000000a00 */
[C---:B------:R-:W-:Y:S01]  /*0630*/  IADD3 R15, PT, PT, R3.reuse, 0x30, RZ ;  /* 0x00000030030f7810 */ /* 0x040fe20007ffe0ff */
[----:B------:R-:W-:-:S03]  /*0640*/  @!P2 IMAD.WIDE.U32 R4, R3, R20, R92 ;  /* 0x000000140304a225 */ /* 0x000fc600078e005c */
[----:B------:R-:W-:Y:S02]  /*0650*/  ISETP.GE.U32.AND P0, PT, R15, UR16, PT ;  /* 0x000000100f007c0c */ /* 0x000fe4000bf06070 */
[----:B------:R-:W-:Y:S02]  /*0660*/  @!P2 IADD3 R5, PT, PT, R5, R7, RZ ;  /* 0x000000070505a210 */ /* 0x000fe40007ffe0ff */
[C---:B------:R-:W-:Y:S02]  /*0670*/  @!P2 SHF.L.U32 R7, R4.reuse, 0x1, RZ ;  /* 0x000000010407a819 */ /* 0x040fe400000006ff */
[----:B------:R-:W-:Y:S01]  /*0680*/  @!P2 SHF.L.U64.HI R2, R4, 0x1, R5 ;  /* 0x000000010402a819 */ /* 0x000fe20000010205 */
[----:B------:R-:W1:Y:S01]  /*0690*/  @!P3 LDC.64 R28, c[0x0][0x3f8] ;  /* 0x0000fe00ff1cbb82 */ /* 0x000e620000000a00 */
[----:B---3--:R-:W-:Y:S02]  /*06a0*/  @!P2 IADD3 R4, P1, PT, R7, R8, RZ ;  /* 0x000000080704a210 */ /* 0x008fe40007f3e0ff */
[----:B------:R-:W-:Y:S01]  /*06b0*/  SHF.R.S32.HI R21, RZ, 0x1f, R15 ;  /* 0x0000001fff157819 */ /* 0x000fe2000001140f */
[----:B----4-:R-:W-:Y:S01]  /*06c0*/  @!P4 IMAD R6, R17, R24, RZ ;  /* 0x000000181106c224 */ /* 0x010fe200078e02ff */
[----:B------:R-:W-:-:S02]  /*06d0*/  @!P2 IADD3.X R5, PT, PT, R2, R9, RZ, P1, !PT ;  /* 0x000000090205a210 */ /* 0x000fc40000ffe4ff */
[----:B------:R-:W-:Y:S01]  /*06e0*/  ISETP.GE.AND.EX P0, PT, R21, UR17, PT, P0 ;  /* 0x0000001115007c0c */ /* 0x000fe2000bf06300 */
[----:B------:R-:W-:Y:S01]  /*06f0*/  @!P4 IMAD R17, R11, R25, R6 ;  /* 0x000000190b11c224 */ /* 0x000fe200078e0206 */
[----:B------:R-:W-:Y:S01]  /*0700*/  @!P4 MOV R8, R90 ;  /* 0x0000005a0008c202 */ /* 0x000fe20000000f00 */
[----:B------:R-:W3:Y:S01]  /*0710*/  @!P3 LDC.64 R30, c[0x0][0x3a0] ;  /* 0x0000e800ff1ebb82 */ /* 0x000ee20000000a00 */
[----:B------:R-:W-:Y:S01]  /*0720*/  @!P4 MOV R9, R93 ;  /* 0x0000005d0009c202 */ /* 0x000fe20000000f00 */
[----:B------:R0:W4:Y:S01]  /*0730*/  @!P2 LDG.E R84, desc[UR10][R4.64] ;  /* 0x0000000a0454a981 */ /* 0x000122000c1e1900 */
[----:B--2---:R-:W-:Y:S01]  /*0740*/  @!P2 IADD3 R6, P1, PT, R7, R22, RZ ;  /* 0x000000160706a210 */ /* 0x004fe20007f3e0ff */
[----:B------:R-:W-:-:S04]  /*0750*/  @!P4 IMAD.WIDE.U32 R8, R11, R24, R8 ;  /* 0x000000180b08c225 */ /* 0x000fc800078e0008 */
[----:B------:R-:W2:Y:S01]  /*0760*/  @!P4 LDC.64 R24, c[0x0][0x398] ;  /* 0x0000e600ff18cb82 */ /* 0x000ea20000000a00 */
[----:B------:R-:W-:Y:S02]  /*0770*/  @!P4 IADD3 R11, PT, PT, R9, R17, RZ ;  /* 0x00000011090bc210 */ /* 0x000fe40007ffe0ff */
[----:B------:R-:W-:-:S05]  /*0780*/  IADD3 R17, PT, PT, R3, 0x40, RZ ;  /* 0x0000004003117810 */ /* 0x000fca0007ffe0ff */
[----:B------:R-:W3:Y:S01]  /*0790*/  @!P0 LDC.64 R32, c[0x0][0x3f8] ;  /* 0x0000fe00ff208b82 */ /* 0x000ee20000000a00 */
[----:B------:R-:W-:Y:S02]  /*07a0*/  @!P2 IADD3.X R7, PT, PT, R2, R23, RZ, P1, !PT ;  /* 0x000000170207a210 */ /* 0x000fe40000ffe4ff */
[----:B------:R-:W-:Y:S02]  /*07b0*/  ISETP.GE.U32.AND P1, PT, R17, UR16, PT ;  /* 0x0000001011007c0c */ /* 0x000fe4000bf26070 */
[----:B------:R-:W-:Y:S01]  /*07c0*/  SHF.R.S32.HI R23, RZ, 0x1f, R17 ;  /* 0x0000001fff177819 */ /* 0x000fe20000011411 */
[----:B------:R-:W4:Y:S01]  /*07d0*/  @!P2 LDG.E R83, desc[UR10][R6.64] ;  /* 0x0000000a0653a981 */ /* 0x000f22000c1e1900 */
[C---:B------:R-:W-:Y:S02]  /*07e0*/  @!P4 SHF.L.U64.HI R2, R8.reuse, 0x1, R11 ;  /* 0x000000010802c819 */ /* 0x040fe4000001020b */
[----:B------:R-:W-:Y:S01]  /*07f0*/  @!P4 SHF.L.U32 R9, R8, 0x1, RZ ;  /* 0x000000010809c819 */ /* 0x000fe200000006ff */
[----:B-1----:R-:W-:Y:S01]  /*0800*/  @!P3 IMAD R8, R19, R28, RZ ;  /* 0x0000001c1308b224 */ /* 0x002fe200078e02ff */
[----:B------:R-:W-:-:S02]  /*0810*/  @!P3 MOV R10, R90 ;  /* 0x0000005a000ab202 */ /* 0x000fc40000000f00 */
[----:B------:R-:W-:Y:S02]  /*0820*/  @!P3 MOV R11, R93 ;  /* 0x0000005d000bb202 */ /* 0x000fe40000000f00 */
[----:B------:R-:W-:Y:S01]  /*0830*/  ISETP.GE.AND.EX P1, PT, R23, UR17, PT, P1 ;  /* 0x0000001117007c0c */ /* 0x000fe2000bf26310 */
[----:B------:R-:W-:Y:S01]  /*0840*/  @!P3 IMAD R19, R13, R29, R8 ;  /* 0x0000001d0d13b224 */ /* 0x000fe200078e0208 */
[----:B0-----:R-:W-:Y:S01]  /*0850*/  @!P4 IADD3 R4, P5, PT, R9, R26, RZ ;  /* 0x0000001a0904c210 */ /* 0x001fe20007fbe0ff */
[----:B------:R-:W-:Y:S01]  /*0860*/  @!P3 IMAD.WIDE.U32 R10, R13, R28, R10 ;  /* 0x0000001c0d0ab225 */ /* 0x000fe200078e000a */
[----:B--2---:R-:W-:Y:S01]  /*0870*/  @!P4 IADD3 R8, P2, PT, R9, R24, RZ ;  /* 0x000000180908c210 */ /* 0x004fe20007f5e0ff */
[----:B------:R-:W0:Y:S01]  /*0880*/  @!P0 LDC.64 R28, c[0x0][0x398] ;  /* 0x0000e600ff1c8b82 */ /* 0x000e220000000a00 */
[----:B------:R-:W-:Y:S02]  /*0890*/  @!P4 IADD3.X R5, PT, PT, R2, R27, RZ, P5, !PT ;  /* 0x0000001b0205c210 */ /* 0x000fe40002ffe4ff */
[----:B------:R-:W-:-:S02]  /*08a0*/  @!P3 IADD3 R11, PT, PT, R11, R19, RZ ;  /* 0x000000130b0bb210 */ /* 0x000fc40007ffe0ff */
[----:B------:R-:W-:Y:S01]  /*08b0*/  @!P4 IADD3.X R9, PT, PT, R2, R25, RZ, P2, !PT ;  /* 0x000000190209c210 */ /* 0x000fe200017fe4ff */
[----:B------:R1:W2:Y:S02]  /*08c0*/  @!P4 LDG.E R82, desc[UR10][R4.64] ;  /* 0x0000000a0452c981 */ /* 0x0002a4000c1e1900 */
[----:B------:R-:W0:Y:S01]  /*08d0*/  @!P3 LDC.64 R26, c[0x0][0x398] ;  /* 0x0000e600ff1abb82 */ /* 0x000e220000000a00 */
[C---:B------:R-:W-:Y:S01]  /*08e0*/  @!P3 SHF.L.U32 R13, R10.reuse, 0x1, RZ ;  /* 0x000000010a0db819 */ /* 0x040fe200000006ff */
[----:B------:R0:W2:Y:S01]  /*08f0*/  @!P4 LDG.E R81, desc[UR10][R8.64] ;  /* 0x0000000a0851c981 */ /* 0x0000a2000c1e1900 */
[----:B------:R-:W-:Y:S01]  /*0900*/  @!P3 SHF.L.U64.HI R2, R10, 0x1, R11 ;  /* 0x000000010a02b819 */ /* 0x000fe2000001020b */
[----:B---3--:R-:W-:-:S04]  /*0910*/  @!P0 IMAD R10, R21, R32, RZ ;  /* 0x00000020150a8224 */ /* 0x008fc800078e02ff */
[----:B------:R-:W3:Y:S01]  /*0920*/  @!P1 LDC.64 R34, c[0x0][0x3f8] ;  /* 0x0000fe00ff229b82 */ /* 0x000ee20000000a00 */
[----:B-1----:R-:W-:Y:S01]  /*0930*/  @!P0 IMAD R5, R15, R33, R10 ;  /* 0x000000210f058224 */ /* 0x002fe200078e020a */
[----:B------:R-:W-:-:S06]  /*0940*/  @!P0 MOV R10, R90 ;  /* 0x0000005a000a8202 */ /* 0x000fcc0000000f00 */
[----:B------:R-:W1:Y:S01]  /*0950*/  @!P0 LDC.64 R18, c[0x0][0x3a0] ;  /* 0x0000e800ff128b82 */ /* 0x000e620000000a00 */
[----:B------:R-:W-:Y:S02]  /*0960*/  @!P0 MOV R11, R93 ;  /* 0x0000005d000b8202 */ /* 0x000fe40000000f00 */
[----:B------:R-:W-:Y:S02]  /*0970*/  @!P3 IADD3 R6, P2, PT, R13, R30, RZ ;  /* 0x0000001e0d06b210 */ /* 0x000fe40007f5e0ff */
[----:B------:R-:W-:Y:S01]  /*0980*/  IADD3 R21, PT, PT, R3, 0x50, RZ ;  /* 0x0000005003157810 */ /* 0x000fe20007ffe0ff */
[----:B------:R-:W-:Y:S01]  /*0990*/  @!P0 IMAD.WIDE.U32 R10, R15, R32, R10 ;  /* 0x000000200f0a8225 */ /* 0x000fe200078e000a */
[----:B------:R-:W-:Y:S01]  /*09a0*/  @!P3 IADD3.X R7, PT, PT, R2, R31, RZ, P2, !PT ;  /* 0x0000001f0207b210 */ /* 0x000fe200017fe4ff */
[----:B------:R-:W1:Y:S01]  /*09b0*/  @!P1 LDC.64 R32, c[0x0][0x398] ;  /* 0x0000e600ff209b82 */ /* 0x000e620000000a00 */
[----:B------:R-:W-:Y:S02]  /*09c0*/  ISETP.GE.U32.AND P2, PT, R21, UR16, PT ;  /* 0x0000001015007c0c */ /* 0x000fe4000bf46070 */
[----:B------:R-:W-:Y:S01]  /*09d0*/  SHF.R.S32.HI R15, RZ, 0x1f, R21 ;  /* 0x0000001fff0f7819 */ /* 0x000fe20000011415 */
[----:B------:R1:W2:Y:S03]  /*09e0*/  @!P3 LDG.E R79, desc[UR10][R6.64] ;  /* 0x0000000a064fb981 */ /* 0x0002a6000c1e1900 */
[----:B------:R-:W-:-:S02]  /*09f0*/  ISETP.GE.AND.EX P2, PT, R15, UR17, PT, P2 ;  /* 0x000000110f007c0c */ /* 0x000fc4000bf46320 */
[----:B0-----:R-:W-:Y:S02]  /*0a00*/  @!P3 IADD3 R4, P4, PT, R13, R26, RZ ;  /* 0x0000001a0d04b210 */ /* 0x001fe40007f9e0ff */
[----:B------:R-:W-:Y:S02]  /*0a10*/  @!P0 IADD3 R9, PT, PT, R11, R5, RZ ;  /* 0x000000050b098210 */ /* 0x000fe40007ffe0ff */
[----:B------:R-:W-:Y:S02]  /*0a20*/  @!P0 SHF.L.U32 R13, R10, 0x1, RZ ;  /* 0x000000010a0d8819 */ /* 0x000fe400000006ff */
[----:B------:R-:W-:Y:S01]  /*0a30*/  @!P3 IADD3.X R5, PT, PT, R2, R27, RZ, P4, !PT ;  /* 0x0000001b0205b210 */ /* 0x000fe200027fe4ff */
[----:B---3--:R-:W-:Y:S01]  /*0a40*/  @!P1 IMAD R8, R23, R34, RZ ;  /* 0x0000002217089224 */ /* 0x008fe200078e02ff */
[----:B------:R-:W-:Y:S02]  /*0a50*/  @!P0 SHF.L.U64.HI R2, R10, 0x1, R9 ;  /* 0x000000010a028819 */ /* 0x000fe40000010209 */
[----:B-1----:R-:W-:Y:S01]  /*0a60*/  @!P0 IADD3 R10, P4, PT, R13, R18, RZ ;  /* 0x000000120d0a8210 */ /* 0x002fe20007f9e0ff */
[----:B------:R-:W0:Y:S01]  /*0a70*/  @!P2 LDC.64 R30, c[0x0][0x3f8] ;  /* 0x0000fe00ff1eab82 */ /* 0x000e220000000a00 */
[----:B------:R-:W-:Y:S01]  /*0a80*/  IADD3 R23, PT, PT, R3, 0x60, RZ ;  /* 0x0000006003177810 */ /* 0x000fe20007ffe0ff */
[----:B------:R1:W3:Y:S01]  /*0a90*/  @!P3 LDG.E R78, desc[UR10][R4.64] ;  /* 0x0000000a044eb981 */ /* 0x0002e2000c1e1900 */
[----:B------:R-:W-:-:S02]  /*0aa0*/  @!P0 IADD3.X R11, PT, PT, R2, R19, RZ, P4, !PT ;  /* 0x00000013020b8210 */ /* 0x000fc400027fe4ff */
[----:B------:R-:W-:Y:S02]  /*0ab0*/  ISETP.GE.U32.AND P4, PT, R23, UR16, PT ;  /* 0x0000001017007c0c */ /* 0x000fe4000bf86070 */
[----:B------:R-:W-:Y:S01]  /*0ac0*/  SHF.R.S32.HI R27, RZ, 0x1f, R23 ;  /* 0x0000001fff1b7819 */ /* 0x000fe20000011417 */
[----:B------:R-:W0:Y:S01]  /*0ad0*/  @!P1 LDC.64 R18, c[0x0][0x3a0] ;  /* 0x0000e800ff129b82 */ /* 0x000e220000000a00 */
[----:B------:R-:W-:Y:S02]  /*0ae0*/  @!P1 MOV R6, R90 ;  /* 0x0000005a00069202 */ /* 0x000fe40000000f00 */
[----:B------:R-:W-:Y:S02]  /*0af0*/  @!P1 MOV R7, R93 ;  /* 0x0000005d00079202 */ /* 0x000fe40000000f00 */
[----:B------:R-:W-:Y:S01]  /*0b00*/  IADD3 R25, PT, PT, R3, 0x70, RZ ;  /* 0x0000007003197810 */ /* 0x000fe20007ffe0ff */
[----:B------:R-:W-:Y:S01]  /*0b10*/  @!P1 IMAD R9, R17, R35, R8 ;  /* 0x0000002311099224 */ /* 0x000fe200078e0208 */
[----:B------:R-:W-:Y:S01]  /*0b20*/  ISETP.GE.AND.EX P4, PT, R27, UR17, PT, P4 ;  /* 0x000000111b007c0c */ /* 0x000fe2000bf86340 */
[----:B-1----:R-:W1:Y:S01]  /*0b30*/  @!P2 LDC.64 R4, c[0x0][0x3a0] ;  /* 0x0000e800ff04ab82 */ /* 0x002e620000000a00 */
[----:B------:R-:W-:Y:S01]  /*0b40*/  @!P0 IADD3 R12, P3, PT, R13, R28, RZ ;  /* 0x0000001c0d0c8210 */ /* 0x000fe20007f7e0ff */
[----:B------:R-:W-:Y:S01]  /*0b50*/  @!P1 IMAD.WIDE.U32 R6, R17, R34, R6 ;  /* 0x0000002211069225 */ /* 0x000fe200078e0006 */
[----:B------:R0:W3:Y:S02]  /*0b60*/  @!P0 LDG.E R76, desc[UR10][R10.64] ;  /* 0x0000000a0a4c8981 */ /* 0x0000e4000c1e1900 */
[----:B------:R-:W-:-:S02]  /*0b70*/  @!P0 IADD3.X R13, PT, PT, R2, R29, RZ, P3, !PT ;  /* 0x0000001d020d8210 */ /* 0x000fc40001ffe4ff */
[----:B------:R-:W-:Y:S02]  /*0b80*/  ISETP.GE.U32.AND P3, PT, R25, UR16, PT ;  /* 0x0000001019007c0c */ /* 0x000fe4000bf66070 */
[----:B------:R-:W-:Y:S01]  /*0b90*/  SHF.R.S32.HI R29, RZ, 0x1f, R25 ;  /* 0x0000001fff1d7819 */ /* 0x000fe20000011419 */
[----:B------:R-:W3:Y:S01]  /*0ba0*/  @!P0 LDG.E R75, desc[UR10][R12.64] ;  /* 0x0000000a0c4b8981 */ /* 0x000ee2000c1e1900 */
[----:B------:R-:W-:Y:S02]  /*0bb0*/  @!P1 IADD3 R7, PT, PT, R7, R9, RZ ;  /* 0x0000000907079210 */ /* 0x000fe40007ffe0ff */
[----:B------:R-:W-:Y:S01]  /*0bc0*/  ISETP.GE.AND.EX P3, PT, R29, UR17, PT, P3 ;  /* 0x000000111d007c0c */ /* 0x000fe2000bf66330 */
[----:B------:R-:W1:Y:S01]  /*0bd0*/  @!P4 LDC.64 R8, c[0x0][0x3f8] ;  /* 0x0000fe00ff08cb82 */ /* 0x000e620000000a00 */
[C---:B------:R-:W-:Y:S01]  /*0be0*/  @!P1 SHF.L.U32 R17, R6.reuse, 0x1, RZ ;  /* 0x0000000106119819 */ /* 0x040fe200000006ff */
[----:B0-----:R-:W-:Y:S01]  /*0bf0*/  @!P2 IMAD R10, R15, R30, RZ ;  /* 0x0000001e0f0aa224 */ /* 0x001fe200078e02ff */
[----:B------:R-:W-:-:S02]  /*0c00*/  @!P1 SHF.L.U64.HI R2, R6, 0x1, R7 ;  /* 0x0000000106029819 */ /* 0x000fc40000010207 */
[----:B------:R-:W-:-:S03]  /*0c10*/  @!P1 IADD3 R14, P5, PT, R17, R18, RZ ;  /* 0x00000012110e9210 */ /* 0x000fc60007fbe0ff */
[----:B------:R-:W0:Y:S01]  /*0c20*/  @!P2 LDC.64 R6, c[0x0][0x398] ;  /* 0x0000e600ff06ab82 */ /* 0x000e220000000a00 */
[----:B------:R-:W-:Y:S01]  /*0c30*/  @!P2 IMAD R31, R21, R31, R10 ;  /* 0x0000001f151fa224 */ /* 0x000fe200078e020a */
[----:B------:R-:W-:Y:S02]  /*0c40*/  @!P1 IADD3.X R15, PT, PT, R2, R19, RZ, P5, !PT ;  /* 0x00000013020f9210 */ /* 0x000fe40002ffe4ff */
[----:B------:R-:W-:-:S04]  /*0c50*/  @!P1 IADD3 R16, P0, PT, R17, R32, RZ ;  /* 0x0000002011109210 */ /* 0x000fc80007f1e0ff */
[----:B------:R-:W0:Y:S01]  /*0c60*/  @!P3 LDC.64 R10, c[0x0][0x3f8] ;  /* 0x0000fe00ff0abb82 */ /* 0x000e220000000a00 */
[----:B------:R-:W-:Y:S01]  /*0c70*/  @!P2 MOV R18, R90 ;  /* 0x0000005a0012a202 */ /* 0x000fe20000000f00 */
[----:B------:R1:W3:Y:S01]  /*0c80*/  @!P1 LDG.E R73, desc[UR10][R14.64] ;  /* 0x0000000a0e499981 */ /* 0x0002e2000c1e1900 */
[----:B------:R-:W-:Y:S02]  /*0c90*/  @!P2 MOV R19, R93 ;  /* 0x0000005d0013a202 */ /* 0x000fe40000000f00 */
[----:B------:R-:W-:Y:S01]  /*0ca0*/  @!P1 IADD3.X R17, PT, PT, R2, R33, RZ, P0, !PT ;  /* 0x0000002102119210 */ /* 0x000fe200007fe4ff */
[----:B------:R-:W-:Y:S01]  /*0cb0*/  @!P2 IMAD.WIDE.U32 R18, R21, R30, R18 ;  /* 0x0000001e1512a225 */ /* 0x000fe200078e0012 */
[----:B------:R-:W-:-:S03]  /*0cc0*/  IADD3 R21, PT, PT, R3, 0x80, RZ ;  /* 0x0000008003157810 */ /* 0x000fc60007ffe0ff */
[----:B------:R1:W3:Y:S02]  /*0cd0*/  @!P1 LDG.E R72, desc[UR10][R16.64] ;  /* 0x0000000a10489981 */ /* 0x0002e4000c1e1900 */
[----:B-1----:R-:W-:Y:S01]  /*0ce0*/  @!P4 IMAD R2, R27, R8, RZ ;  /* 0x000000081b02c224 */ /* 0x002fe200078e02ff */
[----:B------:R-:W-:Y:S01]  /*0cf0*/  ISETP.GE.U32.AND P1, PT, R21, UR16, PT ;  /* 0x0000001015007c0c */ /* 0x000fe2000bf26070 */
[----:B------:R-:W1:Y:S01]  /*0d00*/  @!P4 LDC.64 R14, c[0x0][0x3a0] ;  /* 0x0000e800ff0ecb82 */ /* 0x000e620000000a00 */
[----:B------:R-:W-:Y:S02]  /*0d10*/  SHF.R.S32.HI R27, RZ, 0x1f, R21 ;  /* 0x0000001fff1b7819 */ /* 0x000fe40000011415 */
[----:B------:R-:W-:Y:S02]  /*0d20*/  @!P2 IADD3 R19, PT, PT, R19, R31, RZ ;  /* 0x0000001f1313a210 */ /* 0x000fe40007ffe0ff */
[----:B------:R-:W-:Y:S02]  /*0d30*/  @!P2 SHF.L.U32 R13, R18, 0x1, RZ ;  /* 0x00000001120da819 */ /* 0x000fe400000006ff */
[----:B------:R-:W-:-:S02]  /*0d40*/  @!P4 MOV R16, R90 ;  /* 0x0000005a0010c202 */ /* 0x000fc40000000f00 */
[----:B------:R-:W-:Y:S02]  /*0d50*/  @!P4 MOV R17, R93 ;  /* 0x0000005d0011c202 */ /* 0x000fe40000000f00 */
[----:B------:R-:W-:Y:S01]  /*0d60*/  ISETP.GE.AND.EX P1, PT, R27, UR17, PT, P1 ;  /* 0x000000111b007c0c */ /* 0x000fe2000bf26310 */
[C---:B------:R-:W-:Y:S01]  /*0d70*/  @!P4 IMAD R31, R23.reuse, R9, R2 ;  /* 0x00000009171fc224 */ /* 0x040fe200078e0202 */
[----:B------:R-:W-:Y:S01]  /*0d80*/  @!P2 SHF.L.U64.HI R20, R18, 0x1, R19 ;  /* 0x000000011214a819 */ /* 0x000fe20000010213 */
[----:B------:R-:W-:Y:S01]  /*0d90*/  @!P4 IMAD.WIDE.U32 R16, R23, R8, R16 ;  /* 0x000000081710c225 */ /* 0x000fe200078e0010 */
[C---:B0-----:R-:W-:Y:S01]  /*0da0*/  @!P2 IADD3 R12, P5, PT, R13.reuse, R6, RZ ;  /* 0x000000060d0ca210 */ /* 0x041fe20007fbe0ff */
[----:B------:R-:W0:Y:S01]  /*0db0*/  @!P3 LDC.64 R8, c[0x0][0x3a0] ;  /* 0x0000e800ff08bb82 */ /* 0x000e220000000a00 */
[----:B------:R-:W-:Y:S01]  /*0dc0*/  @!P2 IADD3 R18, P0, PT, R13, R4, RZ ;  /* 0x000000040d12a210 */ /* 0x000fe20007f1e0ff */
[----:B------:R-:W-:Y:S01]  /*0dd0*/  @!P3 IMAD R6, R29, R10, RZ ;  /* 0x0000000a1d06b224 */ /* 0x000fe200078e02ff */
[----:B------:R-:W-:-:S02]  /*0de0*/  @!P2 IADD3.X R13, PT, PT, R20, R7, RZ, P5, !PT ;  /* 0x00000007140da210 */ /* 0x000fc40002ffe4ff */
[----:B------:R-:W-:Y:S01]  /*0df0*/  @!P4 IADD3 R7, PT, PT, R17, R31, RZ ;  /* 0x0000001f1107c210 */ /* 0x000fe20007ffe0ff */
[C---:B------:R-:W-:Y:S01]  /*0e00*/  @!P3 IMAD R31, R25.reuse, R11, R6 ;  /* 0x0000000b191fb224 */ /* 0x040fe200078e0206 */
[C---:B------:R-:W-:Y:S01]  /*0e10*/  @!P4 SHF.L.U32 R23, R16.reuse, 0x1, RZ ;  /* 0x000000011017c819 */ /* 0x040fe200000006ff */
[----:B------:R1:W3:Y:S01]  /*0e20*/  @!P2 LDG.E R69, desc[UR10][R12.64] ;  /* 0x0000000a0c45a981 */ /* 0x0002e2000c1e1900 */
[----:B------:R-:W-:Y:S02]  /*0e30*/  @!P4 SHF.L.U64.HI R22, R16, 0x1, R7 ;  /* 0x000000011016c819 */ /* 0x000fe40000010207 */
[----:B------:R-:W0:Y:S01]  /*0e40*/  @!P1 LDC.64 R6, c[0x0][0x3f8] ;  /* 0x0000fe00ff069b82 */ /* 0x000e220000000a00 */
[----:B------:R-:W-:Y:S02]  /*0e50*/  @!P3 MOV R16, R90 ;  /* 0x0000005a0010b202 */ /* 0x000fe40000000f00 */
[----:B------:R-:W-:Y:S02]  /*0e60*/  @!P3 MOV R17, R93 ;  /* 0x0000005d0011b202 */ /* 0x000fe40000000f00 */
[----:B------:R-:W-:Y:S01]  /*0e70*/  @!P2 IADD3.X R19, PT, PT, R20, R5, RZ, P0, !PT ;  /* 0x000000051413a210 */ /* 0x000fe200007fe4ff */
[----:B------:R-:W-:-:S02]  /*0e80*/  @!P3 IMAD.WIDE.U32 R10, R25, R10, R16 ;  /* 0x0000000a190ab225 */ /* 0x000fc400078e0010 */
[----:B------:R-:W4:Y:S01]  /*0e90*/  @!P4 LDC.64 R4, c[0x0][0x398] ;  /* 0x0000e600ff04cb82 */ /* 0x000f220000000a00 */
[----:B-1----:R-:W-:Y:S01]  /*0ea0*/  @!P4 IADD3 R16, P0, PT, R23, R14, RZ ;  /* 0x0000000e1710c210 */ /* 0x002fe20007f1e0ff */
[----:B------:R0:W3:Y:S01]  /*0eb0*/  @!P2 LDG.E R70, desc[UR10][R18.64] ;  /* 0x0000000a1246a981 */ /* 0x0000e2000c1e1900 */
[----:B------:R-:W-:Y:S02]  /*0ec0*/  IADD3 R2, PT, PT, R3, 0x90, RZ ;  /* 0x0000009003027810 */ /* 0x000fe40007ffe0ff */
[----:B------:R-:W-:Y:S02]  /*0ed0*/  @!P3 IADD3 R11, PT, PT, R11, R31, RZ ;  /* 0x0000001f0b0bb210 */ /* 0x000fe40007ffe0ff */
[----:B------:R-:W-:Y:S01]  /*0ee0*/  @!P4 IADD3.X R17, PT, PT, R22, R15, RZ, P0, !PT ;  /* 0x0000000f1611c210 */ /* 0x000fe200007fe4ff */
[----:B------:R-:W1:Y:S01]  /*0ef0*/  @!P1 LDC.64 R12, c[0x0][0x3a0] ;  /* 0x0000e800ff0c9b82 */ /* 0x000e620000000a00 */
[----:B------:R-:W-:Y:S02]  /*0f00*/  @!P3 SHF.L.U32 R31, R10, 0x1, RZ ;  /* 0x000000010a1fb819 */ /* 0x000fe400000006ff */
[----:B------:R-:W-:Y:S01]  /*0f10*/  ISETP.GE.U32.AND P5, PT, R2, UR16, PT ;  /* 0x0000001002007c0c */ /* 0x000fe2000bfa6070 */
[----:B------:R0:W3:Y:S01]  /*0f20*/  @!P4 LDG.E R66, desc[UR10][R16.64] ;  /* 0x0000000a1042c981 */ /* 0x0000e2000c1e1900 */
[----:B------:R-:W-:-:S03]  /*0f30*/  SHF.R.S32.HI R29, RZ, 0x1f, R2 ;  /* 0x0000001fff1d7819 */ /* 0x000fc60000011402 */
[----:B------:R-:W1:Y:S01]  /*0f40*/  @!P3 LDC.64 R14, c[0x0][0x398] ;  /* 0x0000e600ff0ebb82 */ /* 0x000e620000000a00 */
[----:B0-----:R-:W-:Y:S01]  /*0f50*/  @!P3 IADD3 R18, P0, PT, R31, R8, RZ ;  /* 0x000000081f12b210 */ /* 0x001fe20007f1e0ff */
[----:B------:R-:W-:Y:S01]  /*0f60*/  @!P1 IMAD R8, R27, R6, RZ ;  /* 0x000000061b089224 */ /* 0x000fe200078e02ff */
[----:B------:R-:W-:Y:S02]  /*0f70*/  ISETP.GE.AND.EX P5, PT, R29, UR17, PT, P5 ;  /* 0x000000111d007c0c */ /* 0x000fe4000bfa6350 */
[----:B------:R-:W-:Y:S01]  /*0f80*/  @!P3 SHF.L.U64.HI R20, R10, 0x1, R11 ;  /* 0x000000010a14b819 */ /* 0x000fe2000001020b */
[----:B------:R-:W-:-:S03]  /*0f90*/  @!P1 IMAD R27, R21, R7, R8 ;  /* 0x00000007151b9224 */ /* 0x000fc600078e0208 */
[----:B------:R-:W-:Y:S02]  /*0fa0*/  @!P3 IADD3.X R19, PT, PT, R20, R9, RZ, P0, !PT ;  /* 0x000000091413b210 */ /* 0x000fe400007fe4ff */
[----:B------:R-:W0:Y:S01]  /*0fb0*/  @!P1 LDC.64 R8, c[0x0][0x398] ;  /* 0x0000e600ff089b82 */ /* 0x000e220000000a00 */
[----:B------:R-:W-:Y:S02]  /*0fc0*/  @!P1 MOV R16, R90 ;  /* 0x0000005a00109202 */ /* 0x000fe40000000f00 */
[----:B------:R-:W-:Y:S01]  /*0fd0*/  @!P1 MOV R17, R93 ;  /* 0x0000005d00119202 */ /* 0x000fe20000000f00 */
[----:B------:R1:W3:Y:S01]  /*0fe0*/  @!P3 LDG.E R62, desc[UR10][R18.64] ;  /* 0x0000000a123eb981 */ /* 0x0002e2000c1e1900 */
[----:B----4-:R-:W-:-:S03]  /*0ff0*/  @!P4 IADD3 R4, P2, PT, R23, R4, RZ ;  /* 0x000000041704c210 */ /* 0x010fc60007f5e0ff */
[----:B------:R-:W4:Y:S01]  /*1000*/  @!P5 LDC.64 R10, c[0x0][0x3f8] ;  /* 0x0000fe00ff0adb82 */ /* 0x000f220000000a00 */
[----:B------:R-:W-:Y:S01]  /*1010*/  @!P1 IMAD.WIDE.U32 R16, R21, R6, R16 ;  /* 0x0000000615109225 */ /* 0x000fe200078e0010 */
[----:B------:R-:W-:Y:S02]  /*1020*/  @!P4 IADD3.X R5, PT, PT, R22, R5, RZ, P2, !PT ;  /* 0x000000051605c210 */ /* 0x000fe400017fe4ff */
[----:B------:R-:W-:Y:S02]  /*1030*/  IADD3 R23, PT, PT, R3, 0xa0, RZ ;  /* 0x000000a003177810 */ /* 0x000fe40007ffe0ff */
[----:B-1----:R-:W-:Y:S01]  /*1040*/  @!P3 IADD3 R14, P2, PT, R31, R14, RZ ;  /* 0x0000000e1f0eb210 */ /* 0x002fe20007f5e0ff */
[----:B------:R1:W3:Y:S01]  /*1050*/  @!P4 LDG.E R65, desc[UR10][R4.64] ;  /* 0x0000000a0441c981 */ /* 0x0002e2000c1e1900 */
[----:B------:R-:W-:Y:S01]  /*1060*/  @!P1 IADD3 R17, PT, PT, R17, R27, RZ ;  /* 0x0000001b11119210 */ /* 0x000fe20007ffe0ff */
[----:B------:R-:W2:Y:S01]  /*1070*/  @!P5 LDC.64 R6, c[0x0][0x398] ;  /* 0x0000e600ff06db82 */ /* 0x000ea20000000a00 */
[----:B------:R-:W-:-:S02]  /*1080*/  @!P1 SHF.L.U32 R19, R16, 0x1, RZ ;  /* 0x0000000110139819 */ /* 0x000fc400000006ff */
[----:B------:R-:W-:Y:S02]  /*1090*/  @!P3 IADD3.X R15, PT, PT, R20, R15, RZ, P2, !PT ;  /* 0x0000000f140fb210 */ /* 0x000fe400017fe4ff */
[----:B------:R-:W-:Y:S02]  /*10a0*/  ISETP.GE.U32.AND P0, PT, R23, UR16, PT ;  /* 0x0000001017007c0c */ /* 0x000fe4000bf06070 */
[----:B------:R-:W-:Y:S01]  /*10b0*/  SHF.R.S32.HI R25, RZ, 0x1f, R23 ;  /* 0x0000001fff197819 */ /* 0x000fe20000011417 */
[----:B-1----:R-:W1:Y:S01]  /*10c0*/  @!P5 LDC.64 R4, c[0x0][0x3a0] ;  /* 0x0000e800ff04db82 */ /* 0x002e620000000a00 */
[----:B------:R-:W-:Y:S01]  /*10d0*/  @!P1 SHF.L.U64.HI R18, R16, 0x1, R17 ;  /* 0x0000000110129819 */ /* 0x000fe20000010211 */
[----:B------:R-:W3:Y:S01]  /*10e0*/  @!P3 LDG.E R61, desc[UR10][R14.64] ;  /* 0x0000000a0e3db981 */ /* 0x000ee2000c1e1900 */
[----:B------:R-:W-:Y:S02]  /*10f0*/  @!P1 IADD3 R12, P2, PT, R19, R12, RZ ;  /* 0x0000000c130c9210 */ /* 0x000fe40007f5e0ff */
[----:B------:R-:W-:-:S02]  /*1100*/  ISETP.GE.AND.EX P0, PT, R25, UR17, PT, P0 ;  /* 0x0000001119007c0c */ /* 0x000fc4000bf06300 */
[C---:B------:R-:W-:Y:S02]  /*1110*/  @!P1 IADD3.X R13, PT, PT, R18.reuse, R13, RZ, P2, !PT ;  /* 0x0000000d120d9210 */ /* 0x040fe400017fe4ff */
[----:B0-----:R-:W-:Y:S01]  /*1120*/  @!P1 IADD3 R8, P2, PT, R19, R8, RZ ;  /* 0x0000000813089210 */ /* 0x001fe20007f5e0ff */
[----:B----4-:R-:W-:Y:S01]  /*1130*/  @!P5 IMAD R29, R29, R10, RZ ;  /* 0x0000000a1d1dd224 */ /* 0x010fe200078e02ff */
[----:B------:R-:W-:Y:S01]  /*1140*/  @!P5 MOV R16, R90 ;  /* 0x0000005a0010d202 */ /* 0x000fe20000000f00 */
[----:B------:R-:W4:Y:S01]  /*1150*/  @!P1 LDG.E R58, desc[UR10][R12.64] ;  /* 0x0000000a0c3a9981 */ /* 0x000f22000c1e1900 */
[----:B------:R-:W-:Y:S02]  /*1160*/  @!P1 IADD3.X R9, PT, PT, R18, R9, RZ, P2, !PT ;  /* 0x0000000912099210 */ /* 0x000fe400017fe4ff */
[----:B------:R-:W-:Y:S02]  /*1170*/  @!P5 MOV R17, R93 ;  /* 0x0000005d0011d202 */ /* 0x000fe40000000f00 */
[----:B------:R-:W-:Y:S01]  /*1180*/  IADD3 R27, PT, PT, R3, 0xb0, RZ ;  /* 0x000000b0031b7810 */ /* 0x000fe20007ffe0ff */
[----:B------:R0:W4:Y:S01]  /*1190*/  @!P1 LDG.E R57, desc[UR10][R8.64] ;  /* 0x0000000a08399981 */ /* 0x000122000c1e1900 */
[----:B------:R-:W-:-:S02]  /*11a0*/  @!P5 IMAD R29, R2, R11, R29 ;  /* 0x0000000b021dd224 */ /* 0x000fc400078e021d */
[----:B------:R-:W-:Y:S01]  /*11b0*/  ISETP.GE.U32.AND P1, PT, R27, UR16, PT ;  /* 0x000000101b007c0c */ /* 0x000fe2000bf26070 */
[----:B------:R-:W-:Y:S01]  /*11c0*/  @!P5 IMAD.WIDE.U32 R16, R2, R10, R16 ;  /* 0x0000000a0210d225 */ /* 0x000fe200078e0010 */
[----:B------:R-:W-:Y:S01]  /*11d0*/  SHF.R.S32.HI R31, RZ, 0x1f, R27 ;  /* 0x0000001fff1f7819 */ /* 0x000fe2000001141b */
[----:B------:R-:W1:Y:S03]  /*11e0*/  @!P0 LDC.64 R10, c[0x0][0x3f8] ;  /* 0x0000fe00ff0a8b82 */ /* 0x000e660000000a00 */
[----:B------:R-:W-:Y:S02]  /*11f0*/  ISETP.GE.AND.EX P1, PT, R31, UR17, PT, P1 ;  /* 0x000000111f007c0c */ /* 0x000fe4000bf26310 */
[----:B------:R-:W-:Y:S02]  /*1200*/  @!P5 IADD3 R17, PT, PT, R17, R29, RZ ;  /* 0x0000001d1111d210 */ /* 0x000fe40007ffe0ff */
[C---:B------:R-:W-:Y:S01]  /*1210*/  @!P5 SHF.L.U32 R19, R16.reuse, 0x1, RZ ;  /* 0x000000011013d819 */ /* 0x040fe200000006ff */
[----:B0-----:R-:W0:Y:S01]  /*1220*/  @!P0 LDC.64 R8, c[0x0][0x398] ;  /* 0x0000e600ff088b82 */ /* 0x001e220000000a00 */
[----:B------:R-:W-:-:S02]  /*1230*/  @!P5 SHF.L.U64.HI R16, R16, 0x1, R17 ;  /* 0x000000011010d819 */ /* 0x000fc40000010211 */
[C---:B--2---:R-:W-:Y:S02]  /*1240*/  @!P5 IADD3 R18, P3, PT, R19.reuse, R6, RZ ;  /* 0x000000061312d210 */ /* 0x044fe40007f7e0ff */
[----:B-1----:R-:W-:Y:S02]  /*1250*/  @!P5 IADD3 R4, P2, PT, R19, R4, RZ ;  /* 0x000000041304d210 */ /* 0x002fe40007f5e0ff */
[----:B------:R-:W-:Y:S02]  /*1260*/  IADD3 R29, PT, PT, R3, 0xc0, RZ ;  /* 0x000000c0031d7810 */ /* 0x000fe40007ffe0ff */
[----:B------:R-:W-:Y:S02]  /*1270*/  @!P5 IADD3.X R19, PT, PT, R16, R7, RZ, P3, !PT ;  /* 0x000000071013d210 */ /* 0x000fe40001ffe4ff */
[----:B------:R-:W1:Y:S01]  /*1280*/  @!P1 LDC.64 R6, c[0x0][0x3f8] ;  /* 0x0000fe00ff069b82 */ /* 0x000e620000000a00 */
[----:B------:R-:W-:Y:S02]  /*1290*/  MOV R54, RZ ;  /* 0x000000ff00367202 */ /* 0x000fe40000000f00 */
[----:B------:R-:W-:-:S02]  /*12a0*/  ISETP.GE.U32.AND P4, PT, R29, UR16, PT ;  /* 0x000000101d007c0c */ /* 0x000fc4000bf86070 */
[----:B------:R-:W-:Y:S02]  /*12b0*/  SHF.R.S32.HI R33, RZ, 0x1f, R29 ;  /* 0x0000001fff217819 */ /* 0x000fe4000001141d */
[----:B------:R-:W-:Y:S02]  /*12c0*/  @!P5 IADD3.X R5, PT, PT, R16, R5, RZ, P2, !PT ;  /* 0x000000051005d210 */ /* 0x000fe400017fe4ff */
[----:B------:R-:W-:Y:S01]  /*12d0*/  ISETP.GE.AND.EX P4, PT, R33, UR17, PT, P4 ;  /* 0x0000001121007c0c */ /* 0x000fe2000bf86340 */
[----:B------:R-:W-:Y:S01]  /*12e0*/  @!P0 IMAD R2, R25, R10, RZ ;  /* 0x0000000a19028224 */ /* 0x000fe200078e02ff */
[----:B------:R-:W2:Y:S01]  /*12f0*/  @!P0 LDC.64 R16, c[0x0][0x3a0] ;  /* 0x0000e800ff108b82 */ /* 0x000ea20000000a00 */
[----:B------:R0:W4:Y:S02]  /*1300*/  @!P5 LDG.E R54, desc[UR10][R4.64] ;  /* 0x0000000a0436d981 */ /* 0x000124000c1e1900 */
[----:B------:R-:W-:Y:S01]  /*1310*/  @!P0 IMAD R13, R23, R11, R2 ;  /* 0x0000000b170d8224 */ /* 0x000fe200078e0202 */
[----:B0-----:R-:W-:-:S02]  /*1320*/  @!P0 MOV R4, R90 ;  /* 0x0000005a00048202 */ /* 0x001fc40000000f00 */
[----:B------:R-:W-:-:S03]  /*1330*/  @!P0 MOV R5, R93 ;  /* 0x0000005d00058202 */ /* 0x000fc60000000f00 */
[----:B------:R-:W-:Y:S01]  /*1340*/  @!P0 IMAD.WIDE.U32 R10, R23, R10, R4 ;  /* 0x0000000a170a8225 */ /* 0x000fe200078e0004 */
[----:B------:R-:W-:-:S03]  /*1350*/  IADD3 R20, PT, PT, R3, 0xd0, RZ ;  /* 0x000000d003147810 */ /* 0x000fc60007ffe0ff */
[----:B------:R-:W-:Y:S01]  /*1360*/  HFMA2 R53, -RZ, RZ, 0, 0 ;  /* 0x00000000ff357431 */ /* 0x000fe200000001ff */
[C---:B------:R-:W-:Y:S02]  /*1370*/  IADD3 R25, PT, PT, R3.reuse, 0xe0, RZ ;  /* 0x000000e003197810 */ /* 0x040fe40007ffe0ff */
[----:B------:R-:W-:Y:S02]  /*1380*/  IADD3 R14, PT, PT, R3, 0xf0, RZ ;  /* 0x000000f0030e7810 */ /* 0x000fe40007ffe0ff */
[----:B------:R-:W-:Y:S01]  /*1390*/  @!P0 IADD3 R5, PT, PT, R11, R13, RZ ;  /* 0x0000000d0b058210 */ /* 0x000fe20007ffe0ff */
[----:B------:R-:W0:Y:S01]  /*13a0*/  @!P4 LDC.64 R2, c[0x0][0x3f8] ;  /* 0x0000fe00ff02cb82 */ /* 0x000e220000000a00 */
[----:B------:R-:W-:Y:S01]  /*13b0*/  UIMAD.WIDE UR6, UR5, 0x8, UR6 ;  /* 0x00000008050678a5 */ /* 0x000fe2000f8e0206 */
[----:B------:R-:W-:Y:S01]  /*13c0*/  ISETP.GE.U32.AND P2, PT, R20, UR16, PT ;  /* 0x0000001014007c0c */ /* 0x000fe2000bf46070 */
[----:B-1----:R-:W-:Y:S01]  /*13d0*/  @!P1 IMAD R22, R31, R6, RZ ;  /* 0x000000061f169224 */ /* 0x002fe200078e02ff */
[----:B------:R-:W-:Y:S01]  /*13e0*/  SHF.R.S32.HI R35, RZ, 0x1f, R20 ;  /* 0x0000001fff237819 */ /* 0x000fe20000011414 */
[----:B------:R1:W4:Y:S03]  /*13f0*/  @!P5 LDG.E R53, desc[UR10][R18.64] ;  /* 0x0000000a1235d981 */ /* 0x000326000c1e1900 */
[----:B------:R-:W0:Y:S01]  /*1400*/  @!P1 LDC.64 R12, c[0x0][0x3a0] ;  /* 0x0000e800ff0c9b82 */ /* 0x000e220000000a00 */
[----:B------:R-:W-:-:S02]  /*1410*/  @!P0 SHF.L.U64.HI R24, R10, 0x1, R5 ;  /* 0x000000010a188819 */ /* 0x000fc40000010205 */
[----:B------:R-:W-:Y:S01]  /*1420*/  ISETP.GE.AND.EX P2, PT, R35, UR17, PT, P2 ;  /* 0x0000001123007c0c */ /* 0x000fe2000bf46320 */
[----:B------:R-:W-:Y:S01]  /*1430*/  @!P1 IMAD R31, R27, R7, R22 ;  /* 0x000000071b1f9224 */ /* 0x000fe200078e0216 */
[----:B------:R-:W-:Y:S01]  /*1440*/  MOV R11, UR7 ;  /* 0x00000007000b7c02 */ /* 0x000fe20008000f00 */
[----:B------:R-:W-:Y:S01]  /*1450*/  HFMA2 R50, -RZ, RZ, 0, 0 ;  /* 0x00000000ff327431 */ /* 0x000fe200000001ff */
[----:B-1----:R-:W-:Y:S01]  /*1460*/  @!P0 SHF.L.U32 R19, R10, 0x1, RZ ;  /* 0x000000010a138819 */ /* 0x002fe200000006ff */
[----:B------:R-:W1:Y:S01]  /*1470*/  @!P1 LDC.64 R4, c[0x0][0x398] ;  /* 0x0000e600ff049b82 */ /* 0x000e620000000a00 */
[----:B------:R-:W-:Y:S01]  /*1480*/  MOV R10, UR6 ;  /* 0x00000006000a7c02 */ /* 0x000fe20008000f00 */
[----:B------:R-:W-:Y:S01]  /*1490*/  HFMA2 R49, -RZ, RZ, 0, 0 ;  /* 0x00000000ff317431 */ /* 0x000fe200000001ff */
[----:B------:R-:W-:Y:S02]  /*14a0*/  @!P1 MOV R22, R90 ;  /* 0x0000005a00169202 */ /* 0x000fe40000000f00 */
[----:B------:R-:W-:Y:S01]  /*14b0*/  MOV R42, RZ ;  /* 0x000000ff002a7202 */ /* 0x000fe20000000f00 */
[----:B------:R-:W-:Y:S01]  /*14c0*/  HFMA2 R45, -RZ, RZ, 0, 0 ;  /* 0x00000000ff2d7431 */ /* 0x000fe200000001ff */
[----:B------:R-:W-:Y:S01]  /*14d0*/  @!P1 MOV R23, R93 ;  /* 0x0000005d00179202 */ /* 0x000fe20000000f00 */
[----:B------:R-:W3:Y:S01]  /*14e0*/  LDG.E.64 R10, desc[UR10][R10.64] ;  /* 0x0000000a0a0a7981 */ /* 0x000ee2000c1e1b00 */
[----:B--2---:R-:W-:-:S02]  /*14f0*/  @!P0 IADD3 R16, P6, PT, R19, R16, RZ ;  /* 0x0000001013108210 */ /* 0x004fc40007fde0ff */
[----:B------:R-:W-:Y:S01]  /*1500*/  ISETP.GE.U32.AND P3, PT, R25, UR16, PT ;  /* 0x0000001019007c0c */ /* 0x000fe2000bf66070 */
[----:B------:R-:W-:Y:S01]  /*1510*/  @!P1 IMAD.WIDE.U32 R22, R27, R6, R22 ;  /* 0x000000061b169225 */ /* 0x000fe200078e0016 */
[----:B------:R-:W-:Y:S01]  /*1520*/  SHF.R.S32.HI R21, RZ, 0x1f, R25 ;  /* 0x0000001fff157819 */ /* 0x000fe20000011419 */
[----:B------:R-:W2:Y:S01]  /*1530*/  @!P2 LDC.64 R6, c[0x0][0x3f8] ;  /* 0x0000fe00ff06ab82 */ /* 0x000ea20000000a00 */
[----:B------:R-:W-:Y:S01]  /*1540*/  @!P0 IADD3.X R17, PT, PT, R24, R17, RZ, P6, !PT ;  /* 0x0000001118118210 */ /* 0x000fe200037fe4ff */
[----:B0-----:R-:W-:Y:S01]  /*1550*/  @!P4 IMAD R26, R33, R2, RZ ;  /* 0x00000002211ac224 */ /* 0x001fe200078e02ff */
[----:B------:R-:W-:Y:S02]  /*1560*/  @!P0 IADD3 R18, P6, PT, R19, R8, RZ ;  /* 0x0000000813128210 */ /* 0x000fe40007fde0ff */
[----:B------:R-:W-:Y:S01]  /*1570*/  MOV R46, RZ ;  /* 0x000000ff002e7202 */ /* 0x000fe20000000f00 */
[----:B------:R1:W4:Y:S01]  /*1580*/  @!P0 LDG.E R50, desc[UR10][R16.64] ;  /* 0x0000000a10328981 */ /* 0x000322000c1e1900 */
[----:B------:R-:W-:Y:S01]  /*1590*/  @!P1 IADD3 R23, PT, PT, R23, R31, RZ ;  /* 0x0000001f17179210 */ /* 0x000fe20007ffe0ff */
[----:B------:R-:W-:Y:S01]  /*15a0*/  HFMA2 R41, -RZ, RZ, 0, 0 ;  /* 0x00000000ff297431 */ /* 0x000fe200000001ff */
[----:B------:R-:W-:Y:S01]  /*15b0*/  @!P1 SHF.L.U32 R31, R22, 0x1, RZ ;  /* 0x00000001161f9819 */ /* 0x000fe200000006ff */
[----:B------:R-:W0:Y:S01]  /*15c0*/  LDCU.U8 UR7, c[0x0][0x414] ;  /* 0x00008280ff0777ac */ /* 0x000e220008000000 */
[----:B------:R-:W-:-:S02]  /*15d0*/  ISETP.GE.AND.EX P3, PT, R21, UR17, PT, P3 ;  /* 0x0000001115007c0c */ /* 0x000fc4000bf66330 */
[----:B------:R-:W-:Y:S02]  /*15e0*/  @!P0 IADD3.X R19, PT, PT, R24, R9, RZ, P6, !PT ;  /* 0x0000000918138210 */ /* 0x000fe400037fe4ff */
[----:B------:R-:W0:Y:S01]  /*15f0*/  @!P4 LDC.64 R8, c[0x0][0x3a0] ;  /* 0x0000e800ff08cb82 */ /* 0x000e220000000a00 */
[----:B------:R-:W-:Y:S02]  /*1600*/  @!P1 SHF.L.U64.HI R24, R22, 0x1, R23 ;  /* 0x0000000116189819 */ /* 0x000fe40000010217 */
[----:B------:R-:W-:Y:S01]  /*1610*/  @!P1 IADD3 R22, P6, PT, R31, R12, RZ ;  /* 0x0000000c1f169210 */ /* 0x000fe20007fde0ff */
[----:B------:R-:W-:Y:S01]  /*1620*/  @!P4 IMAD R33, R29, R3, R26 ;  /* 0x000000031d21c224 */ /* 0x000fe200078e021a */
[----:B------:R-:W-:Y:S01]  /*1630*/  @!P4 MOV R26, R90 ;  /* 0x0000005a001ac202 */ /* 0x000fe20000000f00 */
[----:B------:R2:W4:Y:S01]  /*1640*/  @!P0 LDG.E R49, desc[UR10][R18.64] ;  /* 0x0000000a12318981 */ /* 0x000522000c1e1900 */
[----:B------:R-:W-:Y:S02]  /*1650*/  @!P1 IADD3.X R23, PT, PT, R24, R13, RZ, P6, !PT ;  /* 0x0000000d18179210 */ /* 0x000fe400037fe4ff */
[----:B------:R-:W-:Y:S01]  /*1660*/  @!P4 MOV R27, R93 ;  /* 0x0000005d001bc202 */ /* 0x000fe20000000f00 */
[----:B------:R-:W0:Y:S01]  /*1670*/  @!P4 LDC.64 R12, c[0x0][0x398] ;  /* 0x0000e600ff0ccb82 */ /* 0x000e220000000a00 */
[----:B-1----:R-:W-:Y:S01]  /*1680*/  @!P1 IADD3 R16, P0, PT, R31, R4, RZ ;  /* 0x000000041f109210 */ /* 0x002fe20007f1e0ff */
[----:B--2---:R-:W-:Y:S01]  /*1690*/  @!P2 IMAD R35, R35, R6, RZ ;  /* 0x000000062323a224 */ /* 0x004fe200078e02ff */
[----:B------:R-:W-:Y:S01]  /*16a0*/  ISETP.GE.U32.AND P5, PT, R14, UR16, PT ;  /* 0x000000100e007c0c */ /* 0x000fe2000bfa6070 */
[----:B------:R-:W-:Y:S01]  /*16b0*/  @!P4 IMAD.WIDE.U32 R26, R29, R2, R26 ;  /* 0x000000021d1ac225 */ /* 0x000fe200078e001a */
[----:B------:R-:W-:Y:S01]  /*16c0*/  SHF.R.S32.HI R15, RZ, 0x1f, R14 ;  /* 0x0000001fff0f7819 */ /* 0x000fe2000001140e */
[----:B------:R1:W2:Y:S02]  /*16d0*/  @!P1 LDG.E R46, desc[UR10][R22.64] ;  /* 0x0000000a162e9981 */ /* 0x0002a4000c1e1900 */
[----:B------:R-:W1:Y:S01]  /*16e0*/  @!P3 LDC.64 R2, c[0x0][0x3f8] ;  /* 0x0000fe00ff02bb82 */ /* 0x000e620000000a00 */
[----:B------:R-:W-:-:S02]  /*16f0*/  @!P4 IADD3 R29, PT, PT, R27, R33, RZ ;  /* 0x000000211b1dc210 */ /* 0x000fc40007ffe0ff */
[----:B------:R-:W-:Y:S02]  /*1700*/  @!P1 IADD3.X R17, PT, PT, R24, R5, RZ, P0, !PT ;  /* 0x0000000518119210 */ /* 0x000fe400007fe4ff */
[----:B------:R-:W-:Y:S02]  /*1710*/  @!P4 SHF.L.U32 R27, R26, 0x1, RZ ;  /* 0x000000011a1bc819 */ /* 0x000fe400000006ff */
[----:B------:R-:W-:Y:S01]  /*1720*/  @!P2 MOV R18, R90 ;  /* 0x0000005a0012a202 */ /* 0x000fe20000000f00 */
[----:B------:R-:W1:Y:S01]  /*1730*/  @!P2 LDC.64 R4, c[0x0][0x3a0] ;  /* 0x0000e800ff04ab82 */ /* 0x000e620000000a00 */
[----:B------:R-:W-:Y:S01]  /*1740*/  @!P2 MOV R19, R93 ;  /* 0x0000005d0013a202 */ /* 0x000fe20000000f00 */
[----:B------:R-:W-:Y:S01]  /*1750*/  @!P2 IMAD R35, R20, R7, R35 ;  /* 0x000000071423a224 */ /* 0x000fe200078e0223 */
[----:B------:R-:W-:Y:S01]  /*1760*/  ISETP.GE.AND.EX P5, PT, R15, UR17, PT, P5 ;  /* 0x000000110f007c0c */ /* 0x000fe2000bfa6350 */
[----:B------:R-:W2:Y:S01]  /*1770*/  @!P1 LDG.E R45, desc[UR10][R16.64] ;  /* 0x0000000a102d9981 */ /* 0x000ea2000c1e1900 */
[----:B------:R-:W-:Y:S01]  /*1780*/  @!P4 SHF.L.U64.HI R26, R26, 0x1, R29 ;  /* 0x000000011a1ac819 */ /* 0x000fe2000001021d */
[----:B------:R-:W-:Y:S01]  /*1790*/  @!P2 IMAD.WIDE.U32 R6, R20, R6, R18 ;  /* 0x000000061406a225 */ /* 0x000fe200078e0012 */
[----:B0-----:R-:W-:Y:S01]  /*17a0*/  @!P4 IADD3 R8, P0, PT, R27, R8, RZ ;  /* 0x000000081b08c210 */ /* 0x001fe20007f1e0ff */
[----:B-1----:R-:W0:Y:S03]  /*17b0*/  @!P2 LDC.64 R22, c[0x0][0x398] ;  /* 0x0000e600ff16ab82 */ /* 0x002e260000000a00 */
[----:B------:R-:W-:-:S02]  /*17c0*/  @!P4 IADD3.X R9, PT, PT, R26, R9, RZ, P0, !PT ;  /* 0x000000091a09c210 */ /* 0x000fc400007fe4ff */
[----:B------:R-:W-:Y:S02]  /*17d0*/  @!P4 IADD3 R12, P0, PT, R27, R12, RZ ;  /* 0x0000000c1b0cc210 */ /* 0x000fe40007f1e0ff */
[----:B------:R-:W-:Y:S01]  /*17e0*/  @!P2 IADD3 R7, PT, PT, R7, R35, RZ ;  /* 0x000000230707a210 */ /* 0x000fe20007ffe0ff */
[----:B------:R1:W2:Y:S01]  /*17f0*/  @!P4 LDG.E R42, desc[UR10][R8.64] ;  /* 0x0000000a082ac981 */ /* 0x0002a2000c1e1900 */
[----:B------:R-:W-:Y:S01]  /*1800*/  @!P4 IADD3.X R13, PT, PT, R26, R13, RZ, P0, !PT ;  /* 0x0000000d1a0dc210 */ /* 0x000fe200007fe4ff */
[----:B------:R-:W-:Y:S01]  /*1810*/  @!P3 IMAD R24, R21, R2, RZ ;  /* 0x000000021518b224 */ /* 0x000fe200078e02ff */
[C---:B------:R-:W-:Y:S01]  /*1820*/  @!P2 SHF.L.U32 R27, R6.reuse, 0x1, RZ ;  /* 0x00000001061ba819 */ /* 0x040fe200000006ff */
[----:B------:R-:W0:Y:S01]  /*1830*/  @!P3 LDC.64 R18, c[0x0][0x3a0] ;  /* 0x0000e800ff12bb82 */ /* 0x000e220000000a00 */
[----:B------:R-:W-:Y:S02]  /*1840*/  @!P2 SHF.L.U64.HI R26, R6, 0x1, R7 ;  /* 0x00000001061aa819 */ /* 0x000fe40000010207 */
[----:B-1----:R-:W-:Y:S01]  /*1850*/  @!P3 MOV R8, R90 ;  /* 0x0000005a0008b202 */ /* 0x002fe20000000f00 */
[----:B------:R-:W2:Y:S01]  /*1860*/  @!P4 LDG.E R41, desc[UR10][R12.64] ;  /* 0x0000000a0c29c981 */ /* 0x000ea2000c1e1900 */
[----:B------:R-:W-:-:S03]  /*1870*/  @!P3 MOV R9, R93 ;  /* 0x0000005d0009b202 */ /* 0x000fc60000000f00 */
[----:B------:R-:W1:Y:S01]  /*1880*/  @!P5 LDC.64 R6, c[0x0][0x3f8] ;  /* 0x0000fe00ff06db82 */ /* 0x000e620000000a00 */
[C---:B------:R-:W-:Y:S02]  /*1890*/  @!P3 IMAD R17, R25.reuse, R3, R24 ;  /* 0x000000031911b224 */ /* 0x040fe400078e0218 */
[----:B------:R-:W-:Y:S01]  /*18a0*/  @!P3 IMAD.WIDE.U32 R8, R25, R2, R8 ;  /* 0x000000021908b225 */ /* 0x000fe200078e0008 */
[----:B------:R-:W-:-:S04]  /*18b0*/  @!P2 IADD3 R24, P0, PT, R27, R4, RZ ;  /* 0x000000041b18a210 */ /* 0x000fc80007f1e0ff */
[----:B------:R-:W0:Y:S01]  /*18c0*/  @!P3 LDC.64 R20, c[0x0][0x398] ;  /* 0x0000e600ff14bb82 */ /* 0x000e220000000a00 */
[----:B------:R-:W-:Y:S02]  /*18d0*/  @!P3 IADD3 R9, PT, PT, R9, R17, RZ ;  /* 0x000000110909b210 */ /* 0x000fe40007ffe0ff */
[----:B------:R-:W-:Y:S02]  /*18e0*/  @!P2 IADD3.X R25, PT, PT, R26, R5, RZ, P0, !PT ;  /* 0x000000051a19a210 */ /* 0x000fe400007fe4ff */
[C---:B------:R-:W-:Y:S02]  /*18f0*/  @!P3 SHF.L.U32 R5, R8.reuse, 0x1, RZ ;  /* 0x000000010805b819 */ /* 0x040fe400000006ff */
[----:B------:R-:W-:Y:S01]  /*1900*/  @!P3 SHF.L.U64.HI R2, R8, 0x1, R9 ;  /* 0x000000010802b819 */ /* 0x000fe20000010209 */
[----:B------:R-:W0:Y:S01]  /*1910*/  @!P5 LDC.64 R16, c[0x0][0x3a0] ;  /* 0x0000e800ff10db82 */ /* 0x000e220000000a00 */
[----:B------:R-:W-:-:S06]  /*1920*/  HFMA2 R3, -RZ, RZ, 0, 0 ;  /* 0x00000000ff037431 */ /* 0x000fcc00000001ff */
[----:B------:R0:W2:Y:S01]  /*1930*/  @!P2 LDG.E R3, desc[UR10][R24.64] ;  /* 0x0000000a1803a981 */ /* 0x0000a2000c1e1900 */
[----:B------:R-:W0:Y:S01]  /*1940*/  @!P5 LDC.64 R8, c[0x0][0x398] ;  /* 0x0000e600ff08db82 */ /* 0x000e220000000a00 */
[----:B-1----:R-:W-:Y:S01]  /*1950*/  @!P5 IMAD R15, R15, R6, RZ ;  /* 0x000000060f0fd224 */ /* 0x002fe200078e02ff */
[----:B0-----:R-:W-:Y:S02]  /*1960*/  @!P2 IADD3 R22, P0, PT, R27, R22, RZ ;  /* 0x000000161b16a210 */ /* 0x001fe40007f1e0ff */
[----:B------:R-:W-:Y:S02]  /*1970*/  @!P5 MOV R24, R90 ;  /* 0x0000005a0018d202 */ /* 0x000fe40000000f00 */
[----:B------:R-:W-:Y:S01]  /*1980*/  @!P5 MOV R25, R93 ;  /* 0x0000005d0019d202 */ /* 0x000fe20000000f00 */
[C---:B------:R-:W-:Y:S01]  /*1990*/  @!P5 IMAD R7, R14.reuse, R7, R15 ;  /* 0x000000070e07d224 */ /* 0x040fe200078e020f */
[----:B------:R-:W-:Y:S01]  /*19a0*/  MOV R4, RZ ;  /* 0x000000ff00047202 */ /* 0x000fe20000000f00 */
[----:B------:R-:W-:Y:S01]  /*19b0*/  @!P5 IMAD.WIDE.U32 R24, R14, R6, R24 ;  /* 0x000000060e18d225 */ /* 0x000fe200078e0018 */
[----:B------:R-:W-:Y:S01]  /*19c0*/  @!P2 IADD3.X R23, PT, PT, R26, R23, RZ, P0, !PT ;  /* 0x000000171a17a210 */ /* 0x000fe200007fe4ff */
[----:B------:R-:W0:Y:S01]  /*19d0*/  LDC.64 R14, c[0x0][0x3a8] ;  /* 0x0000ea00ff0e7b82 */ /* 0x000e220000000a00 */
[----:B------:R-:W-:-:S02]  /*19e0*/  @!P3 IADD3 R18, P1, PT, R5, R18, RZ ;  /* 0x000000120512b210 */ /* 0x000fc40007f3e0ff */
[----:B------:R-:W-:Y:S01]  /*19f0*/  @!P5 IADD3 R7, PT, PT, R25, R7, RZ ;  /* 0x000000071907d210 */ /* 0x000fe20007ffe0ff */
[----:B------:R1:W2:Y:S01]  /*1a00*/  @!P2 LDG.E R4, desc[UR10][R22.64] ;  /* 0x0000000a1604a981 */ /* 0x0002a2000c1e1900 */
[----:B------:R-:W-:Y:S02]  /*1a10*/  @!P5 SHF.L.U32 R25, R24, 0x1, RZ ;  /* 0x000000011819d819 */ /* 0x000fe400000006ff */
[----:B------:R-:W-:Y:S02]  /*1a20*/  @!P3 IADD3.X R19, PT, PT, R2, R19, RZ, P1, !PT ;  /* 0x000000130213b210 */ /* 0x000fe40000ffe4ff */
[----:B------:R-:W-:Y:S02]  /*1a30*/  @!P5 SHF.L.U64.HI R26, R24, 0x1, R7 ;  /* 0x00000001181ad819 */ /* 0x000fe40000010207 */
[----:B------:R-:W-:Y:S02]  /*1a40*/  @!P3 IADD3 R20, P4, PT, R5, R20, RZ ;  /* 0x000000140514b210 */ /* 0x000fe40007f9e0ff */
[----:B------:R-:W-:-:S02]  /*1a50*/  @!P5 IADD3 R24, P2, PT, R25, R8, RZ ;  /* 0x000000081918d210 */ /* 0x000fc40007f5e0ff */
[----:B-1----:R-:W-:Y:S01]  /*1a60*/  @!P5 IADD3 R22, P1, PT, R25, R16, RZ ;  /* 0x000000101916d210 */ /* 0x002fe20007f3e0ff */
[----:B------:R-:W-:Y:S01]  /*1a70*/  HFMA2 R5, -RZ, RZ, 0, 0 ;  /* 0x00000000ff057431 */ /* 0x000fe200000001ff */
[----:B------:R-:W-:Y:S01]  /*1a80*/  MOV R6, RZ ;  /* 0x000000ff00067202 */ /* 0x000fe20000000f00 */
[----:B------:R-:W-:Y:S01]  /*1a90*/  HFMA2 R7, -RZ, RZ, 0, 0 ;  /* 0x00000000ff077431 */ /* 0x000fe200000001ff */
[----:B------:R-:W-:Y:S02]  /*1aa0*/  MOV R8, RZ ;  /* 0x000000ff00087202 */ /* 0x000fe40000000f00 */
[----:B------:R-:W-:Y:S01]  /*1ab0*/  @!P3 IADD3.X R21, PT, PT, R2, R21, RZ, P4, !PT ;  /* 0x000000150215b210 */ /* 0x000fe200027fe4ff */
[----:B------:R-:W2:Y:S01]  /*1ac0*/  @!P3 LDG.E R5, desc[UR10][R18.64] ;  /* 0x0000000a1205b981 */ /* 0x000ea2000c1e1900 */
[C---:B------:R-:W-:Y:S02]  /*1ad0*/  @!P5 IADD3.X R23, PT, PT, R26.reuse, R17, RZ, P1, !PT ;  /* 0x000000111a17d210 */ /* 0x040fe40000ffe4ff */
[----:B------:R-:W-:Y:S01]  /*1ae0*/  @!P5 IADD3.X R25, PT, PT, R26, R9, RZ, P2, !PT ;  /* 0x000000091a19d210 */ /* 0x000fe200017fe4ff */
[----:B------:R1:W2:Y:S04]  /*1af0*/  @!P3 LDG.E R6, desc[UR10][R20.64] ;  /* 0x0000000a1406b981 */ /* 0x0002a8000c1e1900 */
[----:B------:R-:W2:Y:S04]  /*1b00*/  @!P5 LDG.E R7, desc[UR10][R22.64] ;  /* 0x0000000a1607d981 */ /* 0x000ea8000c1e1900 */
[----:B------:R1:W2:Y:S01]  /*1b10*/  @!P5 LDG.E R8, desc[UR10][R24.64] ;  /* 0x0000000a1808d981 */ /* 0x0002a2000c1e1900 */
[----:B------:R-:W-:-:S13]  /*1b20*/  ISETP.NE.AND P0, PT, RZ, UR7, PT ;  /* 0x00000007ff007c0c */ /* 0x000fda000bf05270 */
[----:B------:R-:W1:Y:S01]  /*1b30*/  @P0 LDC.64 R12, c[0x0][0x3b0] ;  /* 0x0000ec00ff0c0b82 */ /* 0x000e620000000a00 */
[----:B------:R-:W-:Y:S02]  /*1b40*/  LOP3.LUT R2, R85, 0xffff, RZ, 0xc0, !PT ;  /* 0x0000ffff55027812 */ /* 0x000fe400078ec0ff */
[----:B------:R-:W-:-:S03]  /*1b50*/  CS2R R16, SRZ ;  /* 0x0000000000107805 */ /* 0x000fc6000001ff00 */
[----:B------:R-:W-:-:S04]  /*1b60*/  IMAD R9, R87, 0x46, R2 ;  /* 0x0000004657097824 */ /* 0x000fc800078e0202 */
[----:B-1----:R-:W-:-:S05]  /*1b70*/  @P0 IMAD.WIDE R12, R9, 0x4, R12 ;  /* 0x00000004090c0825 */ /* 0x002fca00078e020c */
[----:B------:R1:W5:Y:S01]  /*1b80*/  @P0 LDG.E.64 R16, desc[UR10][R12.64] ;  /* 0x0000000a0c100981 */ /* 0x000362000c1e1b00 */
[----:B0-----:R-:W-:Y:S01]  /*1b90*/  IMAD.WIDE R14, R9, 0x4, R14 ;  /* 0x00000004090e7825 */ /* 0x001fe200078e020e */
[----:B------:R-:W-:Y:S01]  /*1ba0*/  UISETP.NE.AND UP1, UPT, UR7, URZ, UPT ;  /* 0x000000ff0700728c */ /* 0x000fe2000bf25270 */
[----:B------:R-:W-:Y:S02]  /*1bb0*/  PRMT R20, R84, 0x7632, R20 ;  /* 0x0000763254147816 */ /* 0x000fe40000000014 */
[----:B------:R-:W-:Y:S01]  /*1bc0*/  PRMT R31, R83, 0x7632, R31 ;  /* 0x00007632531f7816 */ /* 0x000fe2000000001f */
[----:B------:R0:W5:Y:S01]  /*1bd0*/  LDG.E.64 R18, desc[UR10][R14.64] ;  /* 0x0000000a0e127981 */ /* 0x000162000c1e1b00 */
[----:B------:R-:W-:Y:S02]  /*1be0*/  PRMT R80, R82, 0x7632, R80 ;  /* 0x0000763252507816 */ /* 0x000fe40000000050 */
[----:B------:R-:W-:Y:S02]  /*1bf0*/  PRMT R24, R81, 0x7632, R24 ;  /* 0x0000763251187816 */ /* 0x000fe40000000018 */
[----:B------:R-:W-:-:S02]  /*1c00*/  PRMT R77, R79, 0x7632, R77 ;  /* 0x000076324f4d7816 */ /* 0x000fc4000000004d */
[----:B---3--:R-:W-:-:S13]  /*1c10*/  R2UR UR8, R10 ;  /* 0x000000000a0872ca */ /* 0x008fda00000e0000 */
[----:B------:R-:W-:-:S05]  /*1c20*/  MOV R10, UR8 ;  /* 0x00000008000a7c02 */ /* 0x000fca0008000f00 */
[----:B------:R-:W-:-:S05]  /*1c30*/  FFMA.FTZ R11, -R10, UR8, R11 ;  /* 0x000000080a0b7c23 */ /* 0x000fca000801010b */
[----:B------:R-:W-:-:S13]  /*1c40*/  FSETP.GTU.FTZ.AND P0, PT, R11, RZ, PT ;  /* 0x000000ff0b00720b */ /* 0x000fda0003f1c000 */
[----:B------:R-:W-:-:S05]  /*1c50*/  VOTEU.ANY UP0, P0 ;  /* 0x0000000000ff7886 */ /* 0x000fca0000000100 */
[----:B------:R-:W3:Y:S01]  /*1c60*/  @UP0 LDCU UR6, c[0x0][0x3c0] ;  /* 0x00007800ff0607ac */ /* 0x000ee20008000800 */
[----:B------:R-:W-:-:S13]  /*1c70*/  PLOP3.LUT P0, PT, PT, PT, UP0, 0x80, 0x8 ;  /* 0x000000000008781c */ /* 0x000fda0003f0f008 */
[----:B---3--:R-:W-:-:S06]  /*1c80*/  @P0 FADD.FTZ R9, R11, UR6 ;  /* 0x000000060b090e21 */ /* 0x008fcc0008010000 */
[----:B------:R-:W3:Y:S01]  /*1c90*/  @P0 MUFU.RSQ R9, R9 ;  /* 0x0000000900090308 */ /* 0x000ee20000001400 */
[----:B------:R-:W-:Y:S02]  /*1ca0*/  PRMT R23, R78, 0x7632, R23 ;  /* 0x000076324e177816 */ /* 0x000fe40000000017 */
[----:B------:R-:W-:Y:S02]  /*1cb0*/  PRMT R74, R76, 0x7632, R74 ;  /* 0x000076324c4a7816 */ /* 0x000fe4000000004a */
[----:B------:R-:W-:Y:S02]  /*1cc0*/  PRMT R28, R75, 0x7632, R28 ;  /* 0x000076324b1c7816 */ /* 0x000fe4000000001c */
[----:B------:R-:W-:Y:S02]  /*1cd0*/  PRMT R71, R73, 0x7632, R71 ;  /* 0x0000763249477816 */ /* 0x000fe40000000047 */
[----:B---3--:R-:W-:Y:S02]  /*1ce0*/  @P0 R2UR UR6, R9 ;  /* 0x00000000090602ca */ /* 0x008fe400000e0000 */
[----:B------:R-:W-:-:S02]  /*1cf0*/  PRMT R25, R72, 0x7632, R25 ;  /* 0x0000763248197816 */ /* 0x000fc40000000019 */
[----:B------:R-:W-:Y:S02]  /*1d00*/  PRMT R67, R70, 0x7632, R67 ;  /* 0x0000763246437816 */ /* 0x000fe40000000043 */
[----:B------:R-:W-:Y:S02]  /*1d10*/  PRMT R68, R69, 0x7632, R68 ;  /* 0x0000763245447816 */ /* 0x000fe40000000044 */
[----:B------:R-:W-:Y:S02]  /*1d20*/  PRMT R63, R66, 0x7632, R63 ;  /* 0x00007632423f7816 */ /* 0x000fe4000000003f */
[----:B------:R-:W-:Y:S02]  /*1d30*/  PRMT R64, R65, 0x7632, R64 ;  /* 0x0000763241407816 */ /* 0x000fe40000000040 */
[----:B------:R-:W-:Y:S02]  /*1d40*/  PRMT R59, R62, 0x7632, R59 ;  /* 0x000076323e3b7816 */ /* 0x000fe4000000003b */
[----:B------:R-:W-:-:S02]  /*1d50*/  PRMT R60, R61, 0x7632, R60 ;  /* 0x000076323d3c7816 */ /* 0x000fc4000000003c */
[----:B----4-:R-:W-:Y:S02]  /*1d60*/  PRMT R55, R58, 0x7632, R55 ;  /* 0x000076323a377816 */ /* 0x010fe40000000037 */
[----:B------:R-:W-:Y:S02]  /*1d70*/  PRMT R56, R57, 0x7632, R56 ;  /* 0x0000763239387816 */ /* 0x000fe40000000038 */
[----:B------:R-:W-:Y:S02]  /*1d80*/  PRMT R51, R54, 0x7632, R51 ;  /* 0x0000763236337816 */ /* 0x000fe40000000033 */
[----:B------:R-:W-:Y:S02]  /*1d90*/  PRMT R52, R53, 0x7632, R52 ;  /* 0x0000763235347816 */ /* 0x000fe40000000034 */
[----:B------:R-:W-:Y:S02]  /*1da0*/  PRMT R47, R50, 0x7632, R47 ;  /* 0x00007632322f7816 */ /* 0x000fe4000000002f */
[----:B------:R-:W-:-:S02]  /*1db0*/  PRMT R48, R49, 0x7632, R48 ;  /* 0x0000763231307816 */ /* 0x000fc40000000030 */
[----:B--2---:R-:W-:Y:S02]  /*1dc0*/  PRMT R43, R46, 0x7632, R43 ;  /* 0x000076322e2b7816 */ /* 0x004fe4000000002b */
[----:B------:R-:W-:Y:S02]  /*1dd0*/  PRMT R44, R45, 0x7632, R44 ;  /* 0x000076322d2c7816 */ /* 0x000fe4000000002c */
[----:B------:R-:W-:Y:S02]  /*1de0*/  PRMT R9, R42, 0x7632, R9 ;  /* 0x000076322a097816 */ /* 0x000fe40000000009 */
[----:B------:R-:W-:Y:S02]  /*1df0*/  PRMT R40, R41, 0x7632, R40 ;  /* 0x0000763229287816 */ /* 0x000fe40000000028 */
[----:B------:R-:W-:Y:S01]  /*1e00*/  PRMT R10, R3, 0x7632, R10 ;  /* 0x00007632030a7816 */ /* 0x000fe2000000000a */
[----:B------:R-:W-:Y:S01]  /*1e10*/  UMOV UR9, 0x3f800000 ;  /* 0x3f80000000097882 */ /* 0x000fe20000000000 */
[----:B------:R-:W-:Y:S01]  /*1e20*/  PRMT R11, R4, 0x7632, R11 ;  /* 0x00007632040b7816 */ /* 0x000fe2000000000b */
[----:B------:R-:W-:Y:S01]  /*1e30*/  @UP0 UMOV UR9, UR6 ;  /* 0x0000000600090c82 */ /* 0x000fe20008000000 */
[----:B-1----:R-:W-:-:S02]  /*1e40*/  PRMT R12, R5, 0x7632, R12 ;  /* 0x00007632050c7816 */ /* 0x002fc4000000000c */
[----:B------:R-:W-:Y:S02]  /*1e50*/  PRMT R13, R6, 0x7632, R13 ;  /* 0x00007632060d7816 */ /* 0x000fe4000000000d */
[----:B0-----:R-:W-:Y:S02]  /*1e60*/  PRMT R14, R7, 0x7632, R14 ;  /* 0x00007632070e7816 */ /* 0x001fe4000000000e */
        /* <DEDUP_REMOVED lines=17> */
[----:B------:R-:W-:Y:S01]  /*1f80*/  FADD.FTZ R31, R30, R31 ;  /* 0x0000001f1e1f7221 */ /* 0x000fe20000010000 */
[----:B------:R-:W-:Y:S01]  /*1f90*/  FFMA.FTZ R30, R27, R30, R26 ;  /* 0x0000001e1b1e7223 */ /* 0x000fe2000001001a */
[----:B------:R-:W-:Y:S01]  /*1fa0*/  FFMA.FTZ R26, R21, R22, RZ ;  /* 0x00000016151a7223 */ /* 0x000fe200000100ff */
[----:B------:R-:W-:Y:S01]  /*1fb0*/  FMUL.FTZ R35, R32, UR9 ;  /* 0x0000000920237c20 */ /* 0x000fe20008410000 */
[----:B------:R-:W-:Y:S01]  /*1fc0*/  FMUL.FTZ R32, R18, R33 ;  /* 0x0000002112207220 */ /* 0x000fe20000410000 */
[----:B------:R-:W-:Y:S01]  /*1fd0*/  SHF.L.U32 R29, R80, 0x10, RZ ;  /* 0x00000010501d7819 */ /* 0x000fe200000006ff */
[----:B------:R-:W-:Y:S01]  /*1fe0*/  FADD.FTZ R22, RZ, R21 ;  /* 0x00000015ff167221 */ /* 0x000fe20000010000 */
[----:B------:R-:W-:Y:S01]  /*1ff0*/  FFMA.FTZ R21, R33, R35, R26 ;  /* 0x0000002321157223 */ /* 0x000fe2000001001a */
[----:B------:R-:W-:Y:S01]  /*2000*/  FADD.FTZ R26, R31, R32 ;  /* 0x000000201f1a7221 */ /* 0x000fe20000010000 */
[----:B------:R-:W-:Y:S01]  /*2010*/  SHF.L.U32 R24, R24, 0x10, RZ ;  /* 0x0000001018187819 */ /* 0x000fe200000006ff */
[----:B------:R-:W-:Y:S01]  /*2020*/  FADD.FTZ R29, R29, -UR8 ;  /* 0x800000081d1d7e21 */ /* 0x000fe20008010000 */
[----:B------:R-:W-:Y:S01]  /*2030*/  FADD.FTZ R31, RZ, R20 ;  /* 0x00000014ff1f7221 */ /* 0x000fe20000010000 */
[----:B------:R-:W-:Y:S01]  /*2040*/  FADD.FTZ R22, R33, R22 ;  /* 0x0000001621167221 */ /* 0x000fe20000010000 */
[----:B------:R-:W-:Y:S01]  /*2050*/  FFMA.FTZ R27, R20, R27, RZ ;  /* 0x0000001b141b7223 */ /* 0x000fe200000100ff */
[----:B------:R-:W-:Y:S01]  /*2060*/  FFMA.FTZ R32, R35, R32, R30 ;  /* 0x0000002023207223 */ /* 0x000fe2000001001e */
[----:B------:R-:W-:Y:S01]  /*2070*/  FMUL.FTZ R29, R29, UR9 ;  /* 0x000000091d1d7c20 */ /* 0x000fe20008410000 */
[----:B------:R-:W-:Y:S01]  /*2080*/  SHF.L.U32 R33, R79, 0x10, RZ ;  /* 0x000000104f217819 */ /* 0x000fe200000006ff */
[C---:B------:R-:W-:Y:S01]  /*2090*/  FADD.FTZ R20, R24.reuse, R31 ;  /* 0x0000001f18147221 */ /* 0x040fe20000010000 */
[----:B------:R-:W-:Y:S01]  /*20a0*/  FMUL.FTZ R30, R19, R24 ;  /* 0x00000018131e7220 */ /* 0x000fe20000410000 */
[----:B------:R-:W-:Y:S01]  /*20b0*/  SHF.L.U32 R31, R77, 0x10, RZ ;  /* 0x000000104d1f7819 */ /* 0x000fe200000006ff */
[----:B------:R-:W-:Y:S01]  /*20c0*/  FFMA.FTZ R24, R24, R29, R27 ;  /* 0x0000001d18187223 */ /* 0x000fe2000001001b */
[----:B------:R-:W-:Y:S01]  /*20d0*/  FADD.FTZ R33, R33, -UR8 ;  /* 0x8000000821217e21 */ /* 0x000fe20008010000 */
[----:B------:R-:W-:Y:S01]  /*20e0*/  FADD.FTZ R26, R30, R26 ;  /* 0x0000001a1e1a7221 */ /* 0x000fe20000010000 */
[----:B------:R-:W-:Y:S01]  /*20f0*/  FFMA.FTZ R27, R29, R30, R32 ;  /* 0x0000001e1d1b7223 */ /* 0x000fe20000010020 */
[----:B------:R-:W-:Y:S01]  /*2100*/  SHF.L.U32 R30, R78, 0x10, RZ ;  /* 0x000000104e1e7819 */ /* 0x000fe200000006ff */
[----:B------:R-:W-:Y:S01]  /*2110*/  FADD.FTZ R31, R31, -UR8 ;  /* 0x800000081f1f7e21 */ /* 0x000fe20008010000 */
[----:B------:R-:W-:Y:S01]  /*2120*/  SHF.L.U32 R29, R23, 0x10, RZ ;  /* 0x00000010171d7819 */ /* 0x000fe200000006ff */
[----:B------:R-:W-:Y:S01]  /*2130*/  FMUL.FTZ R32, R33, UR9 ;  /* 0x0000000921207c20 */ /* 0x000fe20008410000 */
[----:B------:R-:W-:Y:S01]  /*2140*/  SHF.L.U32 R34, R75, 0x10, RZ ;  /* 0x000000104b227819 */ /* 0x000fe200000006ff */
[----:B------:R-:W-:Y:S01]  /*2150*/  FMUL.FTZ R23, R31, UR9 ;  /* 0x000000091f177c20 */ /* 0x000fe20008410000 */
[----:B------:R-:W-:Y:S01]  /*2160*/  FMUL.FTZ R31, R18, R30 ;  /* 0x0000001e121f7220 */ /* 0x000fe20000410000 */
[----:B------:R-:W-:Y:S01]  /*2170*/  FADD.FTZ R22, R22, R30 ;  /* 0x0000001e16167221 */ /* 0x000fe20000010000 */
[----:B------:R-:W-:Y:S01]  /*2180*/  FFMA.FTZ R21, R30, R32, R21 ;  /* 0x000000201e157223 */ /* 0x000fe20000010015 */
[----:B------:R-:W-:Y:S01]  /*2190*/  FADD.FTZ R20, R20, R29 ;  /* 0x0000001d14147221 */ /* 0x000fe20000010000 */
[----:B------:R-:W-:Y:S01]  /*21a0*/  FFMA.FTZ R24, R29, R23, R24 ;  /* 0x000000171d187223 */ /* 0x000fe20000010018 */
[----:B------:R-:W-:Y:S01]  /*21b0*/  FMUL.FTZ R30, R19, R29 ;  /* 0x0000001d131e7220 */ /* 0x000fe20000410000 */
[----:B------:R-:W-:Y:S01]  /*21c0*/  FADD.FTZ R29, R26, R31 ;  /* 0x0000001f1a1d7221 */ /* 0x000fe20000010000 */
[----:B------:R-:W-:Y:S01]  /*21d0*/  FFMA.FTZ R32, R32, R31, R27 ;  /* 0x0000001f20207223 */ /* 0x000fe2000001001b */
[----:B------:R-:W-:Y:S01]  /*21e0*/  SHF.L.U32 R33, R76, 0x10, RZ ;  /* 0x000000104c217819 */ /* 0x000fe200000006ff */
[----:B------:R-:W-:Y:S01]  /*21f0*/  FADD.FTZ R22, R22, R34 ;  /* 0x0000002216167221 */ /* 0x000fe20000010000 */
[----:B------:R-:W-:Y:S01]  /*2200*/  FADD.FTZ R29, R30, R29 ;  /* 0x0000001d1e1d7221 */ /* 0x000fe20000010000 */
[----:B------:R-:W-:Y:S01]  /*2210*/  FFMA.FTZ R26, R23, R30, R32 ;  /* 0x0000001e171a7223 */ /* 0x000fe20000010020 */
[----:B------:R-:W-:Y:S01]  /*2220*/  SHF.L.U32 R27, R74, 0x10, RZ ;  /* 0x000000104a1b7819 */ /* 0x000fe200000006ff */
[----:B------:R-:W-:Y:S01]  /*2230*/  FMUL.FTZ R30, R18, R34 ;  /* 0x00000022121e7220 */ /* 0x000fe20000410000 */
[----:B------:R-:W-:Y:S01]  /*2240*/  SHF.L.U32 R31, R73, 0x10, RZ ;  /* 0x00000010491f7819 */ /* 0x000fe200000006ff */
[----:B------:R-:W-:Y:S01]  /*2250*/  FADD.FTZ R33, R33, -UR8 ;  /* 0x8000000821217e21 */ /* 0x000fe20008010000 */
[----:B------:R-:W-:Y:S01]  /*2260*/  SHF.L.U32 R32, R72, 0x10, RZ ;  /* 0x0000001048207819 */ /* 0x000fe200000006ff */
[----:B------:R-:W-:Y:S01]  /*2270*/  FADD.FTZ R23, R29, R30 ;  /* 0x0000001e1d177221 */ /* 0x000fe20000010000 */
[----:B------:R-:W-:Y:S01]  /*2280*/  FADD.FTZ R29, R27, -UR8 ;  /* 0x800000081b1d7e21 */ /* 0x000fe20008010000 */
[----:B------:R-:W-:Y:S01]  /*2290*/  SHF.L.U32 R27, R28, 0x10, RZ ;  /* 0x000000101c1b7819 */ /* 0x000fe200000006ff */
[----:B------:R-:W-:Y:S01]  /*22a0*/  FMUL.FTZ R33, R33, UR9 ;  /* 0x0000000921217c20 */ /* 0x000fe20008410000 */
[----:B------:R-:W-:Y:S01]  /*22b0*/  FADD.FTZ R28, R31, -UR8 ;  /* 0x800000081f1c7e21 */ /* 0x000fe20008010000 */
[----:B------:R-:W-:Y:S01]  /*22c0*/  SHF.L.U32 R31, R71, 0x10, RZ ;  /* 0x00000010471f7819 */ /* 0x000fe200000006ff */
[----:B------:R-:W-:Y:S01]  /*22d0*/  FMUL.FTZ R29, R29, UR9 ;  /* 0x000000091d1d7c20 */ /* 0x000fe20008410000 */
[----:B------:R-:W-:Y:S01]  /*22e0*/  FFMA.FTZ R21, R34, R33, R21 ;  /* 0x0000002122157223 */ /* 0x000fe20000010015 */
[----:B------:R-:W-:Y:S01]  /*22f0*/  FFMA.FTZ R26, R33, R30, R26 ;  /* 0x0000001e211a7223 */ /* 0x000fe2000001001a */
[----:B------:R-:W-:Y:S01]  /*2300*/  FMUL.FTZ R28, R28, UR9 ;  /* 0x000000091c1c7c20 */ /* 0x000fe20008410000 */
[----:B------:R-:W-:Y:S01]  /*2310*/  FMUL.FTZ R30, R19, R27 ;  /* 0x0000001b131e7220 */ /* 0x000fe20000410000 */
[----:B------:R-:W-:Y:S01]  /*2320*/  FADD.FTZ R31, R31, -UR8 ;  /* 0x800000081f1f7e21 */ /* 0x000fe20008010000 */
[----:B------:R-:W-:Y:S01]  /*2330*/  FFMA.FTZ R24, R27, R29, R24 ;  /* 0x0000001d1b187223 */ /* 0x000fe20000010018 */
[----:B------:R-:W-:Y:S01]  /*2340*/  FADD.FTZ R22, R22, R32 ;  /* 0x0000002016167221 */ /* 0x000fe20000010000 */
[----:B------:R-:W-:Y:S01]  /*2350*/  FFMA.FTZ R21, R32, R28, R21 ;  /* 0x0000001c20157223 */ /* 0x000fe20000010015 */
[----:B------:R-:W-:Y:S01]  /*2360*/  SHF.L.U32 R25, R25, 0x10, RZ ;  /* 0x0000001019197819 */ /* 0x000fe200000006ff */
[----:B------:R-:W-:Y:S01]  /*2370*/  FADD.FTZ R20, R20, R27 ;  /* 0x0000001b14147221 */ /* 0x000fe20000010000 */
[----:B------:R-:W-:Y:S01]  /*2380*/  FMUL.FTZ R32, R18, R32 ;  /* 0x0000002012207220 */ /* 0x000fe20000410000 */
[----:B------:R-:W-:Y:S01]  /*2390*/  FADD.FTZ R23, R30, R23 ;  /* 0x000000171e177221 */ /* 0x000fe20000010000 */
[----:B------:R-:W-:Y:S01]  /*23a0*/  FFMA.FTZ R29, R29, R30, R26 ;  /* 0x0000001e1d1d7223 */ /* 0x000fe2000001001a */
[----:B------:R-:W-:Y:S01]  /*23b0*/  SHF.L.U32 R27, R70, 0x10, RZ ;  /* 0x00000010461b7819 */ /* 0x000fe200000006ff */
[----:B------:R-:W-:Y:S01]  /*23c0*/  FMUL.FTZ R31, R31, UR9 ;  /* 0x000000091f1f7c20 */ /* 0x000fe20008410000 */
[----:B------:R-:W-:Y:S01]  /*23d0*/  FADD.FTZ R23, R23, R32 ;  /* 0x0000002017177221 */ /* 0x000fe20000010000 */
[----:B------:R-:W-:Y:S01]  /*23e0*/  FFMA.FTZ R28, R28, R32, R29 ;  /* 0x000000201c1c7223 */ /* 0x000fe2000001001d */
[----:B------:R-:W-:Y:S01]  /*23f0*/  FMUL.FTZ R26, R19, R25 ;  /* 0x00000019131a7220 */ /* 0x000fe20000410000 */
[----:B------:R-:W-:Y:S01]  /*2400*/  FADD.FTZ R20, R20, R25 ;  /* 0x0000001914147221 */ /* 0x000fe20000010000 */
[----:B------:R-:W-:Y:S01]  /*2410*/  FFMA.FTZ R24, R25, R31, R24 ;  /* 0x0000001f19187223 */ /* 0x000fe20000010018 */
[----:B------:R-:W-:Y:S01]  /*2420*/  FADD.FTZ R27, R27, -UR8 ;  /* 0x800000081b1b7e21 */ /* 0x000fe20008010000 */
[----:B------:R-:W-:Y:S01]  /*2430*/  SHF.L.U32 R25, R67, 0x10, RZ ;  /* 0x0000001043197819 */ /* 0x000fe200000006ff */
[----:B------:R-:W-:Y:S01]  /*2440*/  FADD.FTZ R23, R26, R23 ;  /* 0x000000171a177221 */ /* 0x000fe20000010000 */
[----:B------:R-:W-:Y:S01]  /*2450*/  FFMA.FTZ R28, R31, R26, R28 ;  /* 0x0000001a1f1c7223 */ /* 0x000fe2000001001c */
[----:B------:R-:W-:Y:S01]  /*2460*/  SHF.L.U32 R26, R69, 0x10, RZ ;  /* 0x00000010451a7819 */ /* 0x000fe200000006ff */
[----:B------:R-:W-:Y:S01]  /*2470*/  FMUL.FTZ R27, R27, UR9 ;  /* 0x000000091b1b7c20 */ /* 0x000fe20008410000 */
[----:B------:R-:W-:Y:S01]  /*2480*/  FADD.FTZ R29, R25, -UR8 ;  /* 0x80000008191d7e21 */ /* 0x000fe20008010000 */
[----:B------:R-:W-:-:S02]  /*2490*/  SHF.L.U32 R31, R66, 0x10, RZ ;  /* 0x00000010421f7819 */ /* 0x000fc400000006ff */
[----:B------:R-:W-:Y:S01]  /*24a0*/  FADD.FTZ R22, R22, R26 ;  /* 0x0000001a16167221 */ /* 0x000fe20000010000 */
[----:B------:R-:W-:Y:S01]  /*24b0*/  FFMA.FTZ R21, R26, R27, R21 ;  /* 0x0000001b1a157223 */ /* 0x000fe20000010015 */
[----:B------:R-:W-:Y:S01]  /*24c0*/  SHF.L.U32 R25, R68, 0x10, RZ ;  /* 0x0000001044197819 */ /* 0x000fe200000006ff */
[----:B------:R-:W-:Y:S01]  /*24d0*/  FMUL.FTZ R26, R18, R26 ;  /* 0x0000001a121a7220 */ /* 0x000fe20000410000 */
[----:B------:R-:W-:Y:S01]  /*24e0*/  FMUL.FTZ R29, R29, UR9 ;  /* 0x000000091d1d7c20 */ /* 0x000fe20008410000 */
[----:B------:R-:W-:Y:S01]  /*24f0*/  FADD.FTZ R31, R31, -UR8 ;  /* 0x800000081f1f7e21 */ /* 0x000fe20008010000 */
[----:B------:R-:W-:Y:S01]  /*2500*/  SHF.L.U32 R32, R41, 0x10, RZ ;  /* 0x0000001029207819 */ /* 0x000fe200000006ff */
[----:B------:R-:W-:Y:S01]  /*2510*/  FADD.FTZ R23, R23, R26 ;  /* 0x0000001a17177221 */ /* 0x000fe20000010000 */
[----:B------:R-:W-:Y:S01]  /*2520*/  FFMA.FTZ R28, R27, R26, R28 ;  /* 0x0000001a1b1c7223 */ /* 0x000fe2000001001c */
[----:B------:R-:W-:Y:S01]  /*2530*/  FADD.FTZ R20, R20, R25 ;  /* 0x0000001914147221 */ /* 0x000fe20000010000 */
[----:B------:R-:W-:Y:S01]  /*2540*/  FFMA.FTZ R24, R25, R29, R24 ;  /* 0x0000001d19187223 */ /* 0x000fe20000010018 */
[----:B------:R-:W-:Y:S01]  /*2550*/  FMUL.FTZ R30, R19, R25 ;  /* 0x00000019131e7220 */ /* 0x000fe20000410000 */
[----:B------:R-:W-:Y:S01]  /*2560*/  SHF.L.U32 R26, R65, 0x10, RZ ;  /* 0x00000010411a7819 */ /* 0x000fe200000006ff */
[----:B------:R-:W-:Y:S01]  /*2570*/  FMUL.FTZ R31, R31, UR9 ;  /* 0x000000091f1f7c20 */ /* 0x000fe20008410000 */
[----:B------:R-:W-:Y:S01]  /*2580*/  SHF.L.U32 R25, R63, 0x10, RZ ;  /* 0x000000103f197819 */ /* 0x000fe200000006ff */
[----:B------:R-:W-:Y:S01]  /*2590*/  FADD.FTZ R23, R30, R23 ;  /* 0x000000171e177221 */ /* 0x000fe20000010000 */
[----:B------:R-:W-:Y:S01]  /*25a0*/  FFMA.FTZ R28, R29, R30, R28 ;  /* 0x0000001e1d1c7223 */ /* 0x000fe2000001001c */
[----:B------:R-:W-:Y:S01]  /*25b0*/  FMUL.FTZ R30, R18, R26 ;  /* 0x0000001a121e7220 */ /* 0x000fe20000410000 */
[----:B------:R-:W-:Y:S01]  /*25c0*/  FADD.FTZ R22, R22, R26 ;  /* 0x0000001a16167221 */ /* 0x000fe20000010000 */
[----:B------:R-:W-:Y:S01]  /*25d0*/  FFMA.FTZ R21, R26, R31, R21 ;  /* 0x0000001f1a157223 */ /* 0x000fe20000010015 */
[----:B------:R-:W-:Y:S01]  /*25e0*/  SHF.L.U32 R27, R62, 0x10, RZ ;  /* 0x000000103e1b7819 */ /* 0x000fe200000006ff */
[----:B------:R-:W-:Y:S01]  /*25f0*/  FADD.FTZ R26, R25, -UR8 ;  /* 0x80000008191a7e21 */ /* 0x000fe20008010000 */
[----:B------:R-:W-:Y:S01]  /*2600*/  SHF.L.U32 R25, R64, 0x10, RZ ;  /* 0x0000001040197819 */ /* 0x000fe200000006ff */
[----:B------:R-:W-:Y:S01]  /*2610*/  FFMA.FTZ R31, R31, R30, R28 ;  /* 0x0000001e1f1f7223 */ /* 0x000fe2000001001c */
[----:B------:R-:W-:Y:S01]  /*2620*/  FADD.FTZ R23, R23, R30 ;  /* 0x0000001e17177221 */ /* 0x000fe20000010000 */
[----:B------:R-:W-:Y:S01]  /*2630*/  FMUL.FTZ R26, R26, UR9 ;  /* 0x000000091a1a7c20 */ /* 0x000fe20008410000 */
[----:B------:R-:W-:Y:S01]  /*2640*/  FADD.FTZ R29, R27, -UR8 ;  /* 0x800000081b1d7e21 */ /* 0x000fe20008010000 */
[----:B------:R-:W-:Y:S01]  /*2650*/  SHF.L.U32 R28, R61, 0x10, RZ ;  /* 0x000000103d1c7819 */ /* 0x000fe200000006ff */
[----:B------:R-:W-:Y:S01]  /*2660*/  FADD.FTZ R20, R20, R25 ;  /* 0x0000001914147221 */ /* 0x000fe20000010000 */
[----:B------:R-:W-:Y:S01]  /*2670*/  SHF.L.U32 R27, R59, 0x10, RZ ;  /* 0x000000103b1b7819 */ /* 0x000fe200000006ff */
[----:B------:R-:W-:Y:S01]  /*2680*/  FFMA.FTZ R24, R25, R26, R24 ;  /* 0x0000001a19187223 */ /* 0x000fe20000010018 */
[----:B------:R-:W-:Y:S01]  /*2690*/  FMUL.FTZ R30, R29, UR9 ;  /* 0x000000091d1e7c20 */ /* 0x000fe20008410000 */
[----:B------:R-:W-:Y:S01]  /*26a0*/  FMUL.FTZ R25, R19, R25 ;  /* 0x0000001913197220 */ /* 0x000fe20000410000 */
[----:B------:R-:W-:Y:S01]  /*26b0*/  FADD.FTZ R22, R22, R28 ;  /* 0x0000001c16167221 */ /* 0x000fe20000010000 */
[----:B------:R-:W-:Y:S01]  /*26c0*/  FADD.FTZ R27, R27, -UR8 ;  /* 0x800000081b1b7e21 */ /* 0x000fe20008010000 */
        /* <DEDUP_REMOVED lines=49> */
[----:B------:R-:W-:Y:S01]  /*29e0*/  FFMA.FTZ R24, R25, R26, R24 ;  /* 0x0000001a19187223 */ /* 0x000fe20000010018 */
[----:B------:R-:W-:Y:S01]  /*29f0*/  SHF.L.U32 R27, R47, 0x10, RZ ;  /* 0x000000102f1b7819 */ /* 0x000fe200000006ff */
[----:B------:R-:W-:Y:S01]  /*2a00*/  FMUL.FTZ R30, R29, UR9 ;  /* 0x000000091d1e7c20 */ /* 0x000fe20008410000 */
[----:B------:R-:W-:Y:S01]  /*2a10*/  FMUL.FTZ R25, R19, R25 ;  /* 0x0000001913197220 */ /* 0x000fe20000410000 */
[----:B------:R-:W-:Y:S01]  /*2a20*/  FADD.FTZ R22, R22, R28 ;  /* 0x0000001c16167221 */ /* 0x000fe20000010000 */
[----:B------:R-:W-:Y:S01]  /*2a30*/  SHF.L.U32 R29, R46, 0x10, RZ ;  /* 0x000000102e1d7819 */ /* 0x000fe200000006ff */
[----:B------:R-:W-:Y:S01]  /*2a40*/  FFMA.FTZ R21, R28, R30, R21 ;  /* 0x0000001e1c157223 */ /* 0x000fe20000010015 */
[----:B------:R-:W-:Y:S01]  /*2a50*/  FADD.FTZ R23, R25, R23 ;  /* 0x0000001719177221 */ /* 0x000fe20000010000 */
[----:B------:R-:W-:Y:S01]  /*2a60*/  FFMA.FTZ R31, R26, R25, R31 ;  /* 0x000000191a1f7223 */ /* 0x000fe2000001001f */
[----:B------:R-:W-:Y:S01]  /*2a70*/  FMUL.FTZ R28, R18, R28 ;  /* 0x0000001c121c7220 */ /* 0x000fe20000410000 */
[----:B------:R-:W-:Y:S01]  /*2a80*/  FADD.FTZ R27, R27, -UR8 ;  /* 0x800000081b1b7e21 */ /* 0x000fe20008010000 */
[----:B------:R-:W-:Y:S01]  /*2a90*/  SHF.L.U32 R25, R48, 0x10, RZ ;  /* 0x0000001030197819 */ /* 0x000fe200000006ff */
[----:B------:R-:W-:Y:S01]  /*2aa0*/  FADD.FTZ R29, R29, -UR8 ;  /* 0x800000081d1d7e21 */ /* 0x000fe20008010000 */
[----:B------:R-:W-:Y:S01]  /*2ab0*/  FADD.FTZ R23, R23, R28 ;  /* 0x0000001c17177221 */ /* 0x000fe20000010000 */
[----:B------:R-:W-:Y:S01]  /*2ac0*/  FMUL.FTZ R27, R27, UR9 ;  /* 0x000000091b1b7c20 */ /* 0x000fe20008410000 */
[----:B------:R-:W-:Y:S01]  /*2ad0*/  FFMA.FTZ R28, R30, R28, R31 ;  /* 0x0000001c1e1c7223 */ /* 0x000fe2000001001f */
[----:B------:R-:W-:Y:S01]  /*2ae0*/  FMUL.FTZ R26, R19, R25 ;  /* 0x00000019131a7220 */ /* 0x000fe20000410000 */
[----:B------:R-:W-:Y:S01]  /*2af0*/  FADD.FTZ R20, R20, R25 ;  /* 0x0000001914147221 */ /* 0x000fe20000010000 */
[----:B------:R-:W-:Y:S01]  /*2b00*/  FFMA.FTZ R24, R25, R27, R24 ;  /* 0x0000001b19187223 */ /* 0x000fe20000010018 */
        /* <DEDUP_REMOVED lines=12> */
[----:B------:R-:W-:Y:S01]  /*2bd0*/  FMUL.FTZ R30, R19, R25 ;  /* 0x00000019131e7220 */ /* 0x000fe20000410000 */
[----:B------:R-:W-:Y:S01]  /*2be0*/  FADD.FTZ R20, R20, R25 ;  /* 0x0000001914147221 */ /* 0x000fe20000010000 */
[----:B------:R-:W-:Y:S01]  /*2bf0*/  FFMA.FTZ R28, R29, R26, R28 ;  /* 0x0000001a1d1c7223 */ /* 0x000fe2000001001c */
[----:B------:R-:W-:Y:S01]  /*2c00*/  FADD.FTZ R31, R31, -UR8 ;  /* 0x800000081f1f7e21 */ /* 0x000fe20008010000 */
[----:B------:R-:W-:Y:S01]  /*2c10*/  FADD.FTZ R23, R23, R26 ;  /* 0x0000001a17177221 */ /* 0x000fe20000010000 */
[----:B------:R-:W-:Y:S01]  /*2c20*/  FFMA.FTZ R24, R25, R27, R24 ;  /* 0x0000001b19187223 */ /* 0x000fe20000010018 */
[----:B------:R-:W-:Y:S01]  /*2c30*/  FFMA.FTZ R25, R27, R30, R28 ;  /* 0x0000001e1b197223 */ /* 0x000fe2000001001c */
[----:B------:R-:W-:Y:S01]  /*2c40*/  FMUL.FTZ R28, R31, UR9 ;  /* 0x000000091f1c7c20 */ /* 0x000fe20008410000 */
[----:B------:R-:W-:Y:S01]  /*2c50*/  FADD.FTZ R26, R30, R23 ;  /* 0x000000171e1a7221 */ /* 0x000fe20000010000 */
[----:B------:R-:W-:Y:S01]  /*2c60*/  SHF.L.U32 R27, R9, 0x10, RZ ;  /* 0x00000010091b7819 */ /* 0x000fe200000006ff */
[----:B------:R-:W-:Y:S01]  /*2c70*/  FMUL.FTZ R29, R18, R32 ;  /* 0x00000020121d7220 */ /* 0x000fe20000410000 */
[----:B------:R-:W-:Y:S01]  /*2c80*/  SHF.L.U32 R30, R3, 0x10, RZ ;  /* 0x00000010031e7819 */ /* 0x000fe200000006ff */
[----:B------:R-:W-:Y:S01]  /*2c90*/  FFMA.FTZ R23, R32, R28, R21 ;  /* 0x0000001c20177223 */ /* 0x000fe20000010015 */
[----:B------:R-:W-:Y:S01]  /*2ca0*/  SHF.L.U32 R31, R4, 0x10, RZ ;  /* 0x00000010041f7819 */ /* 0x000fe200000006ff */
[----:B------:R-:W-:Y:S01]  /*2cb0*/  FADD.FTZ R21, R26, R29 ;  /* 0x0000001d1a157221 */ /* 0x000fe20000010000 */
[----:B------:R-:W-:Y:S01]  /*2cc0*/  FADD.FTZ R26, R27, -UR8 ;  /* 0x800000081b1a7e21 */ /* 0x000fe20008010000 */
[----:B------:R-:W-:Y:S01]  /*2cd0*/  SHF.L.U32 R27, R40, 0x10, RZ ;  /* 0x00000010281b7819 */ /* 0x000fe200000006ff */
[----:B------:R-:W-:Y:S01]  /*2ce0*/  FADD.FTZ R30, R30, -UR8 ;  /* 0x800000081e1e7e21 */ /* 0x000fe20008010000 */
[----:B------:R-:W-:Y:S01]  /*2cf0*/  FFMA.FTZ R25, R28, R29, R25 ;  /* 0x0000001d1c197223 */ /* 0x000fe20000010019 */
[----:B------:R-:W-:Y:S01]  /*2d00*/  FMUL.FTZ R28, R26, UR9 ;  /* 0x000000091a1c7c20 */ /* 0x000fe20008410000 */
[----:B------:R-:W-:Y:S01]  /*2d10*/  SHF.L.U32 R29, R10, 0x10, RZ ;  /* 0x000000100a1d7819 */ /* 0x000fe200000006ff */
[----:B------:R-:W-:Y:S01]  /*2d20*/  FMUL.FTZ R26, R30, UR9 ;  /* 0x000000091e1a7c20 */ /* 0x000fe20008410000 */
[----:B------:R-:W-:Y:S01]  /*2d30*/  FMUL.FTZ R30, R19, R27 ;  /* 0x0000001b131e7220 */ /* 0x000fe20000410000 */
[----:B------:R-:W-:Y:S01]  /*2d40*/  FADD.FTZ R22, R22, R32 ;  /* 0x0000002016167221 */ /* 0x000fe20000010000 */
[----:B------:R-:W-:Y:S01]  /*2d50*/  FMUL.FTZ R32, R18, R31 ;  /* 0x0000001f12207220 */ /* 0x000fe20000410000 */
[----:B------:R-:W-:Y:S01]  /*2d60*/  FADD.FTZ R29, R29, -UR8 ;  /* 0x800000081d1d7e21 */ /* 0x000fe20008010000 */
[----:B------:R-:W-:Y:S01]  /*2d70*/  FADD.FTZ R21, R30, R21 ;  /* 0x000000151e157221 */ /* 0x000fe20000010000 */
[----:B------:R-:W-:Y:S01]  /*2d80*/  FFMA.FTZ R25, R28, R30, R25 ;  /* 0x0000001e1c197223 */ /* 0x000fe20000010019 */
[----:B------:R-:W-:Y:S01]  /*2d90*/  FADD.FTZ R20, R20, R27 ;  /* 0x0000001b14147221 */ /* 0x000fe20000010000 */
[----:B------:R-:W-:Y:S01]  /*2da0*/  FFMA.FTZ R24, R27, R28, R24 ;  /* 0x0000001c1b187223 */ /* 0x000fe20000010018 */
[----:B------:R-:W-:Y:S01]  /*2db0*/  SHF.L.U32 R27, R11, 0x10, RZ ;  /* 0x000000100b1b7819 */ /* 0x000fe200000006ff */
[----:B------:R-:W-:Y:S01]  /*2dc0*/  FADD.FTZ R21, R21, R32 ;  /* 0x0000002015157221 */ /* 0x000fe20000010000 */
[----:B------:R-:W-:Y:S01]  /*2dd0*/  FMUL.FTZ R29, R29, UR9 ;  /* 0x000000091d1d7c20 */ /* 0x000fe20008410000 */
[----:B------:R-:W-:Y:S01]  /*2de0*/  FFMA.FTZ R32, R26, R32, R25 ;  /* 0x000000201a207223 */ /* 0x000fe20000010019 */
[----:B------:R-:W-:Y:S01]  /*2df0*/  SHF.L.U32 R25, R5, 0x10, RZ ;  /* 0x0000001005197819 */ /* 0x000fe200000006ff */
[----:B------:R-:W-:Y:S01]  /*2e00*/  FFMA.FTZ R23, R31, R26, R23 ;  /* 0x0000001a1f177223 */ /* 0x000fe20000010017 */
[----:B------:R-:W-:Y:S01]  /*2e10*/  FMUL.FTZ R28, R19, R27 ;  /* 0x0000001b131c7220 */ /* 0x000fe20000410000 */
[----:B------:R-:W-:Y:S01]  /*2e20*/  FADD.FTZ R20, R20, R27 ;  /* 0x0000001b14147221 */ /* 0x000fe20000010000 */
[----:B------:R-:W-:Y:S01]  /*2e30*/  FFMA.FTZ R24, R27, R29, R24 ;  /* 0x0000001d1b187223 */ /* 0x000fe20000010018 */
        /* <DEDUP_REMOVED lines=8> */
[----:B------:R-:W-:Y:S01]  /*2ec0*/  FADD.FTZ R27, R27, -UR8 ;  /* 0x800000081b1b7e21 */ /* 0x000fe20008010000 */
[----:B------:R-:W-:Y:S01]  /*2ed0*/  FADD.FTZ R22, R22, R31 ;  /* 0x0000001f16167221 */ /* 0x000fe20000010000 */
[----:B------:R-:W-:Y:S01]  /*2ee0*/  FADD.FTZ R31, R25, R28 ;  /* 0x0000001c191f7221 */ /* 0x000fe20000010000 */
[----:B------:R-:W-:Y:S01]  /*2ef0*/  FMUL.FTZ R30, R19, R21 ;  /* 0x00000015131e7220 */ /* 0x000fe20000410000 */
[----:B------:R-:W-:Y:S01]  /*2f00*/  FFMA.FTZ R32, R29, R28, R32 ;  /* 0x0000001c1d207223 */ /* 0x000fe20000010020 */
        /* <DEDUP_REMOVED lines=10> */
[----:B------:R-:W-:Y:S01]  /*2fb0*/  FFMA.FTZ R23, R26, R29, R23 ;  /* 0x0000001d1a177223 */ /* 0x000fe20000010017 */
[----:B------:R-:W-:Y:S01]  /*2fc0*/  FADD.FTZ R29, R22, R26 ;  /* 0x0000001a161d7221 */ /* 0x000fe20000010000 */
[----:B------:R-:W-:Y:S01]  /*2fd0*/  FADD.FTZ R35, R31, R34 ;  /* 0x000000221f237221 */ /* 0x000fe20000010000 */
[----:B------:R-:W-:Y:S01]  /*2fe0*/  FMUL.FTZ R22, R19, R32 ;  /* 0x0000002013167220 */ /* 0x000fe20000410000 */
[----:B------:R-:W-:Y:S01]  /*2ff0*/  FFMA.FTZ R30, R27, R34, R30 ;  /* 0x000000221b1e7223 */ /* 0x000fe2000001001e */
        /* <DEDUP_REMOVED lines=10> */
.L_x_92:
        /* <DEDUP_REMOVED lines=8> */
[----:B------:R-:W-:Y:S01]  /*3120*/  FADD.FTZ R21, R21, -UR8 ;  /* 0x8000000815157e21 */ /* 0x000fe20008010000 */
[----:B------:R-:W-:Y:S01]  /*3130*/  FMUL.FTZ R30, R22, UR9 ;  /* 0x00000009161e7c20 */ /* 0x000fe20008410000 */
[----:B------:R-:W-:Y:S01]  /*3140*/  FADD.FTZ R29, R29, -UR8 ;  /* 0x800000081d1d7e21 */ /* 0x000fe20008010000 */
[--C-:B-----5:R-:W-:Y:S01]  /*3150*/  FFMA.FTZ R32, R19, R20, R17.reuse ;  /* 0x0000001413207223 */ /* 0x120fe20000010011 */
[----:B------:R-:W-:Y:S01]  /*3160*/  FMUL.FTZ R21, R21, UR9 ;  /* 0x0000000915157c20 */ /* 0x000fe20008410000 */
[----:B------:R-:W-:Y:S01]  /*3170*/  FFMA.FTZ R26, R19, R30, R17 ;  /* 0x0000001e131a7223 */ /* 0x000fe20000010011 */
[----:B------:R-:W-:Y:S01]  /*3180*/  FMUL.FTZ R29, R29, UR9 ;  /* 0x000000091d1d7c20 */ /* 0x000fe20008410000 */
[----:B------:R-:W-:Y:S01]  /*3190*/  FMUL.FTZ R27, R32, -1.4426950216293334961 ;  /* 0xbfb8aa3b201b7820 */ /* 0x000fe20000410000 */
[----:B------:R-:W-:Y:S01]  /*31a0*/  FFMA.FTZ R22, R18, R21, R16 ;  /* 0x0000001512167223 */ /* 0x000fe20000010010 */
[----:B------:R-:W-:Y:S01]  /*31b0*/  FMUL.FTZ R37, R26, -1.4426950216293334961 ;  /* 0xbfb8aa3b1a257820 */ /* 0x000fe20000410000 */
[----:B------:R-:W-:-:S02]  /*31c0*/  SHF.L.U32 R23, R23, 0x10, RZ ;  /* 0x0000001017177819 */ /* 0x000fc400000006ff */
[----:B------:R-:W-:Y:S01]  /*31d0*/  FMUL.FTZ R35, R22, -1.4426950216293334961 ;  /* 0xbfb8aa3b16237820 */ /* 0x000fe20000410000 */
[----:B------:R-:W0:Y:S01]  /*31e0*/  MUFU.EX2 R27, R27 ;  /* 0x0000001b001b7308 */ /* 0x000e220000000800 */
[----:B------:R-:W-:-:S03]  /*31f0*/  SHF.L.U32 R28, R28, 0x10, RZ ;  /* 0x000000101c1c7819 */ /* 0x000fc600000006ff */
[----:B------:R-:W1:Y:S04]  /*3200*/  MUFU.EX2 R37, R37 ;  /* 0x0000002500257308 */ /* 0x000e680000000800 */
[----:B------:R-:W2:Y:S01]  /*3210*/  MUFU.EX2 R35, R35 ;  /* 0x0000002300237308 */ /* 0x000ea20000000800 */
[----:B0-----:R-:W-:Y:S01]  /*3220*/  FADD.FTZ R34, R27, 1 ;  /* 0x3f8000001b227421 */ /* 0x001fe20000010000 */
[----:B------:R-:W-:Y:S01]  /*3230*/  FFMA.FTZ R27, R18, R29, R16 ;  /* 0x0000001d121b7223 */ /* 0x000fe20000010010 */
[----:B-1----:R-:W-:Y:S01]  /*3240*/  FADD.FTZ R33, R37, 1 ;  /* 0x3f80000025217421 */ /* 0x002fe20000010000 */
[----:B------:R-:W-:-:S03]  /*3250*/  SHF.L.U32 R37, R31, 0x10, RZ ;  /* 0x000000101f257819 */ /* 0x000fc600000006ff */
[----:B------:R-:W0:Y:S01]  /*3260*/  MUFU.RCP R34, R34 ;  /* 0x0000002200227308 */ /* 0x000e220000001000 */
[----:B--2---:R-:W-:Y:S01]  /*3270*/  FADD.FTZ R36, R35, 1 ;  /* 0x3f80000023247421 */ /* 0x004fe20000010000 */
[----:B------:R-:W-:-:S06]  /*3280*/  FMUL.FTZ R35, R27, -1.4426950216293334961 ;  /* 0xbfb8aa3b1b237820 */ /* 0x000fcc0000410000 */
[----:B------:R-:W1:Y:S08]  /*3290*/  MUFU.RCP R33, R33 ;  /* 0x0000002100217308 */ /* 0x000e700000001000 */
[----:B------:R-:W2:Y:S01]  /*32a0*/  MUFU.EX2 R35, R35 ;  /* 0x0000002300237308 */ /* 0x000ea20000000800 */
[----:B0-----:R-:W-:Y:S01]  /*32b0*/  FMUL.FTZ R37, R37, R34 ;  /* 0x0000002225257220 */ /* 0x001fe20000410000 */
[----:B------:R-:W-:-:S02]  /*32c0*/  FADD.FTZ R89, -R34, 1 ;  /* 0x3f80000022597421 */ /* 0x000fc40000010100 */
[----:B------:R0:W3:Y:S01]  /*32d0*/  MUFU.RCP R31, R36 ;  /* 0x00000024001f7308 */ /* 0x0000e20000001000 */
[----:B------:R-:W-:Y:S01]  /*32e0*/  SHF.L.U32 R34, R83, 0x10, RZ ;  /* 0x0000001053227819 */ /* 0x000fe200000006ff */
[----:B------:R-:W-:Y:S01]  /*32f0*/  FFMA.FTZ R32, R32, R89, 1 ;  /* 0x3f80000020207423 */ /* 0x000fe20000010059 */
[----:B-1----:R-:W-:Y:S01]  /*3300*/  FMUL.FTZ R39, R24, R33 ;  /* 0x0000002118277220 */ /* 0x002fe20000410000 */
[----:B------:R-:W-:Y:S02]  /*3310*/  FADD.FTZ R33, -R33, 1 ;  /* 0x3f80000021217421 */ /* 0x000fe40000010100 */
[----:B------:R-:W-:Y:S01]  /*3320*/  FMUL.FTZ R37, R37, R32 ;  /* 0x0000002025257220 */ /* 0x000fe20000410000 */
[----:B--2---:R-:W-:Y:S01]  /*3330*/  FADD.FTZ R38, R35, 1 ;  /* 0x3f80000023267421 */ /* 0x004fe20000010000 */
[----:B------:R-:W-:Y:S01]  /*3340*/  FFMA.FTZ R24, R26, R33, 1 ;  /* 0x3f8000001a187423 */ /* 0x000fe20000010021 */
[----:B------:R-:W-:Y:S02]  /*3350*/  SHF.L.U32 R26, R77, 0x10, RZ ;  /* 0x000000104d1a7819 */ /* 0x000fe400000006ff */
[----:B------:R-:W-:Y:S01]  /*3360*/  SHF.L.U32 R35, R81, 0x10, RZ ;  /* 0x0000001051237819 */ /* 0x000fe200000006ff */
[----:B------:R-:W-:Y:S01]  /*3370*/  FMUL.FTZ R39, R39, R24 ;  /* 0x0000001827277220 */ /* 0x000fe20000410000 */
[----:B------:R-:W1:Y:S01]  /*3380*/  MUFU.RCP R38, R38 ;  /* 0x0000002600267308 */ /* 0x000e620000001000 */
[----:B0-----:R-:W-:Y:S01]  /*3390*/  FADD.FTZ R36, R26, -UR8 ;  /* 0x800000081a247e21 */ /* 0x001fe20008010000 */
[----:B---3--:R-:W-:-:S04]  /*33a0*/  FADD.FTZ R33, -R31, 1 ;  /* 0x3f8000001f217421 */ /* 0x008fc80000010100 */
[----:B------:R-:W-:Y:S01]  /*33b0*/  FFMA.FTZ R26, R22, R33, 1 ;  /* 0x3f800000161a7423 */ /* 0x000fe20000010021 */
[----:B------:R-:W-:Y:S01]  /*33c0*/  FMUL.FTZ R33, R34, R31 ;  /* 0x0000001f22217220 */ /* 0x000fe20000410000 */
[----:B------:R-:W-:Y:S01]  /*33d0*/  SHF.L.U32 R31, R79, 0x10, RZ ;  /* 0x000000104f1f7819 */ /* 0x000fe200000006ff */
[----:B------:R-:W-:Y:S02]  /*33e0*/  FMUL.FTZ R22, R36, UR9 ;  /* 0x0000000924167c20 */ /* 0x000fe40008410000 */
[----:B------:R-:W-:Y:S02]  /*33f0*/  FMUL.FTZ R33, R33, R26 ;  /* 0x0000001a21217220 */ /* 0x000fe40000410000 */
[----:B------:R-:W-:Y:S01]  /*3400*/  FADD.FTZ R31, R31, -UR8 ;  /* 0x800000081f1f7e21 */ /* 0x000fe20008010000 */
[----:B------:R-:W-:-:S03]  /*3410*/  FFMA.FTZ R36, R19, R22, R17 ;  /* 0x0000001613247223 */ /* 0x000fc60000010011 */
[----:B------:R-:W-:Y:S01]  /*3420*/  FMUL.FTZ R31, R31, UR9 ;  /* 0x000000091f1f7c20 */ /* 0x000fe20008410000 */
[----:B-1----:R-:W-:Y:S01]  /*3430*/  FADD.FTZ R34, -R38, 1 ;  /* 0x3f80000026227421 */ /* 0x002fe20000010100 */
[----:B------:R-:W-:Y:S01]  /*3440*/  FMUL.FTZ R26, R36, -1.4426950216293334961 ;  /* 0xbfb8aa3b241a7820 */ /* 0x000fe20000410000 */
[----:B------:R-:W-:Y:S02]  /*3450*/  FMUL.FTZ R38, R35, R38 ;  /* 0x0000002623267220 */ /* 0x000fe40000410000 */
[----:B------:R-:W-:Y:S01]  /*3460*/  FFMA.FTZ R27, R27, R34, 1 ;  /* 0x3f8000001b1b7423 */ /* 0x000fe20000010022 */
[----:B------:R-:W-:Y:S02]  /*3470*/  FFMA.FTZ R34, R18, R31, R16 ;  /* 0x0000001f12227223 */ /* 0x000fe40000010010 */
[----:B------:R-:W0:Y:S01]  /*3480*/  MUFU.EX2 R26, R26 ;  /* 0x0000001a001a7308 */ /* 0x000e220000000800 */
[----:B------:R-:W-:Y:S01]  /*3490*/  FMUL.FTZ R32, R38, R27 ;  /* 0x0000001b26207220 */ /* 0x000fe20000410000 */
[----:B------:R-:W-:Y:S01]  /*34a0*/  FMUL.FTZ R89, R34, -1.4426950216293334961 ;  /* 0xbfb8aa3b22597820 */ /* 0x000fe20000410000 */
[----:B------:R-:W-:-:S02]  /*34b0*/  SHF.L.U32 R27, R76, 0x10, RZ ;  /* 0x000000104c1b7819 */ /* 0x000fc400000006ff */
[----:B------:R-:W-:-:S03]  /*34c0*/  SHF.L.U32 R38, R78, 0x10, RZ ;  /* 0x000000104e267819 */ /* 0x000fc600000006ff */
[----:B------:R-:W1:Y:S01]  /*34d0*/  MUFU.EX2 R89, R89 ;  /* 0x0000005900597308 */ /* 0x000e620000000800 */
[----:B------:R-:W-:-:S04]  /*34e0*/  FADD.FTZ R27, R27, -UR8 ;  /* 0x800000081b1b7e21 */ /* 0x000fc80008010000 */
[----:B------:R-:W-:Y:S01]  /*34f0*/  FMUL.FTZ R27, R27, UR9 ;  /* 0x000000091b1b7c20 */ /* 0x000fe20008410000 */
[----:B0-----:R-:W-:-:S06]  /*3500*/  FADD.FTZ R88, R26, 1 ;  /* 0x3f8000001a587421 */ /* 0x001fcc0000010000 */
[----:B------:R-:W0:Y:S01]  /*3510*/  MUFU.RCP R88, R88 ;  /* 0x0000005800587308 */ /* 0x000e220000001000 */
[----:B-1----:R-:W-:-:S07]  /*3520*/  FADD.FTZ R35, R89, 1 ;  /* 0x3f80000059237421 */ /* 0x002fce0000010000 */
[----:B------:R-:W1:Y:S01]  /*3530*/  MUFU.RCP R35, R35 ;  /* 0x0000002300237308 */ /* 0x000e620000001000 */
[----:B0-----:R-:W-:Y:S01]  /*3540*/  FMUL.FTZ R26, R23, R88 ;  /* 0x00000058171a7220 */ /* 0x001fe20000410000 */
[----:B------:R-:W-:-:S04]  /*3550*/  FADD.FTZ R23, -R88, 1 ;  /* 0x3f80000058177421 */ /* 0x000fc80000010100 */
[----:B------:R-:W-:Y:S01]  /*3560*/  FFMA.FTZ R23, R36, R23, 1 ;  /* 0x3f80000024177423 */ /* 0x000fe20000010017 */
[----:B-1----:R-:W-:Y:S01]  /*3570*/  FADD.FTZ R89, -R35, 1 ;  /* 0x3f80000023597421 */ /* 0x002fe20000010100 */
[----:B------:R-:W-:Y:S02]  /*3580*/  FMUL.FTZ R35, R38, R35 ;  /* 0x0000002326237220 */ /* 0x000fe40000410000 */
[----:B------:R-:W-:Y:S01]  /*3590*/  FMUL.FTZ R26, R26, R23 ;  /* 0x000000171a1a7220 */ /* 0x000fe20000410000 */
[----:B------:R-:W-:Y:S01]  /*35a0*/  FFMA.FTZ R36, R34, R89, 1 ;  /* 0x3f80000022247423 */ /* 0x000fe20000010059 */
[----:B------:R-:W-:-:S03]  /*35b0*/  FFMA.FTZ R34, R18, R27, R16 ;  /* 0x0000001b12227223 */ /* 0x000fc60000010010 */
[----:B------:R-:W-:Y:S01]  /*35c0*/  FMUL.FTZ R24, R35, R36 ;  /* 0x0000002423187220 */ /* 0x000fe20000410000 */
[----:B------:R-:W-:Y:S01]  /*35d0*/  FMUL.FTZ R38, R34, -1.4426950216293334961 ;  /* 0xbfb8aa3b22267820 */ /* 0x000fe20000410000 */
[----:B------:R-:W-:-:S04]  /*35e0*/  FMUL.FTZ R36, R18, R33 ;  /* 0x0000002112247220 */ /* 0x000fc80000410000 */
[----:B------:R-:W-:Y:S01]  /*35f0*/  FFMA.FTZ R89, R21, R36, RZ ;  /* 0x0000002415597223 */ /* 0x000fe200000100ff */
[----:B------:R-:W0:Y:S02]  /*3600*/  MUFU.EX2 R38, R38 ;  /* 0x0000002600267308 */ /* 0x000e240000000800 */
[----:B0-----:R-:W-:Y:S01]  /*3610*/  FADD.FTZ R35, R38, 1 ;  /* 0x3f80000026237421 */ /* 0x001fe20000010000 */
[----:B------:R-:W-:Y:S01]  /*3620*/  FADD.FTZ R38, RZ, R36 ;  /* 0x00000024ff267221 */ /* 0x000fe20000010000 */
[----:B------:R-:W-:Y:S02]  /*3630*/  SHF.L.U32 R36, R75, 0x10, RZ ;  /* 0x000000104b247819 */ /* 0x000fe400000006ff */
[----:B------:R0:W1:Y:S02]  /*3640*/  MUFU.RCP R23, R35 ;  /* 0x0000002300177308 */ /* 0x0000640000001000 */
[----:B0-----:R-:W-:-:S04]  /*3650*/  FMUL.FTZ R35, R19, R37 ;  /* 0x0000002513237220 */ /* 0x001fc80000410000 */
[----:B------:R-:W-:Y:S01]  /*3660*/  FFMA.FTZ R88, R20, R35, R89 ;  /* 0x0000002314587223 */ /* 0x000fe20000010059 */
[----:B------:R-:W-:Y:S01]  /*3670*/  FADD.FTZ R38, R35, R38 ;  /* 0x0000002623267221 */ /* 0x000fe20000010000 */
[----:B------:R-:W-:Y:S01]  /*3680*/  FADD.FTZ R35, RZ, R33 ;  /* 0x00000021ff237221 */ /* 0x000fe20000010000 */
[----:B-1----:R-:W-:Y:S01]  /*3690*/  FMUL.FTZ R36, R36, R23 ;  /* 0x0000001724247220 */ /* 0x002fe20000410000 */
[----:B------:R-:W-:Y:S02]  /*36a0*/  FADD.FTZ R23, -R23, 1 ;  /* 0x3f80000017177421 */ /* 0x000fe40000010100 */
[----:B------:R-:W-:Y:S02]  /*36b0*/  FADD.FTZ R35, R35, R32 ;  /* 0x0000002023237221 */ /* 0x000fe40000010000 */
[----:B------:R-:W-:Y:S01]  /*36c0*/  FFMA.FTZ R23, R34, R23, 1 ;  /* 0x3f80000022177423 */ /* 0x000fe20000010017 */
[----:B------:R-:W-:Y:S01]  /*36d0*/  FFMA.FTZ R34, R21, R33, RZ ;  /* 0x0000002115227223 */ /* 0x000fe200000100ff */
[----:B------:R-:W-:-:S02]  /*36e0*/  SHF.L.U32 R21, R74, 0x10, RZ ;  /* 0x000000104a157819 */ /* 0x000fc400000006ff */
[----:B------:R-:W-:Y:S01]  /*36f0*/  FMUL.FTZ R23, R36, R23 ;  /* 0x0000001724177220 */ /* 0x000fe20000410000 */
[-C--:B------:R-:W-:Y:S02]  /*3700*/  FFMA.FTZ R34, R29, R32.reuse, R34 ;  /* 0x000000201d227223 */ /* 0x080fe40000010022 */
[----:B------:R-:W-:Y:S01]  /*3710*/  FADD.FTZ R36, R21, -UR8 ;  /* 0x8000000815247e21 */ /* 0x000fe20008010000 */
[----:B------:R-:W-:Y:S01]  /*3720*/  FMUL.FTZ R21, R18, R32 ;  /* 0x0000002012157220 */ /* 0x000fe20000410000 */
[----:B------:R-:W-:Y:S02]  /*3730*/  FFMA.FTZ R34, R31, R24, R34 ;  /* 0x000000181f227223 */ /* 0x000fe40000010022 */
[----:B------:R-:W-:Y:S01]  /*3740*/  FMUL.FTZ R36, R36, UR9 ;  /* 0x0000000924247c20 */ /* 0x000fe20008410000 */
[----:B------:R-:W-:Y:S01]  /*3750*/  FFMA.FTZ R88, R29, R21, R88 ;  /* 0x000000151d587223 */ /* 0x000fe20000010058 */
[----:B------:R-:W-:Y:S01]  /*3760*/  FADD.FTZ R38, R38, R21 ;  /* 0x0000001526267221 */ /* 0x000fe20000010000 */
[----:B------:R-:W-:Y:S01]  /*3770*/  FFMA.FTZ R34, R27, R23, R34 ;  /* 0x000000171b227223 */ /* 0x000fe20000010022 */
[----:B------:R-:W-:-:S04]  /*3780*/  FFMA.FTZ R29, R19, R36, R17 ;  /* 0x00000024131d7223 */ /* 0x000fc80000010011 */
[----:B------:R-:W-:-:S06]  /*3790*/  FMUL.FTZ R32, R29, -1.4426950216293334961 ;  /* 0xbfb8aa3b1d207820 */ /* 0x000fcc0000410000 */
[----:B------:R-:W0:Y:S02]  /*37a0*/  MUFU.EX2 R32, R32 ;  /* 0x0000002000207308 */ /* 0x000e240000000800 */
[----:B0-----:R-:W-:-:S06]  /*37b0*/  FADD.FTZ R89, R32, 1 ;  /* 0x3f80000020597421 */ /* 0x001fcc0000010000 */
[----:B------:R-:W0:Y:S02]  /*37c0*/  MUFU.RCP R89, R89 ;  /* 0x0000005900597308 */ /* 0x000e240000001000 */
[----:B0-----:R-:W-:Y:S01]  /*37d0*/  FADD.FTZ R33, -R89, 1 ;  /* 0x3f80000059217421 */ /* 0x001fe20000010100 */
[----:B------:R-:W-:Y:S01]  /*37e0*/  FMUL.FTZ R28, R28, R89 ;  /* 0x000000591c1c7220 */ /* 0x000fe20000410000 */
[----:B------:R-:W-:Y:S01]  /*37f0*/  FFMA.FTZ R89, R20, R37, RZ ;  /* 0x0000002514597223 */ /* 0x000fe200000100ff */
[----:B------:R-:W-:Y:S01]  /*3800*/  FADD.FTZ R20, RZ, R37 ;  /* 0x00000025ff147221 */ /* 0x000fe20000010000 */
[----:B------:R-:W-:Y:S01]  /*3810*/  FFMA.FTZ R29, R29, R33, 1 ;  /* 0x3f8000001d1d7423 */ /* 0x000fe20000010021 */
[----:B------:R-:W-:Y:S01]  /*3820*/  SHF.L.U32 R33, R73, 0x10, RZ ;  /* 0x0000001049217819 */ /* 0x000fe200000006ff */
[----:B------:R-:W-:Y:S01]  /*3830*/  FFMA.FTZ R37, R30, R39, R89 ;  /* 0x000000271e257223 */ /* 0x000fe20000010059 */
[----:B------:R-:W-:Y:S01]  /*3840*/  SHF.L.U32 R89, R72, 0x10, RZ ;  /* 0x0000001048597819 */ /* 0x000fe200000006ff */
[----:B------:R-:W-:-:S02]  /*3850*/  FMUL.FTZ R29, R28, R29 ;  /* 0x0000001d1c1d7220 */ /* 0x000fc40000410000 */
[----:B------:R-:W-:Y:S01]  /*3860*/  FADD.FTZ R33, R33, -UR8 ;  /* 0x8000000821217e21 */ /* 0x000fe20008010000 */
[----:B------:R-:W-:-:S03]  /*3870*/  FFMA.FTZ R37, R22, R26, R37 ;  /* 0x0000001a16257223 */ /* 0x000fc60000010025 */
[----:B------:R-:W-:-:S04]  /*3880*/  FMUL.FTZ R33, R33, UR9 ;  /* 0x0000000921217c20 */ /* 0x000fc80008410000 */
[----:B------:R-:W-:-:S04]  /*3890*/  FFMA.FTZ R28, R18, R33, R16 ;  /* 0x00000021121c7223 */ /* 0x000fc80000010010 */
[----:B------:R-:W-:-:S06]  /*38a0*/  FMUL.FTZ R21, R28, -1.4426950216293334961 ;  /* 0xbfb8aa3b1c157820 */ /* 0x000fcc0000410000 */
[----:B------:R-:W0:Y:S02]  /*38b0*/  MUFU.EX2 R21, R21 ;  /* 0x0000001500157308 */ /* 0x000e240000000800 */
[----:B0-----:R-:W-:Y:S01]  /*38c0*/  FADD.FTZ R32, R21, 1 ;  /* 0x3f80000015207421 */ /* 0x001fe20000010000 */
[----:B------:R-:W-:Y:S01]  /*38d0*/  FADD.FTZ R21, R20, R39 ;  /* 0x0000002714157221 */ /* 0x000fe20000010000 */
[----:B------:R-:W-:-:S04]  /*38e0*/  FMUL.FTZ R39, R19, R39 ;  /* 0x0000002713277220 */ /* 0x000fc80000410000 */
[----:B------:R-:W0:Y:S01]  /*38f0*/  MUFU.RCP R32, R32 ;  /* 0x0000002000207308 */ /* 0x000e220000001000 */
[----:B------:R-:W-:Y:S01]  /*3900*/  FFMA.FTZ R30, R30, R39, R88 ;  /* 0x000000271e1e7223 */ /* 0x000fe20000010058 */
[----:B------:R-:W-:Y:S01]  /*3910*/  FADD.FTZ R39, R39, R38 ;  /* 0x0000002627277221 */ /* 0x000fe20000010000 */
[----:B------:R-:W-:Y:S01]  /*3920*/  SHF.L.U32 R38, R25, 0x10, RZ ;  /* 0x0000001019267819 */ /* 0x000fe200000006ff */
[----:B0-----:R-:W-:Y:S01]  /*3930*/  FMUL.FTZ R20, R89, R32 ;  /* 0x0000002059147220 */ /* 0x001fe20000410000 */
[----:B------:R-:W-:-:S04]  /*3940*/  FADD.FTZ R89, -R32, 1 ;  /* 0x3f80000020597421 */ /* 0x000fc80000010100 */
        /* <DEDUP_REMOVED lines=9> */
[----:B0-----:R-:W-:-:S06]  /*39e0*/  FADD.FTZ R89, R88, 1 ;  /* 0x3f80000058597421 */ /* 0x001fcc0000010000 */
[----:B------:R-:W0:Y:S02]  /*39f0*/  MUFU.RCP R89, R89 ;  /* 0x0000005900597308 */ /* 0x000e240000001000 */
[----:B0-----:R-:W-:Y:S01]  /*3a00*/  FMUL.FTZ R25, R38, R89 ;  /* 0x0000005926197220 */ /* 0x001fe20000410000 */
[----:B------:R-:W-:-:S04]  /*3a10*/  FADD.FTZ R38, -R89, 1 ;  /* 0x3f80000059267421 */ /* 0x000fc80000010100 */
[----:B------:R-:W-:Y:S01]  /*3a20*/  FFMA.FTZ R20, R20, R38, 1 ;  /* 0x3f80000014147423 */ /* 0x000fe20000010026 */
[----:B------:R-:W-:Y:S01]  /*3a30*/  FADD.FTZ R38, R35, R24 ;  /* 0x0000001823267221 */ /* 0x000fe20000010000 */
[----:B------:R-:W-:Y:S02]  /*3a40*/  FMUL.FTZ R35, R18, R24 ;  /* 0x0000001812237220 */ /* 0x000fe40000410000 */
[----:B------:R-:W-:Y:S01]  /*3a50*/  FMUL.FTZ R20, R25, R20 ;  /* 0x0000001419147220 */ /* 0x000fe20000410000 */
[----:B------:R-:W-:Y:S01]  /*3a60*/  SHF.L.U32 R25, R70, 0x10, RZ ;  /* 0x0000001046197819 */ /* 0x000fe200000006ff */
[----:B------:R-:W-:Y:S01]  /*3a70*/  FFMA.FTZ R31, R31, R35, R30 ;  /* 0x000000231f1f7223 */ /* 0x000fe2000001001e */
[----:B------:R-:W-:Y:S01]  /*3a80*/  FADD.FTZ R39, R39, R35 ;  /* 0x0000002327277221 */ /* 0x000fe20000010000 */
[----:B------:R-:W-:Y:S02]  /*3a90*/  SHF.L.U32 R35, R69, 0x10, RZ ;  /* 0x0000001045237819 */ /* 0x000fe400000006ff */
        /* <DEDUP_REMOVED lines=9> */
[----:B------:R-:W-:Y:S01]  /*3b30*/  FFMA.FTZ R24, R24, R30, 1 ;  /* 0x3f80000018187423 */ /* 0x000fe2000001001e */
[----:B------:R-:W-:-:S03]  /*3b40*/  SHF.L.U32 R30, R67, 0x10, RZ ;  /* 0x00000010431e7819 */ /* 0x000fc600000006ff */
[----:B------:R-:W-:Y:S02]  /*3b50*/  FMUL.FTZ R24, R35, R24 ;  /* 0x0000001823187220 */ /* 0x000fe40000410000 */
[----:B------:R-:W-:Y:S01]  /*3b60*/  FADD.FTZ R35, R30, -UR8 ;  /* 0x800000081e237e21 */ /* 0x000fe20008010000 */
[----:B------:R-:W-:Y:S01]  /*3b70*/  FADD.FTZ R30, R21, R26 ;  /* 0x0000001a151e7221 */ /* 0x000fe20000010000 */
[----:B------:R-:W-:Y:S01]  /*3b80*/  FMUL.FTZ R21, R19, R26 ;  /* 0x0000001a13157220 */ /* 0x000fe20000410000 */
[----:B------:R-:W-:Y:S01]  /*3b90*/  FFMA.FTZ R34, R25, R24, R34 ;  /* 0x0000001819227223 */ /* 0x000fe20000010022 */
[----:B------:R-:W-:Y:S02]  /*3ba0*/  FMUL.FTZ R26, R35, UR9 ;  /* 0x00000009231a7c20 */ /* 0x000fe40008410000 */
[----:B------:R-:W-:Y:S01]  /*3bb0*/  FFMA.FTZ R88, R22, R21, R31 ;  /* 0x0000001516587223 */ /* 0x000fe2000001001f */
[----:B------:R-:W-:Y:S01]  /*3bc0*/  FADD.FTZ R39, R21, R39 ;  /* 0x0000002715277221 */ /* 0x000fe20000010000 */
[----:B------:R-:W-:Y:S01]  /*3bd0*/  FFMA.FTZ R22, R19, R26, R17 ;  /* 0x0000001a13167223 */ /* 0x000fe20000010011 */
[----:B------:R-:W-:-:S03]  /*3be0*/  SHF.L.U32 R21, R68, 0x10, RZ ;  /* 0x0000001044157819 */ /* 0x000fc600000006ff */
[----:B------:R-:W-:-:S06]  /*3bf0*/  FMUL.FTZ R35, R22, -1.4426950216293334961 ;  /* 0xbfb8aa3b16237820 */ /* 0x000fcc0000410000 */
[----:B------:R-:W0:Y:S02]  /*3c00*/  MUFU.EX2 R35, R35 ;  /* 0x0000002300237308 */ /* 0x000e240000000800 */
[----:B0-----:R-:W-:-:S04]  /*3c10*/  FADD.FTZ R89, R35, 1 ;  /* 0x3f80000023597421 */ /* 0x001fc80000010000 */
[----:B------:R-:W0:Y:S02]  /*3c20*/  MUFU.RCP R31, R89 ;  /* 0x00000059001f7308 */ /* 0x000e240000001000 */
[----:B0-----:R-:W-:Y:S01]  /*3c30*/  FMUL.FTZ R21, R21, R31 ;  /* 0x0000001f15157220 */ /* 0x001fe20000410000 */
[----:B------:R-:W-:-:S04]  /*3c40*/  FADD.FTZ R31, -R31, 1 ;  /* 0x3f8000001f1f7421 */ /* 0x000fc80000010100 */
[----:B------:R-:W-:Y:S01]  /*3c50*/  FFMA.FTZ R22, R22, R31, 1 ;  /* 0x3f80000016167423 */ /* 0x000fe2000001001f */
[----:B------:R-:W-:-:S03]  /*3c60*/  FADD.FTZ R31, R38, R23 ;  /* 0x00000017261f7221 */ /* 0x000fc60000010000 */
[----:B------:R-:W-:Y:S01]  /*3c70*/  FMUL.FTZ R22, R21, R22 ;  /* 0x0000001615167220 */ /* 0x000fe20000410000 */
[----:B------:R-:W-:Y:S01]  /*3c80*/  SHF.L.U32 R21, R66, 0x10, RZ ;  /* 0x0000001042157819 */ /* 0x000fe200000006ff */
[----:B------:R-:W-:-:S04]  /*3c90*/  FADD.FTZ R31, R31, R32 ;  /* 0x000000201f1f7221 */ /* 0x000fc80000010000 */
[----:B------:R-:W-:Y:S01]  /*3ca0*/  FADD.FTZ R35, R21, -UR8 ;  /* 0x8000000815237e21 */ /* 0x000fe20008010000 */
[----:B------:R-:W-:-:S03]  /*3cb0*/  FMUL.FTZ R21, R18, R23 ;  /* 0x0000001712157220 */ /* 0x000fc60000410000 */
[----:B------:R-:W-:Y:S01]  /*3cc0*/  FMUL.FTZ R23, R35, UR9 ;  /* 0x0000000923177c20 */ /* 0x000fe20008410000 */
[----:B------:R-:W-:Y:S01]  /*3cd0*/  FFMA.FTZ R89, R27, R21, R88 ;  /* 0x000000151b597223 */ /* 0x000fe20000010058 */
[----:B------:R-:W-:Y:S01]  /*3ce0*/  FADD.FTZ R39, R39, R21 ;  /* 0x0000001527277221 */ /* 0x000fe20000010000 */
[----:B------:R-:W-:Y:S01]  /*3cf0*/  SHF.L.U32 R21, R65, 0x10, RZ ;  /* 0x0000001041157819 */ /* 0x000fe200000006ff */
[----:B------:R-:W-:-:S04]  /*3d00*/  FFMA.FTZ R27, R18, R23, R16 ;  /* 0x00000017121b7223 */ /* 0x000fc80000010010 */
[----:B------:R-:W-:-:S06]  /*3d10*/  FMUL.FTZ R38, R27, -1.4426950216293334961 ;  /* 0xbfb8aa3b1b267820 */ /* 0x000fcc0000410000 */
[----:B------:R-:W0:Y:S02]  /*3d20*/  MUFU.EX2 R38, R38 ;  /* 0x0000002600267308 */ /* 0x000e240000000800 */
[----:B0-----:R-:W-:Y:S01]  /*3d30*/  FADD.FTZ R88, R38, 1 ;  /* 0x3f80000026587421 */ /* 0x001fe20000010000 */
[----:B------:R-:W-:-:S03]  /*3d40*/  FMUL.FTZ R38, R19, R29 ;  /* 0x0000001d13267220 */ /* 0x000fc60000410000 */
[----:B------:R-:W0:Y:S01]  /*3d50*/  MUFU.RCP R35, R88 ;  /* 0x0000005800237308 */ /* 0x000e220000001000 */
[----:B------:R-:W-:Y:S01]  /*3d60*/  FADD.FTZ R39, R38, R39 ;  /* 0x0000002726277221 */ /* 0x000fe20000010000 */
[----:B0-----:R-:W-:Y:S01]  /*3d70*/  FMUL.FTZ R21, R21, R35 ;  /* 0x0000002315157220 */ /* 0x001fe20000410000 */
[----:B------:R-:W-:-:S04]  /*3d80*/  FADD.FTZ R35, -R35, 1 ;  /* 0x3f80000023237421 */ /* 0x000fc80000010100 */
[----:B------:R-:W-:Y:S01]  /*3d90*/  FFMA.FTZ R35, R27, R35, 1 ;  /* 0x3f8000001b237423 */ /* 0x000fe20000010023 */
[----:B------:R-:W-:-:S03]  /*3da0*/  SHF.L.U32 R27, R63, 0x10, RZ ;  /* 0x000000103f1b7819 */ /* 0x000fc600000006ff */
[----:B------:R-:W-:Y:S01]  /*3db0*/  FMUL.FTZ R21, R21, R35 ;  /* 0x0000002315157220 */ /* 0x000fe20000410000 */
[----:B------:R-:W-:Y:S01]  /*3dc0*/  FADD.FTZ R35, R30, R29 ;  /* 0x0000001d1e237221 */ /* 0x000fe20000010000 */
[----:B------:R-:W-:Y:S01]  /*3dd0*/  FADD.FTZ R88, R27, -UR8 ;  /* 0x800000081b587e21 */ /* 0x000fe20008010000 */
[C---:B------:R-:W-:Y:S01]  /*3de0*/  FFMA.FTZ R27, R36.reuse, R29, R37 ;  /* 0x0000001d241b7223 */ /* 0x040fe20000010025 */
[----:B------:R-:W-:Y:S01]  /*3df0*/  FFMA.FTZ R36, R36, R38, R89 ;  /* 0x0000002624247223 */ /* 0x000fe20000010059 */
[----:B------:R-:W-:Y:S01]  /*3e00*/  SHF.L.U32 R38, R64, 0x10, RZ ;  /* 0x0000001040267819 */ /* 0x000fe200000006ff */
[----:B------:R-:W-:Y:S01]  /*3e10*/  FMUL.FTZ R30, R88, UR9 ;  /* 0x00000009581e7c20 */ /* 0x000fe20008410000 */
[----:B------:R-:W-:Y:S01]  /*3e20*/  FADD.FTZ R35, R35, R20 ;  /* 0x0000001423237221 */ /* 0x000fe20000010000 */
[----:B------:R-:W-:Y:S01]  /*3e30*/  FFMA.FTZ R27, R28, R20, R27 ;  /* 0x000000141c1b7223 */ /* 0x000fe2000001001b */
[----:B------:R-:W-:Y:S01]  /*3e40*/  FFMA.FTZ R34, R23, R21, R34 ;  /* 0x0000001517227223 */ /* 0x000fe20000010022 */
[----:B------:R-:W-:-:S02]  /*3e50*/  FFMA.FTZ R29, R19, R30, R17 ;  /* 0x0000001e131d7223 */ /* 0x000fc40000010011 */
[----:B------:R-:W-:Y:S02]  /*3e60*/  FFMA.FTZ R27, R26, R22, R27 ;  /* 0x000000161a1b7223 */ /* 0x000fe4000001001b */
[----:B------:R-:W-:-:S06]  /*3e70*/  FMUL.FTZ R88, R29, -1.4426950216293334961 ;  /* 0xbfb8aa3b1d587820 */ /* 0x000fcc0000410000 */
[----:B------:R-:W0:Y:S02]  /*3e80*/  MUFU.EX2 R88, R88 ;  /* 0x0000005800587308 */ /* 0x000e240000000800 */
[----:B0-----:R-:W-:-:S06]  /*3e90*/  FADD.FTZ R37, R88, 1 ;  /* 0x3f80000058257421 */ /* 0x001fcc0000010000 */
[----:B------:R-:W0:Y:S02]  /*3ea0*/  MUFU.RCP R37, R37 ;  /* 0x0000002500257308 */ /* 0x000e240000001000 */
[----:B0-----:R-:W-:Y:S01]  /*3eb0*/  FADD.FTZ R89, -R37, 1 ;  /* 0x3f80000025597421 */ /* 0x001fe20000010100 */
[----:B------:R-:W-:-:S03]  /*3ec0*/  FMUL.FTZ R38, R38, R37 ;  /* 0x0000002526267220 */ /* 0x000fc60000410000 */
[----:B------:R-:W-:Y:S01]  /*3ed0*/  FFMA.FTZ R29, R29, R89, 1 ;  /* 0x3f8000001d1d7423 */ /* 0x000fe20000010059 */
[----:B------:R-:W-:-:S03]  /*3ee0*/  FMUL.FTZ R89, R18, R32 ;  /* 0x0000002012597220 */ /* 0x000fc60000410000 */
[----:B------:R-:W-:Y:S01]  /*3ef0*/  FMUL.FTZ R29, R38, R29 ;  /* 0x0000001d261d7220 */ /* 0x000fe20000410000 */
[----:B------:R-:W-:Y:S01]  /*3f00*/  SHF.L.U32 R38, R62, 0x10, RZ ;  /* 0x000000103e267819 */ /* 0x000fe200000006ff */
[----:B------:R-:W-:Y:S01]  /*3f10*/  FFMA.FTZ R33, R33, R89, R36 ;  /* 0x0000005921217223 */ /* 0x000fe20000010024 */
[----:B------:R-:W-:Y:S01]  /*3f20*/  FADD.FTZ R39, R39, R89 ;  /* 0x0000005927277221 */ /* 0x000fe20000010000 */
[----:B------:R-:W-:Y:S01]  /*3f30*/  SHF.L.U32 R89, R61, 0x10, RZ ;  /* 0x000000103d597819 */ /* 0x000fe200000006ff */
[----:B------:R-:W-:Y:S01]  /*3f40*/  FFMA.FTZ R27, R30, R29, R27 ;  /* 0x0000001d1e1b7223 */ /* 0x000fe2000001001b */
[----:B------:R-:W-:-:S04]  /*3f50*/  FADD.FTZ R38, R38, -UR8 ;  /* 0x8000000826267e21 */ /* 0x000fc80008010000 */
[----:B------:R-:W-:-:S04]  /*3f60*/  FMUL.FTZ R37, R38, UR9 ;  /* 0x0000000926257c20 */ /* 0x000fc80008410000 */
[----:B------:R-:W-:-:S04]  /*3f70*/  FFMA.FTZ R32, R18, R37, R16 ;  /* 0x0000002512207223 */ /* 0x000fc80000010010 */
[----:B------:R-:W-:-:S06]  /*3f80*/  FMUL.FTZ R38, R32, -1.4426950216293334961 ;  /* 0xbfb8aa3b20267820 */ /* 0x000fcc0000410000 */
[----:B------:R-:W0:Y:S02]  /*3f90*/  MUFU.EX2 R38, R38 ;  /* 0x0000002600267308 */ /* 0x000e240000000800 */
[----:B0-----:R-:W-:-:S06]  /*3fa0*/  FADD.FTZ R36, R38, 1 ;  /* 0x3f80000026247421 */ /* 0x001fcc0000010000 */
[----:B------:R-:W0:Y:S02]  /*3fb0*/  MUFU.RCP R36, R36 ;  /* 0x0000002400247308 */ /* 0x000e240000001000 */
[----:B0-----:R-:W-:Y:S01]  /*3fc0*/  FMUL.FTZ R88, R89, R36 ;  /* 0x0000002459587220 */ /* 0x001fe20000410000 */
[----:B------:R-:W-:Y:S01]  /*3fd0*/  FADD.FTZ R89, -R36, 1 ;  /* 0x3f80000024597421 */ /* 0x000fe20000010100 */
[----:B------:R-:W-:-:S03]  /*3fe0*/  FMUL.FTZ R36, R19, R20 ;  /* 0x0000001413247220 */ /* 0x000fc60000410000 */
[----:B------:R-:W-:Y:S01]  /*3ff0*/  FFMA.FTZ R89, R32, R89, 1 ;  /* 0x3f80000020597423 */ /* 0x000fe20000010059 */
[----:B------:R-:W-:Y:S01]  /*4000*/  FFMA.FTZ R38, R28, R36, R33 ;  /* 0x000000241c267223 */ /* 0x000fe20000010021 */
[----:B------:R-:W-:Y:S01]  /*4010*/  FADD.FTZ R39, R36, R39 ;  /* 0x0000002724277221 */ /* 0x000fe20000010000 */
[----:B------:R-:W-:Y:S01]  /*4020*/  SHF.L.U32 R36, R60, 0x10, RZ ;  /* 0x000000103c247819 */ /* 0x000fe200000006ff */
        /* <DEDUP_REMOVED lines=14> */
[----:B------:R-:W-:Y:S01]  /*4110*/  FFMA.FTZ R25, R25, R33, R38 ;  /* 0x0000002119197223 */ /* 0x000fe20000010026 */
[----:B------:R-:W-:Y:S01]  /*4120*/  FADD.FTZ R39, R39, R33 ;  /* 0x0000002127277221 */ /* 0x000fe20000010000 */
[----:B------:R-:W-:Y:S01]  /*4130*/  FMUL.FTZ R28, R36, R89 ;  /* 0x00000059241c7220 */ /* 0x000fe20000410000 */
[----:B------:R-:W-:-:S02]  /*4140*/  SHF.L.U32 R36, R58, 0x10, RZ ;  /* 0x000000103a247819 */ /* 0x000fc400000006ff */
[----:B------:R-:W-:Y:S01]  /*4150*/  SHF.L.U32 R33, R57, 0x10, RZ ;  /* 0x0000001039217819 */ /* 0x000fe200000006ff */
[----:B------:R-:W-:Y:S02]  /*4160*/  FFMA.FTZ R27, R20, R28, R27 ;  /* 0x0000001c141b7223 */ /* 0x000fe4000001001b */
[----:B------:R-:W-:Y:S01]  /*4170*/  FADD.FTZ R89, R36, -UR8 ;  /* 0x8000000824597e21 */ /* 0x000fe20008010000 */
[----:B------:R-:W-:-:S03]  /*4180*/  FADD.FTZ R36, R31, R24 ;  /* 0x000000181f247221 */ /* 0x000fc60000010000 */
[----:B------:R-:W-:-:S04]  /*4190*/  FMUL.FTZ R31, R89, UR9 ;  /* 0x00000009591f7c20 */ /* 0x000fc80008410000 */
[----:B------:R-:W-:-:S04]  /*41a0*/  FFMA.FTZ R24, R18, R31, R16 ;  /* 0x0000001f12187223 */ /* 0x000fc80000010010 */
[----:B------:R-:W-:-:S06]  /*41b0*/  FMUL.FTZ R88, R24, -1.4426950216293334961 ;  /* 0xbfb8aa3b18587820 */ /* 0x000fcc0000410000 */
[----:B------:R-:W0:Y:S02]  /*41c0*/  MUFU.EX2 R88, R88 ;  /* 0x0000005800587308 */ /* 0x000e240000000800 */
[----:B0-----:R-:W-:Y:S01]  /*41d0*/  FADD.FTZ R89, R88, 1 ;  /* 0x3f80000058597421 */ /* 0x001fe20000010000 */
[----:B------:R-:W-:-:S03]  /*41e0*/  FMUL.FTZ R88, R19, R22 ;  /* 0x0000001613587220 */ /* 0x000fc60000410000 */
[----:B------:R-:W0:Y:S01]  /*41f0*/  MUFU.RCP R38, R89 ;  /* 0x0000005900267308 */ /* 0x000e220000001000 */
[----:B------:R-:W-:Y:S01]  /*4200*/  FFMA.FTZ R26, R26, R88, R25 ;  /* 0x000000581a1a7223 */ /* 0x000fe20000010019 */
[----:B------:R-:W-:Y:S01]  /*4210*/  FADD.FTZ R39, R88, R39 ;  /* 0x0000002758277221 */ /* 0x000fe20000010000 */
[----:B------:R-:W-:Y:S01]  /*4220*/  SHF.L.U32 R88, R56, 0x10, RZ ;  /* 0x0000001038587819 */ /* 0x000fe200000006ff */
[----:B0-----:R-:W-:Y:S01]  /*4230*/  FMUL.FTZ R33, R33, R38 ;  /* 0x0000002621217220 */ /* 0x001fe20000410000 */
[----:B------:R-:W-:-:S04]  /*4240*/  FADD.FTZ R38, -R38, 1 ;  /* 0x3f80000026267421 */ /* 0x000fc80000010100 */
[----:B------:R-:W-:Y:S01]  /*4250*/  FFMA.FTZ R24, R24, R38, 1 ;  /* 0x3f80000018187423 */ /* 0x000fe20000010026 */
[----:B------:R-:W-:-:S03]  /*4260*/  FADD.FTZ R38, R35, R22 ;  /* 0x0000001623267221 */ /* 0x000fc60000010000 */
        /* <DEDUP_REMOVED lines=9> */
[----:B------:R-:W-:-:S03]  /*4300*/  FMUL.FTZ R35, R18, R21 ;  /* 0x0000001512237220 */ /* 0x000fc60000410000 */
[----:B------:R0:W1:Y:S01]  /*4310*/  MUFU.RCP R33, R89 ;  /* 0x0000005900217308 */ /* 0x0000620000001000 */
[----:B------:R-:W-:Y:S01]  /*4320*/  FADD.FTZ R39, R39, R35 ;  /* 0x0000002327277221 */ /* 0x000fe20000010000 */
[----:B0-----:R-:W-:Y:S01]  /*4330*/  FFMA.FTZ R89, R23, R35, R26 ;  /* 0x0000002317597223 */ /* 0x001fe2000001001a */
[----:B------:R-:W-:Y:S01]  /*4340*/  SHF.L.U32 R35, R53, 0x10, RZ ;  /* 0x0000001035237819 */ /* 0x000fe200000006ff */
[----:B-1----:R-:W-:Y:S01]  /*4350*/  FMUL.FTZ R88, R88, R33 ;  /* 0x0000002158587220 */ /* 0x002fe20000410000 */
[----:B------:R-:W-:-:S04]  /*4360*/  FADD.FTZ R33, -R33, 1 ;  /* 0x3f80000021217421 */ /* 0x000fc80000010100 */
[----:B------:R-:W-:Y:S01]  /*4370*/  FFMA.FTZ R25, R25, R33, 1 ;  /* 0x3f80000019197423 */ /* 0x000fe20000010021 */
[----:B------:R-:W-:-:S03]  /*4380*/  SHF.L.U32 R33, R54, 0x10, RZ ;  /* 0x0000001036217819 */ /* 0x000fc600000006ff */
[----:B------:R-:W-:Y:S02]  /*4390*/  FMUL.FTZ R25, R88, R25 ;  /* 0x0000001958197220 */ /* 0x000fe40000410000 */
[----:B------:R-:W-:Y:S01]  /*43a0*/  FADD.FTZ R88, R33, -UR8 ;  /* 0x8000000821587e21 */ /* 0x000fe20008010000 */
[----:B------:R-:W-:Y:S01]  /*43b0*/  FADD.FTZ R33, R36, R21 ;  /* 0x0000001524217221 */ /* 0x000fe20000010000 */
[----:B------:R-:W-:Y:S02]  /*43c0*/  FFMA.FTZ R27, R22, R25, R27 ;  /* 0x00000019161b7223 */ /* 0x000fe4000001001b */
[----:B------:R-:W-:Y:S01]  /*43d0*/  FMUL.FTZ R21, R88, UR9 ;  /* 0x0000000958157c20 */ /* 0x000fe20008410000 */
[----:B------:R-:W-:-:S03]  /*43e0*/  FADD.FTZ R33, R33, R32 ;  /* 0x0000002021217221 */ /* 0x000fc60000010000 */
        /* <DEDUP_REMOVED lines=13> */
[----:B------:R-:W-:-:S03]  /*44c0*/  SHF.L.U32 R35, R51, 0x10, RZ ;  /* 0x0000001033237819 */ /* 0x000fc600000006ff */
[----:B------:R-:W-:Y:S02]  /*44d0*/  FFMA.FTZ R34, R21, R23, R34 ;  /* 0x0000001715227223 */ /* 0x000fe40000010022 */
[----:B------:R-:W-:Y:S01]  /*44e0*/  FADD.FTZ R88, R35, -UR8 ;  /* 0x8000000823587e21 */ /* 0x000fe20008010000 */
[----:B------:R-:W-:-:S03]  /*44f0*/  FADD.FTZ R35, R38, R29 ;  /* 0x0000001d26237221 */ /* 0x000fc60000010000 */
[----:B------:R-:W-:-:S04]  /*4500*/  FMUL.FTZ R26, R88, UR9 ;  /* 0x00000009581a7c20 */ /* 0x000fc80008410000 */
[----:B------:R-:W-:-:S04]  /*4510*/  FFMA.FTZ R29, R19, R26, R17 ;  /* 0x0000001a131d7223 */ /* 0x000fc80000010011 */
        /* <DEDUP_REMOVED lines=19> */
[----:B0-----:R-:W-:-:S04]  /*4650*/  FADD.FTZ R88, R38, 1 ;  /* 0x3f80000026587421 */ /* 0x001fc80000010000 */
[----:B------:R0:W1:Y:S02]  /*4660*/  MUFU.RCP R32, R88 ;  /* 0x0000005800207308 */ /* 0x0000640000001000 */
[----:B0-----:R-:W-:-:S04]  /*4670*/  FMUL.FTZ R88, R19, R28 ;  /* 0x0000001c13587220 */ /* 0x001fc80000410000 */
[----:B------:R-:W-:Y:S01]  /*4680*/  FFMA.FTZ R38, R20, R88, R37 ;  /* 0x0000005814267223 */ /* 0x000fe20000010025 */
[----:B-1----:R-:W-:Y:S01]  /*4690*/  FMUL.FTZ R89, R89, R32 ;  /* 0x0000002059597220 */ /* 0x002fe20000410000 */
[----:B------:R-:W-:-:S04]  /*46a0*/  FADD.FTZ R32, -R32, 1 ;  /* 0x3f80000020207421 */ /* 0x000fc80000010100 */
[----:B------:R-:W-:Y:S01]  /*46b0*/  FFMA.FTZ R30, R30, R32, 1 ;  /* 0x3f8000001e1e7423 */ /* 0x000fe20000010020 */
[----:B------:R-:W-:-:S03]  /*46c0*/  SHF.L.U32 R32, R47, 0x10, RZ ;  /* 0x000000102f207819 */ /* 0x000fc600000006ff */
[----:B------:R-:W-:Y:S02]  /*46d0*/  FMUL.FTZ R30, R89, R30 ;  /* 0x0000001e591e7220 */ /* 0x000fe40000410000 */
[----:B------:R-:W-:Y:S01]  /*46e0*/  FADD.FTZ R89, R32, -UR8 ;  /* 0x8000000820597e21 */ /* 0x000fe20008010000 */
[----:B------:R-:W-:Y:S01]  /*46f0*/  FADD.FTZ R32, R35, R28 ;  /* 0x0000001c23207221 */ /* 0x000fe20000010000 */
[----:B------:R-:W-:Y:S01]  /*4700*/  FADD.FTZ R35, R88, R36 ;  /* 0x0000002458237221 */ /* 0x000fe20000010000 */
[----:B------:R-:W-:Y:S01]  /*4710*/  SHF.L.U32 R36, R48, 0x10, RZ ;  /* 0x0000001030247819 */ /* 0x000fe200000006ff */
[----:B------:R-:W-:Y:S01]  /*4720*/  FMUL.FTZ R28, R89, UR9 ;  /* 0x00000009591c7c20 */ /* 0x000fe20008410000 */
[----:B------:R-:W-:Y:S01]  /*4730*/  FADD.FTZ R32, R32, R25 ;  /* 0x0000001920207221 */ /* 0x000fe20000010000 */
[----:B------:R-:W-:Y:S01]  /*4740*/  FMUL.FTZ R25, R19, R25 ;  /* 0x0000001913197220 */ /* 0x000fe20000410000 */
        /* <DEDUP_REMOVED lines=15> */
[----:B------:R-:W-:Y:S01]  /*4840*/  FADD.FTZ R35, R25, R35 ;  /* 0x0000002319237221 */ /* 0x000fe20000010000 */
[----:B------:R-:W-:Y:S01]  /*4850*/  FFMA.FTZ R27, R28, R20, R27 ;  /* 0x000000141c1b7223 */ /* 0x000fe2000001001b */
[----:B------:R-:W-:Y:S01]  /*4860*/  FADD.FTZ R88, R36, -UR8 ;  /* 0x8000000824587e21 */ /* 0x000fe20008010000 */
[----:B------:R-:W-:-:S03]  /*4870*/  FADD.FTZ R36, R33, R24 ;  /* 0x0000001821247221 */ /* 0x000fc60000010000 */
[----:B------:R-:W-:-:S04]  /*4880*/  FMUL.FTZ R33, R88, UR9 ;  /* 0x0000000958217c20 */ /* 0x000fc80008410000 */
[----:B------:R-:W-:-:S04]  /*4890*/  FFMA.FTZ R24, R18, R33, R16 ;  /* 0x0000002112187223 */ /* 0x000fc80000010010 */
[----:B------:R-:W-:-:S06]  /*48a0*/  FMUL.FTZ R88, R24, -1.4426950216293334961 ;  /* 0xbfb8aa3b18587820 */ /* 0x000fcc0000410000 */
[----:B------:R-:W0:Y:S02]  /*48b0*/  MUFU.EX2 R88, R88 ;  /* 0x0000005800587308 */ /* 0x000e240000000800 */
[----:B0-----:R-:W-:Y:S01]  /*48c0*/  FADD.FTZ R38, R88, 1 ;  /* 0x3f80000058267421 */ /* 0x001fe20000010000 */
[----:B------:R-:W-:Y:S01]  /*48d0*/  FFMA.FTZ R88, R22, R25, R31 ;  /* 0x0000001916587223 */ /* 0x000fe2000001001f */
[----:B------:R-:W-:-:S04]  /*48e0*/  SHF.L.U32 R25, R44, 0x10, RZ ;  /* 0x000000102c197819 */ /* 0x000fc800000006ff */
[----:B------:R-:W0:Y:S02]  /*48f0*/  MUFU.RCP R38, R38 ;  /* 0x0000002600267308 */ /* 0x000e240000001000 */
[----:B0-----:R-:W-:Y:S01]  /*4900*/  FADD.FTZ R89, -R38, 1 ;  /* 0x3f80000026597421 */ /* 0x001fe20000010100 */
[----:B------:R-:W-:-:S03]  /*4910*/  FMUL.FTZ R37, R37, R38 ;  /* 0x0000002625257220 */ /* 0x000fc60000410000 */
[----:B------:R-:W-:-:S04]  /*4920*/  FFMA.FTZ R24, R24, R89, 1 ;  /* 0x3f80000018187423 */ /* 0x000fc80000010059 */
        /* <DEDUP_REMOVED lines=22> */
[----:B------:R-:W-:Y:S01]  /*4a90*/  FMUL.FTZ R23, R89, UR9 ;  /* 0x0000000959177c20 */ /* 0x000fe20008410000 */
[----:B------:R-:W-:-:S03]  /*4aa0*/  FADD.FTZ R25, R25, R30 ;  /* 0x0000001e19197221 */ /* 0x000fc60000010000 */
[----:B------:R-:W-:-:S04]  /*4ab0*/  FFMA.FTZ R21, R18, R23, R16 ;  /* 0x0000001712157223 */ /* 0x000fc80000010010 */
[----:B------:R-:W-:-:S06]  /*4ac0*/  FMUL.FTZ R88, R21, -1.4426950216293334961 ;  /* 0xbfb8aa3b15587820 */ /* 0x000fcc0000410000 */
[----:B------:R-:W0:Y:S02]  /*4ad0*/  MUFU.EX2 R88, R88 ;  /* 0x0000005800587308 */ /* 0x000e240000000800 */
[----:B0-----:R-:W-:Y:S01]  /*4ae0*/  FADD.FTZ R36, R88, 1 ;  /* 0x3f80000058247421 */ /* 0x001fe20000010000 */
[----:B------:R-:W-:-:S04]  /*4af0*/  FMUL.FTZ R88, R19, R29 ;  /* 0x0000001d13587220 */ /* 0x000fc80000410000 */
[----:B------:R-:W-:Y:S01]  /*4b00*/  FADD.FTZ R35, R88, R35 ;  /* 0x0000002358237221 */ /* 0x000fe20000010000 */
[----:B------:R-:W0:Y:S02]  /*4b10*/  MUFU.RCP R36, R36 ;  /* 0x0000002400247308 */ /* 0x000e240000001000 */
[----:B0-----:R-:W-:Y:S01]  /*4b20*/  FADD.FTZ R89, -R36, 1 ;  /* 0x3f80000024597421 */ /* 0x001fe20000010100 */
[----:B------:R-:W-:Y:S01]  /*4b30*/  FMUL.FTZ R31, R31, R36 ;  /* 0x000000241f1f7220 */ /* 0x000fe20000410000 */
[----:B------:R-:W-:Y:S01]  /*4b40*/  FFMA.FTZ R36, R26, R88, R37 ;  /* 0x000000581a247223 */ /* 0x000fe20000010025 */
[----:B------:R-:W-:Y:S01]  /*4b50*/  SHF.L.U32 R88, R40, 0x10, RZ ;  /* 0x0000001028587819 */ /* 0x000fe200000006ff */
[----:B------:R-:W-:-:S04]  /*4b60*/  FFMA.FTZ R21, R21, R89, 1 ;  /* 0x3f80000015157423 */ /* 0x000fc80000010059 */
[----:B------:R-:W-:Y:S01]  /*4b70*/  FMUL.FTZ R21, R31, R21 ;  /* 0x000000151f157220 */ /* 0x000fe20000410000 */
[----:B------:R-:W-:-:S03]  /*4b80*/  SHF.L.U32 R31, R9, 0x10, RZ ;  /* 0x00000010091f7819 */ /* 0x000fc600000006ff */
[----:B------:R-:W-:Y:S02]  /*4b90*/  FFMA.FTZ R34, R23, R21, R34 ;  /* 0x0000001517227223 */ /* 0x000fe40000010022 */
[----:B------:R-:W-:Y:S01]  /*4ba0*/  FADD.FTZ R89, R31, -UR8 ;  /* 0x800000081f597e21 */ /* 0x000fe20008010000 */
[----:B------:R-:W-:-:S03]  /*4bb0*/  FADD.FTZ R31, R32, R29 ;  /* 0x0000001d201f7221 */ /* 0x000fc60000010000 */
[----:B------:R-:W-:Y:S01]  /*4bc0*/  FMUL.FTZ R32, R89, UR9 ;  /* 0x0000000959207c20 */ /* 0x000fe20008410000 */
[----:B------:R-:W-:-:S03]  /*4bd0*/  FADD.FTZ R31, R31, R20 ;  /* 0x000000141f1f7221 */ /* 0x000fc60000010000 */
[----:B------:R-:W-:Y:S01]  /*4be0*/  FFMA.FTZ R26, R19, R32, R17 ;  /* 0x00000020131a7223 */ /* 0x000fe20000010011 */
[----:B------:R-:W-:-:S03]  /*4bf0*/  FADD.FTZ R31, R31, R22 ;  /* 0x000000161f1f7221 */ /* 0x000fc60000010000 */
        /* <DEDUP_REMOVED lines=13> */
[----:B------:R-:W-:Y:S01]  /*4cd0*/  FADD.FTZ R31, R31, R26 ;  /* 0x0000001a1f1f7221 */ /* 0x000fe20000010000 */
        /* <DEDUP_REMOVED lines=16> */
[----:B------:R-:W-:-:S03]  /*4de0*/  SHF.L.U32 R36, R11, 0x10, RZ ;  /* 0x000000100b247819 */ /* 0x000fc600000006ff */
        /* <DEDUP_REMOVED lines=24> */
[----:B------:R-:W-:-:S04]  /*4f70*/  FMUL.FTZ R88, R19, R22 ;  /* 0x0000001613587220 */ /* 0x000fc80000410000 */
[----:B------:R-:W-:Y:S01]  /*4f80*/  FFMA.FTZ R38, R38, R88, R33 ;  /* 0x0000005826267223 */ /* 0x000fe20000010021 */
[----:B------:R-:W0:Y:S02]  /*4f90*/  MUFU.RCP R39, R39 ;  /* 0x0000002700277308 */ /* 0x000e240000001000 */
[----:B0-----:R-:W-:Y:S01]  /*4fa0*/  FADD.FTZ R89, -R39, 1 ;  /* 0x3f80000027597421 */ /* 0x001fe20000010100 */
[----:B------:R-:W-:-:S03]  /*4fb0*/  FMUL.FTZ R37, R37, R39 ;  /* 0x0000002725257220 */ /* 0x000fc60000410000 */
[----:B------:R-:W-:-:S04]  /*4fc0*/  FFMA.FTZ R24, R24, R89, 1 ;  /* 0x3f80000018187423 */ /* 0x000fc80000010059 */
[----:B------:R-:W-:Y:S01]  /*4fd0*/  FMUL.FTZ R24, R37, R24 ;  /* 0x0000001825187220 */ /* 0x000fe20000410000 */
[----:B------:R-:W-:-:S05]  /*4fe0*/  SHF.L.U32 R37, R12, 0x10, RZ ;  /* 0x000000100c257819 */ /* 0x000fca00000006ff */
[----:B------:R-:W-:-:S04]  /*4ff0*/  FADD.FTZ R37, R37, -UR8 ;  /* 0x8000000825257e21 */ /* 0x000fc80008010000 */
[----:B------:R-:W-:Y:S01]  /*5000*/  FMUL.FTZ R22, R37, UR9 ;  /* 0x0000000925167c20 */ /* 0x000fe20008410000 */
[----:B------:R-:W-:Y:S01]  /*5010*/  FADD.FTZ R37, R88, R35 ;  /* 0x0000002358257221 */ /* 0x000fe20000010000 */
[----:B------:R-:W-:Y:S02]  /*5020*/  SHF.L.U32 R88, R13, 0x10, RZ ;  /* 0x000000100d587819 */ /* 0x000fe400000006ff */
[----:B------:R-:W-:-:S04]  /*5030*/  FFMA.FTZ R33, R19, R22, R17 ;  /* 0x0000001613217223 */ /* 0x000fc80000010011 */
[----:B------:R-:W-:-:S06]  /*5040*/  FMUL.FTZ R89, R33, -1.4426950216293334961 ;  /* 0xbfb8aa3b21597820 */ /* 0x000fcc0000410000 */
[----:B------:R-:W0:Y:S02]  /*5050*/  MUFU.EX2 R89, R89 ;  /* 0x0000005900597308 */ /* 0x000e240000000800 */
[----:B0-----:R-:W-:Y:S01]  /*5060*/  FADD.FTZ R39, R89, 1 ;  /* 0x3f80000059277421 */ /* 0x001fe20000010000 */
[----:B------:R-:W-:-:S04]  /*5070*/  FMUL.FTZ R89, R18, R21 ;  /* 0x0000001512597220 */ /* 0x000fc80000410000 */
[----:B------:R-:W-:Y:S01]  /*5080*/  FADD.FTZ R37, R37, R89 ;  /* 0x0000005925257221 */ /* 0x000fe20000010000 */
[----:B------:R-:W0:Y:S02]  /*5090*/  MUFU.RCP R39, R39 ;  /* 0x0000002700277308 */ /* 0x000e240000001000 */
[----:B0-----:R-:W-:Y:S01]  /*50a0*/  FMUL.FTZ R35, R88, R39 ;  /* 0x0000002758237220 */ /* 0x001fe20000410000 */
[----:B------:R-:W-:Y:S01]  /*50b0*/  FADD.FTZ R88, -R39, 1 ;  /* 0x3f80000027587421 */ /* 0x000fe20000010100 */
[----:B------:R-:W-:Y:S01]  /*50c0*/  FFMA.FTZ R39, R23, R89, R38 ;  /* 0x0000005917277223 */ /* 0x000fe20000010026 */
[----:B------:R-:W-:Y:S02]  /*50d0*/  SHF.L.U32 R89, R8, 0x10, RZ ;  /* 0x0000001008597819 */ /* 0x000fe400000006ff */
        /* <DEDUP_REMOVED lines=11> */
[----:B0-----:R-:W-:-:S06]  /*5190*/  FADD.FTZ R36, R38, 1 ;  /* 0x3f80000026247421 */ /* 0x001fcc0000010000 */
[----:B------:R-:W0:Y:S02]  /*51a0*/  MUFU.RCP R36, R36 ;  /* 0x0000002400247308 */ /* 0x000e240000001000 */
[----:B0-----:R-:W-:Y:S01]  /*51b0*/  FMUL.FTZ R88, R89, R36 ;  /* 0x0000002459587220 */ /* 0x001fe20000410000 */
[----:B------:R-:W-:-:S04]  /*51c0*/  FADD.FTZ R89, -R36, 1 ;  /* 0x3f80000024597421 */ /* 0x000fc80000010100 */
[----:B------:R-:W-:-:S04]  /*51d0*/  FFMA.FTZ R23, R23, R89, 1 ;  /* 0x3f80000017177423 */ /* 0x000fc80000010059 */
[----:B------:R-:W-:Y:S01]  /*51e0*/  FMUL.FTZ R23, R88, R23 ;  /* 0x0000001758177220 */ /* 0x000fe20000410000 */
[----:B------:R-:W-:-:S05]  /*51f0*/  SHF.L.U32 R88, R14, 0x10, RZ ;  /* 0x000000100e587819 */ /* 0x000fca00000006ff */
        /* <DEDUP_REMOVED lines=9> */
[----:B0-----:R-:W-:-:S06]  /*5290*/  FADD.FTZ R39, R32, 1 ;  /* 0x3f80000020277421 */ /* 0x001fcc0000010000 */
[----:B------:R-:W0:Y:S02]  /*52a0*/  MUFU.RCP R39, R39 ;  /* 0x0000002700277308 */ /* 0x000e240000001000 */
[----:B0-----:R-:W-:Y:S01]  /*52b0*/  FADD.FTZ R89, -R39, 1 ;  /* 0x3f80000027597421 */ /* 0x001fe20000010100 */
[----:B------:R-:W-:Y:S01]  /*52c0*/  FMUL.FTZ R32, R88, R39 ;  /* 0x0000002758207220 */ /* 0x000fe20000410000 */
[-C--:B------:R-:W-:Y:S02]  /*52d0*/  FFMA.FTZ R39, R29, R30.reuse, R34 ;  /* 0x0000001e1d277223 */ /* 0x080fe40000010022 */
[----:B------:R-:W-:Y:S01]  /*52e0*/  FFMA.FTZ R38, R38, R89, 1 ;  /* 0x3f80000026267423 */ /* 0x000fe20000010059 */
[----:B------:R-:W-:Y:S01]  /*52f0*/  FMUL.FTZ R89, R18, R30 ;  /* 0x0000001e12597220 */ /* 0x000fe20000410000 */
[----:B------:R-:W-:Y:S02]  /*5300*/  FADD.FTZ R30, R31, R28 ;  /* 0x0000001c1f1e7221 */ /* 0x000fe40000010000 */
[----:B------:R-:W-:Y:S01]  /*5310*/  FMUL.FTZ R32, R32, R38 ;  /* 0x0000002620207220 */ /* 0x000fe20000410000 */
[----:B------:R-:W-:Y:S01]  /*5320*/  FFMA.FTZ R36, R29, R89, R36 ;  /* 0x000000591d247223 */ /* 0x000fe20000010024 */
[----:B------:R-:W-:Y:S01]  /*5330*/  FADD.FTZ R34, R37, R89 ;  /* 0x0000005925227221 */ /* 0x000fe20000010000 */
[----:B------:R-:W-:Y:S01]  /*5340*/  FMUL.FTZ R29, R19, R28 ;  /* 0x0000001c131d7220 */ /* 0x000fe20000410000 */
[----:B------:R-:W-:-:S03]  /*5350*/  FFMA.FTZ R28, R25, R24, R39 ;  /* 0x00000018191c7223 */ /* 0x000fc60000010027 */
[----:B------:R-:W-:Y:S01]  /*5360*/  FFMA.FTZ R36, R20, R29, R36 ;  /* 0x0000001d14247223 */ /* 0x000fe20000010024 */
[----:B------:R-:W-:Y:S01]  /*5370*/  FADD.FTZ R34, R29, R34 ;  /* 0x000000221d227221 */ /* 0x000fe20000010000 */
[----:B------:R-:W-:Y:S01]  /*5380*/  FMUL.FTZ R29, R18, R24 ;  /* 0x00000018121d7220 */ /* 0x000fe20000410000 */
[----:B------:R-:W-:Y:S01]  /*5390*/  FADD.FTZ R24, R35, R24 ;  /* 0x0000001823187221 */ /* 0x000fe20000010000 */
[----:B------:R-:W-:Y:S02]  /*53a0*/  FFMA.FTZ R28, R21, R23, R28 ;  /* 0x00000017151c7223 */ /* 0x000fe4000001001c */
[----:B------:R-:W-:Y:S01]  /*53b0*/  FFMA.FTZ R31, R25, R29, R36 ;  /* 0x0000001d191f7223 */ /* 0x000fe20000010024 */
[----:B------:R-:W-:Y:S01]  /*53c0*/  FADD.FTZ R34, R34, R29 ;  /* 0x0000001d22227221 */ /* 0x000fe20000010000 */
[----:B------:R-:W-:Y:S01]  /*53d0*/  FMUL.FTZ R29, R19, R33 ;  /* 0x00000021131d7220 */ /* 0x000fe20000410000 */
[----:B------:R-:W-:-:S03]  /*53e0*/  FMUL.FTZ R25, R18, R23 ;  /* 0x0000001712197220 */ /* 0x000fc60000410000 */
[----:B------:R-:W-:Y:S01]  /*53f0*/  FFMA.FTZ R20, R22, R29, R31 ;  /* 0x0000001d16147223 */ /* 0x000fe2000001001f */
[----:B------:R-:W-:Y:S01]  /*5400*/  FADD.FTZ R34, R29, R34 ;  /* 0x000000221d227221 */ /* 0x000fe20000010000 */
[-C--:B------:R-:W-:Y:S01]  /*5410*/  FMUL.FTZ R29, R19, R32.reuse ;  /* 0x00000020131d7220 */ /* 0x080fe20000410000 */
[----:B------:R-:W-:Y:S01]  /*5420*/  FADD.FTZ R31, R30, R33 ;  /* 0x000000211e1f7221 */ /* 0x000fe20000010000 */
[----:B------:R-:W-:Y:S01]  /*5430*/  FFMA.FTZ R35, R21, R25, R20 ;  /* 0x0000001915237223 */ /* 0x000fe20000010014 */
[----:B------:R-:W-:Y:S01]  /*5440*/  FADD.FTZ R34, R34, R25 ;  /* 0x0000001922227221 */ /* 0x000fe20000010000 */
[----:B------:R-:W-:Y:S01]  /*5450*/  FADD.FTZ R30, R24, R23 ;  /* 0x00000017181e7221 */ /* 0x000fe20000010000 */
[----:B------:R-:W-:Y:S01]  /*5460*/  FADD.FTZ R31, R31, R32 ;  /* 0x000000201f1f7221 */ /* 0x000fe20000010000 */
[C---:B------:R-:W-:Y:S01]  /*5470*/  FFMA.FTZ R22, R26.reuse, R29, R35 ;  /* 0x0000001d1a167223 */ /* 0x040fe20000010023 */
[----:B------:R-:W-:Y:S01]  /*5480*/  FADD.FTZ R20, R29, R34 ;  /* 0x000000221d147221 */ /* 0x000fe20000010000 */
[----:B------:R-:W-:-:S07]  /*5490*/  FFMA.FTZ R29, R26, R32, R27 ;  /* 0x000000201a1d7223 */ /* 0x000fce000001001b */
.L_x_93:
[----:B------:R-:W0:Y:S01]  /*54a0*/  S2R R24, SR_TID.X ;  /* 0x0000000000187919 */ /* 0x000e220000002100 */
[----:B------:R-:W1:Y:S01]  /*54b0*/  S2UR UR13, SR_CgaCtaId ;  /* 0x00000000000d79c3 */ /* 0x000e620000008800 */
[----:B------:R-:W-:Y:S01]  /*54c0*/  ISETP.NE.AND P2, PT, R0, RZ, PT ;  /* 0x000000ff0000720c */ /* 0x000fe20003f45270 */
[----:B------:R-:W-:Y:S01]  /*54d0*/  UMOV UR7, 0x400 ;  /* 0x0000040000077882 */ /* 0x000fe20000000000 */
[----:B------:R-:W-:Y:S01]  /*54e0*/  BSSY.RECONVERGENT B0, `(.L_x_94) ;  /* 0x000005e000007945 */ /* 0x000fe20003800200 */
[----:B------:R-:W-:-:S10]  /*54f0*/  UIADD3 UR6, UPT, UPT, UR7, 0xc0, URZ ;  /* 0x000000c007067890 */ /* 0x000fd4000fffe0ff */
[----:B------:R-:W-:Y:S01]  /*5500*/  VOTEU.ALL UP0, P2 ;  /* 0x0000000000ff7886 */ /* 0x000fe20001000000 */
[----:B-1----:R-:W-:-:S04]  /*5510*/  ULEA UR6, UR13, UR6, 0x18 ;  /* 0x000000060d067291 */ /* 0x002fc8000f8ec0ff */
[----:B------:R-:W-:Y:S01]  /*5520*/  @!UP0 ULEA UR12, UR13, UR7, 0x18 ;  /* 0x000000070d0c8291 */ /* 0x000fe2000f8ec0ff */
[C---:B0-----:R-:W-:Y:S01]  /*5530*/  LOP3.LUT R21, R24.reuse, 0x3e0, RZ, 0xc0, !PT ;  /* 0x000003e018157812 */ /* 0x041fe200078ec0ff */
[----:B------:R-:W-:Y:S01]  /*5540*/  IMAD R87, R87, 0x23, R24 ;  /* 0x0000002357577824 */ /* 0x000fe200078e0218 */
        /* <DEDUP_REMOVED lines=34> */
[----:B------:R1:W2:Y:S03]  /*5770*/  SHFL.DOWN PT, R26, R21, 0x10, R23 ;  /* 0x0a000000151a7989 */ /* 0x0002a600000e0017 */
[----:B-1----:R-:W-:-:S07]  /*5780*/  @!P2 LOP3.LUT R23, R20, 0xf8, RZ, 0xc0, !PT ;  /* 0x000000f81417a812 */ /* 0x002fce00078ec0ff */
[----:B0-----:R-:W-:Y:S01]  /*5790*/  @!P0 FADD.FTZ R22, R22, R25 ;  /* 0x0000001916168221 */ /* 0x001fe20000010000 */
[----:B--2---:R-:W-:-:S04]  /*57a0*/  @!P0 FADD.FTZ R21, R21, R26 ;  /* 0x0000001a15158221 */ /* 0x004fc80000010000 */
[----:B------:R-:W-:Y:S02]  /*57b0*/  MOV R20, R22 ;  /* 0x0000001600147202 */ /* 0x000fe40000000f00 */
[----:B------:R-:W-:-:S03]  /*57c0*/  ISETP.GT.U32.AND P0, PT, R24, 0x22, PT ;  /* 0x000000221800780c */ /* 0x000fc60003f04070 */
[----:B------:R0:W-:Y:S01]  /*57d0*/  @!P2 STS.64 [R23+UR12+0x18], R20 ;  /* 0x000018141700a988 */ /* 0x0001e20008000a0c */
[----:B------:R-:W-:Y:S06]  /*57e0*/  BAR.SYNC.DEFER_BLOCKING 0x0 ;  /* 0x0000000000007b1d */ /* 0x000fec0000010000 */
[----:B------:R-:W-:Y:S05]  /*57f0*/  @P1 BRA `(.L_x_95) ;  /* 0x0000000000b01947 */ /* 0x000fea0003800000 */
[----:B------:R-:W-:-:S09]  /*5800*/  ULEA UR6, UR13, UR7, 0x18 ;  /* 0x000000070d067291 */ /* 0x000fd2000f8ec0ff */
[----:B------:R-:W0:Y:S04]  /*5810*/  LDS.128 R36, [UR6+0x20] ;  /* 0x00002006ff247984 */ /* 0x000e280008000c00 */
[----:B------:R-:W1:Y:S04]  /*5820*/  LDS.128 R24, [UR6+0x30] ;  /* 0x00003006ff187984 */ /* 0x000e680008000c00 */
[----:B------:R-:W2:Y:S01]  /*5830*/  LDS.128 R32, [UR6+0x40] ;  /* 0x00004006ff207984 */ /* 0x000ea20008000c00 */
[----:B0-----:R-:W-:Y:S01]  /*5840*/  FADD.FTZ R23, R20, R36 ;  /* 0x0000002414177221 */ /* 0x001fe20000010000 */
[----:B------:R-:W-:-:S03]  /*5850*/  FADD.FTZ R20, R21, R37 ;  /* 0x0000002515147221 */ /* 0x000fc60000010000 */
[----:B------:R-:W-:Y:S01]  /*5860*/  FADD.FTZ R23, R23, R38 ;  /* 0x0000002617177221 */ /* 0x000fe20000010000 */
[----:B------:R-:W-:-:S03]  /*5870*/  FADD.FTZ R20, R20, R39 ;  /* 0x0000002714147221 */ /* 0x000fc60000010000 */
[----:B-1----:R-:W-:Y:S01]  /*5880*/  FADD.FTZ R23, R23, R24 ;  /* 0x0000001817177221 */ /* 0x002fe20000010000 */
[----:B------:R-:W-:-:S03]  /*5890*/  FADD.FTZ R24, R20, R25 ;  /* 0x0000001914187221 */ /* 0x000fc60000010000 */
[----:B------:R-:W-:Y:S01]  /*58a0*/  FADD.FTZ R25, R23, R26 ;  /* 0x0000001a17197221 */ /* 0x000fe20000010000 */
[----:B------:R-:W-:Y:S01]  /*58b0*/  FADD.FTZ R36, R24, R27 ;  /* 0x0000001b18247221 */ /* 0x000fe20000010000 */
[----:B------:R-:W0:Y:S02]  /*58c0*/  LDS.128 R20, [UR6+0x50] ;  /* 0x00005006ff147984 */ /* 0x000e240008000c00 */
[----:B--2---:R-:W-:Y:S01]  /*58d0*/  FADD.FTZ R37, R25, R32 ;  /* 0x0000002019257221 */ /* 0x004fe20000010000 */
[----:B------:R-:W-:Y:S01]  /*58e0*/  FADD.FTZ R32, R36, R33 ;  /* 0x0000002124207221 */ /* 0x000fe20000010000 */
[----:B------:R-:W1:Y:S02]  /*58f0*/  LDS.128 R24, [UR6+0x60] ;  /* 0x00006006ff187984 */ /* 0x000e640008000c00 */
[----:B------:R-:W-:Y:S01]  /*5900*/  FADD.FTZ R33, R37, R34 ;  /* 0x0000002225217221 */ /* 0x000fe20000010000 */
[----:B------:R-:W-:Y:S01]  /*5910*/  FADD.FTZ R32, R32, R35 ;  /* 0x0000002320207221 */ /* 0x000fe20000010000 */
[----:B------:R-:W2:Y:S02]  /*5920*/  LDS.128 R36, [UR6+0x70] ;  /* 0x00007006ff247984 */ /* 0x000ea40008000c00 */
        /* <DEDUP_REMOVED lines=25> */
.L_x_95:
[----:B------:R-:W-:Y:S05]  /*5ac0*/  BSYNC.RECONVERGENT B0 ;  /* 0x0000000000007941 */ /* 0x000fea0003800200 */
.L_x_94:
[----:B------:R-:W-:Y:S06]  /*5ad0*/  BAR.SYNC.DEFER_BLOCKING 0x0 ;  /* 0x0000000000007b1d */ /* 0x000fec0000010000 */
[----:B------:R-:W-:Y:S04]  /*5ae0*/  BSSY.RECONVERGENT B0, `(.L_x_96) ;  /* 0x000004d000007945 */ /* 0x000fe80003800200 */
[----:B------:R-:W-:Y:S05]  /*5af0*/  @P0 BRA `(.L_x_97) ;  /* 0x00000004002c0947 */ /* 0x000fea0003800000 */
[----:B------:R-:W0:Y:S04]  /*5b00*/  LDS.128 R32, [R88+0x230] ;  /* 0x0002300058207984 */ /* 0x000e280000000c00 */
        /* <DEDUP_REMOVED lines=20> */
[----:B------:R-:W-:-:S02]  /*5c50*/  FADD.FTZ R22, R22, R35 ;  /* 0x0000002316167221 */ /* 0x000fc40000010000 */
        /* <DEDUP_REMOVED lines=34> */
[----:B------:R-:W0:Y:S01]  /*5e80*/  LDS.128 R24, [R88+0x1c70] ;  /* 0x001c700058187984 */ /* 0x000e220000000c00 */
[----:B--2---:R-:W-:Y:S01]  /*5e90*/  FADD.FTZ R89, R89, R28 ;  /* 0x0000001c59597221 */ /* 0x004fe20000010000 */
[----:B------:R-:W-:Y:S01]  /*5ea0*/  FADD.FTZ R28, R32, R29 ;  /* 0x0000001d201c7221 */ /* 0x000fe20000010000 */
[----:B------:R-:W-:Y:S01]  /*5eb0*/  FADD.FTZ R23, R23, R30 ;  /* 0x0000001e17177221 */ /* 0x000fe20000010000 */
[----:B------:R-:W1:Y:S01]  /*5ec0*/  LDS.128 R32, [R88+0x1ea0] ;  /* 0x001ea00058207984 */ /* 0x000e620000000c00 */
[----:B------:R-:W-:-:S03]  /*5ed0*/  FADD.FTZ R22, R22, R31 ;  /* 0x0000001f16167221 */ /* 0x000fc60000010000 */
        /* <DEDUP_REMOVED lines=13> */
.L_x_97:
[----:B------:R-:W-:Y:S05]  /*5fb0*/  BSYNC.RECONVERGENT B0 ;  /* 0x0000000000007941 */ /* 0x000fea0003800200 */
.L_x_96:
        /* <DEDUP_REMOVED lines=28> */
.L_x_99:
[----:B------:R-:W-:Y:S05]  /*6180*/  BSYNC.RECONVERGENT B0 ;  /* 0x0000000000007941 */ /* 0x000fea0003800200 */
.L_x_98:
[----:B------:R-:W2:Y:S02]  /*6190*/  LDCU UR6, c[0x0][0x370] ;  /* 0x00006e00ff0677ac */ /* 0x000ea40008000800 */
[----:B--2---:R-:W-:-:S09]  /*61a0*/  UISETP.GE.U32.AND UP0, UPT, UR6, 0x2, UPT ;  /* 0x000000020600788c */ /* 0x004fd2000bf06070 */
[----:B------:R-:W-:Y:S05]  /*61b0*/  BRA.U !UP0, `(.L_x_100) ;  /* 0x0000000908d07547 */ /* 0x000fea000b800000 */
[----:B-1----:R-:W1:Y:S01]  /*61c0*/  LDC R27, c[0x0][0x374] ;  /* 0x0000dd00ff1b7b82 */ /* 0x002e620000000800 */
[----:B------:R-:W-:Y:S01]  /*61d0*/  ULOP3.LUT UR6, UR4, 0x1, URZ, 0xc0, !UPT ;  /* 0x0000000104067892 */ /* 0x000fe2000f8ec0ff */
[----:B------:R-:W2:Y:S06]  /*61e0*/  S2R R30, SR_CTAID.Y ;  /* 0x00000000001e7919 */ /* 0x000eac0000002600 */
[----:B------:R-:W3:Y:S08]  /*61f0*/  LDC R22, c[0x0][0x370] ;  /* 0x0000dc00ff167b82 */ /* 0x000ef00000000800 */
[----:B------:R-:W4:Y:S01]  /*6200*/  LDC.64 R88, c[0x0][0x3d0] ;  /* 0x0000f400ff587b82 */ /* 0x000f220000000a00 */
[----:B-1----:R-:W-:-:S04]  /*6210*/  IMAD R25, R27, UR6, RZ ;  /* 0x000000061b197c24 */ /* 0x002fc8000f8e02ff */
[----:B---3--:R-:W-:-:S05]  /*6220*/  IMAD R22, R25, R22, RZ ;  /* 0x0000001619167224 */ /* 0x008fca00078e02ff */
[----:B0-----:R-:W-:-:S05]  /*6230*/  SHF.L.U32 R23, R22, 0x1, RZ ;  /* 0x0000000116177819 */ /* 0x001fca00000006ff */
[----:B----4-:R-:W-:Y:S01]  /*6240*/  IMAD.WIDE R88, R23, 0x4, R88 ;  /* 0x0000000417587825 */ /* 0x010fe200078e0258 */
[----:B--2---:R-:W-:Y:S06]  /*6250*/  @P1 BRA `(.L_x_101) ;  /* 0x00000000005c1947 */ /* 0x004fec0003800000 */
[----:B------:R-:W0:Y:S01]  /*6260*/  LDC.64 R22, c[0x0][0x3c8] ;  /* 0x0000f200ff167b82 */ /* 0x000e220000000a00 */
[----:B------:R-:W-:Y:S01]  /*6270*/  ULOP3.LUT UP0, UR6, UR4, 0x2, URZ, 0xc0, !UPT ;  /* 0x0000000204067892 */ /* 0x000fe2000f80c0ff */
[----:B------:R-:W-:Y:S01]  /*6280*/  IADD3 R25, PT, PT, R25, R30, RZ ;  /* 0x0000001e19197210 */ /* 0x000fe20007ffe0ff */
[----:B------:R-:W-:Y:S02]  /*6290*/  IMAD R29, R27, UR14, R30 ;  /* 0x0000000e1b1d7c24 */ /* 0x000fe4000f8e021e */
[----:B------:R-:W-:-:S03]  /*62a0*/  UIADD3 UR6, UPT, UPT, -UR6, 0x1, URZ ;  /* 0x0000000106067890 */ /* 0x000fc6000fffe1ff */
[----:B------:R-:W1:Y:S01]  /*62b0*/  LDC R26, c[0x0][0x370] ;  /* 0x0000dc00ff1a7b82 */ /* 0x000e620000000800 */
[----:B------:R-:W-:Y:S02]  /*62c0*/  PLOP3.LUT P0, PT, PT, PT, UP0, 0x80, 0x8 ;  /* 0x000000000008781c */ /* 0x000fe40003f0f008 */
[----:B------:R-:W-:Y:S01]  /*62d0*/  MOV R31, UR6 ;  /* 0x00000006001f7c02 */ /* 0x000fe20008000f00 */
[----:B0-----:R-:W-:-:S04]  /*62e0*/  IMAD.WIDE.U32 R22, R25, 0x4, R22 ;  /* 0x0000000419167825 */ /* 0x001fc800078e0016 */
[----:B------:R-:W-:Y:S01]  /*62f0*/  IMAD.WIDE.U32 R24, R29, 0x8, R88 ;  /* 0x000000081d187825 */ /* 0x000fe200078e0058 */
[----:B-1----:R-:W-:-:S04]  /*6300*/  SEL R29, R26, RZ, !P0 ;  /* 0x000000ff1a1d7207 */ /* 0x002fc80004000000 */
[----:B------:R0:W-:Y:S01]  /*6310*/  STG.E.64 desc[UR10][R24.64], R20 ;  /* 0x0000001418007986 */ /* 0x0001e2000c101b0a */
[----:B------:R-:W-:Y:S01]  /*6320*/  ISETP.NE.AND P0, PT, R29, -0x1, PT ;  /* 0xffffffff1d00780c */ /* 0x000fe20003f05270 */
[----:B------:R-:W-:Y:S06]  /*6330*/  MEMBAR.ALL.GPU ;  /* 0x0000000000007992 */ /* 0x000fec000000a000 */
[----:B------:R-:W-:-:S00]  /*6340*/  ERRBAR ;  /* 0x00000000000079ab */ /* 0x000fc00000000000 */
[----:B------:R-:W-:Y:S06]  /*6350*/  CGAERRBAR ;  /* 0x00000000000075ab */ /* 0x000fec0000000000 */
[----:B------:R0:W-:Y:S01]  /*6360*/  REDG.E.ADD.S32.STRONG.GPU desc[UR10][R22.64], R31 ;  /* 0x0000001f1600798e */ /* 0x0001e2000c12e30a */
[----:B------:R-:W-:Y:S05]  /*6370*/  @!P0 BRA `(.L_x_101) ;  /* 0x0000000000148947 */ /* 0x000fea0003800000 */
.L_x_102:
[----:B0-----:R-:W2:Y:S04]  /*6380*/  LDG.E.STRONG.GPU R24, desc[UR10][R22.64] ;  /* 0x0000000a16187981 */ /* 0x001ea8000c1ef900 */
[----:B--2---:R-:W-:Y:S01]  /*6390*/  CCTL.IVALL ;  /* 0x00000000ff00798f */ /* 0x004fe20002000000 */
[----:B------:R-:W-:Y:S05]  /*63a0*/  YIELD ;  /* 0x0000000000007946 */ /* 0x000fea0003800000 */
[----:B------:R-:W-:-:S13]  /*63b0*/  ISETP.NE.AND P0, PT, R24, R29, PT ;  /* 0x0000001d1800720c */ /* 0x000fda0003f05270 */
[----:B------:R-:W-:Y:S05]  /*63c0*/  @P0 BRA `(.L_x_102) ;  /* 0xfffffffc00ec0947 */ /* 0x000fea000383ffff */
.L_x_101:
[----:B0-----:R-:W0:Y:S01]  /*63d0*/  LDC R22, c[0x0][0x370] ;  /* 0x0000dc00ff167b82 */ /* 0x001e220000000800 */
[----:B------:R-:W-:Y:S05]  /*63e0*/  WARPSYNC.ALL ;  /* 0x0000000000007948 */ /* 0x000fea0003800000 */
[----:B0-----:R-:W-:Y:S02]  /*63f0*/  ISETP.GE.U32.AND P0, PT, R22, 0x8, PT ;  /* 0x000000081600780c */ /* 0x001fe40003f06070 */
[----:B------:R-:W-:Y:S01]  /*6400*/  BAR.SYNC.DEFER_BLOCKING 0x0 ;  /* 0x0000000000007b1d */ /* 0x000fe20000010000 */
[----:B------:R-:W-:-:S10]  /*6410*/  HFMA2 R32, -RZ, RZ, 0, 0 ;  /* 0x00000000ff207431 */ /* 0x000fd400000001ff */
[----:B------:R-:W-:Y:S05]  /*6420*/  @!P0 BRA `(.L_x_103) ;  /* 0x0000000400248947 */ /* 0x000fea0003800000 */
[C-C-:B------:R-:W-:Y:S01]  /*6430*/  IMAD R39, R27.reuse, 0x7, R30.reuse ;  /* 0x000000071b277824 */ /* 0x140fe200078e021e */
[CC--:B------:R-:W-:Y:S01]  /*6440*/  LEA R38, R27.reuse, R30.reuse, 0x1 ;  /* 0x0000001e1b267211 */ /* 0x0c0fe200078e08ff */
[C-C-:B------:R-:W-:Y:S01]  /*6450*/  IMAD R36, R27.reuse, 0x3, R30.reuse ;  /* 0x000000031b247824 */ /* 0x140fe200078e021e */
[CC--:B------:R-:W-:Y:S01]  /*6460*/  LEA R37, R27.reuse, R30.reuse, 0x2 ;  /* 0x0000001e1b257211 */ /* 0x0c0fe200078e10ff */
[C-C-:B------:R-:W-:Y:S01]  /*6470*/  IMAD R35, R27.reuse, 0x5, R30.reuse ;  /* 0x000000051b237824 */ /* 0x140fe200078e021e */
[----:B------:R-:W-:Y:S01]  /*6480*/  IADD3 R32, PT, PT, R30, R27, RZ ;  /* 0x0000001b1e207210 */ /* 0x000fe20007ffe0ff */
[----:B------:R-:W-:Y:S01]  /*6490*/  IMAD R31, R27, 0x6, R30 ;  /* 0x000000061b1f7824 */ /* 0x000fe200078e021e */
[----:B------:R-:W-:Y:S01]  /*64a0*/  MOV R33, RZ ;  /* 0x000000ff00217202 */ /* 0x000fe20000000f00 */
[----:B------:R-:W-:Y:S01]  /*64b0*/  UIADD3 UR6, UPT, UPT, -UR14, URZ, URZ ;  /* 0x000000ff0e067290 */ /* 0x000fe2000fffe1ff */
[----:B------:R-:W-:-:S11]  /*64c0*/  MOV R34, R30 ;  /* 0x0000001e00227202 */ /* 0x000fd60000000f00 */
.L_x_104:
[----:B------:R-:W-:-:S13]  /*64d0*/  ISETP.EQ.OR P2, PT, RZ, UR6, P1 ;  /* 0x00000006ff007c0c */ /* 0x000fda0008f42670 */
[----:B------:R-:W-:-:S06]  /*64e0*/  @!P2 IMAD.WIDE.U32 R22, R34, 0x8, R88 ;  /* 0x000000082216a825 */ /* 0x000fcc00078e0058 */
[----:B------:R-:W2:Y:S01]  /*64f0*/  @!P2 LDG.E.64 R22, desc[UR10][R22.64] ;  /* 0x0000000a1616a981 */ /* 0x000ea2000c1e1b00 */
[----:B------:R-:W-:-:S04]  /*6500*/  IADD3 R24, PT, PT, R33, 0x1, RZ ;  /* 0x0000000121187810 */ /* 0x000fc80007ffe0ff */
[----:B------:R-:W-:Y:S02]  /*6510*/  ISETP.EQ.OR P3, PT, R24, UR14, P1 ;  /* 0x0000000e18007c0c */ /* 0x000fe40008f62670 */
[----:B------:R-:W-:-:S04]  /*6520*/  IADD3 R24, PT, PT, R33, 0x2, RZ ;  /* 0x0000000221187810 */ /* 0x000fc80007ffe0ff */
[----:B------:R-:W-:Y:S02]  /*6530*/  ISETP.EQ.OR P4, PT, R24, UR14, P1 ;  /* 0x0000000e18007c0c */ /* 0x000fe40008f82670 */
[----:B------:R-:W-:-:S04]  /*6540*/  IADD3 R24, PT, PT, R33, 0x3, RZ ;  /* 0x0000000321187810 */ /* 0x000fc80007ffe0ff */
[----:B------:R-:W-:Y:S01]  /*6550*/  ISETP.EQ.OR P0, PT, R24, UR14, P1 ;  /* 0x0000000e18007c0c */ /* 0x000fe20008f02670 */
[----:B------:R-:W-:-:S06]  /*6560*/  @!P3 IMAD.WIDE.U32 R26, R32, 0x8, R88 ;  /* 0x00000008201ab825 */ /* 0x000fcc00078e0058 */
[--C-:B------:R-:W-:Y:S01]  /*6570*/  @!P4 IMAD.WIDE.U32 R28, R38, 0x8, R88.reuse ;  /* 0x00000008261cc825 */ /* 0x100fe200078e0058 */
[----:B------:R-:W3:Y:S05]  /*6580*/  @!P3 LDG.E.64 R26, desc[UR10][R26.64] ;  /* 0x0000000a1a1ab981 */ /* 0x000eea000c1e1b00 */
[----:B------:R-:W-:Y:S01]  /*6590*/  @!P0 IMAD.WIDE.U32 R24, R36, 0x8, R88 ;  /* 0x0000000824188825 */ /* 0x000fe200078e0058 */
[----:B------:R-:W4:Y:S05]  /*65a0*/  @!P4 LDG.E.64 R28, desc[UR10][R28.64] ;  /* 0x0000000a1c1cc981 */ /* 0x000f2a000c1e1b00 */
[----:B------:R-:W5:Y:S01]  /*65b0*/  @!P0 LDG.E.64 R24, desc[UR10][R24.64] ;  /* 0x0000000a18188981 */ /* 0x000f62000c1e1b00 */
[----:B--2---:R-:W-:Y:S01]  /*65c0*/  @!P2 FADD.FTZ R20, R20, R22 ;  /* 0x000000161414a221 */ /* 0x004fe20000010000 */
[----:B------:R-:W-:Y:S01]  /*65d0*/  IADD3 R22, PT, PT, R33, 0x4, RZ ;  /* 0x0000000421167810 */ /* 0x000fe20007ffe0ff */
[----:B------:R-:W-:-:S03]  /*65e0*/  @!P2 FADD.FTZ R21, R21, R23 ;  /* 0x000000171515a221 */ /* 0x000fc60000010000 */
[----:B------:R-:W-:-:S13]  /*65f0*/  ISETP.EQ.OR P2, PT, R22, UR14, P1 ;  /* 0x0000000e16007c0c */ /* 0x000fda0008f42670 */
[----:B------:R-:W-:-:S06]  /*6600*/  @!P2 IMAD.WIDE.U32 R22, R37, 0x8, R88 ;  /* 0x000000082516a825 */ /* 0x000fcc00078e0058 */
[----:B------:R-:W2:Y:S01]  /*6610*/  @!P2 LDG.E.64 R22, desc[UR10][R22.64] ;  /* 0x0000000a1616a981 */ /* 0x000ea2000c1e1b00 */
[----:B---3--:R-:W-:Y:S01]  /*6620*/  @!P3 FADD.FTZ R20, R20, R26 ;  /* 0x0000001a1414b221 */ /* 0x008fe20000010000 */
[----:B------:R-:W-:Y:S01]  /*6630*/  IADD3 R26, PT, PT, R33, 0x5, RZ ;  /* 0x00000005211a7810 */ /* 0x000fe20007ffe0ff */
[----:B------:R-:W-:-:S03]  /*6640*/  @!P3 FADD.FTZ R21, R21, R27 ;  /* 0x0000001b1515b221 */ /* 0x000fc60000010000 */
[----:B------:R-:W-:Y:S01]  /*6650*/  ISETP.EQ.OR P3, PT, R26, UR14, P1 ;  /* 0x0000000e1a007c0c */ /* 0x000fe20008f62670 */
[----:B----4-:R-:W-:Y:S01]  /*6660*/  @!P4 FADD.FTZ R20, R20, R28 ;  /* 0x0000001c1414c221 */ /* 0x010fe20000010000 */
[----:B------:R-:W-:Y:S01]  /*6670*/  IADD3 R28, PT, PT, R33, 0x6, RZ ;  /* 0x00000006211c7810 */ /* 0x000fe20007ffe0ff */
[----:B------:R-:W-:Y:S02]  /*6680*/  @!P4 FADD.FTZ R21, R21, R29 ;  /* 0x0000001d1515c221 */ /* 0x000fe40000010000 */
[----:B-----5:R-:W-:Y:S01]  /*6690*/  @!P0 FADD.FTZ R20, R20, R24 ;  /* 0x0000001814148221 */ /* 0x020fe20000010000 */
[----:B------:R-:W-:Y:S02]  /*66a0*/  ISETP.EQ.OR P4, PT, R28, UR14, P1 ;  /* 0x0000000e1c007c0c */ /* 0x000fe40008f82670 */
[----:B------:R-:W-:Y:S01]  /*66b0*/  IADD3 R24, PT, PT, R33, 0x7, RZ ;  /* 0x0000000721187810 */ /* 0x000fe20007ffe0ff */
[----:B------:R-:W-:-:S03]  /*66c0*/  @!P0 FADD.FTZ R21, R21, R25 ;  /* 0x0000001915158221 */ /* 0x000fc60000010000 */
[----:B------:R-:W-:Y:S01]  /*66d0*/  ISETP.EQ.OR P0, PT, R24, UR14, P1 ;  /* 0x0000000e18007c0c */ /* 0x000fe20008f02670 */
[----:B------:R-:W-:-:S06]  /*66e0*/  @!P3 IMAD.WIDE.U32 R26, R35, 0x8, R88 ;  /* 0x00000008231ab825 */ /* 0x000fcc00078e0058 */
[--C-:B------:R-:W-:Y:S01]  /*66f0*/  @!P4 IMAD.WIDE.U32 R24, R31, 0x8, R88.reuse ;  /* 0x000000081f18c825 */ /* 0x100fe200078e0058 */
[----:B------:R-:W3:Y:S05]  /*6700*/  @!P3 LDG.E.64 R26, desc[UR10][R26.64] ;  /* 0x0000000a1a1ab981 */ /* 0x000eea000c1e1b00 */
[----:B------:R-:W-:Y:S01]  /*6710*/  @!P0 IMAD.WIDE.U32 R28, R39, 0x8, R88 ;  /* 0x00000008271c8825 */ /* 0x000fe200078e0058 */
[----:B------:R-:W4:Y:S05]  /*6720*/  @!P4 LDG.E.64 R24, desc[UR10][R24.64] ;  /* 0x0000000a1818c981 */ /* 0x000f2a000c1e1b00 */
[----:B------:R-:W5:Y:S01]  /*6730*/  @!P0 LDG.E.64 R28, desc[UR10][R28.64] ;  /* 0x0000000a1c1c8981 */ /* 0x000f62000c1e1b00 */
[----:B------:R-:W-:Y:S01]  /*6740*/  IADD3 R33, PT, PT, R33, 0x8, RZ ;  /* 0x0000000821217810 */ /* 0x000fe20007ffe0ff */
[----:B------:R-:W-:Y:S01]  /*6750*/  UIADD3 UR6, UPT, UPT, UR6, 0x8, URZ ;  /* 0x0000000806067890 */ /* 0x000fe2000fffe0ff */
[----:B--2---:R-:W-:Y:S01]  /*6760*/  @!P2 FADD.FTZ R21, R21, R23 ;  /* 0x000000171515a221 */ /* 0x004fe20000010000 */
[----:B------:R-:W-:Y:S01]  /*6770*/  @!P2 FADD.FTZ R20, R20, R22 ;  /* 0x000000161414a221 */ /* 0x000fe20000010000 */
[----:B------:R-:W0:Y:S08]  /*6780*/  LDC R23, c[0x0][0x374] ;  /* 0x0000dd00ff177b82 */ /* 0x000e300000000800 */
[----:B------:R-:W1:Y:S02]  /*6790*/  LDC R22, c[0x0][0x370] ;  /* 0x0000dc00ff167b82 */ /* 0x000e640000000800 */
[----:B-1----:R-:W-:-:S04]  /*67a0*/  LOP3.LUT R22, R22, 0x7ffffff8, RZ, 0xc0, !PT ;  /* 0x7ffffff816167812 */ /* 0x002fc800078ec0ff */
[----:B------:R-:W-:Y:S01]  /*67b0*/  ISETP.NE.AND P2, PT, R33, R22, PT ;  /* 0x000000162100720c */ /* 0x000fe20003f45270 */
[----:B---3--:R-:W-:Y:S01]  /*67c0*/  @!P3 FADD.FTZ R20, R20, R26 ;  /* 0x0000001a1414b221 */ /* 0x008fe20000010000 */
[----:B------:R-:W-:-:S03]  /*67d0*/  @!P3 FADD.FTZ R21, R21, R27 ;  /* 0x0000001b1515b221 */ /* 0x000fc60000010000 */
[----:B----4-:R-:W-:Y:S01]  /*67e0*/  @!P4 FADD.FTZ R20, R20, R24 ;  /* 0x000000181414c221 */ /* 0x010fe20000010000 */
[----:B------:R-:W-:Y:S01]  /*67f0*/  @!P4 FADD.FTZ R21, R21, R25 ;  /* 0x000000191515c221 */ /* 0x000fe20000010000 */
[C---:B0-----:R-:W-:Y:S02]  /*6800*/  LEA R34, R23.reuse, R34, 0x3 ;  /* 0x0000002217227211 */ /* 0x041fe400078e18ff */
[C---:B------:R-:W-:Y:S01]  /*6810*/  LEA R39, R23.reuse, R39, 0x3 ;  /* 0x0000002717277211 */ /* 0x040fe200078e18ff */
[----:B-----5:R-:W-:Y:S01]  /*6820*/  @!P0 FADD.FTZ R20, R20, R28 ;  /* 0x0000001c14148221 */ /* 0x020fe20000010000 */
[----:B------:R-:W-:Y:S01]  /*6830*/  LEA R31, R23, R31, 0x3 ;  /* 0x0000001f171f7211 */ /* 0x000fe200078e18ff */
[----:B------:R-:W-:Y:S01]  /*6840*/  @!P0 FADD.FTZ R21, R21, R29 ;  /* 0x0000001d15158221 */ /* 0x000fe20000010000 */
[C---:B------:R-:W-:Y:S02]  /*6850*/  LEA R35, R23.reuse, R35, 0x3 ;  /* 0x0000002317237211 */ /* 0x040fe400078e18ff */
[----:B------:R-:W-:-:S02]  /*6860*/  LEA R37, R23, R37, 0x3 ;  /* 0x0000002517257211 */ /* 0x000fc400078e18ff */
[C---:B------:R-:W-:Y:S02]  /*6870*/  LEA R36, R23.reuse, R36, 0x3 ;  /* 0x0000002417247211 */ /* 0x040fe400078e18ff */
[C---:B------:R-:W-:Y:S02]  /*6880*/  LEA R38, R23.reuse, R38, 0x3 ;  /* 0x0000002617267211 */ /* 0x040fe400078e18ff */
[----:B------:R-:W-:Y:S01]  /*6890*/  LEA R32, R23, R32, 0x3 ;  /* 0x0000002017207211 */ /* 0x000fe200078e18ff */
[----:B------:R-:W-:Y:S06]  /*68a0*/  @P2 BRA `(.L_x_104) ;  /* 0xfffffffc00082947 */ /* 0x000fec000383ffff */
[----:B------:R-:W-:-:S07]  /*68b0*/  MOV R32, R22 ;  /* 0x0000001600207202 */ /* 0x000fce0000000f00 */
.L_x_103:
[----:B------:R-:W0:Y:S02]  /*68c0*/  LDCU UR6, c[0x0][0x370] ;  /* 0x00006e00ff0677ac */ /* 0x000e240008000800 */
[----:B0-----:R-:W-:-:S09]  /*68d0*/  ULOP3.LUT UP0, URZ, UR6, 0x7, URZ, 0xc0, !UPT ;  /* 0x0000000706ff7892 */ /* 0x001fd2000f80c0ff */
[----:B------:R-:W-:Y:S05]  /*68e0*/  BRA.U !UP0, `(.L_x_100) ;  /* 0x0000000508047547 */ /* 0x000fea000b800000 */
[----:B------:R-:W0:Y:S01]  /*68f0*/  LDC R31, c[0x0][0x374] ;  /* 0x0000dd00ff1f7b82 */ /* 0x000e220000000800 */
[----:B------:R-:W1:Y:S01]  /*6900*/  LDCU UR6, c[0x0][0x370] ;  /* 0x00006e00ff0677ac */ /* 0x000e620008000800 */
[----:B------:R-:W2:Y:S01]  /*6910*/  LDCU UR7, c[0x0][0x370] ;  /* 0x00006e00ff0777ac */ /* 0x000ea20008000800 */
[----:B-1----:R-:W-:-:S04]  /*6920*/  ULOP3.LUT UR6, UR6, 0x7, URZ, 0xc0, !UPT ;  /* 0x0000000706067892 */ /* 0x002fc8000f8ec0ff */
[----:B------:R-:W-:Y:S02]  /*6930*/  UIADD3 UR6, UPT, UPT, UR6, -0x1, URZ ;  /* 0xffffffff06067890 */ /* 0x000fe4000fffe0ff */
[----:B--2---:R-:W-:Y:S02]  /*6940*/  ULOP3.LUT UP1, UR7, UR7, 0x3, URZ, 0xc0, !UPT ;  /* 0x0000000307077892 */ /* 0x004fe4000f82c0ff */
[----:B------:R-:W-:-:S09]  /*6950*/  UISETP.GE.U32.AND UP0, UPT, UR6, 0x3, UPT ;  /* 0x000000030600788c */ /* 0x000fd2000bf06070 */
[----:B------:R-:W-:Y:S05]  /*6960*/  BRA.U !UP0, `(.L_x_105) ;  /* 0x0000000108707547 */ /* 0x000fea000b800000 */
[C---:B------:R-:W-:Y:S02]  /*6970*/  IADD3 R25, PT, PT, R32.reuse, 0x1, RZ ;  /* 0x0000000120197810 */ /* 0x040fe40007ffe0ff */
[C---:B------:R-:W-:Y:S02]  /*6980*/  ISETP.EQ.OR P0, PT, R32.reuse, UR14, P1 ;  /* 0x0000000e20007c0c */ /* 0x040fe40008f02670 */
[C---:B------:R-:W-:Y:S02]  /*6990*/  IADD3 R27, PT, PT, R32.reuse, 0x2, RZ ;  /* 0x00000002201b7810 */ /* 0x040fe40007ffe0ff */
[----:B------:R-:W-:Y:S02]  /*69a0*/  ISETP.EQ.OR P2, PT, R25, UR14, P1 ;  /* 0x0000000e19007c0c */ /* 0x000fe40008f42670 */
[----:B------:R-:W-:Y:S02]  /*69b0*/  IADD3 R29, PT, PT, R32, 0x3, RZ ;  /* 0x00000003201d7810 */ /* 0x000fe40007ffe0ff */
[----:B------:R-:W-:-:S02]  /*69c0*/  ISETP.EQ.OR P3, PT, R27, UR14, P1 ;  /* 0x0000000e1b007c0c */ /* 0x000fc40008f62670 */
[----:B------:R-:W-:-:S03]  /*69d0*/  ISETP.EQ.OR P4, PT, R29, UR14, P1 ;  /* 0x0000000e1d007c0c */ /* 0x000fc60008f82670 */
[----:B0-----:R-:W-:-:S04]  /*69e0*/  @!P0 IMAD R23, R32, R31, R30 ;  /* 0x0000001f20178224 */ /* 0x001fc800078e021e */
[----:B------:R-:W-:Y:S02]  /*69f0*/  @!P2 IMAD R25, R25, R31, R30 ;  /* 0x0000001f1919a224 */ /* 0x000fe400078e021e */
[----:B------:R-:W-:-:S04]  /*6a00*/  @!P0 IMAD.WIDE.U32 R22, R23, 0x8, R88 ;  /* 0x0000000817168825 */ /* 0x000fc800078e0058 */
[-C--:B------:R-:W-:Y:S02]  /*6a10*/  @!P3 IMAD R27, R27, R31.reuse, R30 ;  /* 0x0000001f1b1bb224 */ /* 0x080fe400078e021e */
[----:B------:R-:W-:Y:S01]  /*6a20*/  @!P2 IMAD.WIDE.U32 R24, R25, 0x8, R88 ;  /* 0x000000081918a825 */ /* 0x000fe200078e0058 */
[----:B------:R-:W2:Y:S03]  /*6a30*/  @!P0 LDG.E.64 R22, desc[UR10][R22.64] ;  /* 0x0000000a16168981 */ /* 0x000ea6000c1e1b00 */
[----:B------:R-:W-:Y:S02]  /*6a40*/  @!P4 IMAD R29, R29, R31, R30 ;  /* 0x0000001f1d1dc224 */ /* 0x000fe400078e021e */
[--C-:B------:R-:W-:Y:S01]  /*6a50*/  @!P3 IMAD.WIDE.U32 R26, R27, 0x8, R88.reuse ;  /* 0x000000081b1ab825 */ /* 0x100fe200078e0058 */
        /* <DEDUP_REMOVED lines=13> */
.L_x_105:
[----:B------:R-:W-:Y:S05]  /*6b30*/  BRA.U !UP1, `(.L_x_100) ;  /* 0x0000000109707547 */ /* 0x000fea000b800000 */
[----:B------:R-:W1:Y:S01]  /*6b40*/  LDC R26, c[0x0][0x370] ;  /* 0x0000dc00ff1a7b82 */ /* 0x000e620000000800 */
[----:B------:R-:W-:Y:S01]  /*6b50*/  UISETP.NE.AND UP0, UPT, UR7, 0x1, UPT ;  /* 0x000000010700788c */ /* 0x000fe2000bf05270 */
[----:B-1----:R-:W-:-:S08]  /*6b60*/  LOP3.LUT R26, R26, 0x1, RZ, 0xc0, !PT ;  /* 0x000000011a1a7812 */ /* 0x002fd000078ec0ff */
[----:B------:R-:W-:Y:S05]  /*6b70*/  BRA.U !UP0, `(.L_x_106) ;  /* 0x0000000108387547 */ /* 0x000fea000b800000 */
[C---:B------:R-:W-:Y:S02]  /*6b80*/  IADD3 R25, PT, PT, R32.reuse, 0x1, RZ ;  /* 0x0000000120197810 */ /* 0x040fe40007ffe0ff */
[----:B------:R-:W-:Y:S02]  /*6b90*/  ISETP.EQ.OR P2, PT, R32, UR14, P1 ;  /* 0x0000000e20007c0c */ /* 0x000fe40008f42670 */
[----:B------:R-:W-:-:S11]  /*6ba0*/  ISETP.EQ.OR P0, PT, R25, UR14, P1 ;  /* 0x0000000e19007c0c */ /* 0x000fd60008f02670 */
[-CC-:B0-----:R-:W-:Y:S02]  /*6bb0*/  @!P2 IMAD R23, R32, R31.reuse, R30.reuse ;  /* 0x0000001f2017a224 */ /* 0x181fe400078e021e */
[----:B------:R-:W-:Y:S02]  /*6bc0*/  @!P0 IMAD R25, R25, R31, R30 ;  /* 0x0000001f19198224 */ /* 0x000fe400078e021e */
[----:B------:R-:W-:-:S04]  /*6bd0*/  @!P2 IMAD.WIDE.U32 R22, R23, 0x8, R88 ;  /* 0x000000081716a825 */ /* 0x000fc800078e0058 */
[----:B------:R-:W-:Y:S02]  /*6be0*/  @!P0 IMAD.WIDE.U32 R24, R25, 0x8, R88 ;  /* 0x0000000819188825 */ /* 0x000fe400078e0058 */
[----:B------:R-:W2:Y:S04]  /*6bf0*/  @!P2 LDG.E.64 R22, desc[UR10][R22.64] ;  /* 0x0000000a1616a981 */ /* 0x000ea8000c1e1b00 */
[----:B------:R-:W3:Y:S01]  /*6c00*/  @!P0 LDG.E.64 R24, desc[UR10][R24.64] ;  /* 0x0000000a18188981 */ /* 0x000ee2000c1e1b00 */
[----:B------:R-:W-:Y:S01]  /*6c10*/  IADD3 R32, PT, PT, R32, 0x2, RZ ;  /* 0x0000000220207810 */ /* 0x000fe20007ffe0ff */
[----:B--2---:R-:W-:Y:S01]  /*6c20*/  @!P2 FADD.FTZ R20, R20, R22 ;  /* 0x000000161414a221 */ /* 0x004fe20000010000 */
[----:B------:R-:W-:-:S03]  /*6c30*/  @!P2 FADD.FTZ R21, R21, R23 ;  /* 0x000000171515a221 */ /* 0x000fc60000010000 */
[----:B---3--:R-:W-:Y:S01]  /*6c40*/  @!P0 FADD.FTZ R20, R20, R24 ;  /* 0x0000001814148221 */ /* 0x008fe20000010000 */
[----:B------:R-:W-:-:S07]  /*6c50*/  @!P0 FADD.FTZ R21, R21, R25 ;  /* 0x0000001915158221 */ /* 0x000fce0000010000 */
.L_x_106:
[----:B------:R-:W-:Y:S01]  /*6c60*/  ISETP.EQ.OR P0, PT, R32, UR14, P1 ;  /* 0x0000000e20007c0c */ /* 0x000fe20008f02670 */
[----:B------:R-:W-:Y:S03]  /*6c70*/  BSSY.RECONVERGENT B0, `(.L_x_100) ;  /* 0x0000008000007945 */ /* 0x000fe60003800200 */
[----:B------:R-:W-:-:S13]  /*6c80*/  ISETP.NE.U32.OR P0, PT, R26, 0x1, P0 ;  /* 0x000000011a00780c */ /* 0x000fda0000705470 */
[----:B------:R-:W-:Y:S05]  /*6c90*/  @P0 BRA `(.L_x_107) ;  /* 0x0000000000140947 */ /* 0x000fea0003800000 */
[----:B0-----:R-:W-:-:S04]  /*6ca0*/  IMAD R23, R31, R32, R30 ;  /* 0x000000201f177224 */ /* 0x001fc800078e021e */
[----:B------:R-:W-:-:S06]  /*6cb0*/  IMAD.WIDE.U32 R22, R23, 0x8, R88 ;  /* 0x0000000817167825 */ /* 0x000fcc00078e0058 */
[----:B------:R-:W2:Y:S02]  /*6cc0*/  LDG.E.64 R22, desc[UR10][R22.64] ;  /* 0x0000000a16167981 */ /* 0x000ea4000c1e1b00 */
[----:B--2---:R-:W-:Y:S01]  /*6cd0*/  FADD.FTZ R20, R20, R22 ;  /* 0x0000001614147221 */ /* 0x004fe20000010000 */
[----:B------:R-:W-:-:S07]  /*6ce0*/  FADD.FTZ R21, R21, R23 ;  /* 0x0000001715157221 */ /* 0x000fce0000010000 */
.L_x_107:
[----:B------:R-:W-:Y:S05]  /*6cf0*/  BSYNC.RECONVERGENT B0 ;  /* 0x0000000000007941 */ /* 0x000fea0003800200 */
.L_x_100:
[----:B------:R-:W2:Y:S01]  /*6d00*/  S2UR UR7, SR_CgaCtaId ;  /* 0x00000000000779c3 */ /* 0x000ea20000008800 */
[----:B------:R-:W-:Y:S01]  /*6d10*/  UMOV UR6, 0x400 ;  /* 0x0000040000067882 */ /* 0x000fe20000000000 */
[----:B------:R-:W3:Y:S01]  /*6d20*/  LDCU UR13, c[0x0][0x42c] ;  /* 0x00008580ff0d77ac */ /* 0x000ee20008000800 */
[----:B------:R-:W-:Y:S01]  /*6d30*/  SHF.L.U32 R82, R82, 0x10, RZ ;  /* 0x0000001052527819 */ /* 0x000fe200000006ff */
[----:B------:R-:W4:Y:S04]  /*6d40*/  LDCU.U8 UR15, c[0x0][0x414] ;  /* 0x00008280ff0f77ac */ /* 0x000f280008000000 */
[----:B-1----:R-:W1:Y:S01]  /*6d50*/  LDC R25, c[0x0][0x41c] ;  /* 0x00010700ff197b82 */ /* 0x002e620000000800 */
[----:B--2---:R-:W-:Y:S02]  /*6d60*/  ULEA UR6, UR7, UR6, 0x18 ;  /* 0x0000000607067291 */ /* 0x004fe4000f8ec0ff */
[----:B----4-:R-:W-:Y:S01]  /*6d70*/  UISETP.NE.AND UP0, UPT, UR15, URZ, UPT ;  /* 0x000000ff0f00728c */ /* 0x010fe2000bf05270 */
[----:B-1----:R-:W-:-:S06]  /*6d80*/  IMAD R25, R25, UR14, R86 ;  /* 0x0000000e19197c24 */ /* 0x002fcc000f8e0256 */
[----:B------:R0:W-:Y:S01]  /*6d90*/  @!P1 STS.64 [UR6+0xb0], R20 ;  /* 0x0000b014ff009988 */ /* 0x0001e20008000a06 */
[----:B------:R-:W-:Y:S01]  /*6da0*/  BAR.SYNC.DEFER_BLOCKING 0x0 ;  /* 0x0000000000007b1d */ /* 0x000fe20000010000 */
[----:B------:R-:W-:Y:S02]  /*6db0*/  IADD3 R27, PT, PT, R25, 0x10, RZ ;  /* 0x00000010191b7810 */ /* 0x000fe40007ffe0ff */
[C---:B0-----:R-:W-:Y:S02]  /*6dc0*/  PRMT R21, R84.reuse, 0x7632, R21 ;  /* 0x0000763254157816 */ /* 0x041fe40000000015 */
[----:B------:R-:W-:Y:S02]  /*6dd0*/  SHF.L.U32 R84, R84, 0x10, RZ ;  /* 0x0000001054547819 */ /* 0x000fe400000006ff */
[----:B------:R-:W-:Y:S02]  /*6de0*/  SHF.L.U32 R21, R21, 0x10, RZ ;  /* 0x0000001015157819 */ /* 0x000fe400000006ff */
[----:B------:R-:W-:Y:S01]  /*6df0*/  SHF.R.S32.HI R20, RZ, 0x1f, R25 ;  /* 0x0000001fff147819 */ /* 0x000fe20000011419 */
[----:B------:R-:W-:-:S04]  /*6e00*/  FADD.FTZ R84, R84, -UR8 ;  /* 0x8000000854547e21 */ /* 0x000fc80008010000 */
[----:B------:R-:W-:Y:S01]  /*6e10*/  FMUL.FTZ R29, R84, UR9 ;  /* 0x00000009541d7c20 */ /* 0x000fe20008410000 */
[----:B------:R-:W3:Y:S01]  /*6e20*/  LDS.64 R22, [UR6+0xb0] ;  /* 0x0000b006ff167984 */ /* 0x000ee20008000a00 */
[----:B------:R-:W0:Y:S02]  /*6e30*/  LDCU.64 UR6, c[0x0][0x400] ;  /* 0x00008000ff0677ac */ /* 0x000e240008000a00 */
[----:B0-----:R-:W-:Y:S02]  /*6e40*/  ISETP.GE.U32.AND P0, PT, R25, UR6, PT ;  /* 0x0000000619007c0c */ /* 0x001fe4000bf06070 */
[----:B------:R-:W-:Y:S02]  /*6e50*/  ISETP.GE.U32.AND P1, PT, R27, UR6, PT ;  /* 0x000000061b007c0c */ /* 0x000fe4000bf26070 */
[----:B------:R-:W-:Y:S01]  /*6e60*/  ISETP.GE.AND.EX P0, PT, R20, UR7, PT, P0 ;  /* 0x0000000714007c0c */ /* 0x000fe2000bf06300 */
[----:B---3--:R-:W-:Y:S01]  /*6e70*/  FMUL.FTZ R22, R22, UR13 ;  /* 0x0000000d16167c20 */ /* 0x008fe20008410000 */
[----:B------:R-:W-:Y:S01]  /*6e80*/  FMUL.FTZ R24, R23, UR13 ;  /* 0x0000000d17187c20 */ /* 0x000fe20008410000 */
[----:B------:R-:W-:-:S03]  /*6e90*/  FADD.FTZ R23, R21, -UR8 ;  /* 0x8000000815177e21 */ /* 0x000fc60008010000 */
[----:B------:R-:W-:Y:S01]  /*6ea0*/  R2UR UR12, R22 ;  /* 0x00000000160c72ca */ /* 0x000fe200000e0000 */
[----:B------:R-:W-:Y:S01]  /*6eb0*/  FMUL.FTZ R23, R23, UR9 ;  /* 0x0000000917177c20 */ /* 0x000fe20008410000 */
[C---:B------:R-:W-:Y:S02]  /*6ec0*/  PRMT R22, R83.reuse, 0x7632, R22 ;  /* 0x0000763253167816 */ /* 0x040fe40000000016 */
[----:B------:R-:W-:Y:S02]  /*6ed0*/  SHF.L.U32 R83, R83, 0x10, RZ ;  /* 0x0000001053537819 */ /* 0x000fe400000006ff */
[----:B------:R-:W-:-:S07]  /*6ee0*/  SHF.L.U32 R22, R22, 0x10, RZ ;  /* 0x0000001016167819 */ /* 0x000fce00000006ff */
[----:B------:R-:W-:Y:S01]  /*6ef0*/  FFMA.FTZ R21, R29, UR12, R24 ;  /* 0x0000000c1d157c23 */ /* 0x000fe20008010018 */
        /* <DEDUP_REMOVED lines=19> */
.L_x_108:
[----:B------:R-:W-:Y:S01]  /*7030*/  FFMA.FTZ R28, R23, UR12, R24 ;  /* 0x0000000c171c7c23 */ /* 0x000fe20008010018 */
        /* <DEDUP_REMOVED lines=11> */
[----:B------:R-:W1:Y:S01]  /*70f0*/  LDCU.64 UR14, c[0x0][0x380] ;  /* 0x00007000ff0e77ac */ /* 0x000e620008000a00 */
[----:B0-----:R-:W-:Y:S01]  /*7100*/  IMAD R22, R20, UR16, RZ ;  /* 0x0000001014167c24 */ /* 0x001fe2000f8e02ff */
[----:B------:R-:W-:-:S03]  /*7110*/  MOV R20, R90 ;  /* 0x0000005a00147202 */ /* 0x000fc60000000f00 */
[C---:B------:R-:W-:Y:S02]  /*7120*/  IMAD R23, R25.reuse, UR17, R22 ;  /* 0x0000001119177c24 */ /* 0x040fe4000f8e0216 */
[----:B------:R-:W-:-:S03]  /*7130*/  IMAD.WIDE.U32 R20, R25, UR16, R20 ;  /* 0x0000001019147c25 */ /* 0x000fc6000f8e0014 */
[----:B-1----:R-:W-:Y:S02]  /*7140*/  LEA R22, P0, R20, UR14, 0x1 ;  /* 0x0000000e14167c11 */ /* 0x002fe4000f8008ff */
[----:B------:R-:W-:Y:S02]  /*7150*/  IADD3 R23, PT, PT, R21, R23, RZ ;  /* 0x0000001715177210 */ /* 0x000fe40007ffe0ff */
[----:B------:R-:W-:Y:S02]  /*7160*/  F2FP.BF16.F32.PACK_AB R21, R28, R83 ;  /* 0x000000531c15723e */ /* 0x000fe400000010ff */
[----:B------:R-:W-:-:S05]  /*7170*/  LEA.HI.X R23, R20, UR15, R23, 0x1, P0 ;  /* 0x0000000f14177c11 */ /* 0x000fca00080f0c17 */
[----:B------:R0:W-:Y:S02]  /*7180*/  STG.E desc[UR10][R22.64], R21 ;  /* 0x0000001516007986 */ /* 0x0001e4000c10190a */
.L_x_110:
[----:B------:R-:W-:Y:S05]  /*7190*/  BSYNC.RECONVERGENT B0 ;  /* 0x0000000000007941 */ /* 0x000fea0003800200 */
.L_x_109:
[C---:B------:R-:W-:Y:S01]  /*71a0*/  PRMT R20, R81.reuse, 0x7632, R20 ;  /* 0x0000763251147816 */ /* 0x040fe20000000014 */
[----:B0-----:R-:W-:Y:S01]  /*71b0*/  FMUL.FTZ R21, R82, UR9 ;  /* 0x0000000952157c20 */ /* 0x001fe20008410000 */
[----:B------:R-:W-:Y:S01]  /*71c0*/  FADD.FTZ R80, R80, -UR8 ;  /* 0x8000000850507e21 */ /* 0x000fe20008010000 */
[----:B------:R-:W-:Y:S02]  /*71d0*/  ISETP.GE.AND.EX P1, PT, R26, UR7, PT, P1 ;  /* 0x000000071a007c0c */ /* 0x000fe4000bf26310 */
[----:B------:R-:W-:Y:S01]  /*71e0*/  SHF.L.U32 R81, R81, 0x10, RZ ;  /* 0x0000001051517819 */ /* 0x000fe200000006ff */
[----:B------:R-:W-:Y:S01]  /*71f0*/  FFMA.FTZ R35, R21, UR12, R24 ;  /* 0x0000000c15237c23 */ /* 0x000fe20008010018 */
[----:B------:R-:W-:Y:S01]  /*7200*/  SHF.L.U32 R20, R20, 0x10, RZ ;  /* 0x0000001014147819 */ /* 0x000fe200000006ff */
[----:B------:R-:W-:Y:S01]  /*7210*/  FMUL.FTZ R37, R80, UR9 ;  /* 0x0000000950257c20 */ /* 0x000fe20008410000 */
[----:B------:R-:W-:Y:S07]  /*7220*/  BRA.U !UP0, `(.L_x_111) ;  /* 0x0000000108487547 */ /* 0x000fee000b800000 */
        /* <DEDUP_REMOVED lines=18> */
.L_x_111:
[----:B------:R-:W-:Y:S01]  /*7350*/  FFMA.FTZ R22, R37, UR12, R24 ;  /* 0x0000000c25167c23 */ /* 0x000fe20008010018 */
[----:B------:R-:W-:Y:S01]  /*7360*/  BSSY.RECONVERGENT B0, `(.L_x_112) ;  /* 0x0000014000007945 */ /* 0x000fe20003800200 */
[----:B------:R-:W-:Y:S01]  /*7370*/  FFMA.FTZ R35, R18, R81, -R35 ;  /* 0x0000005112237223 */ /* 0x000fe20000010823 */
[----:B------:R-:W-:Y:S01]  /*7380*/  SHF.L.U32 R79, R79, 0x10, RZ ;  /* 0x000000104f4f7819 */ /* 0x000fe200000006ff */
[----:B------:R-:W-:Y:S01]  /*7390*/  FFMA.FTZ R22, R19, R20, -R22 ;  /* 0x0000001413167223 */ /* 0x000fe20000010816 */
[----:B------:R-:W-:Y:S01]  /*73a0*/  IADD3 R29, PT, PT, R25, 0x20, RZ ;  /* 0x00000020191d7810 */ /* 0x000fe20007ffe0ff */
[----:B------:R-:W-:Y:S06]  /*73b0*/  @P1 BRA `(.L_x_113) ;  /* 0x0000000000381947 */ /* 0x000fec0003800000 */
[----:B------:R-:W0:Y:S01]  /*73c0*/  LDCU.64 UR14, c[0x0][0x3f8] ;  /* 0x00007f00ff0e77ac */ /* 0x000e220008000a00 */
[----:B------:R-:W-:Y:S01]  /*73d0*/  MOV R20, R90 ;  /* 0x0000005a00147202 */ /* 0x000fe20000000f00 */
[----:B------:R-:W-:Y:S01]  /*73e0*/  FMUL.FTZ R35, R35, UR9 ;  /* 0x0000000923237c20 */ /* 0x000fe20008410000 */
[----:B------:R-:W-:Y:S01]  /*73f0*/  MOV R21, R93 ;  /* 0x0000005d00157202 */ /* 0x000fe20000000f00 */
[----:B------:R-:W1:Y:S01]  /*7400*/  LDCU.64 UR16, c[0x0][0x380] ;  /* 0x00007000ff1077ac */ /* 0x000e620008000a00 */
[----:B0-----:R-:W-:Y:S02]  /*7410*/  IMAD R26, R26, UR14, RZ ;  /* 0x0000000e1a1a7c24 */ /* 0x001fe4000f8e02ff */
[----:B------:R-:W-:-:S04]  /*7420*/  IMAD.WIDE.U32 R20, R27, UR14, R20 ;  /* 0x0000000e1b147c25 */ /* 0x000fc8000f8e0014 */
[----:B------:R-:W-:Y:S02]  /*7430*/  IMAD R27, R27, UR15, R26 ;  /* 0x0000000f1b1b7c24 */ /* 0x000fe4000f8e021a */
[----:B------:R-:W-:Y:S01]  /*7440*/  FMUL.FTZ R26, R22, UR9 ;  /* 0x00000009161a7c20 */ /* 0x000fe20008410000 */
[----:B-1----:R-:W-:Y:S02]  /*7450*/  LEA R22, P0, R20, UR16, 0x1 ;  /* 0x0000001014167c11 */ /* 0x002fe4000f8008ff */
[----:B------:R-:W-:Y:S02]  /*7460*/  IADD3 R27, PT, PT, R21, R27, RZ ;  /* 0x0000001b151b7210 */ /* 0x000fe40007ffe0ff */
[----:B------:R-:W-:Y:S02]  /*7470*/  F2FP.BF16.F32.PACK_AB R21, R26, R35 ;  /* 0x000000231a15723e */ /* 0x000fe400000010ff */
[----:B------:R-:W-:-:S05]  /*7480*/  LEA.HI.X R23, R20, UR17, R27, 0x1, P0 ;  /* 0x0000001114177c11 */ /* 0x000fca00080f0c1b */
[----:B------:R0:W-:Y:S02]  /*7490*/  STG.E desc[UR10][R22.64], R21 ;  /* 0x0000001516007986 */ /* 0x0001e4000c10190a */
.L_x_113:
[----:B------:R-:W-:Y:S05]  /*74a0*/  BSYNC.RECONVERGENT B0 ;  /* 0x0000000000007941 */ /* 0x000fea0003800200 */
.L_x_112:
[----:B------:R-:W-:Y:S01]  /*74b0*/  SHF.L.U32 R77, R77, 0x10, RZ ;  /* 0x000000104d4d7819 */ /* 0x000fe200000006ff */
[----:B------:R-:W-:Y:S01]  /*74c0*/  FADD.FTZ R79, R79, -UR8 ;  /* 0x800000084f4f7e21 */ /* 0x000fe20008010000 */
[----:B------:R-:W-:Y:S02]  /*74d0*/  IADD3 R27, PT, PT, R25, 0x30, RZ ;  /* 0x00000030191b7810 */ /* 0x000fe40007ffe0ff */
[----:B------:R-:W-:Y:S01]  /*74e0*/  ISETP.GE.U32.AND P0, PT, R29, UR6, PT ;  /* 0x000000061d007c0c */ /* 0x000fe2000bf06070 */
[----:B------:R-:W-:Y:S01]  /*74f0*/  FMUL.FTZ R79, R79, UR9 ;  /* 0x000000094f4f7c20 */ /* 0x000fe20008410000 */
[----:B------:R-:W-:Y:S01]  /*7500*/  SHF.R.S32.HI R20, RZ, 0x1f, R29 ;  /* 0x0000001fff147819 */ /* 0x000fe2000001141d */
[----:B------:R-:W-:Y:S01]  /*7510*/  FADD.FTZ R77, R77, -UR8 ;  /* 0x800000084d4d7e21 */ /* 0x000fe20008010000 */
[----:B0-----:R-:W-:Y:S01]  /*7520*/  PRMT R22, R78, 0x7632, R22 ;  /* 0x000076324e167816 */ /* 0x001fe20000000016 */
[----:B------:R-:W-:Y:S01]  /*7530*/  FFMA.FTZ R37, R79, UR12, R24 ;  /* 0x0000000c4f257c23 */ /* 0x000fe20008010018 */
[----:B------:R-:W-:Y:S01]  /*7540*/  ISETP.GE.U32.AND P1, PT, R27, UR6, PT ;  /* 0x000000061b007c0c */ /* 0x000fe2000bf26070 */
[----:B------:R-:W-:Y:S01]  /*7550*/  FMUL.FTZ R77, R77, UR9 ;  /* 0x000000094d4d7c20 */ /* 0x000fe20008410000 */
[----:B------:R-:W-:-:S02]  /*7560*/  ISETP.GE.AND.EX P0, PT, R20, UR7, PT, P0 ;  /* 0x0000000714007c0c */ /* 0x000fc4000bf06300 */
[----:B------:R-:W-:Y:S02]  /*7570*/  SHF.L.U32 R21, R78, 0x10, RZ ;  /* 0x000000104e157819 */ /* 0x000fe400000006ff */
[----:B------:R-:W-:Y:S02]  /*7580*/  SHF.L.U32 R76, R76, 0x10, RZ ;  /* 0x000000104c4c7819 */ /* 0x000fe400000006ff */
        /* <DEDUP_REMOVED lines=20> */
.L_x_114:
        /* <DEDUP_REMOVED lines=22> */
.L_x_116:
[----:B------:R-:W-:Y:S05]  /*7830*/  BSYNC.RECONVERGENT B0 ;  /* 0x0000000000007941 */ /* 0x000fea0003800200 */
.L_x_115:
        /* <DEDUP_REMOVED lines=27> */
.L_x_117:
[----:B------:R-:W-:Y:S01]  /*79f0*/  FFMA.FTZ R22, R37, UR12, R24 ;  /* 0x0000000c25167c23 */ /* 0x000fe20008010018 */
[----:B------:R-:W-:Y:S01]  /*7a00*/  BSSY.RECONVERGENT B0, `(.L_x_118) ;  /* 0x0000014000007945 */ /* 0x000fe20003800200 */
[----:B------:R-:W-:Y:S01]  /*7a10*/  FFMA.FTZ R35, R18, R75, -R35 ;  /* 0x0000004b12237223 */ /* 0x000fe20000010823 */
[----:B------:R-:W-:Y:S01]  /*7a20*/  IADD3 R31, PT, PT, R25, 0x40, RZ ;  /* 0x00000040191f7810 */ /* 0x000fe20007ffe0ff */
        /* <DEDUP_REMOVED lines=17> */
.L_x_119:
[----:B------:R-:W-:Y:S05]  /*7b40*/  BSYNC.RECONVERGENT B0 ;  /* 0x0000000000007941 */ /* 0x000fea0003800200 */
.L_x_118:
[----:B------:R-:W-:Y:S02]  /*7b50*/  SHF.L.U32 R73, R73, 0x10, RZ ;  /* 0x0000001049497819 */ /* 0x000fe400000006ff */
[----:B------:R-:W-:Y:S02]  /*7b60*/  SHF.L.U32 R71, R71, 0x10, RZ ;  /* 0x0000001047477819 */ /* 0x000fe400000006ff */
[----:B------:R-:W-:Y:S01]  /*7b70*/  ISETP.GE.U32.AND P0, PT, R31, UR6, PT ;  /* 0x000000061f007c0c */ /* 0x000fe2000bf06070 */
[----:B------:R-:W-:Y:S01]  /*7b80*/  FADD.FTZ R73, R73, -UR8 ;  /* 0x8000000849497e21 */ /* 0x000fe20008010000 */
[----:B------:R-:W-:Y:S01]  /*7b90*/  ISETP.GE.U32.AND P1, PT, R29, UR6, PT ;  /* 0x000000061d007c0c */ /* 0x000fe2000bf26070 */
[----:B------:R-:W-:Y:S01]  /*7ba0*/  FADD.FTZ R71, R71, -UR8 ;  /* 0x8000000847477e21 */ /* 0x000fe20008010000 */
[----:B------:R-:W-:Y:S01]  /*7bb0*/  SHF.R.S32.HI R20, RZ, 0x1f, R31 ;  /* 0x0000001fff147819 */ /* 0x000fe2000001141f */
[----:B------:R-:W-:Y:S01]  /*7bc0*/  FMUL.FTZ R73, R73, UR9 ;  /* 0x0000000949497c20 */ /* 0x000fe20008410000 */
[----:B------:R-:W-:Y:S01]  /*7bd0*/  SHF.R.S32.HI R26, RZ, 0x1f, R29 ;  /* 0x0000001fff1a7819 */ /* 0x000fe2000001141d */
[----:B------:R-:W-:Y:S01]  /*7be0*/  FMUL.FTZ R71, R71, UR9 ;  /* 0x0000000947477c20 */ /* 0x000fe20008410000 */
[----:B0-----:R-:W-:Y:S01]  /*7bf0*/  PRMT R22, R72, 0x7632, R22 ;  /* 0x0000763248167816 */ /* 0x001fe20000000016 */
[----:B------:R-:W-:Y:S01]  /*7c00*/  FFMA.FTZ R35, R73, UR12, R24 ;  /* 0x0000000c49237c23 */ /* 0x000fe20008010018 */
[----:B------:R-:W-:-:S02]  /*7c10*/  ISETP.GE.AND.EX P0, PT, R20, UR7, PT, P0 ;  /* 0x0000000714007c0c */ /* 0x000fc4000bf06300 */
[----:B------:R-:W-:Y:S02]  /*7c20*/  ISETP.GE.AND.EX P1, PT, R26, UR7, PT, P1 ;  /* 0x000000071a007c0c */ /* 0x000fe4000bf26310 */
        /* <DEDUP_REMOVED lines=22> */
.L_x_120:
[----:B------:R-:W-:Y:S01]  /*7d90*/  FFMA.FTZ R28, R71, UR12, R24 ;  /* 0x0000000c471c7c23 */ /* 0x000fe20008010018 */
[----:B------:R-:W-:Y:S01]  /*7da0*/  BSSY.RECONVERGENT B0, `(.L_x_121) ;  /* 0x0000014000007945 */ /* 0x000fe20003800200 */
[----:B------:R-:W-:Y:S01]  /*7db0*/  FFMA.FTZ R35, R18, R21, -R35 ;  /* 0x0000001512237223 */ /* 0x000fe20000010823 */
[----:B------:R-:W-:Y:S01]  /*7dc0*/  SHF.L.U32 R67, R67, 0x10, RZ ;  /* 0x0000001043437819 */ /* 0x000fe200000006ff */
[----:B------:R-:W-:Y:S01]  /*7dd0*/  FADD.FTZ R70, R70, -UR8 ;  /* 0x8000000846467e21 */ /* 0x000fe20008010000 */
        /* <DEDUP_REMOVED lines=16> */
.L_x_122:
[----:B------:R-:W-:Y:S05]  /*7ee0*/  BSYNC.RECONVERGENT B0 ;  /* 0x0000000000007941 */ /* 0x000fea0003800200 */
.L_x_121:
[----:B------:R-:W-:Y:S01]  /*7ef0*/  FMUL.FTZ R21, R70, UR9 ;  /* 0x0000000946157c20 */ /* 0x000fe20008410000 */
[----:B------:R-:W-:Y:S01]  /*7f00*/  FADD.FTZ R67, R67, -UR8 ;  /* 0x8000000843437e21 */ /* 0x000fe20008010000 */
[----:B------:R-:W-:Y:S02]  /*7f10*/  SHF.L.U32 R69, R69, 0x10, RZ ;  /* 0x0000001045457819 */ /* 0x000fe400000006ff */
[----:B------:R-:W-:Y:S01]  /*7f20*/  SHF.L.U32 R68, R68, 0x10, RZ ;  /* 0x0000001044447819 */ /* 0x000fe200000006ff */
[----:B------:R-:W-:Y:S01]  /*7f30*/  FFMA.FTZ R35, R21, UR12, R24 ;  /* 0x0000000c15237c23 */ /* 0x000fe20008010018 */
[----:B------:R-:W-:Y:S01]  /*7f40*/  FMUL.FTZ R67, R67, UR9 ;  /* 0x0000000943437c20 */ /* 0x000fe20008410000 */
        /* <DEDUP_REMOVED lines=19> */
.L_x_123:
[----:B------:R-:W-:Y:S01]  /*8080*/  FFMA.FTZ R20, R67, UR12, R24 ;  /* 0x0000000c43147c23 */ /* 0x000fe20008010018 */
[----:B------:R-:W-:Y:S01]  /*8090*/  BSSY.RECONVERGENT B0, `(.L_x_124) ;  /* 0x0000014000007945 */ /* 0x000fe20003800200 */
[----:B------:R-:W-:Y:S01]  /*80a0*/  FFMA.FTZ R35, R18, R69, -R35 ;  /* 0x0000004512237223 */ /* 0x000fe20000010823 */
[----:B------:R-:W-:Y:S01]  /*80b0*/  IADD3 R31, PT, PT, R25, 0x60, RZ ;  /* 0x00000060191f7810 */ /* 0x000fe20007ffe0ff */
[----:B------:R-:W-:Y:S01]  /*80c0*/  FFMA.FTZ R68, R19, R68, -R20 ;  /* 0x0000004413447223 */ /* 0x000fe20000010814 */
[----:B0-----:R-:W-:Y:S01]  /*80d0*/  IADD3 R27, PT, PT, R25, 0x70, RZ ;  /* 0x00000070191b7810 */ /* 0x001fe20007ffe0ff */
        /* <DEDUP_REMOVED lines=15> */
.L_x_125:
[----:B------:R-:W-:Y:S05]  /*81d0*/  BSYNC.RECONVERGENT B0 ;  /* 0x0000000000007941 */ /* 0x000fea0003800200 */
.L_x_124:
[----:B------:R-:W-:Y:S02]  /*81e0*/  SHF.L.U32 R66, R66, 0x10, RZ ;  /* 0x0000001042427819 */ /* 0x000fe400000006ff */
[----:B------:R-:W-:Y:S02]  /*81f0*/  SHF.L.U32 R63, R63, 0x10, RZ ;  /* 0x000000103f3f7819 */ /* 0x000fe400000006ff */
[----:B------:R-:W-:Y:S01]  /*8200*/  ISETP.GE.U32.AND P0, PT, R31, UR6, PT ;  /* 0x000000061f007c0c */ /* 0x000fe2000bf06070 */
[----:B------:R-:W-:Y:S01]  /*8210*/  FADD.FTZ R66, R66, -UR8 ;  /* 0x8000000842427e21 */ /* 0x000fe20008010000 */
[----:B------:R-:W-:Y:S01]  /*8220*/  ISETP.GE.U32.AND P1, PT, R27, UR6, PT ;  /* 0x000000061b007c0c */ /* 0x000fe2000bf26070 */
[----:B------:R-:W-:Y:S01]  /*8230*/  FADD.FTZ R63, R63, -UR8 ;  /* 0x800000083f3f7e21 */ /* 0x000fe20008010000 */
[----:B------:R-:W-:Y:S01]  /*8240*/  SHF.R.S32.HI R34, RZ, 0x1f, R31 ;  /* 0x0000001fff227819 */ /* 0x000fe2000001141f */
[----:B0-----:R-:W-:Y:S01]  /*8250*/  FMUL.FTZ R21, R66, UR9 ;  /* 0x0000000942157c20 */ /* 0x001fe20008410000 */
[----:B------:R-:W-:Y:S01]  /*8260*/  SHF.R.S32.HI R26, RZ, 0x1f, R27 ;  /* 0x0000001fff1a7819 */ /* 0x000fe2000001141b */
[----:B------:R-:W-:Y:S01]  /*8270*/  FMUL.FTZ R63, R63, UR9 ;  /* 0x000000093f3f7c20 */ /* 0x000fe20008410000 */
[----:B------:R-:W-:Y:S01]  /*8280*/  ISETP.GE.AND.EX P0, PT, R34, UR7, PT, P0 ;  /* 0x0000000722007c0c */ /* 0x000fe2000bf06300 */
[----:B------:R-:W-:Y:S01]  /*8290*/  FFMA.FTZ R37, R21, UR12, R24 ;  /* 0x0000000c15257c23 */ /* 0x000fe20008010018 */
        /* <DEDUP_REMOVED lines=23> */
.L_x_126:
        /* <DEDUP_REMOVED lines=10> */
[----:B------:R-:W-:Y:S01]  /*84b0*/  MOV R21, R93 ;  /* 0x0000005d00157202 */ /* 0x000fe20000000f00 */
[----:B------:R-:W1:Y:S01]  /*84c0*/  LDCU.64 UR16, c[0x0][0x380] ;  /* 0x00007000ff1077ac */ /* 0x000e620008000a00 */
[----:B------:R-:W-:Y:S01]  /*84d0*/  FMUL.FTZ R28, R28, UR9 ;  /* 0x000000091c1c7c20 */ /* 0x000fe20008410000 */
[----:B0-----:R-:W-:Y:S02]  /*84e0*/  IMAD R34, R34, UR14, RZ ;  /* 0x0000000e22227c24 */ /* 0x001fe4000f8e02ff */
[----:B------:R-:W-:-:S04]  /*84f0*/  IMAD.WIDE.U32 R20, R31, UR14, R20 ;  /* 0x0000000e1f147c25 */ /* 0x000fc8000f8e0014 */
[----:B------:R-:W-:Y:S01]  /*8500*/  IMAD R31, R31, UR15, R34 ;  /* 0x0000000f1f1f7c24 */ /* 0x000fe2000f8e0222 */
[----:B-1----:R-:W-:-:S04]  /*8510*/  LEA R22, P0, R20, UR16, 0x1 ;  /* 0x0000001014167c11 */ /* 0x002fc8000f8008ff */
[----:B------:R-:W-:Y:S02]  /*8520*/  IADD3 R31, PT, PT, R21, R31, RZ ;  /* 0x0000001f151f7210 */ /* 0x000fe40007ffe0ff */
[----:B------:R-:W-:Y:S02]  /*8530*/  F2FP.BF16.F32.PACK_AB R21, R28, R37 ;  /* 0x000000251c15723e */ /* 0x000fe400000010ff */
[----:B------:R-:W-:-:S05]  /*8540*/  LEA.HI.X R23, R20, UR17, R31, 0x1, P0 ;  /* 0x0000001114177c11 */ /* 0x000fca00080f0c1f */
[----:B------:R0:W-:Y:S02]  /*8550*/  STG.E desc[UR10][R22.64], R21 ;  /* 0x0000001516007986 */ /* 0x0001e4000c10190a */
.L_x_128:
[----:B------:R-:W-:Y:S05]  /*8560*/  BSYNC.RECONVERGENT B0 ;  /* 0x0000000000007941 */ /* 0x000fea0003800200 */
.L_x_127:
[----:B0-----:R-:W-:Y:S01]  /*8570*/  FMUL.FTZ R21, R62, UR9 ;  /* 0x000000093e157c20 */ /* 0x001fe20008410000 */
        /* <DEDUP_REMOVED lines=24> */
.L_x_129:
        /* <DEDUP_REMOVED lines=21> */
.L_x_131:
[----:B------:R-:W-:Y:S05]  /*8850*/  BSYNC.RECONVERGENT B0 ;  /* 0x0000000000007941 */ /* 0x000fea0003800200 */
.L_x_130:
        /* <DEDUP_REMOVED lines=35> */
.L_x_132:
        /* <DEDUP_REMOVED lines=21> */
.L_x_134:
[----:B------:R-:W-:Y:S05]  /*8be0*/  BSYNC.RECONVERGENT B0 ;  /* 0x0000000000007941 */ /* 0x000fea0003800200 */
.L_x_133:
        /* <DEDUP_REMOVED lines=25> */
.L_x_135:
        /* <DEDUP_REMOVED lines=8> */
[----:B------:R-:W-:Y:S02]  /*8e00*/  MOV R26, R90 ;  /* 0x0000005a001a7202 */ /* 0x000fe40000000f00 */
[----:B------:R-:W-:Y:S01]  /*8e10*/  MOV R27, R93 ;  /* 0x0000005d001b7202 */ /* 0x000fe20000000f00 */
[----:B------:R-:W1:Y:S01]  /*8e20*/  LDCU.64 UR16, c[0x0][0x380] ;  /* 0x00007000ff1077ac */ /* 0x000e620008000a00 */
[----:B0-----:R-:W-:Y:S02]  /*8e30*/  IMAD R23, R20, UR14, RZ ;  /* 0x0000000e14177c24 */ /* 0x001fe4000f8e02ff */
[----:B------:R-:W-:Y:S01]  /*8e40*/  FMUL.FTZ R20, R52, UR9 ;  /* 0x0000000934147c20 */ /* 0x000fe20008410000 */
        /* <DEDUP_REMOVED lines=8> */
.L_x_137:
[----:B------:R-:W-:Y:S05]  /*8ed0*/  BSYNC.RECONVERGENT B0 ;  /* 0x0000000000007941 */ /* 0x000fea0003800200 */
.L_x_136:
        /* <DEDUP_REMOVED lines=35> */
.L_x_138:
        /* <DEDUP_REMOVED lines=21> */
.L_x_140:
[----:B------:R-:W-:Y:S05]  /*9260*/  BSYNC.RECONVERGENT B0 ;  /* 0x0000000000007941 */ /* 0x000fea0003800200 */
.L_x_139:
        /* <DEDUP_REMOVED lines=25> */
.L_x_141:
        /* <DEDUP_REMOVED lines=21> */
.L_x_143:
[----:B------:R-:W-:Y:S05]  /*9550*/  BSYNC.RECONVERGENT B0 ;  /* 0x0000000000007941 */ /* 0x000fea0003800200 */
.L_x_142:
[----:B------:R-:W-:Y:S01]  /*9560*/  SHF.L.U32 R22, R9, 0x10, RZ ;  /* 0x0000001009167819 */ /* 0x000fe200000006ff */
[----:B------:R-:W-:Y:S01]  /*9570*/  FADD.FTZ R42, R42, -UR8 ;  /* 0x800000082a2a7e21 */ /* 0x000fe20008010000 */
[C---:B0-----:R-:W-:Y:S02]  /*9580*/  IADD3 R20, PT, PT, R25.reuse, 0xd0, RZ ;  /* 0x000000d019147810 */ /* 0x041fe40007ffe0ff */
[----:B------:R-:W-:Y:S01]  /*9590*/  IADD3 R9, PT, PT, R25, 0xe0, RZ ;  /* 0x000000e019097810 */ /* 0x000fe20007ffe0ff */
[----:B------:R-:W-:Y:S01]  /*95a0*/  FADD.FTZ R22, R22, -UR8 ;  /* 0x8000000816167e21 */ /* 0x000fe20008010000 */
[----:B------:R-:W-:Y:S01]  /*95b0*/  ISETP.GE.U32.AND P0, PT, R37, UR6, PT ;  /* 0x0000000625007c0c */ /* 0x000fe2000bf06070 */
[----:B------:R-:W-:Y:S01]  /*95c0*/  FMUL.FTZ R33, R42, UR9 ;  /* 0x000000092a217c20 */ /* 0x000fe20008410000 */
[----:B------:R-:W-:Y:S01]  /*95d0*/  ISETP.GE.U32.AND P1, PT, R20, UR6, PT ;  /* 0x0000000614007c0c */ /* 0x000fe2000bf26070 */
[----:B------:R-:W-:Y:S01]  /*95e0*/  FMUL.FTZ R35, R22, UR9 ;  /* 0x0000000916237c20 */ /* 0x000fe20008410000 */
[----:B------:R-:W-:-:S02]  /*95f0*/  SHF.R.S32.HI R32, RZ, 0x1f, R37 ;  /* 0x0000001fff207819 */ /* 0x000fc40000011425 */
[----:B------:R-:W-:Y:S02]  /*9600*/  SHF.R.S32.HI R21, RZ, 0x1f, R20 ;  /* 0x0000001fff157819 */ /* 0x000fe40000011414 */
[----:B------:R-:W-:Y:S02]  /*9610*/  SHF.L.U32 R41, R41, 0x10, RZ ;  /* 0x0000001029297819 */ /* 0x000fe400000006ff */
[----:B------:R-:W-:Y:S02]  /*9620*/  ISETP.GE.U32.AND P2, PT, R9, UR6, PT ;  /* 0x0000000609007c0c */ /* 0x000fe4000bf46070 */
[----:B------:R-:W-:Y:S02]  /*9630*/  ISETP.GE.AND.EX P0, PT, R32, UR7, PT, P0 ;  /* 0x0000000720007c0c */ /* 0x000fe4000bf06300 */
[----:B------:R-:W-:Y:S02]  /*9640*/  ISETP.GE.AND.EX P1, PT, R21, UR7, PT, P1 ;  /* 0x0000000715007c0c */ /* 0x000fe4000bf26310 */
[----:B------:R-:W-:-:S02]  /*9650*/  SHF.L.U32 R40, R40, 0x10, RZ ;  /* 0x0000001028287819 */ /* 0x000fc400000006ff */
        /* <DEDUP_REMOVED lines=21> */
.L_x_144:
[--C-:B------:R-:W-:Y:S01]  /*97b0*/  FFMA.FTZ R3, R33, UR12, R24.reuse ;  /* 0x0000000c21037c23 */ /* 0x100fe20008010018 */
[----:B------:R-:W-:Y:S01]  /*97c0*/  FADD.FTZ R34, R34, -UR8 ;  /* 0x8000000822227e21 */ /* 0x000fe20008010000 */
[----:B------:R-:W-:Y:S01]  /*97d0*/  FADD.FTZ R36, R36, -UR8 ;  /* 0x8000000824247e21 */ /* 0x000fe20008010000 */
[----:B------:R-:W-:Y:S01]  /*97e0*/  FFMA.FTZ R10, R35, UR12, R24 ;  /* 0x0000000c230a7c23 */ /* 0x000fe20008010018 */
[----:B------:R-:W-:Y:S01]  /*97f0*/  BSSY.RECONVERGENT B0, `(.L_x_145) ;  /* 0x0000014000007945 */ /* 0x000fe20003800200 */
[----:B------:R-:W-:Y:S01]  /*9800*/  FFMA.FTZ R3, R18, R41, -R3 ;  /* 0x0000002912037223 */ /* 0x000fe20000010803 */
[----:B------:R-:W-:Y:S01]  /*9810*/  FMUL.FTZ R29, R34, UR9 ;  /* 0x00000009221d7c20 */ /* 0x000fe20008410000 */
[----:B------:R-:W-:Y:S01]  /*9820*/  FMUL.FTZ R31, R36, UR9 ;  /* 0x00000009241f7c20 */ /* 0x000fe20008410000 */
        /* <DEDUP_REMOVED lines=16> */
.L_x_146:
[----:B------:R-:W-:Y:S05]  /*9930*/  BSYNC.RECONVERGENT B0 ;  /* 0x0000000000007941 */ /* 0x000fea0003800200 */
.L_x_145:
[----:B0-----:R-:W-:Y:S01]  /*9940*/  SHF.L.U32 R3, R4, 0x10, RZ ;  /* 0x0000001004037819 */ /* 0x001fe200000006ff */
[--C-:B------:R-:W-:Y:S01]  /*9950*/  FFMA.FTZ R33, R29, UR12, R24.reuse ;  /* 0x0000000c1d217c23 */ /* 0x100fe20008010018 */
[----:B------:R-:W-:Y:S01]  /*9960*/  FFMA.FTZ R32, R31, UR12, R24 ;  /* 0x0000000c1f207c23 */ /* 0x000fe20008010018 */
        /* <DEDUP_REMOVED lines=20> */
.L_x_147:
[----:B------:R-:W-:Y:S01]  /*9ab0*/  BSSY.RECONVERGENT B0, `(.L_x_148) ;  /* 0x0000013000007945 */ /* 0x000fe20003800200 */
[----:B------:R-:W-:Y:S01]  /*9ac0*/  FFMA.FTZ R33, R18, R3, -R33 ;  /* 0x0000000312217223 */ /* 0x000fe20000010821 */
[----:B------:R-:W-:Y:S01]  /*9ad0*/  SHF.L.U32 R22, R5, 0x10, RZ ;  /* 0x0000001005167819 */ /* 0x000fe200000006ff */
[----:B------:R-:W-:Y:S01]  /*9ae0*/  FFMA.FTZ R3, R19, R4, -R32 ;  /* 0x0000000413037223 */ /* 0x000fe20000010820 */
        /* <DEDUP_REMOVED lines=10> */
[C---:B-1----:R-:W-:Y:S02]  /*9b90*/  LEA R4, P0, R10.reuse, UR16, 0x1 ;  /* 0x000000100a047c11 */ /* 0x042fe4000f8008ff */
[----:B------:R-:W-:Y:S02]  /*9ba0*/  IADD3 R21, PT, PT, R11, R21, RZ ;  /* 0x000000150b157210 */ /* 0x000fe40007ffe0ff */
[----:B------:R-:W-:Y:S02]  /*9bb0*/  F2FP.BF16.F32.PACK_AB R3, R3, R20 ;  /* 0x000000140303723e */ /* 0x000fe400000010ff */
[----:B------:R-:W-:-:S05]  /*9bc0*/  LEA.HI.X R5, R10, UR17, R21, 0x1, P0 ;  /* 0x000000110a057c11 */ /* 0x000fca00080f0c15 */
[----:B------:R0:W-:Y:S02]  /*9bd0*/  STG.E desc[UR10][R4.64], R3 ;  /* 0x0000000304007986 */ /* 0x0001e4000c10190a */
.L_x_149:
[----:B------:R-:W-:Y:S05]  /*9be0*/  BSYNC.RECONVERGENT B0 ;  /* 0x0000000000007941 */ /* 0x000fea0003800200 */
.L_x_148:
[----:B------:R-:W-:Y:S01]  /*9bf0*/  SHF.L.U32 R12, R12, 0x10, RZ ;  /* 0x000000100c0c7819 */ /* 0x000fe200000006ff */
[----:B------:R-:W-:Y:S01]  /*9c00*/  FADD.FTZ R22, R22, -UR8 ;  /* 0x8000000816167e21 */ /* 0x000fe20008010000 */
[----:B------:R-:W-:Y:S02]  /*9c10*/  SHF.R.S32.HI R20, RZ, 0x1f, R9 ;  /* 0x0000001fff147819 */ /* 0x000fe40000011409 */
[----:B0-----:R-:W-:Y:S01]  /*9c20*/  SHF.L.U32 R3, R6, 0x10, RZ ;  /* 0x0000001006037819 */ /* 0x001fe200000006ff */
[----:B------:R-:W-:Y:S01]  /*9c30*/  FMUL.FTZ R5, R22, UR9 ;  /* 0x0000000916057c20 */ /* 0x000fe20008410000 */
[----:B------:R-:W-:Y:S01]  /*9c40*/  FADD.FTZ R12, R12, -UR8 ;  /* 0x800000080c0c7e21 */ /* 0x000fe20008010000 */
[----:B------:R-:W-:Y:S02]  /*9c50*/  ISETP.GE.AND.EX P2, PT, R20, UR7, PT, P2 ;  /* 0x0000000714007c0c */ /* 0x000fe4000bf46320 */
[----:B------:R-:W-:Y:S01]  /*9c60*/  SHF.L.U32 R4, R13, 0x10, RZ ;  /* 0x000000100d047819 */ /* 0x000fe200000006ff */
[----:B------:R-:W-:Y:S01]  /*9c70*/  FFMA.FTZ R23, R5, UR12, R24 ;  /* 0x0000000c05177c23 */ /* 0x000fe20008010018 */
[----:B------:R-:W-:Y:S01]  /*9c80*/  SHF.L.U32 R22, R7, 0x10, RZ ;  /* 0x0000001007167819 */ /* 0x000fe200000006ff */
[----:B------:R-:W-:Y:S01]  /*9c90*/  FMUL.FTZ R27, R12, UR9 ;  /* 0x000000090c1b7c20 */ /* 0x000fe20008410000 */
        /* <DEDUP_REMOVED lines=20> */
.L_x_150:
[----:B------:R-:W-:Y:S01]  /*9de0*/  FFMA.FTZ R6, R27, UR12, R24 ;  /* 0x0000000c1b067c23 */ /* 0x000fe20008010018 */
[----:B------:R-:W-:Y:S01]  /*9df0*/  BSSY.RECONVERGENT B0, `(.L_x_151) ;  /* 0x0000015000007945 */ /* 0x000fe20003800200 */
[----:B------:R-:W-:Y:S01]  /*9e00*/  FFMA.FTZ R23, R18, R3, -R23 ;  /* 0x0000000312177223 */ /* 0x000fe20000010817 */
[----:B------:R-:W-:Y:S01]  /*9e10*/  FADD.FTZ R22, R22, -UR8 ;  /* 0x8000000816167e21 */ /* 0x000fe20008010000 */
[----:B------:R-:W-:Y:S01]  /*9e20*/  FADD.FTZ R26, R26, -UR8 ;  /* 0x800000081a1a7e21 */ /* 0x000fe20008010000 */
[----:B------:R-:W-:Y:S01]  /*9e30*/  IADD3 R25, PT, PT, R25, 0xf0, RZ ;  /* 0x000000f019197810 */ /* 0x000fe20007ffe0ff */
        /* <DEDUP_REMOVED lines=16> */
.L_x_152:
[----:B------:R-:W-:Y:S05]  /*9f40*/  BSYNC.RECONVERGENT B0 ;  /* 0x0000000000007941 */ /* 0x000fea0003800200 */
.L_x_151:
[----:B0-----:R-:W-:Y:S01]  /*9f50*/  FMUL.FTZ R5, R22, UR9 ;  /* 0x0000000916057c20 */ /* 0x001fe20008410000 */
[----:B------:R-:W-:Y:S01]  /*9f60*/  FMUL.FTZ R7, R26, UR9 ;  /* 0x000000091a077c20 */ /* 0x000fe20008410000 */
[----:B------:R-:W-:Y:S02]  /*9f70*/  ISETP.GE.U32.AND P0, PT, R25, UR6, PT ;  /* 0x0000000619007c0c */ /* 0x000fe4000bf06070 */
[--C-:B------:R-:W-:Y:S01]  /*9f80*/  FFMA.FTZ R13, R5, UR12, R24.reuse ;  /* 0x0000000c050d7c23 */ /* 0x100fe20008010018 */
[----:B------:R-:W-:Y:S01]  /*9f90*/  SHF.L.U32 R3, R8, 0x10, RZ ;  /* 0x0000001008037819 */ /* 0x000fe200000006ff */
[----:B------:R-:W-:Y:S01]  /*9fa0*/  FFMA.FTZ R24, R7, UR12, R24 ;  /* 0x0000000c07187c23 */ /* 0x000fe20008010018 */
[----:B------:R-:W-:Y:S02]  /*9fb0*/  SHF.R.S32.HI R12, RZ, 0x1f, R25 ;  /* 0x0000001fff0c7819 */ /* 0x000fe40000011419 */
        /* <DEDUP_REMOVED lines=20> */
.L_x_153:
        /* <DEDUP_REMOVED lines=18> */
.L_x_155:
[----:B------:R-:W-:Y:S05]  /*a220*/  BSYNC.RECONVERGENT B0 ;  /* 0x0000000000007941 */ /* 0x000fea0003800200 */
.L_x_154:
[----:B------:R-:W1:Y:S01]  /*a230*/  LDCU UR6, c[0x0][0x374] ;  /* 0x00006e80ff0677ac */ /* 0x000e620008000800 */
[----:B------:R-:W2:Y:S01]  /*a240*/  LDCU UR7, c[0x0][0x410] ;  /* 0x00008200ff0777ac */ /* 0x000ea20008000800 */
[----:B------:R-:W2:Y:S01]  /*a250*/  LDCU UR8, c[0x0][0x3e0] ;  /* 0x00007c00ff0877ac */ /* 0x000ea20008000800 */
[----:B------:R-:W-:Y:S02]  /*a260*/  UIADD3 UR4, UPT, UPT, UR4, 0x1, URZ ;  /* 0x0000000104047890 */ /* 0x000fe4000fffe0ff */
[----:B-1----:R-:W-:Y:S02]  /*a270*/  UIADD3 UR5, UPT, UPT, UR6, UR5, URZ ;  /* 0x0000000506057290 */ /* 0x002fe4000fffe0ff */
[----:B--2---:R-:W-:-:S04]  /*a280*/  UIMAD UR7, UR7, UR8, URZ ;  /* 0x00000008070772a4 */ /* 0x004fc8000f8e02ff */
[----:B------:R-:W-:-:S09]  /*a290*/  UISETP.GE.AND UP0, UPT, UR5, UR7, UPT ;  /* 0x000000070500728c */ /* 0x000fd2000bf06270 */
[----:B------:R-:W-:Y:S05]  /*a2a0*/  BRA.U !UP0, `(.L_x_156) ;  /* 0xffffff5d08a87547 */ /* 0x000fea000b83ffff */
.L_x_91:
        /* <DEDUP_REMOVED lines=16> */
.L_x_158:
[----:B------:R-:W-:Y:S05]  /*a3b0*/  BSYNC.RECONVERGENT B0 ;  /* 0x0000000000007941 */ /* 0x000fea0003800200 */
.L_x_157:
        /* <DEDUP_REMOVED lines=11> */
.L_x_160:
[----:B------:R-:W2:Y:S04]  /*a470*/  LDG.E.STRONG.GPU R5, desc[UR10][R2.64] ;  /* 0x0000000a02057981 */ /* 0x000ea8000c1ef900 */
[----:B--2---:R-:W-:Y:S01]  /*a480*/  CCTL.IVALL ;  /* 0x00000000ff00798f */ /* 0x004fe20002000000 */
[----:B------:R-:W-:Y:S05]  /*a490*/  YIELD ;  /* 0x0000000000007946 */ /* 0x000fea0003800000 */
[----:B------:R-:W-:-:S13]  /*a4a0*/  ISETP.NE.AND P0, PT, R5, R0, PT ;  /* 0x000000000500720c */ /* 0x000fda0003f05270 */
[----:B------:R-:W-:Y:S05]  /*a4b0*/  @P0 BRA `(.L_x_160) ;  /* 0xfffffffc00ec0947 */ /* 0x000fea000383ffff */
.L_x_159:
        /* <DEDUP_REMOVED lines=74> */
.L_x_163:
        /* <DEDUP_REMOVED lines=29> */
.L_x_162:
[----:B------:R-:W-:Y:S05]  /*ab30*/  BSYNC.RECONVERGENT B0 ;  /* 0x0000000000007941 */ /* 0x000fea0003800200 */
.L_x_161:
[----:B------:R-:W-:Y:S05]  /*ab40*/  @!P0 EXIT ;  /* 0x000000000000894d */ /* 0x000fea0003800000 */
[----:B------:R-:W-:Y:S01]  /*ab50*/  SHF.L.U64.HI R39, R30, 0x2, R35 ;  /* 0x000000021e277819 */ /* 0x000fe20000010223 */
[----:B------:R-:W1:Y:S01]  /*ab60*/  LDCU.64 UR4, c[0x0][0x3d8] ;  /* 0x00007b00ff0477ac */ /* 0x000e620008000a00 */
[C---:B------:R-:W-:Y:S02]  /*ab70*/  SHF.L.U64.HI R33, R4.reuse, 0x2, R5 ;  /* 0x0000000204217819 */ /* 0x040fe40000010205 */
[----:B------:R-:W-:Y:S01]  /*ab80*/  SHF.L.U32 R31, R4, 0x2, RZ ;  /* 0x00000002041f7819 */ /* 0x000fe200000006ff */
[----:B------:R-:W2:Y:S01]  /*ab90*/  LDCU.64 UR6, c[0x0][0x388] ;  /* 0x00007100ff0677ac */ /* 0x000ea20008000a00 */
[----:B------:R-:W-:Y:S02]  /*aba0*/  SHF.L.U32 R41, R30, 0x2, RZ ;  /* 0x000000021e297819 */ /* 0x000fe400000006ff */
[C---:B------:R-:W-:Y:S01]  /*abb0*/  SHF.L.U64.HI R35, R0.reuse, 0x2, R3 ;  /* 0x0000000200237819 */ /* 0x040fe20000010203 */
[----:B------:R-:W3:Y:S01]  /*abc0*/  LDCU.64 UR8, c[0x0][0x390] ;  /* 0x00007200ff0877ac */ /* 0x000ee20008000a00 */
[----:B------:R-:W-:-:S07]  /*abd0*/  SHF.L.U32 R37, R0, 0x2, RZ ;  /* 0x0000000200257819 */ /* 0x000fce00000006ff */
.L_x_164:
[C---:B0-----:R-:W-:Y:S02]  /*abe0*/  SHF.L.U32 R18, R2.reuse, 0x2, RZ ;  /* 0x0000000202127819 */ /* 0x041fe400000006ff */
[----:B------:R-:W-:Y:S02]  /*abf0*/  SHF.L.U64.HI R6, R2, 0x2, R7 ;  /* 0x0000000202067819 */ /* 0x000fe40000010207 */
[----:B-1----:R-:W-:-:S04]  /*ac00*/  IADD3 R4, P0, PT, R18, UR4, RZ ;  /* 0x0000000412047c10 */ /* 0x002fc8000ff1e0ff */
[----:B------:R-:W-:Y:S02]  /*ac10*/  IADD3.X R5, PT, PT, R6, UR5, RZ, P0, !PT ;  /* 0x0000000506057c10 */ /* 0x000fe400087fe4ff */
[C---:B------:R-:W-:Y:S02]  /*ac20*/  IADD3 R8, P0, PT, R4.reuse, R37, RZ ;  /* 0x0000002504087210 */ /* 0x040fe40007f1e0ff */
[C---:B----4-:R-:W-:Y:S01]  /*ac30*/  IADD3 R12, P1, PT, R4.reuse, R41, RZ ;  /* 0x00000029040c7210 */ /* 0x050fe20007f3e0ff */
[----:B------:R0:W4:Y:S01]  /*ac40*/  LDG.E R20, desc[UR10][R4.64] ;  /* 0x0000000a04147981 */ /* 0x000122000c1e1900 */
[C---:B------:R-:W-:Y:S02]  /*ac50*/  IADD3.X R9, PT, PT, R5.reuse, R35, RZ, P0, !PT ;  /* 0x0000002305097210 */ /* 0x040fe400007fe4ff */
[----:B------:R-:W-:Y:S02]  /*ac60*/  IADD3 R10, P0, PT, R4, R31, RZ ;  /* 0x0000001f040a7210 */ /* 0x000fe40007f1e0ff */
[C---:B------:R-:W-:Y:S01]  /*ac70*/  IADD3.X R13, PT, PT, R5.reuse, R39, RZ, P1, !PT ;  /* 0x00000027050d7210 */ /* 0x040fe20000ffe4ff */
[----:B------:R1:W4:Y:S01]  /*ac80*/  LDG.E R21, desc[UR10][R8.64] ;  /* 0x0000000a08157981 */ /* 0x000322000c1e1900 */
[----:B------:R-:W-:-:S03]  /*ac90*/  IADD3.X R11, PT, PT, R5, R33, RZ, P0, !PT ;  /* 0x00000021050b7210 */ /* 0x000fc600007fe4ff */
[----:B------:R-:W5:Y:S04]  /*aca0*/  LDG.E R23, desc[UR10][R12.64] ;  /* 0x0000000a0c177981 */ /* 0x000f68000c1e1900 */
[----:B------:R-:W5:Y:S01]  /*acb0*/  LDG.E R22, desc[UR10][R10.64] ;  /* 0x0000000a0a167981 */ /* 0x000f62000c1e1900 */
[C---:B------:R-:W-:Y:S02]  /*acc0*/  SHF.L.U32 R28, R2.reuse, 0x3, RZ ;  /* 0x00000003021c7819 */ /* 0x040fe400000006ff */
[----:B------:R-:W-:Y:S02]  /*acd0*/  SHF.L.U64.HI R29, R2, 0x3, R7 ;  /* 0x00000003021d7819 */ /* 0x000fe40000010207 */
[----:B------:R-:W-:Y:S02]  /*ace0*/  LOP3.LUT R16, R28, 0xfffffff8, RZ, 0xc0, !PT ;  /* 0xfffffff81c107812 */ /* 0x000fe400078ec0ff */
[----:B------:R-:W-:-:S02]  /*acf0*/  LOP3.LUT R18, R18, 0xfffffffc, RZ, 0xc0, !PT ;  /* 0xfffffffc12127812 */ /* 0x000fc400078ec0ff */
[----:B0-----:R-:W-:Y:S02]  /*ad00*/  LOP3.LUT R5, R29, 0x3, RZ, 0xc0, !PT ;  /* 0x000000031d057812 */ /* 0x001fe400078ec0ff */
[----:B--2---:R-:W-:Y:S02]  /*ad10*/  IADD3 R14, P0, PT, R16, UR6, RZ ;  /* 0x00000006100e7c10 */ /* 0x004fe4000ff1e0ff */
[----:B------:R-:W-:Y:S02]  /*ad20*/  LOP3.LUT R4, R6, 0x3, RZ, 0xc0, !PT ;  /* 0x0000000306047812 */ /* 0x000fe400078ec0ff */
[----:B------:R-:W-:Y:S02]  /*ad30*/  IADD3 R18, P2, PT, R18, UR4, RZ ;  /* 0x0000000412127c10 */ /* 0x000fe4000ff5e0ff */
[----:B---3--:R-:W-:Y:S02]  /*ad40*/  IADD3 R16, P1, PT, R16, UR8, RZ ;  /* 0x0000000810107c10 */ /* 0x008fe4000ff3e0ff */
[----:B------:R-:W-:-:S02]  /*ad50*/  IADD3.X R15, PT, PT, R5, UR7, RZ, P0, !PT ;  /* 0x00000007050f7c10 */ /* 0x000fc400087fe4ff */
[----:B------:R-:W-:Y:S02]  /*ad60*/  IADD3.X R19, PT, PT, R4, UR5, RZ, P2, !PT ;  /* 0x0000000504137c10 */ /* 0x000fe400097fe4ff */
[----:B------:R-:W-:Y:S02]  /*ad70*/  IADD3.X R17, PT, PT, R5, UR9, RZ, P1, !PT ;  /* 0x0000000905117c10 */ /* 0x000fe40008ffe4ff */
[C---:B------:R-:W-:Y:S02]  /*ad80*/  IADD3 R4, P0, PT, R18.reuse, R37, RZ ;  /* 0x0000002512047210 */ /* 0x040fe40007f1e0ff */
[C---:B------:R-:W-:Y:S02]  /*ad90*/  IADD3 R6, P1, PT, R18.reuse, R31, RZ ;  /* 0x0000001f12067210 */ /* 0x040fe40007f3e0ff */
[----:B-1----:R-:W-:Y:S02]  /*ada0*/  IADD3 R8, P2, PT, R18, R41, RZ ;  /* 0x0000002912087210 */ /* 0x002fe40007f5e0ff */
[----:B------:R-:W-:-:S02]  /*adb0*/  IADD3.X R5, PT, PT, R19, R35, RZ, P0, !PT ;  /* 0x0000002313057210 */ /* 0x000fc400007fe4ff */
[C---:B------:R-:W-:Y:S02]  /*adc0*/  IADD3.X R7, PT, PT, R19.reuse, R33, RZ, P1, !PT ;  /* 0x0000002113077210 */ /* 0x040fe40000ffe4ff */
[----:B------:R-:W-:Y:S01]  /*add0*/  IADD3.X R9, PT, PT, R19, R39, RZ, P2, !PT ;  /* 0x0000002713097210 */ /* 0x000fe200017fe4ff */
[----:B----4-:R-:W-:Y:S04]  /*ade0*/  STG.E.64 desc[UR10][R14.64], R20 ;  /* 0x000000140e007986 */ /* 0x010fe8000c101b0a */
[----:B-----5:R0:W-:Y:S04]  /*adf0*/  STG.E.64 desc[UR10][R16.64], R22 ;  /* 0x0000001610007986 */ /* 0x0201e8000c101b0a */
[----:B------:R-:W2:Y:S04]  /*ae00*/  LDG.E R24, desc[UR10][R18.64+0x8c0] ;  /* 0x0008c00a12187981 */ /* 0x000ea8000c1e1900 */
[----:B------:R-:W2:Y:S04]  /*ae10*/  LDG.E R25, desc[UR10][R4.64+0x8c0] ;  /* 0x0008c00a04197981 */ /* 0x000ea8000c1e1900 */
[----:B------:R-:W3:Y:S04]  /*ae20*/  LDG.E R26, desc[UR10][R6.64+0x8c0] ;  /* 0x0008c00a061a7981 */ /* 0x000ee8000c1e1900 */
[----:B------:R-:W3:Y:S01]  /*ae30*/  LDG.E R27, desc[UR10][R8.64+0x8c0] ;  /* 0x0008c00a081b7981 */ /* 0x000ee2000c1e1900 */
[----:B------:R-:W-:-:S04]  /*ae40*/  IADD3 R12, P0, PT, R28, 0x1180, RZ ;  /* 0x000011801c0c7810 */ /* 0x000fc80007f1e0ff */
        /* <DEDUP_REMOVED lines=9> */
[----:B0-----:R-:W3:Y:S04]  /*aee0*/  LDG.E R16, desc[UR10][R18.64+0x1180] ;  /* 0x0011800a12107981 */ /* 0x001ee8000c1e1900 */
        /* <DEDUP_REMOVED lines=8> */
[----:B-1----:R-:W-:Y:S02]  /*af70*/  IADD3 R10, P1, PT, R15, UR8, RZ ;  /* 0x000000080f0a7c10 */ /* 0x002fe4000ff3e0ff */
[----:B------:R-:W-:-:S02]  /*af80*/  IADD3.X R15, PT, PT, R22, UR7, RZ, P0, !PT ;  /* 0x00000007160f7c10 */ /* 0x000fc400087fe4ff */
[----:B------:R-:W-:-:S03]  /*af90*/  IADD3.X R11, PT, PT, R22, UR9, RZ, P1, !PT ;  /* 0x00000009160b7c10 */ /* 0x000fc60008ffe4ff */
[----:B---3--:R0:W-:Y:S04]  /*afa0*/  STG.E.64 desc[UR10][R14.64], R16 ;  /* 0x000000100e007986 */ /* 0x0081e8000c101b0a */
[----:B----4-:R4:W-:Y:S04]  /*afb0*/  STG.E.64 desc[UR10][R10.64], R20 ;  /* 0x000000140a007986 */ /* 0x0109e8000c101b0a */
[----:B------:R-:W3:Y:S04]  /*afc0*/  LDG.E R22, desc[UR10][R18.64+0x1a40] ;  /* 0x001a400a12167981 */ /* 0x000ee8000c1e1900 */
[----:B------:R-:W3:Y:S04]  /*afd0*/  LDG.E R23, desc[UR10][R4.64+0x1a40] ;  /* 0x001a400a04177981 */ /* 0x000ee8000c1e1900 */
[----:B------:R1:W5:Y:S04]  /*afe0*/  LDG.E R24, desc[UR10][R6.64+0x1a40] ;  /* 0x001a400a06187981 */ /* 0x000368000c1e1900 */
[----:B------:R-:W5:Y:S01]  /*aff0*/  LDG.E R25, desc[UR10][R8.64+0x1a40] ;  /* 0x001a400a08197981 */ /* 0x000f62000c1e1900 */
[----:B--2---:R-:W-:-:S04]  /*b000*/  IADD3 R13, P0, PT, R28, 0x3480, RZ ;  /* 0x000034801c0d7810 */ /* 0x004fc80007f1e0ff */
        /* <DEDUP_REMOVED lines=10> */
[----:B-1----:R-:W-:Y:S01]  /*b0b0*/  HFMA2 R7, -RZ, RZ, 0, 0 ;  /* 0x00000000ff077431 */ /* 0x002fe200000001ff */
[----:B---3--:R4:W-:Y:S04]  /*b0c0*/  STG.E.64 desc[UR10][R12.64], R22 ;  /* 0x000000160c007986 */ /* 0x0089e8000c101b0a */
[----:B-----5:R4:W-:Y:S07]  /*b0d0*/  STG.E.64 desc[UR10][R14.64], R24 ;  /* 0x000000180e007986 */ /* 0x0209ee000c101b0a */
[----:B------:R-:W-:Y:S05]  /*b0e0*/  @P0 BRA `(.L_x_164) ;  /* 0xfffffff800bc0947 */ /* 0x000fea000383ffff */
[----:B------:R-:W-:Y:S05]  /*b0f0*/  EXIT ;  /* 0x000000000000794d */ /* 0x000fea0003800000 */
.L_x_165:
        /* <DEDUP_REMOVED lines=16> */
.L_x_4351:


//--------------------- .text._Z35group_norm_nhwc_bwd_one_pass_kernelI11Bf16IOFp32WLi512ELi70ELi560EEv26Group_norm_nhwc_bwd_params --------------------------
	.section	.text._Z35group_norm_nhwc_bwd_one_pass_kernelI11Bf16IOFp32WLi512ELi70ELi560EEv26Group_norm_nhwc_bwd_params,"ax",@progbits
	.align	128
        .global         _Z35group_norm_nhwc_bwd_one_pass_kernelI11Bf16IOFp32WLi512ELi70ELi560EEv26Group_norm_nhwc_bwd_params
        .type           _Z35group_norm_nhwc_bwd_one_pass_kernelI11Bf16IOFp32WLi512ELi70ELi560EEv26Group_norm_nhwc_bwd_params,@function
        .size           _Z35group_norm_nhwc_bwd_one_pass_kernelI11Bf16IOFp32WLi512ELi70ELi560EEv26Group_norm_nhwc_bwd_params,(.L_x_4352 - _Z35group_norm_nhwc_bwd_one_pass_kernelI11Bf16IOFp32WLi512ELi70ELi560EEv26Group_norm_nhwc_bwd_params)
        .other          _Z35group_norm_nhwc_bwd_one_pass_kernelI11Bf16IOFp32WLi512ELi70ELi560EEv26Group_norm_nhwc_bwd_params,@"STO_CUDA_ENTRY STV_DEFAULT"
_Z35group_norm_nhwc_bwd_one_pass_kernelI11Bf16IOFp32WLi512ELi70ELi560EEv26Group_norm_nhwc_bwd_params:
.text._Z35group_norm_nhwc_bwd_one_pass_kernelI11Bf16IOFp32WLi512ELi70ELi560EEv26Group_norm_nhwc_bwd_params:
[----:B------:R-:W0:Y:S01]  /*0000*/  LDC R1, c[0x0][0x37c] ;  /* 0x0000df00ff017b82 */ /* 0x000e220000000800 */
[----:B------:R-:W1:Y:S07]  /*0010*/  S2R R3, SR_TID.X ;  /* 0x0000000000037919 */ /* 0x000e6e0000002100 */
[----:B------:R-:W2:Y:S01]  /*0020*/  S2UR UR8, SR_CTAID.Y ;  /* 0x00000000000879c3 */ /* 0x000ea20000002600 */
[----:B------:R-:W3:Y:S01]  /*0030*/  LDCU UR4, c[0x0][0x410] ;  /* 0x00008200ff0477ac */ /* 0x000ee20008000800 */
[----:B0-----:R-:W-:Y:S01]  /*0040*/  IADD3 R1, PT, PT, R1, -0x480, RZ ;  /* 0xfffffb8001017810 */ /* 0x001fe20007ffe0ff */
[----:B------:R-:W3:Y:S03]  /*0050*/  LDCU UR5, c[0x0][0x3e0] ;  /* 0x00007c00ff0577ac */ /* 0x000ee60008000800 */
[----:B------:R-:W-:-:S02]  /*0060*/  R2UR UR15, R1 ;  /* 0x00000000010f72ca */ /* 0x000fc400000e0000 */
[----:B------:R-:W0:Y:S01]  /*0070*/  S2UR UR6, SR_CTAID.X ;  /* 0x00000000000679c3 */ /* 0x000e220000002500 */
[----:B------:R-:W4:Y:S07]  /*0080*/  LDCU.64 UR10, c[0x0][0x358] ;  /* 0x00006b00ff0a77ac */ /* 0x000f2e0008000a00 */
[----:B------:R-:W0:Y:S01]  /*0090*/  LDC R5, c[0x0][0x41c] ;  /* 0x00010700ff057b82 */ /* 0x000e220000000800 */
[----:B---3--:R-:W-:-:S04]  /*00a0*/  UIMAD UR4, UR4, UR5, URZ ;  /* 0x00000005040472a4 */ /* 0x008fc8000f8e02ff */
[----:B--2---:R-:W-:Y:S01]  /*00b0*/  UISETP.GE.AND UP0, UPT, UR8, UR4, UPT ;  /* 0x000000040800728c */ /* 0x004fe2000bf06270 */
[----:B-1----:R-:W-:-:S05]  /*00c0*/  LOP3.LUT R0, R3, 0xffff, RZ, 0xc0, !PT ;  /* 0x0000ffff03007812 */ /* 0x002fca00078ec0ff */
[----:B------:R-:W-:-:S05]  /*00d0*/  IMAD R0, R0, 0x751, RZ ;  /* 0x0000075100007824 */ /* 0x000fca00078e02ff */
[----:B------:R-:W-:-:S04]  /*00e0*/  SHF.R.U32.HI R0, RZ, 0x10, R0 ;  /* 0x00000010ff007819 */ /* 0x000fc80000011600 */
[----:B------:R-:W-:Y:S01]  /*00f0*/  PRMT R2, R0, 0x9910, RZ ;  /* 0x0000991000027816 */ /* 0x000fe200000000ff */
[----:B0-----:R-:W-:-:S04]  /*0100*/  IMAD R0, R5, UR6, R0 ;  /* 0x0000000605007c24 */ /* 0x001fc8000f8e0200 */
[----:B------:R-:W-:-:S05]  /*0110*/  IMAD R2, R2, 0x23, RZ ;  /* 0x0000002302027824 */ /* 0x000fca00078e02ff */
[----:B------:R-:W-:-:S04]  /*0120*/  IADD3 R2, PT, PT, RZ, -R2, RZ ;  /* 0x80000002ff027210 */ /* 0x000fc80007ffe0ff */
[----:B------:R-:W-:-:S04]  /*0130*/  PRMT R2, R2, 0x7710, RZ ;  /* 0x0000771002027816 */ /* 0x000fc800000000ff */
[----:B------:R-:W-:Y:S01]  /*0140*/  IADD3 R2, PT, PT, R2, R3, RZ ;  /* 0x0000000302027210 */ /* 0x000fe20007ffe0ff */
[----:B----4-:R-:W-:Y:S06]  /*0150*/  BRA.U UP0, `(.L_x_166) ;  /* 0x0000010900887547 */ /* 0x010fec000b800000 */
[----:B------:R-:W-:Y:S01]  /*0160*/  SHF.L.U32 R2, R2, 0x1, RZ ;  /* 0x0000000102027819 */ /* 0x000fe200000006ff */
[----:B------:R-:W-:Y:S01]  /*0170*/  UMOV UR4, URZ ;  /* 0x000000ff00047c82 */ /* 0x000fe20008000000 */
[----:B------:R-:W-:Y:S02]  /*0180*/  SHF.R.S32.HI R3, RZ, 0x1f, R0 ;  /* 0x0000001fff037819 */ /* 0x000fe40000011400 */
[----:B------:R-:W-:-:S03]  /*0190*/  LOP3.LUT R2, R2, 0xffff, RZ, 0xc0, !PT ;  /* 0x0000ffff02027812 */ /* 0x000fc600078ec0ff */
[----:B------:R0:W-:Y:S04]  /*01a0*/  STL [R1+0x378], R3 ;  /* 0x0003780301007387 */ /* 0x0001e80000100800 */
[----:B------:R0:W-:Y:S02]  /*01b0*/  STL [R1+0x374], R2 ;  /* 0x0003740201007387 */ /* 0x0001e40000100800 */
.L_x_190:
[----:B------:R-:W2:Y:S01]  /*01c0*/  LDL R9, [R1+0x378] ;  /* 0x0003780001097983 */ /* 0x000ea20000100800 */
[----:B0-----:R-:W0:Y:S03]  /*01d0*/  LDCU UR14, c[0x0][0x410] ;  /* 0x00008200ff0e77ac */ /* 0x001e260008000800 */
[----:B------:R-:W3:Y:S01]  /*01e0*/  LDL.LU R6, [R1+0x374] ;  /* 0x0003740001067983 */ /* 0x000ee20000300800 */
[----:B------:R-:W-:Y:S01]  /*01f0*/  IABS R4, UR8 ;  /* 0x0000000800047c13 */ /* 0x000fe20008000000 */
[----:B------:R-:W-:Y:S01]  /*0200*/  UMOV UR6, URZ ;  /* 0x000000ff00067c82 */ /* 0x000fe20008000000 */
[----:B------:R-:W1:Y:S01]  /*0210*/  LDCU.128 UR16, c[0x0][0x400] ;  /* 0x00008000ff1077ac */ /* 0x000e620008000c00 */
[----:B0-----:R-:W-:-:S04]  /*0220*/  MOV R2, UR14 ;  /* 0x0000000e00027c02 */ /* 0x001fc80008000f00 */
[----:B------:R-:W-:-:S04]  /*0230*/  IABS R2, R2 ;  /* 0x0000000200027213 */ /* 0x000fc80000000000 */
[----:B------:R-:W-:-:S13]  /*0240*/  R2UR UR13, R2 ;  /* 0x00000000020d72ca */ /* 0x000fda00000e0000 */
[----:B------:R-:W0:Y:S08]  /*0250*/  I2F.RP R2, UR13 ;  /* 0x0000000d00027d06 */ /* 0x000e300008209400 */
[----:B0-----:R-:W0:Y:S02]  /*0260*/  MUFU.RCP R2, R2 ;  /* 0x0000000200027308 */ /* 0x001e240000001000 */
[----:B0-----:R-:W-:-:S06]  /*0270*/  IADD3 R3, PT, PT, R2, 0xffffffe, RZ ;  /* 0x0ffffffe02037810 */ /* 0x001fcc0007ffe0ff */
[----:B------:R-:W0:Y:S01]  /*0280*/  F2I.FTZ.U32.TRUNC.NTZ R3, R3 ;  /* 0x0000000300037305 */ /* 0x000e22000021f000 */
[----:B------:R-:W-:Y:S02]  /*0290*/  R2UR UR9, R4 ;  /* 0x00000000040972ca */ /* 0x000fe400000e0000 */
[----:B0-----:R-:W-:-:S13]  /*02a0*/  R2UR UR7, R3 ;  /* 0x00000000030772ca */ /* 0x001fda00000e0000 */
[----:B------:R-:W-:-:S04]  /*02b0*/  UIADD3 UR5, UPT, UPT, URZ, -UR7, URZ ;  /* 0x80000007ff057290 */ /* 0x000fc8000fffe0ff */
[----:B------:R-:W-:-:S04]  /*02c0*/  UIMAD UR5, UR5, UR13, URZ ;  /* 0x0000000d050572a4 */ /* 0x000fc8000f8e02ff */
[----:B------:R-:W-:-:S04]  /*02d0*/  UIMAD.WIDE.U32 UR6, UR7, UR5, UR6 ;  /* 0x00000005070672a5 */ /* 0x000fc8000f8e0006 */
[----:B------:R-:W-:-:S04]  /*02e0*/  UIMAD.WIDE.U32 UR6, UR7, UR9, URZ ;  /* 0x00000009070672a5 */ /* 0x000fc8000f8e00ff */
[----:B------:R-:W-:-:S04]  /*02f0*/  UIADD3 UR5, UPT, UPT, -UR7, URZ, URZ ;  /* 0x000000ff07057290 */ /* 0x000fc8000fffe1ff */
[----:B------:R-:W-:-:S04]  /*0300*/  UIMAD UR5, UR13, UR5, UR9 ;  /* 0x000000050d0572a4 */ /* 0x000fc8000f8e0209 */
[----:B------:R-:W-:Y:S01]  /*0310*/  UISETP.GT.U32.AND UP2, UPT, UR13, UR5, UPT ;  /* 0x000000050d00728c */ /* 0x000fe2000bf44070 */
[----:B-1----:R-:W-:Y:S01]  /*0320*/  ISETP.GE.U32.AND P0, PT, R0, UR16, PT ;  /* 0x0000001000007c0c */ /* 0x002fe2000bf06070 */
[----:B------:R-:W-:Y:S02]  /*0330*/  UISETP.GE.AND UP4, UPT, UR8, URZ, UPT ;  /* 0x000000ff0800728c */ /* 0x000fe4000bf86270 */
[----:B------:R-:W-:-:S07]  /*0340*/  ULOP3.LUT UR12, UR8, UR14, URZ, 0x3c, !UPT ;  /* 0x0000000e080c7292 */ /* 0x000fce000f8e3cff */
[----:B------:R-:W-:-:S04]  /*0350*/  @!UP2 UIADD3 UR5, UPT, UPT, UR5, -UR13, URZ ;  /* 0x8000000d0505a290 */ /* 0x000fc8000fffe0ff */
[----:B------:R-:W-:Y:S02]  /*0360*/  UIADD3 UR6, UPT, UPT, UR5, -UR13, URZ ;  /* 0x8000000d05067290 */ /* 0x000fe4000fffe0ff */
[----:B------:R-:W-:Y:S02]  /*0370*/  UISETP.GT.U32.AND UP3, UPT, UR13, UR5, UPT ;  /* 0x000000050d00728c */ /* 0x000fe4000bf64070 */
[----:B------:R-:W-:Y:S02]  /*0380*/  UISETP.GE.U32.AND UP1, UPT, UR5, UR13, UPT ;  /* 0x0000000d0500728c */ /* 0x000fe4000bf26070 */
[----:B------:R-:W-:Y:S02]  /*0390*/  @!UP2 UIADD3 UR7, UPT, UPT, UR7, 0x1, URZ ;  /* 0x000000010707a890 */ /* 0x000fe4000fffe0ff */
[----:B------:R-:W-:Y:S02]  /*03a0*/  USEL UR5, UR6, UR5, !UP3 ;  /* 0x0000000506057287 */ /* 0x000fe4000d800000 */
[----:B------:R-:W-:Y:S01]  /*03b0*/  UISETP.GE.AND UP2, UPT, UR12, URZ, UPT ;  /* 0x000000ff0c00728c */ /* 0x000fe2000bf46270 */
[----:B------:R-:W-:Y:S01]  /*03c0*/  IADD3 R5, PT, PT, R0, 0x10, RZ ;  /* 0x0000001000057810 */ /* 0x000fe20007ffe0ff */
[----:B------:R-:W-:-:S02]  /*03d0*/  ULOP3.LUT UR9, URZ, UR14, URZ, 0x33, !UPT ;  /* 0x0000000eff097292 */ /* 0x000fc4000f8e33ff */
[----:B------:R-:W-:Y:S02]  /*03e0*/  UISETP.NE.AND UP0, UPT, UR14, URZ, UPT ;  /* 0x000000ff0e00728c */ /* 0x000fe4000bf05270 */
[----:B------:R-:W-:Y:S02]  /*03f0*/  @!UP4 UIADD3 UR5, UPT, UPT, -UR5, URZ, URZ ;  /* 0x000000ff0505c290 */ /* 0x000fe4000fffe1ff */
[----:B------:R-:W-:Y:S01]  /*0400*/  @UP1 UIADD3 UR7, UPT, UPT, UR7, 0x1, URZ ;  /* 0x0000000107071890 */ /* 0x000fe2000fffe0ff */
[----:B------:R-:W-:Y:S01]  /*0410*/  ISETP.GE.U32.AND P1, PT, R5, UR16, PT ;  /* 0x0000001005007c0c */ /* 0x000fe2000bf26070 */
[----:B------:R-:W-:Y:S01]  /*0420*/  USEL UR13, UR9, UR5, !UP0 ;  /* 0x00000005090d7287 */ /* 0x000fe2000c000000 */
[----:B------:R-:W-:Y:S01]  /*0430*/  SHF.R.S32.HI R15, RZ, 0x1f, R5 ;  /* 0x0000001fff0f7819 */ /* 0x000fe20000011405 */
[----:B------:R-:W-:Y:S02]  /*0440*/  @!UP2 UIADD3 UR7, UPT, UPT, -UR7, URZ, URZ ;  /* 0x000000ff0707a290 */ /* 0x000fe4000fffe1ff */
[----:B------:R-:W-:Y:S01]  /*0450*/  UIMAD UR5, UR13, 0x46, URZ ;  /* 0x000000460d0578a4 */ /* 0x000fe2000f8e02ff */
[----:B------:R-:W-:Y:S01]  /*0460*/  ISETP.GE.AND.EX P4, PT, R15, UR17, PT, P1 ;  /* 0x000000110f007c0c */ /* 0x000fe2000bf86310 */
[----:B------:R-:W-:Y:S01]  /*0470*/  USEL UR7, UR9, UR7, !UP0 ;  /* 0x0000000709077287 */ /* 0x000fe2000c000000 */
[----:B------:R-:W-:-:S02]  /*0480*/  IADD3 R4, PT, PT, R0, 0x20, RZ ;  /* 0x0000002000047810 */ /* 0x000fc40007ffe0ff */
[----:B------:R-:W-:Y:S02]  /*0490*/  LOP3.LUT R52, R52, 0xfeffffff, RZ, 0xc0, !PT ;  /* 0xfeffffff34347812 */ /* 0x000fe400078ec0ff */
[C---:B------:R-:W-:Y:S02]  /*04a0*/  IADD3 R14, PT, PT, R0.reuse, 0x30, RZ ;  /* 0x00000030000e7810 */ /* 0x040fe40007ffe0ff */
[C---:B------:R-:W-:Y:S02]  /*04b0*/  IADD3 R22, PT, PT, R0.reuse, 0x40, RZ ;  /* 0x0000004000167810 */ /* 0x040fe40007ffe0ff */
[C---:B------:R-:W-:Y:S02]  /*04c0*/  IADD3 R47, PT, PT, R0.reuse, 0x80, RZ ;  /* 0x00000080002f7810 */ /* 0x040fe40007ffe0ff */
[----:B------:R-:W-:Y:S01]  /*04d0*/  IADD3 R51, PT, PT, R0, 0x90, RZ ;  /* 0x0000009000337810 */ /* 0x000fe20007ffe0ff */
[----:B------:R-:W0:Y:S01]  /*04e0*/  @!P4 LDC.64 R10, c[0x0][0x3f8] ;  /* 0x0000fe00ff0acb82 */ /* 0x000e220000000a00 */
[----:B------:R-:W-:Y:S01]  /*04f0*/  MOV R2, UR5 ;  /* 0x0000000500027c02 */ /* 0x000fe20008000f00 */
[----:B------:R1:W-:Y:S01]  /*0500*/  STL [R1+0x474], R39 ;  /* 0x0004742701007387 */ /* 0x0003e20000100800 */
[----:B------:R-:W-:Y:S01]  /*0510*/  MOV R3, UR18 ;  /* 0x0000001200037c02 */ /* 0x000fe20008000f00 */
[----:B------:R-:W4:Y:S01]  /*0520*/  LDCU.U8 UR9, c[0x0][0x414] ;  /* 0x00008280ff0977ac */ /* 0x000f220008000000 */
[----:B------:R-:W-:-:S02]  /*0530*/  ISETP.GE.U32.AND P1, PT, R4, UR16, PT ;  /* 0x0000001004007c0c */ /* 0x000fc4000bf26070 */
[----:B------:R-:W-:Y:S01]  /*0540*/  SHF.R.S32.HI R19, RZ, 0x1f, R4 ;  /* 0x0000001fff137819 */ /* 0x000fe20000011404 */
[----:B------:R-:W4:Y:S03]  /*0550*/  @!P4 LDC.64 R20, c[0x0][0x3a0] ;  /* 0x0000e800ff14cb82 */ /* 0x000f260000000a00 */
[----:B------:R-:W-:Y:S02]  /*0560*/  ISETP.GE.AND.EX P3, PT, R19, UR17, PT, P1 ;  /* 0x0000001113007c0c */ /* 0x000fe4000bf66310 */
[----:B------:R-:W-:-:S03]  /*0570*/  @P4 LOP3.LUT R52, R52, 0x1000000, RZ, 0xfc, !PT ;  /* 0x0100000034344812 */ /* 0x000fc600078efcff */
[----:B------:R-:W4:Y:S01]  /*0580*/  @!P4 LDC.64 R42, c[0x0][0x398] ;  /* 0x0000e600ff2acb82 */ /* 0x000f220000000a00 */
[----:B------:R-:W-:Y:S02]  /*0590*/  LOP3.LUT R52, R52, 0xff7fffff, RZ, 0xc0, !PT ;  /* 0xff7fffff34347812 */ /* 0x000fe400078ec0ff */
[----:B------:R-:W-:Y:S02]  /*05a0*/  ISETP.GE.U32.AND P1, PT, R14, UR16, PT ;  /* 0x000000100e007c0c */ /* 0x000fe4000bf26070 */
[----:B------:R-:W-:-:S03]  /*05b0*/  SHF.R.S32.HI R23, RZ, 0x1f, R14 ;  /* 0x0000001fff177819 */ /* 0x000fc6000001140e */
[----:B------:R-:W-:Y:S02]  /*05c0*/  @P3 LOP3.LUT R52, R52, 0x800000, RZ, 0xfc, !PT ;  /* 0x0080000034343812 */ /* 0x000fe400078efcff */
[----:B------:R-:W-:Y:S02]  /*05d0*/  ISETP.GE.AND.EX P6, PT, R23, UR17, PT, P1 ;  /* 0x0000001117007c0c */ /* 0x000fe4000bfc6310 */
[----:B------:R-:W-:-:S11]  /*05e0*/  ISETP.GE.U32.AND P1, PT, R22, UR16, PT ;  /* 0x0000001016007c0c */ /* 0x000fd6000bf26070 */
[----:B------:R-:W4:Y:S01]  /*05f0*/  @!P6 LDC.64 R36, c[0x0][0x3a0] ;  /* 0x0000e800ff24eb82 */ /* 0x000f220000000a00 */
[----:B--2---:R-:W-:-:S13]  /*0600*/  ISETP.GE.AND.EX P0, PT, R9, UR17, PT, P0 ;  /* 0x0000001109007c0c */ /* 0x004fda000bf06300 */
[----:B------:R-:W2:Y:S01]  /*0610*/  @!P0 LDC.64 R16, c[0x0][0x3f8] ;  /* 0x0000fe00ff108b82 */ /* 0x000ea20000000a00 */
[----:B---3--:R-:W-:Y:S01]  /*0620*/  IADD3 R6, P2, PT, R6, UR5, RZ ;  /* 0x0000000506067c10 */ /* 0x008fe2000ff5e0ff */
[----:B------:R-:W-:-:S03]  /*0630*/  USHF.R.S32.HI UR5, URZ, 0x1f, UR7 ;  /* 0x0000001fff057899 */ /* 0x000fc60008011407 */
[----:B------:R-:W-:Y:S01]  /*0640*/  LEA.HI.X.SX32 R7, R2, RZ, 0x1, P2 ;  /* 0x000000ff02077211 */ /* 0x000fe200010f0eff */
[----:B------:R-:W-:Y:S02]  /*0650*/  UIMAD UR5, UR5, UR18, URZ ;  /* 0x00000012050572a4 */ /* 0x000fe4000f8e02ff */
[----:B------:R-:W3:Y:S01]  /*0660*/  @!P0 LDC.64 R44, c[0x0][0x398] ;  /* 0x0000e600ff2c8b82 */ /* 0x000ee20000000a00 */
[----:B------:R-:W-:Y:S01]  /*0670*/  @!P0 SHF.R.S32.HI R9, RZ, 0x1f, R0 ;  /* 0x0000001fff098819 */ /* 0x000fe20000011400 */
[----:B------:R-:W-:Y:S02]  /*0680*/  UIMAD UR5, UR7, UR19, UR5 ;  /* 0x00000013070572a4 */ /* 0x000fe4000f8e0205 */
[----:B------:R-:W-:Y:S01]  /*0690*/  IMAD.WIDE.U32 R6, R3, UR7, R6 ;  /* 0x0000000703067c25 */ /* 0x000fe2000f8e0006 */
[----:B------:R-:W-:Y:S01]  /*06a0*/  SHF.R.S32.HI R49, RZ, 0x1f, R51 ;  /* 0x0000001fff317819 */ /* 0x000fe20000011433 */
[----:B------:R-:W-:Y:S01]  /*06b0*/  STL [R1+0x470], R53 ;  /* 0x0004703501007387 */ /* 0x000fe20000100800 */
[----:B-1----:R-:W-:Y:S01]  /*06c0*/  PRMT R39, RZ, 0x7610, R39 ;  /* 0x00007610ff277816 */ /* 0x002fe20000000027 */
[----:B------:R-:W1:Y:S01]  /*06d0*/  LDCU.64 UR6, c[0x0][0x3b8] ;  /* 0x00007700ff0677ac */ /* 0x000e620008000a00 */
[----:B------:R-:W-:Y:S01]  /*06e0*/  @!P0 MOV R8, R6 ;  /* 0x0000000600088202 */ /* 0x000fe20000000f00 */
[----:B------:R0:W-:Y:S01]  /*06f0*/  @!P0 STL [R1+0x378], R9 ;  /* 0x0003780901008387 */ /* 0x0001e20000100800 */
[----:B------:R-:W4:Y:S01]  /*0700*/  @!P0 LDC.64 R28, c[0x0][0x3a0] ;  /* 0x0000e800ff1c8b82 */ /* 0x000f220000000a00 */
[----:B--2---:R-:W-:Y:S01]  /*0710*/  @!P0 IMAD R2, R9, R16, RZ ;  /* 0x0000001009028224 */ /* 0x004fe200078e02ff */
[----:B0-----:R-:W-:-:S03]  /*0720*/  IADD3 R9, PT, PT, R7, UR5, RZ ;  /* 0x0000000507097c10 */ /* 0x001fc6000fffe0ff */
[----:B------:R-:W-:-:S03]  /*0730*/  @!P0 IMAD R17, R0, R17, R2 ;  /* 0x0000001100118224 */ /* 0x000fc600078e0202 */
[----:B------:R-:W0:Y:S01]  /*0740*/  @!P3 LDC.64 R2, c[0x0][0x3f8] ;  /* 0x0000fe00ff02bb82 */ /* 0x000e220000000a00 */
[----:B------:R-:W-:-:S05]  /*0750*/  @!P0 IMAD.WIDE.U32 R12, R0, R16, R8 ;  /* 0x00000010000c8225 */ /* 0x000fca00078e0008 */
[----:B------:R-:W-:Y:S02]  /*0760*/  @!P0 IADD3 R17, PT, PT, R13, R17, RZ ;  /* 0x000000110d118210 */ /* 0x000fe40007ffe0ff */
[C---:B------:R-:W-:Y:S02]  /*0770*/  @!P0 SHF.L.U32 R13, R12.reuse, 0x1, RZ ;  /* 0x000000010c0d8819 */ /* 0x040fe400000006ff */
[----:B------:R-:W-:Y:S02]  /*0780*/  @!P0 SHF.L.U64.HI R12, R12, 0x1, R17 ;  /* 0x000000010c0c8819 */ /* 0x000fe40000010211 */
[----:B---3--:R-:W-:Y:S01]  /*0790*/  @!P0 IADD3 R44, P3, PT, R13, R44, RZ ;  /* 0x0000002c0d2c8210 */ /* 0x008fe20007f7e0ff */
[----:B------:R-:W-:-:S03]  /*07a0*/  @!P4 IMAD R16, R15, R10, RZ ;  /* 0x0000000a0f10c224 */ /* 0x000fc600078e02ff */
[----:B------:R-:W-:Y:S01]  /*07b0*/  @!P0 IADD3.X R45, PT, PT, R12, R45, RZ, P3, !PT ;  /* 0x0000002d0c2d8210 */ /* 0x000fe20001ffe4ff */
[----:B------:R-:W-:Y:S01]  /*07c0*/  @!P4 IMAD R11, R5, R11, R16 ;  /* 0x0000000b050bc224 */ /* 0x000fe200078e0210 */
[----:B------:R-:W-:Y:S02]  /*07d0*/  LOP3.LUT P3, RZ, R52, 0x800000, RZ, 0xc0, !PT ;  /* 0x0080000034ff7812 */ /* 0x000fe4000786c0ff */
[----:B------:R-:W-:Y:S02]  /*07e0*/  SHF.R.S32.HI R15, RZ, 0x1f, R22 ;  /* 0x0000001fff0f7819 */ /* 0x000fe40000011416 */
[----:B------:R-:W-:Y:S02]  /*07f0*/  @!P4 MOV R16, R6 ;  /* 0x000000060010c202 */ /* 0x000fe40000000f00 */
[----:B------:R-:W-:Y:S02]  /*0800*/  @!P4 MOV R17, R9 ;  /* 0x000000090011c202 */ /* 0x000fe40000000f00 */
[----:B------:R-:W-:-:S02]  /*0810*/  ISETP.GE.AND.EX P5, PT, R15, UR17, PT, P1 ;  /* 0x000000110f007c0c */ /* 0x000fc4000bfa6310 */
[----:B------:R-:W-:Y:S01]  /*0820*/  LOP3.LUT R52, R52, 0xffbfffff, RZ, 0xc0, !PT ;  /* 0xffbfffff34347812 */ /* 0x000fe200078ec0ff */
[----:B------:R-:W-:Y:S01]  /*0830*/  @!P4 IMAD.WIDE.U32 R16, R5, R10, R16 ;  /* 0x0000000a0510c225 */ /* 0x000fe200078e0010 */
[----:B----4-:R-:W-:Y:S01]  /*0840*/  @!P0 IADD3 R28, P2, PT, R13, R28, RZ ;  /* 0x0000001c0d1c8210 */ /* 0x010fe20007f5e0ff */
[----:B------:R-:W2:Y:S01]  /*0850*/  @!P3 LDC.64 R40, c[0x0][0x3a0] ;  /* 0x0000e800ff28bb82 */ /* 0x000ea20000000a00 */
[----:B------:R-:W-:Y:S02]  /*0860*/  @P6 LOP3.LUT R52, R52, 0x400000, RZ, 0xfc, !PT ;  /* 0x0040000034346812 */ /* 0x000fe400078efcff */
[----:B------:R-:W-:Y:S01]  /*0870*/  @!P4 IADD3 R5, PT, PT, R17, R11, RZ ;  /* 0x0000000b1105c210 */ /* 0x000fe20007ffe0ff */
[----:B0-----:R-:W-:Y:S01]  /*0880*/  @!P3 IMAD R11, R19, R2, RZ ;  /* 0x00000002130bb224 */ /* 0x001fe200078e02ff */
[----:B------:R-:W-:Y:S02]  /*0890*/  IADD3 R10, PT, PT, R0, 0x50, RZ ;  /* 0x00000050000a7810 */ /* 0x000fe40007ffe0ff */
[----:B------:R-:W-:Y:S01]  /*08a0*/  LOP3.LUT R52, R52, 0xffdfffff, RZ, 0xc0, !PT ;  /* 0xffdfffff34347812 */ /* 0x000fe200078ec0ff */
[----:B------:R-:W-:Y:S01]  /*08b0*/  @!P3 IMAD R27, R4, R3, R11 ;  /* 0x00000003041bb224 */ /* 0x000fe200078e020b */
[----:B------:R-:W-:Y:S01]  /*08c0*/  @!P0 IADD3.X R29, PT, PT, R12, R29, RZ, P2, !PT ;  /* 0x0000001d0c1d8210 */ /* 0x000fe200017fe4ff */
[----:B------:R-:W0:Y:S01]  /*08d0*/  @!P3 LDC.64 R18, c[0x0][0x398] ;  /* 0x0000e600ff12bb82 */ /* 0x000e220000000a00 */
[----:B------:R-:W-:-:S02]  /*08e0*/  @!P4 SHF.L.U32 R25, R16, 0x1, RZ ;  /* 0x000000011019c819 */ /* 0x000fc400000006ff */
[----:B------:R-:W-:Y:S02]  /*08f0*/  ISETP.GE.U32.AND P2, PT, R10, UR16, PT ;  /* 0x000000100a007c0c */ /* 0x000fe4000bf46070 */
[----:B------:R-:W-:Y:S02]  /*0900*/  SHF.R.S32.HI R11, RZ, 0x1f, R10 ;  /* 0x0000001fff0b7819 */ /* 0x000fe4000001140a */
[----:B------:R-:W-:Y:S01]  /*0910*/  @P5 LOP3.LUT R52, R52, 0x200000, RZ, 0xfc, !PT ;  /* 0x0020000034345812 */ /* 0x000fe200078efcff */
[----:B------:R-:W3:Y:S01]  /*0920*/  @!P6 LDC.64 R12, c[0x0][0x3f8] ;  /* 0x0000fe00ff0ceb82 */ /* 0x000ee20000000a00 */
[----:B------:R-:W-:Y:S02]  /*0930*/  @!P4 SHF.L.U64.HI R24, R16, 0x1, R5 ;  /* 0x000000011018c819 */ /* 0x000fe40000010205 */
[----:B------:R-:W-:Y:S02]  /*0940*/  @!P4 IADD3 R20, P1, PT, R25, R20, RZ ;  /* 0x000000141914c210 */ /* 0x000fe40007f3e0ff */
[----:B------:R-:W-:-:S02]  /*0950*/  ISETP.GE.AND.EX P4, PT, R11, UR17, PT, P2 ;  /* 0x000000110b007c0c */ /* 0x000fc4000bf86320 */
[----:B------:R-:W-:Y:S01]  /*0960*/  LOP3.LUT P2, RZ, R52, 0x1000000, RZ, 0xc0, !PT ;  /* 0x0100000034ff7812 */ /* 0x000fe2000784c0ff */
[----:B------:R-:W4:Y:S01]  /*0970*/  @!P5 LDC.64 R34, c[0x0][0x3a0] ;  /* 0x0000e800ff22db82 */ /* 0x000f220000000a00 */
[----:B------:R-:W-:Y:S02]  /*0980*/  @!P3 MOV R16, R6 ;  /* 0x000000060010b202 */ /* 0x000fe40000000f00 */
[----:B------:R-:W-:-:S03]  /*0990*/  @!P3 MOV R17, R9 ;  /* 0x000000090011b202 */ /* 0x000fc60000000f00 */
[----:B------:R-:W-:Y:S02]  /*09a0*/  @!P3 IMAD.WIDE.U32 R2, R4, R2, R16 ;  /* 0x000000020402b225 */ /* 0x000fe400078e0010 */
[----:B------:R-:W1:Y:S04]  /*09b0*/  @!P5 LDC.64 R4, c[0x0][0x3f8] ;  /* 0x0000fe00ff04db82 */ /* 0x000e680000000a00 */
[----:B------:R-:W-:Y:S02]  /*09c0*/  @!P2 IADD3.X R21, PT, PT, R24, R21, RZ, P1, !PT ;  /* 0x000000151815a210 */ /* 0x000fe40000ffe4ff */
[----:B------:R-:W-:Y:S02]  /*09d0*/  @!P2 IADD3 R42, P1, PT, R25, R42, RZ ;  /* 0x0000002a192aa210 */ /* 0x000fe40007f3e0ff */
[----:B------:R-:W-:-:S02]  /*09e0*/  @!P3 IADD3 R3, PT, PT, R3, R27, RZ ;  /* 0x0000001b0303b210 */ /* 0x000fc40007ffe0ff */
[----:B------:R-:W-:Y:S01]  /*09f0*/  @!P3 SHF.L.U32 R25, R2, 0x1, RZ ;  /* 0x000000010219b819 */ /* 0x000fe200000006ff */
[----:B---3--:R-:W-:Y:S01]  /*0a00*/  @!P6 IMAD R23, R23, R12, RZ ;  /* 0x0000000c1717e224 */ /* 0x008fe200078e02ff */
[----:B------:R-:W-:Y:S01]  /*0a10*/  @!P2 IADD3.X R43, PT, PT, R24, R43, RZ, P1, !PT ;  /* 0x0000002b182ba210 */ /* 0x000fe20000ffe4ff */
[----:B------:R-:W3:Y:S01]  /*0a20*/  @!P6 LDC.64 R16, c[0x0][0x398] ;  /* 0x0000e600ff10eb82 */ /* 0x000ee20000000a00 */
[----:B------:R-:W-:Y:S02]  /*0a30*/  @!P3 SHF.L.U64.HI R26, R2, 0x1, R3 ;  /* 0x00000001021ab819 */ /* 0x000fe40000010203 */
[C---:B--2---:R-:W-:Y:S02]  /*0a40*/  @!P3 IADD3 R40, P1, PT, R25.reuse, R40, RZ ;  /* 0x000000281928b210 */ /* 0x044fe40007f3e0ff */
[----:B------:R-:W-:Y:S02]  /*0a50*/  @!P6 MOV R24, R6 ;  /* 0x000000060018e202 */ /* 0x000fe40000000f00 */
[----:B------:R-:W-:Y:S01]  /*0a60*/  @!P3 IADD3.X R41, PT, PT, R26, R41, RZ, P1, !PT ;  /* 0x000000291a29b210 */ /* 0x000fe20000ffe4ff */
[----:B------:R-:W2:Y:S01]  /*0a70*/  @!P4 LDC.64 R2, c[0x0][0x3f8] ;  /* 0x0000fe00ff02cb82 */ /* 0x000ea20000000a00 */
[----:B0-----:R-:W-:-:S02]  /*0a80*/  @!P3 IADD3 R18, P1, PT, R25, R18, RZ ;  /* 0x000000121912b210 */ /* 0x001fc40007f3e0ff */
[----:B------:R-:W-:Y:S01]  /*0a90*/  @!P6 MOV R25, R9 ;  /* 0x000000090019e202 */ /* 0x000fe20000000f00 */
[C---:B------:R-:W-:Y:S02]  /*0aa0*/  @!P6 IMAD R23, R14.reuse, R13, R23 ;  /* 0x0000000d0e17e224 */ /* 0x040fe400078e0217 */
[----:B------:R-:W-:Y:S02]  /*0ab0*/  @!P6 IMAD.WIDE.U32 R12, R14, R12, R24 ;  /* 0x0000000c0e0ce225 */ /* 0x000fe400078e0018 */
[----:B------:R-:W0:Y:S03]  /*0ac0*/  @!P4 LDC.64 R32, c[0x0][0x3a0] ;  /* 0x0000e800ff20cb82 */ /* 0x000e260000000a00 */
[----:B------:R-:W-:Y:S01]  /*0ad0*/  @!P6 IADD3 R13, PT, PT, R13, R23, RZ ;  /* 0x000000170d0de210 */ /* 0x000fe20007ffe0ff */
[----:B-1----:R-:W-:Y:S01]  /*0ae0*/  @!P5 IMAD R25, R15, R4, RZ ;  /* 0x000000040f19d224 */ /* 0x002fe200078e02ff */
[----:B------:R-:W-:-:S02]  /*0af0*/  @!P6 SHF.L.U32 R23, R12, 0x1, RZ ;  /* 0x000000010c17e819 */ /* 0x000fc400000006ff */
[----:B------:R-:W-:Y:S01]  /*0b00*/  @!P6 SHF.L.U64.HI R24, R12, 0x1, R13 ;  /* 0x000000010c18e819 */ /* 0x000fe2000001020d */
[----:B------:R-:W1:Y:S01]  /*0b10*/  @!P5 LDC.64 R14, c[0x0][0x398] ;  /* 0x0000e600ff0edb82 */ /* 0x000e620000000a00 */
[----:B------:R-:W-:Y:S02]  /*0b20*/  @!P5 MOV R12, R6 ;  /* 0x00000006000cd202 */ /* 0x000fe40000000f00 */
[----:B------:R-:W-:Y:S01]  /*0b30*/  @!P5 MOV R13, R9 ;  /* 0x00000009000dd202 */ /* 0x000fe20000000f00 */
[----:B------:R-:W-:Y:S01]  /*0b40*/  @!P5 IMAD R25, R22, R5, R25 ;  /* 0x000000051619d224 */ /* 0x000fe200078e0219 */
[----:B------:R-:W-:Y:S01]  /*0b50*/  @!P3 IADD3.X R19, PT, PT, R26, R19, RZ, P1, !PT ;  /* 0x000000131a13b210 */ /* 0x000fe20000ffe4ff */
[----:B------:R-:W-:Y:S01]  /*0b60*/  @!P5 IMAD.WIDE.U32 R4, R22, R4, R12 ;  /* 0x000000041604d225 */ /* 0x000fe200078e000c */
[----:B------:R-:W-:Y:S02]  /*0b70*/  @!P6 IADD3 R36, P1, PT, R23, R36, RZ ;  /* 0x000000241724e210 */ /* 0x000fe40007f3e0ff */
[----:B------:R-:W0:Y:S02]  /*0b80*/  @!P4 LDC.64 R12, c[0x0][0x398] ;  /* 0x0000e600ff0ccb82 */ /* 0x000e240000000a00 */
[----:B------:R-:W-:-:S02]  /*0b90*/  @!P5 IADD3 R5, PT, PT, R5, R25, RZ ;  /* 0x000000190505d210 */ /* 0x000fc40007ffe0ff */
[----:B------:R-:W-:Y:S02]  /*0ba0*/  @!P6 IADD3.X R37, PT, PT, R24, R37, RZ, P1, !PT ;  /* 0x000000251825e210 */ /* 0x000fe40000ffe4ff */
[----:B---3--:R-:W-:Y:S01]  /*0bb0*/  @!P6 IADD3 R16, P1, PT, R23, R16, RZ ;  /* 0x000000101710e210 */ /* 0x008fe20007f3e0ff */
[----:B--2---:R-:W-:Y:S01]  /*0bc0*/  @!P4 IMAD R23, R11, R2, RZ ;  /* 0x000000020b17c224 */ /* 0x004fe200078e02ff */
[C---:B------:R-:W-:Y:S02]  /*0bd0*/  @!P5 SHF.L.U32 R11, R4.reuse, 0x1, RZ ;  /* 0x00000001040bd819 */ /* 0x040fe400000006ff */
[----:B------:R-:W-:Y:S02]  /*0be0*/  @!P5 SHF.L.U64.HI R22, R4, 0x1, R5 ;  /* 0x000000010416d819 */ /* 0x000fe40000010205 */
[----:B------:R-:W-:Y:S02]  /*0bf0*/  @!P4 MOV R4, R6 ;  /* 0x000000060004c202 */ /* 0x000fe40000000f00 */
[----:B------:R-:W-:Y:S01]  /*0c00*/  @!P4 MOV R5, R9 ;  /* 0x000000090005c202 */ /* 0x000fe20000000f00 */
[----:B------:R-:W-:Y:S01]  /*0c10*/  @!P4 IMAD R23, R10, R3, R23 ;  /* 0x000000030a17c224 */ /* 0x000fe200078e0217 */
[----:B------:R-:W-:-:S02]  /*0c20*/  @!P6 IADD3.X R17, PT, PT, R24, R17, RZ, P1, !PT ;  /* 0x000000111811e210 */ /* 0x000fc40000ffe4ff */
[----:B----4-:R-:W-:Y:S01]  /*0c30*/  @!P5 IADD3 R34, P1, PT, R11, R34, RZ ;  /* 0x000000220b22d210 */ /* 0x010fe20007f3e0ff */
[----:B------:R-:W-:-:S03]  /*0c40*/  @!P4 IMAD.WIDE.U32 R2, R10, R2, R4 ;  /* 0x000000020a02c225 */ /* 0x000fc600078e0004 */
[----:B------:R-:W-:Y:S02]  /*0c50*/  @!P5 IADD3.X R35, PT, PT, R22, R35, RZ, P1, !PT ;  /* 0x000000231623d210 */ /* 0x000fe40000ffe4ff */
[----:B-1----:R-:W-:Y:S02]  /*0c60*/  @!P5 IADD3 R14, P1, PT, R11, R14, RZ ;  /* 0x0000000e0b0ed210 */ /* 0x002fe40007f3e0ff */
[----:B------:R-:W-:Y:S02]  /*0c70*/  @!P4 IADD3 R5, PT, PT, R3, R23, RZ ;  /* 0x000000170305c210 */ /* 0x000fe40007ffe0ff */
[----:B------:R-:W-:Y:S02]  /*0c80*/  @!P4 SHF.L.U32 R3, R2, 0x1, RZ ;  /* 0x000000010203c819 */ /* 0x000fe400000006ff */
[----:B------:R-:W-:Y:S02]  /*0c90*/  @!P5 IADD3.X R15, PT, PT, R22, R15, RZ, P1, !PT ;  /* 0x0000000f160fd210 */ /* 0x000fe40000ffe4ff */
[----:B------:R-:W-:-:S02]  /*0ca0*/  @!P4 SHF.L.U64.HI R2, R2, 0x1, R5 ;  /* 0x000000010202c819 */ /* 0x000fc40000010205 */
[C---:B0-----:R-:W-:Y:S02]  /*0cb0*/  @!P4 IADD3 R32, P1, PT, R3.reuse, R32, RZ ;  /* 0x000000200320c210 */ /* 0x041fe40007f3e0ff */
[----:B------:R-:W-:Y:S02]  /*0cc0*/  IADD3 R5, PT, PT, R0, 0x60, RZ ;  /* 0x0000006000057810 */ /* 0x000fe40007ffe0ff */
[C---:B------:R-:W-:Y:S02]  /*0cd0*/  @!P4 IADD3.X R33, PT, PT, R2.reuse, R33, RZ, P1, !PT ;  /* 0x000000210221c210 */ /* 0x040fe40000ffe4ff */
[----:B------:R-:W-:Y:S02]  /*0ce0*/  @!P4 IADD3 R12, P1, PT, R3, R12, RZ ;  /* 0x0000000c030cc210 */ /* 0x000fe40007f3e0ff */
[----:B------:R-:W-:Y:S02]  /*0cf0*/  SHF.R.S32.HI R3, RZ, 0x1f, R5 ;  /* 0x0000001fff037819 */ /* 0x000fe40000011405 */
[----:B------:R-:W-:-:S02]  /*0d00*/  @!P4 IADD3.X R13, PT, PT, R2, R13, RZ, P1, !PT ;  /* 0x0000000d020dc210 */ /* 0x000fc40000ffe4ff */
[----:B------:R-:W-:-:S04]  /*0d10*/  ISETP.GE.U32.AND P1, PT, R5, UR16, PT ;  /* 0x0000001005007c0c */ /* 0x000fc8000bf26070 */
[----:B------:R-:W-:-:S13]  /*0d20*/  ISETP.GE.AND.EX P2, PT, R3, UR17, PT, P1 ;  /* 0x0000001103007c0c */ /* 0x000fda000bf46310 */
[----:B------:R-:W0:Y:S08]  /*0d30*/  @!P2 LDC.64 R10, c[0x0][0x3f8] ;  /* 0x0000fe00ff0aab82 */ /* 0x000e300000000a00 */
[----:B------:R-:W1:Y:S01]  /*0d40*/  @!P2 LDC.64 R30, c[0x0][0x3a0] ;  /* 0x0000e800ff1eab82 */ /* 0x000e620000000a00 */
[----:B0-----:R-:W-:Y:S01]  /*0d50*/  @!P2 IMAD R2, R3, R10, RZ ;  /* 0x0000000a0302a224 */ /* 0x001fe200078e02ff */
[----:B------:R-:W-:-:S03]  /*0d60*/  @!P2 MOV R3, R9 ;  /* 0x000000090003a202 */ /* 0x000fc60000000f00 */
[----:B------:R-:W-:Y:S01]  /*0d70*/  @!P2 IMAD R11, R5, R11, R2 ;  /* 0x0000000b050ba224 */ /* 0x000fe200078e0202 */
[----:B------:R-:W-:-:S05]  /*0d80*/  @!P2 MOV R2, R6 ;  /* 0x000000060002a202 */ /* 0x000fca0000000f00 */
[----:B------:R-:W-:Y:S02]  /*0d90*/  @!P2 IMAD.WIDE.U32 R2, R5, R10, R2 ;  /* 0x0000000a0502a225 */ /* 0x000fe400078e0002 */
[----:B------:R-:W0:Y:S03]  /*0da0*/  @!P2 LDC.64 R4, c[0x0][0x398] ;  /* 0x0000e600ff04ab82 */ /* 0x000e260000000a00 */
[----:B------:R-:W-:Y:S02]  /*0db0*/  @!P2 IADD3 R3, PT, PT, R3, R11, RZ ;  /* 0x0000000b0303a210 */ /* 0x000fe40007ffe0ff */
[C---:B------:R-:W-:Y:S02]  /*0dc0*/  @!P2 SHF.L.U32 R25, R2.reuse, 0x1, RZ ;  /* 0x000000010219a819 */ /* 0x040fe400000006ff */
[----:B------:R-:W-:Y:S02]  /*0dd0*/  @!P2 SHF.L.U64.HI R2, R2, 0x1, R3 ;  /* 0x000000010202a819 */ /* 0x000fe40000010203 */
[----:B-1----:R-:W-:-:S02]  /*0de0*/  @!P2 IADD3 R30, P1, PT, R25, R30, RZ ;  /* 0x0000001e191ea210 */ /* 0x002fc40007f3e0ff */
[----:B------:R-:W-:Y:S02]  /*0df0*/  LOP3.LUT R52, R52, 0xffefffff, RZ, 0xc0, !PT ;  /* 0xffefffff34347812 */ /* 0x000fe400078ec0ff */
[----:B------:R-:W-:Y:S02]  /*0e00*/  @!P2 IADD3.X R31, PT, PT, R2, R31, RZ, P1, !PT ;  /* 0x0000001f021fa210 */ /* 0x000fe40000ffe4ff */
[----:B------:R-:W-:Y:S02]  /*0e10*/  @P4 LOP3.LUT R52, R52, 0x100000, RZ, 0xfc, !PT ;  /* 0x0010000034344812 */ /* 0x000fe400078efcff */
[----:B------:R-:W-:Y:S02]  /*0e20*/  IADD3 R11, PT, PT, R0, 0x70, RZ ;  /* 0x00000070000b7810 */ /* 0x000fe40007ffe0ff */
[----:B------:R-:W-:Y:S02]  /*0e30*/  LOP3.LUT R52, R52, 0xfff7ffff, RZ, 0xc0, !PT ;  /* 0xfff7ffff34347812 */ /* 0x000fe400078ec0ff */
[----:B0-----:R-:W-:-:S04]  /*0e40*/  @!P2 IADD3 R24, P1, PT, R25, R4, RZ ;  /* 0x000000041918a210 */ /* 0x001fc80007f3e0ff */
[----:B------:R-:W-:Y:S02]  /*0e50*/  @!P2 IADD3.X R25, PT, PT, R2, R5, RZ, P1, !PT ;  /* 0x000000050219a210 */ /* 0x000fe40000ffe4ff */
[----:B------:R-:W-:Y:S02]  /*0e60*/  SHF.R.S32.HI R5, RZ, 0x1f, R11 ;  /* 0x0000001fff057819 */ /* 0x000fe4000001140b */
[----:B------:R-:W-:Y:S02]  /*0e70*/  ISETP.GE.U32.AND P1, PT, R11, UR16, PT ;  /* 0x000000100b007c0c */ /* 0x000fe4000bf26070 */
[----:B------:R-:W-:Y:S02]  /*0e80*/  @P2 LOP3.LUT R52, R52, 0x80000, RZ, 0xfc, !PT ;  /* 0x0008000034342812 */ /* 0x000fe400078efcff */
        /* <DEDUP_REMOVED lines=12> */
[----:B-1----:R-:W-:-:S04]  /*0f50*/  @!P2 IADD3 R22, P1, PT, R11, R22, RZ ;  /* 0x000000160b16a210 */ /* 0x002fc80007f3e0ff */
[----:B------:R-:W-:Y:S02]  /*0f60*/  @!P2 IADD3.X R23, PT, PT, R2, R23, RZ, P1, !PT ;  /* 0x000000170217a210 */ /* 0x000fe40000ffe4ff */
[----:B------:R-:W-:Y:S02]  /*0f70*/  LOP3.LUT R52, R52, 0xfffbffff, RZ, 0xc0, !PT ;  /* 0xfffbffff34347812 */ /* 0x000fe400078ec0ff */
[----:B------:R-:W-:Y:S02]  /*0f80*/  SHF.R.S32.HI R27, RZ, 0x1f, R47 ;  /* 0x0000001fff1b7819 */ /* 0x000fe4000001142f */
[----:B0-----:R-:W-:-:S04]  /*0f90*/  @!P2 IADD3 R10, P1, PT, R11, R4, RZ ;  /* 0x000000040b0aa210 */ /* 0x001fc80007f3e0ff */
[----:B------:R-:W-:Y:S02]  /*0fa0*/  @!P2 IADD3.X R11, PT, PT, R2, R5, RZ, P1, !PT ;  /* 0x00000005020ba210 */ /* 0x000fe40000ffe4ff */
        /* <DEDUP_REMOVED lines=9> */
[----:B------:R-:W-:-:S05]  /*1040*/  @!P2 IMAD.WIDE.U32 R26, R47, R2, R26 ;  /* 0x000000022f1aa225 */ /* 0x000fca00078e001a */
[----:B------:R-:W-:Y:S02]  /*1050*/  @!P2 IADD3 R3, PT, PT, R27, R3, RZ ;  /* 0x000000031b03a210 */ /* 0x000fe40007ffe0ff */
[C---:B------:R-:W-:Y:S02]  /*1060*/  @!P2 SHF.L.U32 R27, R26.reuse, 0x1, RZ ;  /* 0x000000011a1ba819 */ /* 0x040fe400000006ff */
[----:B------:R-:W-:Y:S02]  /*1070*/  @!P2 SHF.L.U64.HI R26, R26, 0x1, R3 ;  /* 0x000000011a1aa819 */ /* 0x000fe40000010203 */
[----:B------:R-:W0:Y:S01]  /*1080*/  @!P2 LDC.64 R2, c[0x0][0x398] ;  /* 0x0000e600ff02ab82 */ /* 0x000e220000000a00 */
[----:B-1----:R-:W-:-:S04]  /*1090*/  @!P2 IADD3 R4, P1, PT, R27, R4, RZ ;  /* 0x000000041b04a210 */ /* 0x002fc80007f3e0ff */
[----:B------:R-:W-:Y:S02]  /*10a0*/  @!P2 IADD3.X R5, PT, PT, R26, R5, RZ, P1, !PT ;  /* 0x000000051a05a210 */ /* 0x000fe40000ffe4ff */
[----:B------:R-:W-:-:S04]  /*10b0*/  LOP3.LUT R52, R52, 0xfffdffff, RZ, 0xc0, !PT ;  /* 0xfffdffff34347812 */ /* 0x000fc800078ec0ff */
[----:B------:R-:W-:Y:S02]  /*10c0*/  @P2 LOP3.LUT R52, R52, 0x20000, RZ, 0xfc, !PT ;  /* 0x0002000034342812 */ /* 0x000fe400078efcff */
[----:B0-----:R-:W-:-:S04]  /*10d0*/  @!P2 IADD3 R2, P1, PT, R27, R2, RZ ;  /* 0x000000021b02a210 */ /* 0x001fc80007f3e0ff */
[----:B------:R-:W-:Y:S02]  /*10e0*/  @!P2 IADD3.X R3, PT, PT, R26, R3, RZ, P1, !PT ;  /* 0x000000031a03a210 */ /* 0x000fe40000ffe4ff */
[----:B------:R-:W-:-:S04]  /*10f0*/  ISETP.GE.U32.AND P1, PT, R51, UR16, PT ;  /* 0x0000001033007c0c */ /* 0x000fc8000bf26070 */
[----:B------:R-:W-:-:S13]  /*1100*/  ISETP.GE.AND.EX P2, PT, R49, UR17, PT, P1 ;  /* 0x0000001131007c0c */ /* 0x000fda000bf46310 */
[----:B------:R-:W0:Y:S08]  /*1110*/  @!P2 LDC.64 R46, c[0x0][0x3f8] ;  /* 0x0000fe00ff2eab82 */ /* 0x000e300000000a00 */
[----:B------:R-:W1:Y:S01]  /*1120*/  @!P2 LDC.64 R26, c[0x0][0x3a0] ;  /* 0x0000e800ff1aab82 */ /* 0x000e620000000a00 */
[----:B------:R-:W-:Y:S01]  /*1130*/  @!P2 MOV R48, R6 ;  /* 0x000000060030a202 */ /* 0x000fe20000000f00 */
[----:B------:R1:W-:Y:S01]  /*1140*/  STL.64 [R1+0x478], R28 ;  /* 0x0004781c01007387 */ /* 0x0003e20000100a00 */
[----:B0-----:R-:W-:Y:S01]  /*1150*/  @!P2 IMAD R38, R49, R46, RZ ;  /* 0x0000002e3126a224 */ /* 0x001fe200078e02ff */
[----:B------:R-:W-:-:S03]  /*1160*/  @!P2 MOV R49, R9 ;  /* 0x000000090031a202 */ /* 0x000fc60000000f00 */
[C---:B------:R-:W-:Y:S02]  /*1170*/  @!P2 IMAD R47, R51.reuse, R47, R38 ;  /* 0x0000002f332fa224 */ /* 0x040fe400078e0226 */
[----:B------:R-:W-:-:S05]  /*1180*/  @!P2 IMAD.WIDE.U32 R48, R51, R46, R48 ;  /* 0x0000002e3330a225 */ /* 0x000fca00078e0030 */
[----:B------:R-:W-:Y:S02]  /*1190*/  @!P2 IADD3 R47, PT, PT, R49, R47, RZ ;  /* 0x0000002f312fa210 */ /* 0x000fe40007ffe0ff */
[C---:B------:R-:W-:Y:S02]  /*11a0*/  @!P2 SHF.L.U32 R46, R48.reuse, 0x1, RZ ;  /* 0x00000001302ea819 */ /* 0x040fe400000006ff */
[----:B------:R-:W-:Y:S02]  /*11b0*/  @!P2 SHF.L.U64.HI R38, R48, 0x1, R47 ;  /* 0x000000013026a819 */ /* 0x000fe4000001022f */
[----:B-1----:R-:W-:-:S04]  /*11c0*/  @!P2 IADD3 R28, P1, PT, R46, R26, RZ ;  /* 0x0000001a2e1ca210 */ /* 0x002fc80007f3e0ff */
[----:B------:R-:W-:Y:S02]  /*11d0*/  @!P2 IADD3.X R29, PT, PT, R38, R27, RZ, P1, !PT ;  /* 0x0000001b261da210 */ /* 0x000fe40000ffe4ff */
[----:B------:R-:W0:Y:S03]  /*11e0*/  @!P2 LDC.64 R26, c[0x0][0x398] ;  /* 0x0000e600ff1aab82 */ /* 0x000e260000000a00 */
[----:B------:R0:W-:Y:S01]  /*11f0*/  @!P2 STL.64 [R1+0x128], R28 ;  /* 0x0001281c0100a387 */ /* 0x0001e20000100a00 */
[----:B------:R-:W-:-:S04]  /*1200*/  LOP3.LUT R52, R52, 0xfffeffff, RZ, 0xc0, !PT ;  /* 0xfffeffff34347812 */ /* 0x000fc800078ec0ff */
[----:B------:R-:W-:Y:S02]  /*1210*/  @P2 LOP3.LUT R52, R52, 0x10000, RZ, 0xfc, !PT ;  /* 0x0001000034342812 */ /* 0x000fe400078efcff */
[----:B0-----:R-:W-:-:S04]  /*1220*/  @!P2 IADD3 R28, P1, PT, R46, R26, RZ ;  /* 0x0000001a2e1ca210 */ /* 0x001fc80007f3e0ff */
[----:B------:R-:W-:Y:S02]  /*1230*/  @!P2 IADD3.X R29, PT, PT, R38, R27, RZ, P1, !PT ;  /* 0x0000001b261da210 */ /* 0x000fe40000ffe4ff */
[----:B------:R-:W-:-:S04]  /*1240*/  IADD3 R38, PT, PT, R0, 0xa0, RZ ;  /* 0x000000a000267810 */ /* 0x000fc80007ffe0ff */
[----:B------:R-:W-:Y:S02]  /*1250*/  SHF.R.S32.HI R48, RZ, 0x1f, R38 ;  /* 0x0000001fff307819 */ /* 0x000fe40000011426 */
[----:B------:R-:W-:Y:S01]  /*1260*/  ISETP.GE.U32.AND P1, PT, R38, UR16, PT ;  /* 0x0000001026007c0c */ /* 0x000fe2000bf26070 */
[----:B------:R0:W-:Y:S03]  /*1270*/  @!P2 STL.64 [R1+0x2e8], R28 ;  /* 0x0002e81c0100a387 */ /* 0x0001e60000100a00 */
[----:B------:R-:W-:-:S13]  /*1280*/  ISETP.GE.AND.EX P2, PT, R48, UR17, PT, P1 ;  /* 0x0000001130007c0c */ /* 0x000fda000bf46310 */
[----:B------:R-:W1:Y:S01]  /*1290*/  @!P2 LDC.64 R26, c[0x0][0x3f8] ;  /* 0x0000fe00ff1aab82 */ /* 0x000e620000000a00 */
[----:B------:R-:W-:-:S07]  /*12a0*/  @!P2 MOV R49, R9 ;  /* 0x000000090031a202 */ /* 0x000fce0000000f00 */
[----:B------:R-:W0:Y:S01]  /*12b0*/  @!P2 LDC.64 R46, c[0x0][0x3a0] ;  /* 0x0000e800ff2eab82 */ /* 0x000e220000000a00 */
[----:B-1----:R-:W-:-:S04]  /*12c0*/  @!P2 IMAD R48, R48, R26, RZ ;  /* 0x0000001a3030a224 */ /* 0x002fc800078e02ff */
[----:B------:R-:W-:Y:S01]  /*12d0*/  @!P2 IMAD R27, R38, R27, R48 ;  /* 0x0000001b261ba224 */ /* 0x000fe200078e0230 */
[----:B------:R-:W-:-:S05]  /*12e0*/  @!P2 MOV R48, R6 ;  /* 0x000000060030a202 */ /* 0x000fca0000000f00 */
[----:B------:R-:W-:-:S05]  /*12f0*/  @!P2 IMAD.WIDE.U32 R48, R38, R26, R48 ;  /* 0x0000001a2630a225 */ /* 0x000fca00078e0030 */
[----:B------:R-:W-:Y:S02]  /*1300*/  @!P2 IADD3 R27, PT, PT, R49, R27, RZ ;  /* 0x0000001b311ba210 */ /* 0x000fe40007ffe0ff */
[C---:B------:R-:W-:Y:S02]  /*1310*/  @!P2 SHF.L.U32 R38, R48.reuse, 0x1, RZ ;  /* 0x000000013026a819 */ /* 0x040fe400000006ff */
[----:B------:R-:W-:Y:S02]  /*1320*/  @!P2 SHF.L.U64.HI R48, R48, 0x1, R27 ;  /* 0x000000013030a819 */ /* 0x000fe4000001021b */
[----:B------:R-:W1:Y:S01]  /*1330*/  @!P2 LDC.64 R26, c[0x0][0x398] ;  /* 0x0000e600ff1aab82 */ /* 0x000e620000000a00 */
[----:B0-----:R-:W-:-:S04]  /*1340*/  @!P2 IADD3 R28, P1, PT, R38, R46, RZ ;  /* 0x0000002e261ca210 */ /* 0x001fc80007f3e0ff */
[----:B------:R-:W-:-:S05]  /*1350*/  @!P2 IADD3.X R29, PT, PT, R48, R47, RZ, P1, !PT ;  /* 0x0000002f301da210 */ /* 0x000fca0000ffe4ff */
[----:B------:R1:W-:Y:S01]  /*1360*/  @!P2 STL.64 [R1+0x2e0], R28 ;  /* 0x0002e01c0100a387 */ /* 0x0003e20000100a00 */
[----:B------:R-:W-:-:S04]  /*1370*/  LOP3.LUT R52, R52, 0xffff7fff, RZ, 0xc0, !PT ;  /* 0xffff7fff34347812 */ /* 0x000fc800078ec0ff */
[----:B------:R-:W-:Y:S02]  /*1380*/  @P2 LOP3.LUT R52, R52, 0x8000, RZ, 0xfc, !PT ;  /* 0x0000800034342812 */ /* 0x000fe400078efcff */
[----:B-1----:R-:W-:Y:S02]  /*1390*/  @!P2 IADD3 R28, P1, PT, R38, R26, RZ ;  /* 0x0000001a261ca210 */ /* 0x002fe40007f3e0ff */
[----:B------:R-:W-:Y:S02]  /*13a0*/  IADD3 R38, PT, PT, R0, 0xb0, RZ ;  /* 0x000000b000267810 */ /* 0x000fe40007ffe0ff */
[----:B------:R-:W-:Y:S02]  /*13b0*/  @!P2 IADD3.X R29, PT, PT, R48, R27, RZ, P1, !PT ;  /* 0x0000001b301da210 */ /* 0x000fe40000ffe4ff */
[----:B------:R-:W-:Y:S02]  /*13c0*/  SHF.R.S32.HI R46, RZ, 0x1f, R38 ;  /* 0x0000001fff2e7819 */ /* 0x000fe40000011426 */
[----:B------:R-:W-:Y:S01]  /*13d0*/  ISETP.GE.U32.AND P1, PT, R38, UR16, PT ;  /* 0x0000001026007c0c */ /* 0x000fe2000bf26070 */
[----:B------:R0:W-:Y:S03]  /*13e0*/  @!P2 STL.64 [R1+0x2d8], R28 ;  /* 0x0002d81c0100a387 */ /* 0x0001e60000100a00 */
[----:B------:R-:W-:-:S13]  /*13f0*/  ISETP.GE.AND.EX P2, PT, R46, UR17, PT, P1 ;  /* 0x000000112e007c0c */ /* 0x000fda000bf46310 */
[----:B------:R-:W1:Y:S01]  /*1400*/  @!P2 LDC.64 R26, c[0x0][0x3f8] ;  /* 0x0000fe00ff1aab82 */ /* 0x000e620000000a00 */
[----:B------:R-:W-:-:S07]  /*1410*/  @!P2 MOV R47, R9 ;  /* 0x00000009002fa202 */ /* 0x000fce0000000f00 */
[----:B------:R-:W2:Y:S01]  /*1420*/  @!P2 LDC.64 R50, c[0x0][0x3a0] ;  /* 0x0000e800ff32ab82 */ /* 0x000ea20000000a00 */
[----:B-1----:R-:W-:-:S04]  /*1430*/  @!P2 IMAD R46, R46, R26, RZ ;  /* 0x0000001a2e2ea224 */ /* 0x002fc800078e02ff */
[----:B------:R-:W-:Y:S01]  /*1440*/  @!P2 IMAD R27, R38, R27, R46 ;  /* 0x0000001b261ba224 */ /* 0x000fe200078e022e */
[----:B------:R-:W-:-:S05]  /*1450*/  @!P2 MOV R46, R6 ;  /* 0x00000006002ea202 */ /* 0x000fca0000000f00 */
[----:B------:R-:W-:-:S05]  /*1460*/  @!P2 IMAD.WIDE.U32 R46, R38, R26, R46 ;  /* 0x0000001a262ea225 */ /* 0x000fca00078e002e */
[----:B------:R-:W-:Y:S02]  /*1470*/  @!P2 IADD3 R27, PT, PT, R47, R27, RZ ;  /* 0x0000001b2f1ba210 */ /* 0x000fe40007ffe0ff */
[C---:B------:R-:W-:Y:S02]  /*1480*/  @!P2 SHF.L.U32 R26, R46.reuse, 0x1, RZ ;  /* 0x000000012e1aa819 */ /* 0x040fe400000006ff */
[----:B------:R-:W-:Y:S02]  /*1490*/  @!P2 SHF.L.U64.HI R27, R46, 0x1, R27 ;  /* 0x000000012e1ba819 */ /* 0x000fe4000001021b */
[----:B------:R-:W0:Y:S01]  /*14a0*/  @!P2 LDC.64 R46, c[0x0][0x398] ;  /* 0x0000e600ff2eab82 */ /* 0x000e220000000a00 */
[----:B--2---:R-:W-:-:S04]  /*14b0*/  @!P2 IADD3 R50, P1, PT, R26, R50, RZ ;  /* 0x000000321a32a210 */ /* 0x004fc80007f3e0ff */
[----:B------:R-:W-:Y:S02]  /*14c0*/  @!P2 IADD3.X R51, PT, PT, R27, R51, RZ, P1, !PT ;  /* 0x000000331b33a210 */ /* 0x000fe40000ffe4ff */
[----:B------:R-:W-:Y:S02]  /*14d0*/  IADD3 R38, PT, PT, R0, 0xc0, RZ ;  /* 0x000000c000267810 */ /* 0x000fe40007ffe0ff */
[----:B------:R-:W-:Y:S02]  /*14e0*/  LOP3.LUT R52, R52, 0xffffbfff, RZ, 0xc0, !PT ;  /* 0xffffbfff34347812 */ /* 0x000fe400078ec0ff */
[----:B------:R-:W-:Y:S02]  /*14f0*/  SHF.R.S32.HI R48, RZ, 0x1f, R38 ;  /* 0x0000001fff307819 */ /* 0x000fe40000011426 */
[----:B------:R-:W-:Y:S02]  /*1500*/  @P2 LOP3.LUT R52, R52, 0x4000, RZ, 0xfc, !PT ;  /* 0x0000400034342812 */ /* 0x000fe400078efcff */
[----:B0-----:R-:W-:-:S04]  /*1510*/  @!P2 IADD3 R28, P1, PT, R26, R46, RZ ;  /* 0x0000002e1a1ca210 */ /* 0x001fc80007f3e0ff */
[----:B------:R-:W-:Y:S02]  /*1520*/  @!P2 IADD3.X R29, PT, PT, R27, R47, RZ, P1, !PT ;  /* 0x0000002f1b1da210 */ /* 0x000fe40000ffe4ff */
[----:B------:R-:W-:-:S03]  /*1530*/  ISETP.GE.U32.AND P1, PT, R38, UR16, PT ;  /* 0x0000001026007c0c */ /* 0x000fc6000bf26070 */
[----:B------:R0:W-:Y:S01]  /*1540*/  @!P2 STL.64 [R1+0x2c8], R28 ;  /* 0x0002c81c0100a387 */ /* 0x0001e20000100a00 */
        /* <DEDUP_REMOVED lines=24> */
[----:B------:R-:W1:Y:S08]  /*16d0*/  @!P2 LDC.64 R26, c[0x0][0x3f8] ;  /* 0x0000fe00ff1aab82 */ /* 0x000e700000000a00 */
[----:B------:R-:W0:Y:S01]  /*16e0*/  @!P2 LDC.64 R46, c[0x0][0x3a0] ;  /* 0x0000e800ff2eab82 */ /* 0x000e220000000a00 */
[----:B------:R-:W-:Y:S01]  /*16f0*/  @!P2 MOV R49, R9 ;  /* 0x000000090031a202 */ /* 0x000fe20000000f00 */
[----:B-1----:R-:W-:-:S04]  /*1700*/  @!P2 IMAD R48, R48, R26, RZ ;  /* 0x0000001a3030a224 */ /* 0x002fc800078e02ff */
[----:B------:R-:W-:Y:S01]  /*1710*/  @!P2 IMAD R27, R38, R27, R48 ;  /* 0x0000001b261ba224 */ /* 0x000fe200078e0230 */
[----:B------:R-:W-:-:S05]  /*1720*/  @!P2 MOV R48, R6 ;  /* 0x000000060030a202 */ /* 0x000fca0000000f00 */
[----:B------:R-:W-:-:S05]  /*1730*/  @!P2 IMAD.WIDE.U32 R48, R38, R26, R48 ;  /* 0x0000001a2630a225 */ /* 0x000fca00078e0030 */
[----:B------:R-:W-:Y:S02]  /*1740*/  @!P2 IADD3 R27, PT, PT, R49, R27, RZ ;  /* 0x0000001b311ba210 */ /* 0x000fe40007ffe0ff */
[C---:B------:R-:W-:Y:S02]  /*1750*/  @!P2 SHF.L.U32 R26, R48.reuse, 0x1, RZ ;  /* 0x00000001301aa819 */ /* 0x040fe400000006ff */
[----:B------:R-:W-:Y:S02]  /*1760*/  @!P2 SHF.L.U64.HI R48, R48, 0x1, R27 ;  /* 0x000000013030a819 */ /* 0x000fe4000001021b */
[----:B0-----:R-:W-:-:S04]  /*1770*/  @!P2 IADD3 R28, P1, PT, R26, R46, RZ ;  /* 0x0000002e1a1ca210 */ /* 0x001fc80007f3e0ff */
[----:B------:R-:W-:Y:S02]  /*1780*/  @!P2 IADD3.X R29, PT, PT, R48, R47, RZ, P1, !PT ;  /* 0x0000002f301da210 */ /* 0x000fe40000ffe4ff */
[----:B------:R-:W0:Y:S01]  /*1790*/  @!P2 LDC.64 R46, c[0x0][0x398] ;  /* 0x0000e600ff2eab82 */ /* 0x000e220000000a00 */
[----:B------:R-:W-:Y:S02]  /*17a0*/  IADD3 R38, PT, PT, R0, 0xe0, RZ ;  /* 0x000000e000267810 */ /* 0x000fe40007ffe0ff */
[----:B------:R-:W-:Y:S01]  /*17b0*/  LOP3.LUT R52, R52, 0xffffefff, RZ, 0xc0, !PT ;  /* 0xffffefff34347812 */ /* 0x000fe200078ec0ff */
[----:B------:R-:W-:Y:S03]  /*17c0*/  @!P2 STL.64 [R1+0x160], R28 ;  /* 0x0001601c0100a387 */ /* 0x000fe60000100a00 */
[----:B------:R-:W-:Y:S02]  /*17d0*/  @P2 LOP3.LUT R52, R52, 0x1000, RZ, 0xfc, !PT ;  /* 0x0000100034342812 */ /* 0x000fe400078efcff */
[----:B0-----:R-:W-:-:S04]  /*17e0*/  @!P2 IADD3 R26, P1, PT, R26, R46, RZ ;  /* 0x0000002e1a1aa210 */ /* 0x001fc80007f3e0ff */
[----:B------:R-:W-:Y:S02]  /*17f0*/  @!P2 IADD3.X R27, PT, PT, R48, R47, RZ, P1, !PT ;  /* 0x0000002f301ba210 */ /* 0x000fe40000ffe4ff */
[----:B------:R-:W-:Y:S02]  /*1800*/  SHF.R.S32.HI R48, RZ, 0x1f, R38 ;  /* 0x0000001fff307819 */ /* 0x000fe40000011426 */
[----:B------:R-:W-:Y:S01]  /*1810*/  ISETP.GE.U32.AND P1, PT, R38, UR16, PT ;  /* 0x0000001026007c0c */ /* 0x000fe2000bf26070 */
[----:B------:R0:W-:Y:S03]  /*1820*/  @!P2 STL.64 [R1+0x2b0], R26 ;  /* 0x0002b01a0100a387 */ /* 0x0001e60000100a00 */
[----:B------:R-:W-:-:S13]  /*1830*/  ISETP.GE.AND.EX P2, PT, R48, UR17, PT, P1 ;  /* 0x0000001130007c0c */ /* 0x000fda000bf46310 */
[----:B0-----:R-:W0:Y:S01]  /*1840*/  @!P2 LDC.64 R26, c[0x0][0x3f8] ;  /* 0x0000fe00ff1aab82 */ /* 0x001e220000000a00 */
[----:B------:R-:W-:-:S07]  /*1850*/  @!P2 MOV R49, R9 ;  /* 0x000000090031a202 */ /* 0x000fce0000000f00 */
[----:B------:R-:W1:Y:S01]  /*1860*/  @!P2 LDC.64 R46, c[0x0][0x3a0] ;  /* 0x0000e800ff2eab82 */ /* 0x000e620000000a00 */
[----:B0-----:R-:W-:-:S04]  /*1870*/  @!P2 IMAD R48, R48, R26, RZ ;  /* 0x0000001a3030a224 */ /* 0x001fc800078e02ff */
        /* <DEDUP_REMOVED lines=8> */
[----:B------:R-:W-:-:S05]  /*1900*/  @!P2 IADD3.X R29, PT, PT, R48, R47, RZ, P1, !PT ;  /* 0x0000002f301da210 */ /* 0x000fca0000ffe4ff */
[----:B------:R0:W-:Y:S01]  /*1910*/  @!P2 STL.64 [R1+0x2a0], R28 ;  /* 0x0002a01c0100a387 */ /* 0x0001e20000100a00 */
[----:B------:R-:W-:-:S04]  /*1920*/  LOP3.LUT R52, R52, 0xfffff7ff, RZ, 0xc0, !PT ;  /* 0xfffff7ff34347812 */ /* 0x000fc800078ec0ff */
[----:B------:R-:W-:Y:S02]  /*1930*/  @P2 LOP3.LUT R52, R52, 0x800, RZ, 0xfc, !PT ;  /* 0x0000080034342812 */ /* 0x000fe400078efcff */
[----:B0-----:R-:W-:Y:S02]  /*1940*/  @!P2 IADD3 R28, P1, PT, R38, R26, RZ ;  /* 0x0000001a261ca210 */ /* 0x001fe40007f3e0ff */
        /* <DEDUP_REMOVED lines=75> */
[----:B0-----:R-:W0:Y:S08]  /*1e00*/  @!P2 LDC.64 R26, c[0x0][0x3f8] ;  /* 0x0000fe00ff1aab82 */ /* 0x001e300000000a00 */
[----:B------:R-:W1:Y:S01]  /*1e10*/  @!P2 LDC.64 R46, c[0x0][0x3a0] ;  /* 0x0000e800ff2eab82 */ /* 0x000e620000000a00 */
[----:B------:R-:W-:Y:S01]  /*1e20*/  @!P2 MOV R49, R9 ;  /* 0x000000090031a202 */ /* 0x000fe20000000f00 */
[----:B0-----:R-:W-:-:S04]  /*1e30*/  @!P2 IMAD R48, R48, R26, RZ ;  /* 0x0000001a3030a224 */ /* 0x001fc800078e02ff */
[----:B------:R-:W-:Y:S01]  /*1e40*/  @!P2 IMAD R27, R38, R27, R48 ;  /* 0x0000001b261ba224 */ /* 0x000fe200078e0230 */
[----:B------:R-:W-:-:S05]  /*1e50*/  @!P2 MOV R48, R6 ;  /* 0x000000060030a202 */ /* 0x000fca0000000f00 */
[----:B------:R-:W-:-:S05]  /*1e60*/  @!P2 IMAD.WIDE.U32 R48, R38, R26, R48 ;  /* 0x0000001a2630a225 */ /* 0x000fca00078e0030 */
[----:B------:R-:W-:Y:S02]  /*1e70*/  @!P2 IADD3 R27, PT, PT, R49, R27, RZ ;  /* 0x0000001b311ba210 */ /* 0x000fe40007ffe0ff */
[C---:B------:R-:W-:Y:S02]  /*1e80*/  @!P2 SHF.L.U32 R26, R48.reuse, 0x1, RZ ;  /* 0x00000001301aa819 */ /* 0x040fe400000006ff */
[----:B------:R-:W-:Y:S02]  /*1e90*/  @!P2 SHF.L.U64.HI R48, R48, 0x1, R27 ;  /* 0x000000013030a819 */ /* 0x000fe4000001021b */
[----:B-1----:R-:W-:-:S04]  /*1ea0*/  @!P2 IADD3 R28, P1, PT, R26, R46, RZ ;  /* 0x0000002e1a1ca210 */ /* 0x002fc80007f3e0ff */
        /* <DEDUP_REMOVED lines=163> */
[----:B------:R0:W-:Y:S02]  /*28e0*/  @!P2 STL.64 [R1+0x200], R28 ;  /* 0x0002001c0100a387 */ /* 0x0001e40000100a00 */
[----:B0-----:R-:W-:Y:S02]  /*28f0*/  @!P2 IADD3 R28, P1, PT, R38, R26, RZ ;  /* 0x0000001a261ca210 */ /* 0x001fe40007f3e0ff */
[----:B------:R-:W-:Y:S02]  /*2900*/  IADD3 R38, PT, PT, R0, 0x1a0, RZ ;  /* 0x000001a000267810 */ /* 0x000fe40007ffe0ff */
[----:B------:R-:W-:Y:S02]  /*2910*/  @!P2 IADD3.X R29, PT, PT, R48, R27, RZ, P1, !PT ;  /* 0x0000001b301da210 */ /* 0x000fe40000ffe4ff */
[----:B------:R-:W-:Y:S02]  /*2920*/  SHF.R.S32.HI R48, RZ, 0x1f, R38 ;  /* 0x0000001fff307819 */ /* 0x000fe40000011426 */
[----:B------:R-:W-:-:S04]  /*2930*/  ISETP.GE.U32.AND P1, PT, R38, UR16, PT ;  /* 0x0000001026007c0c */ /* 0x000fc8000bf26070 */
[----:B------:R-:W-:-:S13]  /*2940*/  ISETP.GE.AND.EX P1, PT, R48, UR17, PT, P1 ;  /* 0x0000001130007c0c */ /* 0x000fda000bf26310 */
[----:B------:R-:W0:Y:S01]  /*2950*/  @!P1 LDC.64 R26, c[0x0][0x3f8] ;  /* 0x0000fe00ff1a9b82 */ /* 0x000e220000000a00 */
        /* <DEDUP_REMOVED lines=10> */
[----:B------:R-:W-:Y:S01]  /*2a00*/  LOP3.LUT R52, R52, 0xfffffffe, RZ, 0xc0, !PT ;  /* 0xfffffffe34347812 */ /* 0x000fe200078ec0ff */
[----:B------:R1:W-:Y:S03]  /*2a10*/  @!P2 STL.64 [R1+0x1f8], R28 ;  /* 0x0001f81c0100a387 */ /* 0x0003e60000100a00 */
[----:B------:R-:W-:-:S02]  /*2a20*/  @P2 LOP3.LUT R52, R52, 0x1, RZ, 0xfc, !PT ;  /* 0x0000000134342812 */ /* 0x000fc400078efcff */
        /* <DEDUP_REMOVED lines=20> */
[----:B------:R1:W-:Y:S02]  /*2b70*/  @!P1 STL.64 [R1+0x1e0], R28 ;  /* 0x0001e01c01009387 */ /* 0x0003e40000100a00 */
        /* <DEDUP_REMOVED lines=83> */
[----:B------:R-:W-:-:S04]  /*30b0*/  LOP3.LUT R52, R52, 0x7fffffff, RZ, 0xc0, !PT ;  /* 0x7fffffff34347812 */ /* 0x000fc800078ec0ff */
[----:B------:R-:W-:-:S04]  /*30c0*/  @P1 LOP3.LUT R52, R52, 0x80000000, RZ, 0xfc, !PT ;  /* 0x8000000034341812 */ /* 0x000fc800078efcff */
[C---:B------:R-:W-:Y:S02]  /*30d0*/  LOP3.LUT P1, RZ, R52.reuse, 0x1000000, RZ, 0xc0, !PT ;  /* 0x0100000034ff7812 */ /* 0x040fe4000782c0ff */
[----:B------:R-:W-:Y:S01]  /*30e0*/  LOP3.LUT R52, R52, 0xbfffffff, RZ, 0xc0, !PT ;  /* 0xbfffffff34347812 */ /* 0x000fe200078ec0ff */
[----:B------:R-:W-:Y:S03]  /*30f0*/  STL [R1+0x394], R6 ;  /* 0x0003940601007387 */ /* 0x000fe60000100800 */
[----:B------:R-:W-:Y:S01]  /*3100*/  @P2 LOP3.LUT R52, R52, 0x40000000, RZ, 0xfc, !PT ;  /* 0x4000000034342812 */ /* 0x000fe200078efcff */
[----:B------:R2:W-:Y:S04]  /*3110*/  STL.64 [R1+0x3a0], R6 ;  /* 0x0003a00601007387 */ /* 0x0005e80000100a00 */
[----:B------:R-:W-:Y:S04]  /*3120*/  STL [R1+0x388], R8 ;  /* 0x0003880801007387 */ /* 0x000fe80000100800 */
[----:B------:R1:W-:Y:S01]  /*3130*/  STL.64 [R1+0x3a8], R8 ;  /* 0x0003a80801007387 */ /* 0x0003e20000100a00 */
[----:B--2---:R-:W-:-:S03]  /*3140*/  MOV R6, R28 ;  /* 0x0000001c00067202 */ /* 0x004fc60000000f00 */
[----:B------:R2:W-:Y:S04]  /*3150*/  STL [R1+0x38c], R7 ;  /* 0x00038c0701007387 */ /* 0x0005e80000100800 */
[----:B------:R3:W-:Y:S01]  /*3160*/  STL [R1+0x384], R9 ;  /* 0x0003840901007387 */ /* 0x0007e20000100800 */
[----:B-1----:R-:W-:Y:S02]  /*3170*/  @!P6 IADD3 R8, P2, PT, R38, R46, RZ ;  /* 0x0000002e2608e210 */ /* 0x002fe40007f5e0ff */
[----:B------:R-:W-:Y:S02]  /*3180*/  MOV R46, R6 ;  /* 0x00000006002e7202 */ /* 0x000fe40000000f00 */
[----:B--2---:R-:W-:Y:S02]  /*3190*/  MOV R7, R29 ;  /* 0x0000001d00077202 */ /* 0x004fe40000000f00 */
[----:B------:R-:W2:Y:S01]  /*31a0*/  LDL.LU.64 R28, [R1+0x478] ;  /* 0x00047800011c7983 */ /* 0x000ea20000300a00 */
[----:B---3--:R-:W-:-:S02]  /*31b0*/  @!P6 IADD3.X R9, PT, PT, R48, R47, RZ, P2, !PT ;  /* 0x0000002f3009e210 */ /* 0x008fc400017fe4ff */
[----:B0-----:R-:W-:Y:S02]  /*31c0*/  @!P6 IADD3 R6, P2, PT, R38, R26, RZ ;  /* 0x0000001a2606e210 */ /* 0x001fe40007f5e0ff */
[----:B------:R-:W-:Y:S02]  /*31d0*/  MOV R47, R7 ;  /* 0x00000007002f7202 */ /* 0x000fe40000000f00 */
[----:B------:R-:W-:Y:S02]  /*31e0*/  @!P6 IADD3.X R7, PT, PT, R48, R27, RZ, P2, !PT ;  /* 0x0000001b3007e210 */ /* 0x000fe400017fe4ff */
[----:B------:R-:W-:-:S06]  /*31f0*/  CS2R R26, SRZ ;  /* 0x00000000001a7805 */ /* 0x000fcc000001ff00 */
[----:B------:R-:W3:Y:S01]  /*3200*/  @!P0 LDG.E R26, desc[UR10][R44.64] ;  /* 0x0000000a2c1a8981 */ /* 0x000ee2000c1e1900 */
[----:B------:R-:W-:-:S04]  /*3210*/  LOP3.LUT R52, R52, 0xdfffffff, RZ, 0xc0, !PT ;  /* 0xdfffffff34347812 */ /* 0x000fc800078ec0ff */
[----:B------:R-:W-:-:S04]  /*3220*/  @P3 LOP3.LUT R52, R52, 0x20000000, RZ, 0xfc, !PT ;  /* 0x2000000034343812 */ /* 0x000fc800078efcff */
[----:B------:R-:W-:-:S04]  /*3230*/  LOP3.LUT R52, R52, 0xefffffff, RZ, 0xc0, !PT ;  /* 0xefffffff34347812 */ /* 0x000fc800078ec0ff */
[----:B------:R-:W-:-:S04]  /*3240*/  @P4 LOP3.LUT R52, R52, 0x10000000, RZ, 0xfc, !PT ;  /* 0x1000000034344812 */ /* 0x000fc800078efcff */
[----:B------:R-:W-:-:S04]  /*3250*/  LOP3.LUT R52, R52, 0xf7ffffff, RZ, 0xc0, !PT ;  /* 0xf7ffffff34347812 */ /* 0x000fc800078ec0ff */
[----:B------:R-:W-:-:S04]  /*3260*/  @P5 LOP3.LUT R52, R52, 0x8000000, RZ, 0xfc, !PT ;  /* 0x0800000034345812 */ /* 0x000fc800078efcff */
[----:B------:R-:W-:Y:S01]  /*3270*/  LOP3.LUT P4, RZ, R52, 0x800000, RZ, 0xc0, !PT ;  /* 0x0080000034ff7812 */ /* 0x000fe2000788c0ff */
[----:B--2---:R0:W2:Y:S02]  /*3280*/  @!P0 LDG.E R27, desc[UR10][R28.64] ;  /* 0x0000000a1c1b8981 */ /* 0x0040a4000c1e1900 */
[----:B0-----:R-:W-:Y:S02]  /*3290*/  PRMT R28, RZ, 0x7610, R28 ;  /* 0x00007610ff1c7816 */ /* 0x001fe4000000001c */
[----:B------:R-:W-:Y:S02]  /*32a0*/  PRMT R29, RZ, 0x7610, R29 ;  /* 0x00007610ff1d7816 */ /* 0x000fe4000000001d */
[C---:B---3--:R-:W-:Y:S02]  /*32b0*/  @!P0 PRMT R28, R26.reuse, 0x7610, R28 ;  /* 0x000076101a1c8816 */ /* 0x048fe4000000001c */
[----:B------:R-:W-:-:S03]  /*32c0*/  @!P0 PRMT R29, R26, 0x7632, R29 ;  /* 0x000076321a1d8816 */ /* 0x000fc6000000001d */
[----:B------:R-:W-:Y:S04]  /*32d0*/  STL.S16 [R1+0x184], R28 ;  /* 0x0001841c01007387 */ /* 0x000fe80000100600 */
[----:B------:R0:W-:Y:S02]  /*32e0*/  STL.S16 [R1+0x188], R29 ;  /* 0x0001881d01007387 */ /* 0x0001e40000100600 */
[----:B0-----:R-:W-:-:S06]  /*32f0*/  CS2R R28, SRZ ;  /* 0x00000000001c7805 */ /* 0x001fcc000001ff00 */
[----:B------:R0:W3:Y:S01]  /*3300*/  @!P1 LDG.E R29, desc[UR10][R20.64] ;  /* 0x0000000a141d9981 */ /* 0x0000e2000c1e1900 */
[C---:B------:R-:W-:Y:S02]  /*3310*/  LOP3.LUT P3, RZ, R52.reuse, 0x400000, RZ, 0xc0, !PT ;  /* 0x0040000034ff7812 */ /* 0x040fe4000786c0ff */
[----:B------:R-:W-:Y:S01]  /*3320*/  LOP3.LUT P2, RZ, R52, 0x200000, RZ, 0xc0, !PT ;  /* 0x0020000034ff7812 */ /* 0x000fe2000784c0ff */
[----:B------:R-:W3:Y:S01]  /*3330*/  @!P1 LDG.E R28, desc[UR10][R42.64] ;  /* 0x0000000a2a1c9981 */ /* 0x000ee2000c1e1900 */
[----:B0-----:R-:W-:-:S06]  /*3340*/  CS2R R20, SRZ ;  /* 0x0000000000147805 */ /* 0x001fcc000001ff00 */
[----:B------:R0:W4:Y:S01]  /*3350*/  @!P4 LDG.E R20, desc[UR10][R18.64] ;  /* 0x0000000a1214c981 */ /* 0x000122000c1e1900 */
[----:B------:R-:W-:Y:S02]  /*3360*/  LOP3.LUT R52, R52, 0xfbffffff, RZ, 0xc0, !PT ;  /* 0xfbffffff34347812 */ /* 0x000fe400078ec0ff */
[----:B------:R-:W-:Y:S01]  /*3370*/  PRMT R49, RZ, 0x7610, R49 ;  /* 0x00007610ff317816 */ /* 0x000fe20000000031 */
[----:B------:R-:W3:Y:S01]  /*3380*/  @!P4 LDG.E R21, desc[UR10][R40.64] ;  /* 0x0000000a2815c981 */ /* 0x000ee2000c1e1900 */
[----:B0-----:R-:W-:Y:S02]  /*3390*/  PRMT R19, RZ, 0x7610, R19 ;  /* 0x00007610ff137816 */ /* 0x001fe40000000013 */
[----:B------:R-:W-:Y:S02]  /*33a0*/  PRMT R18, RZ, 0x7610, R18 ;  /* 0x00007610ff127816 */ /* 0x000fe40000000012 */
[C---:B----4-:R-:W-:Y:S02]  /*33b0*/  @!P4 PRMT R19, R20.reuse, 0x7610, R19 ;  /* 0x000076101413c816 */ /* 0x050fe40000000013 */
[----:B------:R-:W-:-:S03]  /*33c0*/  @!P4 PRMT R18, R20, 0x7632, R18 ;  /* 0x000076321412c816 */ /* 0x000fc60000000012 */
[----:B------:R-:W-:Y:S04]  /*33d0*/  STL.S16 [R1+0x220], R19 ;  /* 0x0002201301007387 */ /* 0x000fe80000100600 */
[----:B------:R0:W-:Y:S02]  /*33e0*/  STL.S16 [R1+0x240], R18 ;  /* 0x0002401201007387 */ /* 0x0001e40000100600 */
[----:B0-----:R-:W-:-:S06]  /*33f0*/  CS2R R18, SRZ ;  /* 0x0000000000127805 */ /* 0x001fcc000001ff00 */
[----:B------:R0:W4:Y:S04]  /*3400*/  @!P3 LDG.E R18, desc[UR10][R16.64] ;  /* 0x0000000a1012b981 */ /* 0x000128000c1e1900 */
        /* <DEDUP_REMOVED lines=8> */
[----:B------:R0:W4:Y:S01]  /*3490*/  @!P2 LDG.E R16, desc[UR10][R14.64] ;  /* 0x0000000a0e10a981 */ /* 0x000122000c1e1900 */
[----:B------:R-:W-:Y:S02]  /*34a0*/  PRMT R48, RZ, 0x7610, R48 ;  /* 0x00007610ff307816 */ /* 0x000fe40000000030 */
[----:B------:R-:W-:Y:S02]  /*34b0*/  PRMT R45, RZ, 0x7610, R45 ;  /* 0x00007610ff2d7816 */ /* 0x000fe4000000002d */
[----:B------:R-:W-:Y:S02]  /*34c0*/  PRMT R44, RZ, 0x7610, R44 ;  /* 0x00007610ff2c7816 */ /* 0x000fe4000000002c */
[----:B------:R-:W-:Y:S02]  /*34d0*/  PRMT R38, RZ, 0x7610, R38 ;  /* 0x00007610ff267816 */ /* 0x000fe40000000026 */
[----:B--2---:R-:W-:Y:S01]  /*34e0*/  @!P0 PRMT R39, R27, 0x7610, R39 ;  /* 0x000076101b278816 */ /* 0x004fe20000000027 */
[----:B------:R-:W-:Y:S01]  /*34f0*/  STL.64 [R1+0x3b0], R8 ;  /* 0x0003b00801007387 */ /* 0x000fe20000100a00 */
[----:B------:R-:W-:-:S02]  /*3500*/  @P6 LOP3.LUT R52, R52, 0x4000000, RZ, 0xfc, !PT ;  /* 0x0400000034346812 */ /* 0x000fc400078efcff */
[----:B0-----:R-:W-:Y:S02]  /*3510*/  PRMT R15, RZ, 0x7610, R15 ;  /* 0x00007610ff0f7816 */ /* 0x001fe4000000000f */
[----:B------:R-:W-:Y:S02]  /*3520*/  PRMT R53, RZ, 0x7610, R53 ;  /* 0x00007610ff357816 */ /* 0x000fe40000000035 */
[----:B------:R-:W-:Y:S02]  /*3530*/  PRMT R43, RZ, 0x7610, R43 ;  /* 0x00007610ff2b7816 */ /* 0x000fe4000000002b */
[----:B------:R-:W-:Y:S01]  /*3540*/  PRMT R42, RZ, 0x7610, R42 ;  /* 0x00007610ff2a7816 */ /* 0x000fe2000000002a */
[----:B---3--:R-:W-:Y:S01]  /*3550*/  STL.64 [R1+0x430], R28 ;  /* 0x0004301c01007387 */ /* 0x008fe20000100a00 */
[----:B------:R-:W-:Y:S02]  /*3560*/  PRMT R14, RZ, 0x7610, R14 ;  /* 0x00007610ff0e7816 */ /* 0x000fe4000000000e */
[C---:B------:R-:W-:Y:S01]  /*3570*/  @!P1 PRMT R49, R29.reuse, 0x7610, R49 ;  /* 0x000076101d319816 */ /* 0x040fe20000000031 */
[----:B------:R-:W2:Y:S01]  /*3580*/  @!P2 LDG.E R17, desc[UR10][R34.64] ;  /* 0x0000000a2211a981 */ /* 0x000ea2000c1e1900 */
[----:B------:R-:W-:-:S02]  /*3590*/  @!P1 PRMT R48, R29, 0x7632, R48 ;  /* 0x000076321d309816 */ /* 0x000fc40000000030 */
[C---:B------:R-:W-:Y:S02]  /*35a0*/  @!P1 PRMT R45, R28.reuse, 0x7610, R45 ;  /* 0x000076101c2d9816 */ /* 0x040fe4000000002d */
[----:B------:R-:W-:Y:S02]  /*35b0*/  @!P1 PRMT R44, R28, 0x7632, R44 ;  /* 0x000076321c2c9816 */ /* 0x000fe4000000002c */
[----:B------:R-:W-:Y:S02]  /*35c0*/  LOP3.LUT P1, RZ, R52, 0x100000, RZ, 0xc0, !PT ;  /* 0x0010000034ff7812 */ /* 0x000fe4000782c0ff */
[----:B------:R-:W-:Y:S02]  /*35d0*/  PRMT R40, RZ, 0x7610, R40 ;  /* 0x00007610ff287816 */ /* 0x000fe40000000028 */
[C---:B------:R-:W-:Y:S02]  /*35e0*/  @!P3 PRMT R38, R19.reuse, 0x7632, R38 ;  /* 0x000076321326b816 */ /* 0x040fe40000000026 */
[----:B------:R-:W-:-:S02]  /*35f0*/  @!P3 PRMT R40, R19, 0x7610, R40 ;  /* 0x000076101328b816 */ /* 0x000fc40000000028 */
[----:B------:R-:W-:Y:S01]  /*3600*/  LOP3.LUT P3, RZ, R52, 0x80000, RZ, 0xc0, !PT ;  /* 0x0008000034ff7812 */ /* 0x000fe2000786c0ff */
[----:B------:R0:W-:Y:S02]  /*3610*/  STL.S16 [R1+0x244], R38 ;  /* 0x0002442601007387 */ /* 0x0001e40000100600 */
[----:B0-----:R-:W-:-:S10]  /*3620*/  MOV R38, RZ ;  /* 0x000000ff00267202 */ /* 0x001fd40000000f00 */
[----:B------:R-:W3:Y:S01]  /*3630*/  @!P3 LDG.E R38, desc[UR10][R24.64] ;  /* 0x0000000a1826b981 */ /* 0x000ee2000c1e1900 */
[----:B------:R-:W-:-:S03]  /*3640*/  LOP3.LUT P5, RZ, R52, 0x40000, RZ, 0xc0, !PT ;  /* 0x0004000034ff7812 */ /* 0x000fc600078ac0ff */
[----:B------:R0:W-:Y:S02]  /*3650*/  STL.S16 [R1+0x224], R40 ;  /* 0x0002242801007387 */ /* 0x0001e40000100600 */
[----:B0-----:R-:W-:-:S08]  /*3660*/  HFMA2 R40, -RZ, RZ, 0, 0 ;  /* 0x00000000ff287431 */ /* 0x001fd000000001ff */
[----:B------:R-:W2:Y:S01]  /*3670*/  @!P5 LDG.E R40, desc[UR10][R10.64] ;  /* 0x0000000a0a28d981 */ /* 0x000ea2000c1e1900 */
[C---:B----4-:R-:W-:Y:S02]  /*3680*/  @!P2 PRMT R15, R16.reuse, 0x7610, R15 ;  /* 0x00007610100fa816 */ /* 0x050fe4000000000f */
[----:B------:R-:W-:-:S03]  /*3690*/  @!P2 PRMT R14, R16, 0x7632, R14 ;  /* 0x00007632100ea816 */ /* 0x000fc6000000000e */
[----:B------:R-:W-:Y:S04]  /*36a0*/  STL.S16 [R1+0x280], R15 ;  /* 0x0002800f01007387 */ /* 0x000fe80000100600 */
[----:B------:R0:W-:Y:S02]  /*36b0*/  STL.S16 [R1+0x284], R14 ;  /* 0x0002840e01007387 */ /* 0x0001e40000100600 */
[----:B0-----:R-:W-:-:S06]  /*36c0*/  CS2R R14, SRZ ;  /* 0x00000000000e7805 */ /* 0x001fcc000001ff00 */
[----:B------:R0:W4:Y:S04]  /*36d0*/  @!P1 LDG.E R14, desc[UR10][R12.64] ;  /* 0x0000000a0c0e9981 */ /* 0x000128000c1e1900 */
[----:B------:R-:W4:Y:S01]  /*36e0*/  @!P1 LDG.E R15, desc[UR10][R32.64] ;  /* 0x0000000a200f9981 */ /* 0x000f22000c1e1900 */
[----:B0-----:R-:W-:-:S03]  /*36f0*/  PRMT R12, RZ, 0x7610, R12 ;  /* 0x00007610ff0c7816 */ /* 0x001fc6000000000c */
[----:B------:R0:W-:Y:S01]  /*3700*/  STL.S16 [R1+0x17c], R39 ;  /* 0x00017c2701007387 */ /* 0x0001e20000100600 */
[----:B------:R-:W-:Y:S02]  /*3710*/  PRMT R13, RZ, 0x7610, R13 ;  /* 0x00007610ff0d7816 */ /* 0x000fe4000000000d */
[----:B------:R-:W-:Y:S01]  /*3720*/  PRMT R9, RZ, 0x7610, R9 ;  /* 0x00007610ff097816 */ /* 0x000fe20000000009 */
[----:B0-----:R-:W4:Y:S01]  /*3730*/  LDL.LU R39, [R1+0x474] ;  /* 0x0004740001277983 */ /* 0x001f220000300800 */
[----:B------:R-:W-:Y:S02]  /*3740*/  PRMT R8, RZ, 0x7610, R8 ;  /* 0x00007610ff087816 */ /* 0x000fe40000000008 */
[----:B------:R-:W-:Y:S02]  /*3750*/  @!P0 PRMT R53, R27, 0x7632, R53 ;  /* 0x000076321b358816 */ /* 0x000fe40000000035 */
[----:B------:R-:W-:Y:S02]  /*3760*/  LOP3.LUT P0, RZ, R52, 0x20000, RZ, 0xc0, !PT ;  /* 0x0002000034ff7812 */ /* 0x000fe4000780c0ff */
[----:B---3--:R-:W-:-:S02]  /*3770*/  @!P3 PRMT R9, R38, 0x7610, R9 ;  /* 0x000076102609b816 */ /* 0x008fc40000000009 */
[----:B------:R-:W-:Y:S02]  /*3780*/  @!P3 PRMT R8, R38, 0x7632, R8 ;  /* 0x000076322608b816 */ /* 0x000fe40000000008 */
[C---:B------:R-:W-:Y:S01]  /*3790*/  @!P4 PRMT R43, R21.reuse, 0x7610, R43 ;  /* 0x00007610152bc816 */ /* 0x040fe2000000002b */
[----:B------:R0:W-:Y:S01]  /*37a0*/  STL.S16 [R1+0x2d4], R9 ;  /* 0x0002d40901007387 */ /* 0x0001e20000100600 */
[----:B------:R-:W-:Y:S02]  /*37b0*/  @!P4 PRMT R42, R21, 0x7632, R42 ;  /* 0x00007632152ac816 */ /* 0x000fe4000000002a */
[----:B------:R-:W-:Y:S01]  /*37c0*/  PRMT R29, RZ, 0x7610, R29 ;  /* 0x00007610ff1d7816 */ /* 0x000fe2000000001d */
[----:B------:R1:W-:Y:S01]  /*37d0*/  STL.S16 [R1+0x2f8], R8 ;  /* 0x0002f80801007387 */ /* 0x0003e20000100600 */
[----:B------:R-:W-:Y:S02]  /*37e0*/  PRMT R28, RZ, 0x7610, R28 ;  /* 0x00007610ff1c7816 */ /* 0x000fe4000000001c */
[----:B0-----:R-:W-:Y:S01]  /*37f0*/  MOV R9, R47 ;  /* 0x0000002f00097202 */ /* 0x001fe20000000f00 */
[----:B------:R-:W-:Y:S01]  /*3800*/  STL.S16 [R1+0x18c], R43 ;  /* 0x00018c2b01007387 */ /* 0x000fe20000100600 */
[----:B-1----:R-:W-:-:S03]  /*3810*/  MOV R8, R46 ;  /* 0x0000002e00087202 */ /* 0x002fc60000000f00 */
[----:B------:R-:W3:Y:S04]  /*3820*/  LDL.LU.64 R46, [R1+0x2e8] ;  /* 0x0002e800012e7983 */ /* 0x000ee80000300a00 */
[----:B------:R0:W-:Y:S04]  /*3830*/  STL.S16 [R1+0x1f4], R42 ;  /* 0x0001f42a01007387 */ /* 0x0001e80000100600 */
[----:B------:R-:W-:Y:S01]  /*3840*/  STL.S16 [R1+0x178], R49 ;  /* 0x0001783101007387 */ /* 0x000fe20000100600 */
[----:B0-----:R-:W-:-:S03]  /*3850*/  CS2R R42, SRZ ;  /* 0x00000000002a7805 */ /* 0x001fc6000001ff00 */
[----:B------:R0:W-:Y:S04]  /*3860*/  STL.S16 [R1+0x19c], R48 ;  /* 0x00019c3001007387 */ /* 0x0001e80000100600 */
[----:B------:R-:W-:Y:S04]  /*3870*/  STL [R1+0x3bc], R7 ;  /* 0x0003bc0701007387 */ /* 0x000fe80000100800 */
[----:B------:R-:W3:Y:S04]  /*3880*/  @!P0 LDG.E R42, desc[UR10][R4.64] ;  /* 0x0000000a042a8981 */ /* 0x000ee8000c1e1900 */
[----:B0-----:R-:W3:Y:S04]  /*3890*/  LDL.LU.64 R48, [R1+0x2d8] ;  /* 0x0002d80001307983 */ /* 0x001ee80000300a00 */
[----:B------:R-:W3:Y:S04]  /*38a0*/  @!P0 LDG.E R43, desc[UR10][R2.64] ;  /* 0x0000000a022b8981 */ /* 0x000ee8000c1e1900 */
[----:B------:R-:W-:Y:S04]  /*38b0*/  STL.64 [R1+0x3c8], R6 ;  /* 0x0003c80601007387 */ /* 0x000fe80000100a00 */
[----:B------:R-:W-:Y:S04]  /*38c0*/  STL [R1+0x418], R6 ;  /* 0x0004180601007387 */ /* 0x000fe80000100800 */
[----:B------:R-:W-:Y:S04]  /*38d0*/  STL [R1+0x42c], R6 ;  /* 0x00042c0601007387 */ /* 0x000fe80000100800 */
[----:B------:R-:W-:Y:S04]  /*38e0*/  STL [R1+0x444], R6 ;  /* 0x0004440601007387 */ /* 0x000fe80000100800 */
[----:B------:R0:W-:Y:S02]  /*38f0*/  STL.64 [R1+0x460], R6 ;  /* 0x0004600601007387 */ /* 0x0001e40000100a00 */
[----:B0-----:R-:W-:-:S02]  /*3900*/  PRMT R7, RZ, 0x7610, R7 ;  /* 0x00007610ff077816 */ /* 0x001fc40000000007 */
[----:B------:R-:W-:Y:S02]  /*3910*/  PRMT R6, RZ, 0x7610, R6 ;  /* 0x00007610ff067816 */ /* 0x000fe40000000006 */
[C---:B--2---:R-:W-:Y:S02]  /*3920*/  @!P5 PRMT R7, R40.reuse, 0x7610, R7 ;  /* 0x000076102807d816 */ /* 0x044fe40000000007 */
[----:B------:R-:W-:-:S03]  /*3930*/  @!P5 PRMT R6, R40, 0x7632, R6 ;  /* 0x000076322806d816 */ /* 0x000fc60000000006 */
[----:B------:R-:W-:Y:S04]  /*3940*/  STL.S16 [R1+0x2f4], R7 ;  /* 0x0002f40701007387 */ /* 0x000fe80000100600 */
[----:B------:R0:W-:Y:S04]  /*3950*/  STL.S16 [R1+0x2fc], R6 ;  /* 0x0002fc0601007387 */ /* 0x0001e80000100600 */
[----:B0-----:R-:W2:Y:S01]  /*3960*/  LDL.LU.64 R6, [R1+0x2c0] ;  /* 0x0002c00001067983 */ /* 0x001ea20000300a00 */
[----:B----4-:R-:W-:-:S05]  /*3970*/  @!P1 PRMT R12, R14, 0x7632, R12 ;  /* 0x000076320e0c9816 */ /* 0x010fca000000000c */
[----:B------:R0:W-:Y:S02]  /*3980*/  STL.S16 [R1+0x2f0], R12 ;  /* 0x0002f00c01007387 */ /* 0x0001e40000100600 */
[----:B0-----:R-:W-:-:S06]  /*3990*/  HFMA2 R12, -RZ, RZ, 0, 0 ;  /* 0x00000000ff0c7431 */ /* 0x001fcc00000001ff */
[----:B------:R0:W4:Y:S01]  /*39a0*/  @!P5 LDG.E R12, desc[UR10][R22.64] ;  /* 0x0000000a160cd981 */ /* 0x000122000c1e1900 */
[----:B------:R-:W-:-:S05]  /*39b0*/  @!P1 PRMT R13, R14, 0x7610, R13 ;  /* 0x000076100e0d9816 */ /* 0x000fca000000000d */
[----:B------:R1:W-:Y:S01]  /*39c0*/  STL.S16 [R1+0x2ac], R13 ;  /* 0x0002ac0d01007387 */ /* 0x0003e20000100600 */
[C---:B------:R-:W-:Y:S01]  /*39d0*/  @!P1 PRMT R29, R15.reuse, 0x7610, R29 ;  /* 0x000076100f1d9816 */ /* 0x040fe2000000001d */
[----:B-1----:R-:W-:Y:S01]  /*39e0*/  HFMA2 R13, -RZ, RZ, 0, 0 ;  /* 0x00000000ff0d7431 */ /* 0x002fe200000001ff */
[----:B------:R-:W-:-:S05]  /*39f0*/  @!P1 PRMT R28, R15, 0x7632, R28 ;  /* 0x000076320f1c9816 */ /* 0x000fca000000001c */
[----:B------:R-:W2:Y:S04]  /*3a00*/  @!P3 LDG.E R13, desc[UR10][R30.64] ;  /* 0x0000000a1e0db981 */ /* 0x000ea8000c1e1900 */
[----:B------:R-:W-:Y:S04]  /*3a10*/  STL.S16 [R1+0x140], R29 ;  /* 0x0001401d01007387 */ /* 0x000fe80000100600 */
[----:B------:R1:W-:Y:S04]  /*3a20*/  STL.S16 [R1+0x2d0], R28 ;  /* 0x0002d01c01007387 */ /* 0x0003e80000100600 */
[----:B-1----:R-:W2:Y:S04]  /*3a30*/  LDL.LU.64 R28, [R1+0x128] ;  /* 0x00012800011c7983 */ /* 0x002ea80000300a00 */
[----:B------:R1:W-:Y:S04]  /*3a40*/  STL.64 [R1+0x448], R26 ;  /* 0x0004481a01007387 */ /* 0x0003e80000100a00 */
[----:B------:R0:W-:Y:S01]  /*3a50*/  STL.64 [R1+0x468], R18 ;  /* 0x0004681201007387 */ /* 0x0001e20000100a00 */
[----:B-1----:R-:W-:-:S02]  /*3a60*/  PRMT R26, RZ, 0x7610, R26 ;  /* 0x00007610ff1a7816 */ /* 0x002fc4000000001a */
[----:B0-----:R-:W-:Y:S02]  /*3a70*/  PRMT R19, RZ, 0x7610, R19 ;  /* 0x00007610ff137816 */ /* 0x001fe40000000013 */
[----:B------:R-:W-:Y:S01]  /*3a80*/  LOP3.LUT R39, R39, 0xffffffef, RZ, 0xc0, !PT ;  /* 0xffffffef27277812 */ /* 0x000fe200078ec0ff */
[----:B------:R-:W-:Y:S01]  /*3a90*/  STL.S16 [R1+0x198], R45 ;  /* 0x0001982d01007387 */ /* 0x000fe20000100600 */
[----:B------:R-:W-:-:S03]  /*3aa0*/  LOP3.LUT P1, RZ, R52, 0x8000, RZ, 0xc0, !PT ;  /* 0x0000800034ff7812 */ /* 0x000fc6000782c0ff */
[----:B------:R0:W-:Y:S01]  /*3ab0*/  STL.S16 [R1+0x1f0], R44 ;  /* 0x0001f02c01007387 */ /* 0x0001e20000100600 */
[----:B------:R-:W-:Y:S02]  /*3ac0*/  LOP3.LUT P6, RZ, R52, 0x10000, RZ, 0xc0, !PT ;  /* 0x0001000034ff7812 */ /* 0x000fe400078cc0ff */
[----:B------:R-:W-:Y:S01]  /*3ad0*/  PRMT R27, RZ, 0x7610, R27 ;  /* 0x00007610ff1b7816 */ /* 0x000fe2000000001b */
[----:B------:R1:W-:Y:S01]  /*3ae0*/  STL.64 [R1+0x458], R36 ;  /* 0x0004582401007387 */ /* 0x0003e20000100a00 */
[----:B0-----:R-:W-:Y:S02]  /*3af0*/  CS2R R44, SRZ ;  /* 0x00000000002c7805 */ /* 0x001fe4000001ff00 */
[----:B-1----:R-:W-:Y:S02]  /*3b00*/  PRMT R37, RZ, 0x7610, R37 ;  /* 0x00007610ff257816 */ /* 0x002fe40000000025 */
[----:B------:R-:W-:Y:S02]  /*3b10*/  PRMT R36, RZ, 0x7610, R36 ;  /* 0x00007610ff247816 */ /* 0x000fe40000000024 */
[----:B------:R-:W-:-:S02]  /*3b20*/  @!P2 PRMT R37, R17, 0x7610, R37 ;  /* 0x000076101125a816 */ /* 0x000fc40000000025 */
[----:B------:R-:W-:Y:S02]  /*3b30*/  @!P2 PRMT R36, R17, 0x7632, R36 ;  /* 0x000076321124a816 */ /* 0x000fe40000000024 */
[----:B------:R-:W-:Y:S02]  /*3b40*/  LOP3.LUT P2, RZ, R52, 0x4000, RZ, 0xc0, !PT ;  /* 0x0000400034ff7812 */ /* 0x000fe4000784c0ff */
[----:B------:R-:W-:Y:S02]  /*3b50*/  PRMT R22, RZ, 0x7610, R22 ;  /* 0x00007610ff167816 */ /* 0x000fe40000000016 */
[----:B------:R-:W-:Y:S02]  /*3b60*/  PRMT R5, RZ, 0x7610, R5 ;  /* 0x00007610ff057816 */ /* 0x000fe40000000005 */
[----:B------:R-:W-:Y:S02]  /*3b70*/  PRMT R4, RZ, 0x7610, R4 ;  /* 0x00007610ff047816 */ /* 0x000fe40000000004 */
[----:B---3--:R-:W-:-:S02]  /*3b80*/  @!P0 PRMT R5, R42, 0x7632, R5 ;  /* 0x000076322a058816 */ /* 0x008fc40000000005 */
[----:B------:R-:W-:-:S03]  /*3b90*/  @!P0 PRMT R4, R43, 0x7610, R4 ;  /* 0x000076102b048816 */ /* 0x000fc60000000004 */
[----:B------:R-:W-:Y:S04]  /*3ba0*/  STL.S16 [R1+0x130], R5 ;  /* 0x0001300501007387 */ /* 0x000fe80000100600 */
[----:B------:R0:W-:Y:S04]  /*3bb0*/  STL.S16 [R1+0x2d8], R4 ;  /* 0x0002d80401007387 */ /* 0x0001e80000100600 */
[----:B0-----:R-:W3:Y:S01]  /*3bc0*/  LDL.LU.64 R4, [R1+0x2b0] ;  /* 0x0002b00001047983 */ /* 0x001ee20000300a00 */
[C---:B----4-:R-:W-:Y:S02]  /*3bd0*/  @!P5 PRMT R26, R12.reuse, 0x7610, R26 ;  /* 0x000076100c1ad816 */ /* 0x050fe4000000001a */
[----:B------:R-:W-:-:S02]  /*3be0*/  @!P5 PRMT R19, R12, 0x7632, R19 ;  /* 0x000076320c13d816 */ /* 0x000fc40000000013 */
[----:B------:R-:W-:-:S13]  /*3bf0*/  LOP3.LUT P5, RZ, R52, 0x800, RZ, 0xc0, !PT ;  /* 0x0000080034ff7812 */ /* 0x000fda00078ac0ff */
[----:B------:R-:W-:Y:S02]  /*3c00*/  @P5 LOP3.LUT R39, R39, 0x10, RZ, 0xfc, !PT ;  /* 0x0000001027275812 */ /* 0x000fe400078efcff */
[----:B------:R-:W-:Y:S02]  /*3c10*/  LOP3.LUT P5, RZ, R52, 0x10000, RZ, 0xc0, !PT ;  /* 0x0001000034ff7812 */ /* 0x000fe400078ac0ff */
[C---:B--2---:R-:W-:Y:S01]  /*3c20*/  @!P3 PRMT R27, R13.reuse, 0x7610, R27 ;  /* 0x000076100d1bb816 */ /* 0x044fe2000000001b */
[----:B------:R-:W-:Y:S01]  /*3c30*/  STL.S16 [R1+0x134], R26 ;  /* 0x0001341a01007387 */ /* 0x000fe20000100600 */
[----:B------:R-:W-:-:S03]  /*3c40*/  @!P3 PRMT R22, R13, 0x7632, R22 ;  /* 0x000076320d16b816 */ /* 0x000fc60000000016 */
[----:B------:R0:W-:Y:S06]  /*3c50*/  STL.S16 [R1+0x13c], R27 ;  /* 0x00013c1b01007387 */ /* 0x0001ec0000100600 */
[----:B------:R1:W2:Y:S01]  /*3c60*/  @!P5 LDG.E R45, desc[UR10][R46.64] ;  /* 0x0000000a2e2dd981 */ /* 0x0002a2000c1e1900 */
[----:B------:R-:W-:-:S03]  /*3c70*/  LOP3.LUT P3, RZ, R52, 0x2000, RZ, 0xc0, !PT ;  /* 0x0000200034ff7812 */ /* 0x000fc6000786c0ff */
[----:B0-----:R-:W4:Y:S04]  /*3c80*/  LDL.LU.64 R26, [R1+0x2b8] ;  /* 0x0002b800011a7983 */ /* 0x001f280000300a00 */
[----:B------:R-:W3:Y:S01]  /*3c90*/  @!P6 LDG.E R44, desc[UR10][R28.64] ;  /* 0x0000000a1c2ce981 */ /* 0x000ee2000c1e1900 */
[----:B-1----:R-:W-:-:S06]  /*3ca0*/  CS2R R46, SRZ ;  /* 0x00000000002e7805 */ /* 0x002fcc000001ff00 */
[----:B------:R0:W3:Y:S04]  /*3cb0*/  @!P1 LDG.E R47, desc[UR10][R48.64] ;  /* 0x0000000a302f9981 */ /* 0x0000e8000c1e1900 */
[----:B------:R1:W-:Y:S04]  /*3cc0*/  STL.S16 [R1+0x2a8], R22 ;  /* 0x0002a81601007387 */ /* 0x0003e80000100600 */
[----:B------:R-:W-:Y:S01]  /*3cd0*/  STL.S16 [R1+0x254], R37 ;  /* 0x0002542501007387 */ /* 0x000fe20000100600 */
[----:B0-----:R-:W-:-:S03]  /*3ce0*/  CS2R R48, SRZ ;  /* 0x0000000000307805 */ /* 0x001fc6000001ff00 */
[----:B------:R0:W-:Y:S04]  /*3cf0*/  STL.S16 [R1+0x264], R36 ;  /* 0x0002642401007387 */ /* 0x0001e80000100600 */
[----:B------:R0:W3:Y:S04]  /*3d00*/  @!P2 LDG.E R48, desc[UR10][R50.64] ;  /* 0x0000000a3230a981 */ /* 0x0000e8000c1e1900 */
[----:B-1----:R-:W3:Y:S01]  /*3d10*/  LDL.LU.64 R22, [R1+0x2e0] ;  /* 0x0002e00001167983 */ /* 0x002ee20000300a00 */
[----:B------:R-:W-:-:S03]  /*3d20*/  PRMT R3, RZ, 0x7610, R3 ;  /* 0x00007610ff037816 */ /* 0x000fc60000000003 */
[----:B0-----:R-:W3:Y:S01]  /*3d30*/  LDL.LU.64 R36, [R1+0x2c8] ;  /* 0x0002c80001247983 */ /* 0x001ee20000300a00 */
[----:B------:R-:W-:Y:S02]  /*3d40*/  CS2R R50, SRZ ;  /* 0x0000000000327805 */ /* 0x000fe4000001ff00 */
[----:B------:R-:W-:Y:S01]  /*3d50*/  LOP3.LUT R39, R39, 0xfffffff7, RZ, 0xc0, !PT ;  /* 0xfffffff727277812 */ /* 0x000fe200078ec0ff */
[----:B------:R0:W-:Y:S04]  /*3d60*/  STL.64 [R1+0x438], R20 ;  /* 0x0004381401007387 */ /* 0x0001e80000100a00 */
[----:B------:R-:W3:Y:S01]  /*3d70*/  @!P3 LDG.E R50, desc[UR10][R6.64] ;  /* 0x0000000a0632b981 */ /* 0x000ee2000c1e1900 */
[----:B------:R-:W-:Y:S02]  /*3d80*/  LOP3.LUT P4, RZ, R52, 0x1000, RZ, 0xc0, !PT ;  /* 0x0000100034ff7812 */ /* 0x000fe4000788c0ff */
[----:B------:R-:W-:Y:S01]  /*3d90*/  PRMT R10, RZ, 0x7610, R10 ;  /* 0x00007610ff0a7816 */ /* 0x000fe2000000000a */
[----:B------:R1:W-:Y:S04]  /*3da0*/  STL [R1+0x450], R20 ;  /* 0x0004501401007387 */ /* 0x0003e80000100800 */
[----:B------:R-:W3:Y:S04]  /*3db0*/  LDL.LU.64 R28, [R1+0x160] ;  /* 0x00016000011c7983 */ /* 0x000ee80000300a00 */
[----:B------:R-:W3:Y:S01]  /*3dc0*/  LDL.LU.64 R6, [R1+0x298] ;  /* 0x0002980001067983 */ /* 0x000ee20000300a00 */
[----:B0-----:R-:W-:-:S02]  /*3dd0*/  PRMT R21, RZ, 0x7610, R21 ;  /* 0x00007610ff157816 */ /* 0x001fc40000000015 */
[----:B-1----:R-:W-:Y:S02]  /*3de0*/  PRMT R20, RZ, 0x7610, R20 ;  /* 0x00007610ff147816 */ /* 0x002fe40000000014 */
[----:B------:R-:W-:Y:S02]  /*3df0*/  @P3 LOP3.LUT R39, R39, 0x8, RZ, 0xfc, !PT ;  /* 0x0000000827273812 */ /* 0x000fe400078efcff */
[C---:B--2---:R-:W-:Y:S02]  /*3e00*/  @!P5 PRMT R3, R45.reuse, 0x7632, R3 ;  /* 0x000076322d03d816 */ /* 0x044fe40000000003 */
[----:B------:R-:W-:Y:S01]  /*3e10*/  @!P5 PRMT R10, R45, 0x7610, R10 ;  /* 0x000076102d0ad816 */ /* 0x000fe2000000000a */
[----:B----4-:R-:W2:Y:S01]  /*3e20*/  @!P3 LDG.E R51, desc[UR10][R26.64] ;  /* 0x0000000a1a33b981 */ /* 0x010ea2000c1e1900 */
[----:B---3--:R-:W-:-:S03]  /*3e30*/  @!P5 PRMT R21, R44, 0x7610, R21 ;  /* 0x000076102c15d816 */ /* 0x008fc60000000015 */
[----:B------:R0:W-:Y:S01]  /*3e40*/  STL.S16 [R1+0x2bc], R3 ;  /* 0x0002bc0301007387 */ /* 0x0001e20000100600 */
[----:B------:R-:W-:Y:S02]  /*3e50*/  @!P5 PRMT R20, R44, 0x7632, R20 ;  /* 0x000076322c14d816 */ /* 0x000fe40000000014 */
[----:B------:R-:W-:Y:S01]  /*3e60*/  LOP3.LUT P5, RZ, R39, 0x10, RZ, 0xc0, !PT ;  /* 0x0000001027ff7812 */ /* 0x000fe200078ac0ff */
[----:B------:R-:W3:Y:S01]  /*3e70*/  LDL.LU.64 R26, [R1+0x120] ;  /* 0x00012000011a7983 */ /* 0x000ee20000300a00 */
[----:B0-----:R-:W-:-:S06]  /*3e80*/  HFMA2 R3, -RZ, RZ, 0, 0 ;  /* 0x00000000ff037431 */ /* 0x001fcc00000001ff */
[----:B------:R0:W4:Y:S02]  /*3e90*/  @!P4 LDG.E R3, desc[UR10][R4.64] ;  /* 0x0000000a0403c981 */ /* 0x000124000c1e1900 */
[----:B0-----:R-:W-:Y:S02]  /*3ea0*/  CS2R R4, SRZ ;  /* 0x0000000000047805 */ /* 0x001fe4000001ff00 */
[----:B------:R-:W2:Y:S04]  /*3eb0*/  @!P1 LDG.E R46, desc[UR10][R22.64] ;  /* 0x0000000a162e9981 */ /* 0x000ea8000c1e1900 */
[----:B------:R0:W-:Y:S01]  /*3ec0*/  STL.S16 [R1+0x180], R53 ;  /* 0x0001803501007387 */ /* 0x0001e20000100600 */
[----:B------:R-:W-:-:S03]  /*3ed0*/  LOP3.LUT P6, RZ, R52, 0x400, RZ, 0xc0, !PT ;  /* 0x0000040034ff7812 */ /* 0x000fc600078cc0ff */
[----:B------:R-:W4:Y:S04]  /*3ee0*/  @!P2 LDG.E R49, desc[UR10][R36.64] ;  /* 0x0000000a2431a981 */ /* 0x000f28000c1e1900 */
[----:B------:R-:W4:Y:S04]  /*3ef0*/  LDL.LU.64 R22, [R1+0x288] ;  /* 0x0002880001167983 */ /* 0x000f280000300a00 */
[----:B0-----:R-:W4:Y:S04]  /*3f00*/  LDL.LU R53, [R1+0x470] ;  /* 0x0004700001357983 */ /* 0x001f280000300800 */
[----:B------:R0:W-:Y:S04]  /*3f10*/  STL.S16 [R1+0x2b8], R10 ;  /* 0x0002b80a01007387 */ /* 0x0001e80000100600 */
[----:B------:R1:W4:Y:S01]  /*3f20*/  @!P5 LDG.E R5, desc[UR10][R6.64] ;  /* 0x0000000a0605d981 */ /* 0x000322000c1e1900 */
[----:B------:R-:W-:-:S03]  /*3f30*/  PRMT R2, RZ, 0x7610, R2 ;  /* 0x00007610ff027816 */ /* 0x000fc60000000002 */
[----:B------:R-:W-:Y:S04]  /*3f40*/  STL.S16 [R1+0x128], R21 ;  /* 0x0001281501007387 */ /* 0x000fe80000100600 */
[----:B------:R1:W-:Y:S04]  /*3f50*/  STL.S16 [R1+0x160], R20 ;  /* 0x0001601401007387 */ /* 0x0003e80000100600 */
[----:B------:R-:W2:Y:S01]  /*3f60*/  LDL.LU.64 R6, [R1+0x460] ;  /* 0x0004600001067983 */ /* 0x000ea20000300a00 */
[----:B0-----:R-:W-:Y:S02]  /*3f70*/  MOV R10, RZ ;  /* 0x000000ff000a7202 */ /* 0x001fe40000000f00 */
[----:B------:R-:W-:-:S02]  /*3f80*/  PRMT R18, RZ, 0x7610, R18 ;  /* 0x00007610ff127816 */ /* 0x000fc40000000012 */
[----:B------:R-:W-:Y:S01]  /*3f90*/  PRMT R25, RZ, 0x7610, R25 ;  /* 0x00007610ff197816 */ /* 0x000fe20000000019 */
[----:B-1----:R-:W4:Y:S01]  /*3fa0*/  LDL.LU.64 R20, [R1+0x168] ;  /* 0x0001680001147983 */ /* 0x002f220000300a00 */
[----:B------:R-:W-:Y:S02]  /*3fb0*/  @!P0 PRMT R2, R43, 0x7632, R2 ;  /* 0x000076322b028816 */ /* 0x000fe40000000002 */
[----:B------:R-:W-:Y:S02]  /*3fc0*/  PRMT R24, RZ, 0x7610, R24 ;  /* 0x00007610ff187816 */ /* 0x000fe40000000018 */
[----:B------:R-:W-:Y:S01]  /*3fd0*/  PRMT R11, RZ, 0x7610, R11 ;  /* 0x00007610ff0b7816 */ /* 0x000fe2000000000b */
[----:B------:R0:W-:Y:S01]  /*3fe0*/  STL.S16 [R1+0x2dc], R2 ;  /* 0x0002dc0201007387 */ /* 0x0001e20000100600 */
[----:B------:R-:W-:Y:S02]  /*3ff0*/  LOP3.LUT P3, RZ, R52, 0x100, RZ, 0xc0, !PT ;  /* 0x0000010034ff7812 */ /* 0x000fe4000786c0ff */
[----:B------:R-:W-:Y:S01]  /*4000*/  LOP3.LUT R39, R39, 0xfffffffb, RZ, 0xc0, !PT ;  /* 0xfffffffb27277812 */ /* 0x000fe200078ec0ff */
[----:B------:R-:W-:Y:S04]  /*4010*/  STL.S16 [R1+0x138], R19 ;  /* 0x0001381301007387 */ /* 0x000fe80000100600 */
[----:B------:R-:W4:Y:S01]  /*4020*/  LDL.LU.64 R36, [R1+0x290] ;  /* 0x0002900001247983 */ /* 0x000f220000300a00 */
[----:B0-----:R-:W-:-:S06]  /*4030*/  MOV R2, RZ ;  /* 0x000000ff00027202 */ /* 0x001fcc0000000f00 */
[----:B------:R-:W4:Y:S04]  /*4040*/  @!P4 LDG.E R2, desc[UR10][R28.64] ;  /* 0x0000000a1c02c981 */ /* 0x000f28000c1e1900 */
[----:B------:R-:W4:Y:S04]  /*4050*/  LDL.LU.64 R28, [R1+0x110] ;  /* 0x00011000011c7983 */ /* 0x000f280000300a00 */
[----:B---3--:R-:W3:Y:S04]  /*4060*/  @!P6 LDG.E R10, desc[UR10][R26.64] ;  /* 0x0000000a1a0ae981 */ /* 0x008ee8000c1e1900 */
[----:B------:R-:W3:Y:S01]  /*4070*/  LDL.LU.64 R26, [R1+0x278] ;  /* 0x00027800011a7983 */ /* 0x000ee20000300a00 */
[----:B--2---:R-:W-:-:S02]  /*4080*/  PRMT R7, RZ, 0x7610, R7 ;  /* 0x00007610ff077816 */ /* 0x004fc40000000007 */
[----:B------:R-:W-:Y:S02]  /*4090*/  PRMT R6, RZ, 0x7610, R6 ;  /* 0x00007610ff067816 */ /* 0x000fe40000000006 */
[C---:B------:R-:W-:Y:S02]  /*40a0*/  @!P1 PRMT R7, R46.reuse, 0x7610, R7 ;  /* 0x000076102e079816 */ /* 0x040fe40000000007 */
[----:B------:R-:W-:-:S03]  /*40b0*/  @!P1 PRMT R6, R46, 0x7632, R6 ;  /* 0x000076322e069816 */ /* 0x000fc60000000006 */
[----:B------:R-:W-:Y:S04]  /*40c0*/  STL.S16 [R1+0x120], R7 ;  /* 0x0001200701007387 */ /* 0x000fe80000100600 */
[----:B------:R0:W-:Y:S04]  /*40d0*/  STL.S16 [R1+0x124], R6 ;  /* 0x0001240601007387 */ /* 0x0001e80000100600 */
[----:B0-----:R-:W2:Y:S01]  /*40e0*/  LDL.LU.64 R6, [R1+0x158] ;  /* 0x0001580001067983 */ /* 0x001ea20000300a00 */
[----:B----4-:R-:W-:Y:S02]  /*40f0*/  PRMT R53, RZ, 0x7610, R53 ;  /* 0x00007610ff357816 */ /* 0x010fe40000000035 */
[----:B------:R-:W-:-:S02]  /*4100*/  @!P0 PRMT R18, R42, 0x7610, R18 ;  /* 0x000076102a128816 */ /* 0x000fc40000000012 */
[----:B------:R-:W-:Y:S02]  /*4110*/  LOP3.LUT P0, RZ, R52, 0x200, RZ, 0xc0, !PT ;  /* 0x0000020034ff7812 */ /* 0x000fe4000780c0ff */
[----:B------:R-:W-:Y:S02]  /*4120*/  @!P1 PRMT R53, R47, 0x7610, R53 ;  /* 0x000076102f359816 */ /* 0x000fe40000000035 */
[----:B------:R-:W-:-:S03]  /*4130*/  @!P2 PRMT R25, R49, 0x7610, R25 ;  /* 0x000076103119a816 */ /* 0x000fc60000000019 */
[----:B------:R0:W-:Y:S01]  /*4140*/  STL.S16 [R1+0x298], R53 ;  /* 0x0002983501007387 */ /* 0x0001e20000100600 */
[----:B------:R-:W-:Y:S02]  /*4150*/  @!P2 PRMT R24, R49, 0x7632, R24 ;  /* 0x000076323118a816 */ /* 0x000fe40000000018 */
[----:B0-----:R-:W-:Y:S01]  /*4160*/  MOV R53, RZ ;  /* 0x000000ff00357202 */ /* 0x001fe20000000f00 */
[----:B------:R-:W-:Y:S04]  /*4170*/  STL.S16 [R1+0x288], R25 ;  /* 0x0002881901007387 */ /* 0x000fe80000100600 */
[----:B------:R0:W-:Y:S04]  /*4180*/  STL.S16 [R1+0x28c], R24 ;  /* 0x00028c1801007387 */ /* 0x0001e80000100600 */
[----:B------:R1:W4:Y:S01]  /*4190*/  @!P0 LDG.E R53, desc[UR10][R22.64] ;  /* 0x0000000a16358981 */ /* 0x000322000c1e1900 */
[----:B0-----:R-:W-:-:S02]  /*41a0*/  CS2R R24, SRZ ;  /* 0x0000000000187805 */ /* 0x001fc4000001ff00 */
[----:B-1----:R-:W-:-:S06]  /*41b0*/  CS2R R22, SRZ ;  /* 0x0000000000167805 */ /* 0x002fcc000001ff00 */
[----:B------:R0:W4:Y:S01]  /*41c0*/  @!P0 LDG.E R22, desc[UR10][R20.64] ;  /* 0x0000000a14168981 */ /* 0x000122000c1e1900 */
[----:B------:R-:W-:-:S03]  /*41d0*/  @P4 LOP3.LUT R39, R39, 0x4, RZ, 0xfc, !PT ;  /* 0x0000000427274812 */ /* 0x000fc600078efcff */
[----:B------:R-:W4:Y:S04]  /*41e0*/  @!P3 LDG.E R23, desc[UR10][R28.64] ;  /* 0x0000000a1c17b981 */ /* 0x000f28000c1e1900 */
[----:B------:R-:W0:Y:S01]  /*41f0*/  LDL.LU R20, [R1+0x450] ;  /* 0x0004500001147983 */ /* 0x000e220000300800 */
[----:B------:R-:W-:-:S03]  /*4200*/  LOP3.LUT P4, RZ, R52, 0x80, RZ, 0xc0, !PT ;  /* 0x0000008034ff7812 */ /* 0x000fc6000788c0ff */
[----:B------:R-:W4:Y:S04]  /*4210*/  LDL.LU.64 R28, [R1+0x150] ;  /* 0x00015000011c7983 */ /* 0x000f280000300a00 */
[----:B---3--:R1:W3:Y:S04]  /*4220*/  @!P3 LDG.E R24, desc[UR10][R26.64] ;  /* 0x0000000a1a18b981 */ /* 0x0082e8000c1e1900 */
[----:B------:R-:W4:Y:S04]  /*4230*/  LDL.LU.64 R26, [R1+0x448] ;  /* 0x00044800011a7983 */ /* 0x000f280000300a00 */
[----:B--2---:R2:W3:Y:S04]  /*4240*/  @!P4 LDG.E R25, desc[UR10][R6.64] ;  /* 0x0000000a0619c981 */ /* 0x0044e8000c1e1900 */
[----:B------:R-:W2:Y:S01]  /*4250*/  LDL.LU R6, [R1+0x444] ;  /* 0x0004440001067983 */ /* 0x000ea20000300800 */
[----:B------:R-:W-:-:S02]  /*4260*/  LOP3.LUT P3, RZ, R39, 0x8, RZ, 0xc0, !PT ;  /* 0x0000000827ff7812 */ /* 0x000fc4000786c0ff */
[----:B------:R-:W-:Y:S02]  /*4270*/  @!P1 PRMT R11, R47, 0x7632, R11 ;  /* 0x000076322f0b9816 */ /* 0x000fe4000000000b */
[----:B------:R-:W-:Y:S01]  /*4280*/  LOP3.LUT P1, RZ, R52, 0x40, RZ, 0xc0, !PT ;  /* 0x0000004034ff7812 */ /* 0x000fe2000782c0ff */
[----:B------:R1:W-:Y:S04]  /*4290*/  STL.S16 [R1+0x12c], R18 ;  /* 0x00012c1201007387 */ /* 0x0003e80000100600 */
[----:B-1----:R-:W3:Y:S01]  /*42a0*/  LDL.LU.64 R18, [R1+0x2a0] ;  /* 0x0002a00001127983 */ /* 0x002ee20000300a00 */
[----:B0-----:R-:W-:-:S04]  /*42b0*/  PRMT R20, RZ, 0x7610, R20 ;  /* 0x00007610ff147816 */ /* 0x001fc80000000014 */
[----:B------:R-:W-:-:S05]  /*42c0*/  @!P2 PRMT R20, R48, 0x7610, R20 ;  /* 0x000076103014a816 */ /* 0x000fca0000000014 */
[----:B------:R0:W-:Y:S04]  /*42d0*/  STL.S16 [R1+0x168], R20 ;  /* 0x0001681401007387 */ /* 0x0001e80000100600 */
[----:B0-----:R-:W3:Y:S04]  /*42e0*/  LDL.LU.64 R20, [R1+0x270] ;  /* 0x0002700001147983 */ /* 0x001ee80000300a00 */
[----:B----4-:R0:W-:Y:S02]  /*42f0*/  STL [R1+0x10], R27 ;  /* 0x0000101b01007387 */ /* 0x0101e40000100800 */
[----:B0-----:R-:W-:-:S04]  /*4300*/  PRMT R27, RZ, 0x7610, R27 ;  /* 0x00007610ff1b7816 */ /* 0x001fc8000000001b */
[----:B------:R-:W-:Y:S01]  /*4310*/  @!P3 PRMT R27, R51, 0x7632, R27 ;  /* 0x00007632331bb816 */ /* 0x000fe2000000001b */
[----:B------:R-:W-:Y:S04]  /*4320*/  STL [R1+0x90], R26 ;  /* 0x0000901a01007387 */ /* 0x000fe80000100800 */
[----:B------:R0:W-:Y:S02]  /*4330*/  STL.S16 [R1+0x27c], R27 ;  /* 0x00027c1b01007387 */ /* 0x0001e40000100600 */
[----:B0-----:R-:W-:-:S06]  /*4340*/  CS2R R26, SRZ ;  /* 0x00000000001a7805 */ /* 0x001fcc000001ff00 */
[----:B------:R0:W4:Y:S04]  /*4350*/  @!P1 LDG.E R27, desc[UR10][R28.64] ;  /* 0x0000000a1c1b9981 */ /* 0x000128000c1e1900 */
[----:B------:R-:W4:Y:S01]  /*4360*/  LDL.LU.64 R28, [R1+0x430] ;  /* 0x00043000011c7983 */ /* 0x000f220000300a00 */
[----:B--2---:R-:W-:-:S04]  /*4370*/  PRMT R6, RZ, 0x7610, R6 ;  /* 0x00007610ff067816 */ /* 0x004fc80000000006 */
[----:B------:R-:W-:-:S05]  /*4380*/  @!P3 PRMT R6, R50, 0x7610, R6 ;  /* 0x000076103206b816 */ /* 0x000fca0000000006 */
[----:B------:R1:W-:Y:S04]  /*4390*/  STL.S16 [R1+0x15c], R6 ;  /* 0x00015c0601007387 */ /* 0x0003e80000100600 */
[----:B---3--:R-:W2:Y:S04]  /*43a0*/  @!P5 LDG.E R4, desc[UR10][R18.64] ;  /* 0x0000000a1204d981 */ /* 0x008ea8000c1e1900 */
[----:B-1----:R-:W3:Y:S04]  /*43b0*/  LDL.LU.64 R6, [R1+0x268] ;  /* 0x0002680001067983 */ /* 0x002ee80000300a00 */
[----:B------:R1:W-:Y:S04]  /*43c0*/  STL.S16 [R1+0x29c], R11 ;  /* 0x00029c0b01007387 */ /* 0x0003e80000100600 */
[----:B------:R-:W-:Y:S04]  /*43d0*/  STL [R1+0x37c], R0 ;  /* 0x00037c0001007387 */ /* 0x000fe80000100800 */
[----:B------:R-:W-:Y:S04]  /*43e0*/  STL [R1+0x380], R0 ;  /* 0x0003800001007387 */ /* 0x000fe80000100800 */
[----:B------:R-:W2:Y:S01]  /*43f0*/  @!P4 LDG.E R26, desc[UR10][R20.64] ;  /* 0x0000000a141ac981 */ /* 0x000ea2000c1e1900 */
[----:B------:R-:W-:-:S03]  /*4400*/  LOP3.LUT P4, RZ, R39, 0x4, RZ, 0xc0, !PT ;  /* 0x0000000427ff7812 */ /* 0x000fc6000788c0ff */
[----:B----4-:R0:W-:Y:S04]  /*4410*/  STL [R1+0x14], R29 ;  /* 0x0000141d01007387 */ /* 0x0101e80000100800 */
[----:B------:R-:W-:Y:S01]  /*4420*/  STL [R1+0x94], R28 ;  /* 0x0000941c01007387 */ /* 0x000fe20000100800 */
[----:B-1----:R-:W-:-:S03]  /*4430*/  HFMA2 R11, -RZ, RZ, 0, 0 ;  /* 0x00000000ff0b7431 */ /* 0x002fc600000001ff */
[----:B------:R-:W-:Y:S01]  /*4440*/  STL [R1+0x390], R0 ;  /* 0x0003900001007387 */ /* 0x000fe20000100800 */
[----:B0-----:R-:W-:-:S03]  /*4450*/  PRMT R29, RZ, 0x7610, R29 ;  /* 0x00007610ff1d7816 */ /* 0x001fc6000000001d */
[----:B------:R-:W-:Y:S01]  /*4460*/  STL [R1+0x398], R0 ;  /* 0x0003980001007387 */ /* 0x000fe20000100800 */
[----:B------:R-:W-:-:S03]  /*4470*/  @!P4 PRMT R29, R3, 0x7632, R29 ;  /* 0x00007632031dc816 */ /* 0x000fc6000000001d */
[----:B------:R-:W-:Y:S04]  /*4480*/  STL [R1+0x39c], R0 ;  /* 0x00039c0001007387 */ /* 0x000fe80000100800 */
[----:B------:R0:W-:Y:S04]  /*4490*/  STL.S16 [R1+0x274], R29 ;  /* 0x0002741d01007387 */ /* 0x0001e80000100600 */
[----:B------:R-:W-:Y:S04]  /*44a0*/  STL [R1+0x3b8], R0 ;  /* 0x0003b80001007387 */ /* 0x000fe80000100800 */
[----:B------:R-:W-:Y:S01]  /*44b0*/  STL [R1+0x3c0], R0 ;  /* 0x0003c00001007387 */ /* 0x000fe20000100800 */
[----:B0-----:R-:W-:-:S03]  /*44c0*/  CS2R R28, SRZ ;  /* 0x00000000001c7805 */ /* 0x001fc6000001ff00 */
[----:B------:R-:W-:Y:S04]  /*44d0*/  STL [R1+0x3d8], R0 ;  /* 0x0003d80001007387 */ /* 0x000fe80000100800 */
[----:B------:R-:W-:Y:S04]  /*44e0*/  STL [R1+0x3e0], R0 ;  /* 0x0003e00001007387 */ /* 0x000fe80000100800 */
[----:B------:R-:W-:Y:S04]  /*44f0*/  STL [R1+0x3f8], R0 ;  /* 0x0003f80001007387 */ /* 0x000fe80000100800 */
[----:B------:R-:W-:Y:S04]  /*4500*/  STL [R1+0x400], R0 ;  /* 0x0004000001007387 */ /* 0x000fe80000100800 */
[----:B---3--:R0:W3:Y:S04]  /*4510*/  @!P1 LDG.E R28, desc[UR10][R6.64] ;  /* 0x0000000a061c9981 */ /* 0x0080e8000c1e1900 */
[----:B------:R-:W-:Y:S04]  /*4520*/  STL [R1+0x404], R0 ;  /* 0x0004040001007387 */ /* 0x000fe80000100800 */
[----:B------:R-:W-:Y:S04]  /*4530*/  STL [R1+0x40c], R0 ;  /* 0x00040c0001007387 */ /* 0x000fe80000100800 */
[----:B------:R-:W0:Y:S04]  /*4540*/  LDL.LU R6, [R1+0x42c] ;  /* 0x00042c0001067983 */ /* 0x000e280000300800 */
[----:B------:R-:W-:Y:S04]  /*4550*/  STL [R1+0x410], R0 ;  /* 0x0004100001007387 */ /* 0x000fe80000100800 */
[----:B------:R-:W-:Y:S04]  /*4560*/  STL [R1+0x41c], R0 ;  /* 0x00041c0001007387 */ /* 0x000fe80000100800 */
[----:B------:R-:W-:Y:S04]  /*4570*/  STL [R1+0x424], R0 ;  /* 0x0004240001007387 */ /* 0x000fe80000100800 */
[----:B------:R1:W-:Y:S01]  /*4580*/  STL [R1+0x440], R0 ;  /* 0x0004400001007387 */ /* 0x0003e20000100800 */
[----:B------:R-:W-:-:S02]  /*4590*/  PRMT R35, RZ, 0x7610, R35 ;  /* 0x00007610ff237816 */ /* 0x000fc40000000023 */
[----:B------:R-:W-:Y:S01]  /*45a0*/  PRMT R34, RZ, 0x7610, R34 ;  /* 0x00007610ff227816 */ /* 0x000fe20000000022 */
[----:B------:R-:W4:Y:S04]  /*45b0*/  @!P6 LDG.E R11, desc[UR10][R36.64] ;  /* 0x0000000a240be981 */ /* 0x000f28000c1e1900 */
[----:B------:R-:W-:Y:S01]  /*45c0*/  STL [R1+0x3dc], R49 ;  /* 0x0003dc3101007387 */ /* 0x000fe20000100800 */
[----:B-1----:R-:W-:-:S03]  /*45d0*/  PRMT R0, RZ, 0x7610, R0 ;  /* 0x00007610ff007816 */ /* 0x002fc60000000000 */
[----:B------:R-:W-:Y:S01]  /*45e0*/  STL.64 [R1+0x3e8], R48 ;  /* 0x0003e83001007387 */ /* 0x000fe20000100a00 */
[----:B------:R-:W-:Y:S02]  /*45f0*/  @!P3 PRMT R0, R51, 0x7610, R0 ;  /* 0x000076103300b816 */ /* 0x000fe40000000000 */
[----:B------:R-:W-:Y:S01]  /*4600*/  @!P2 PRMT R35, R48, 0x7632, R35 ;  /* 0x000076323023a816 */ /* 0x000fe20000000023 */
[----:B------:R-:W-:Y:S01]  /*4610*/  STL.64 [R1+0x3d0], R50 ;  /* 0x0003d03201007387 */ /* 0x000fe20000100a00 */
[----:B------:R-:W-:-:S03]  /*4620*/  @!P3 PRMT R34, R50, 0x7632, R34 ;  /* 0x000076323222b816 */ /* 0x000fc60000000022 */
[----:B------:R1:W-:Y:S04]  /*4630*/  STL.S16 [R1+0x278], R0 ;  /* 0x0002780001007387 */ /* 0x0003e80000100600 */
[----:B------:R-:W-:Y:S01]  /*4640*/  STL.S16 [R1+0x16c], R35 ;  /* 0x00016c2301007387 */ /* 0x000fe20000100600 */
[----:B------:R-:W-:Y:S02]  /*4650*/  LOP3.LUT R39, R39, 0xfffffffe, RZ, 0xc0, !PT ;  /* 0xfffffffe27277812 */ /* 0x000fe400078ec0ff */
[----:B------:R-:W-:Y:S02]  /*4660*/  PRMT R33, RZ, 0x7610, R33 ;  /* 0x00007610ff217816 */ /* 0x000fe40000000021 */
[----:B------:R-:W-:Y:S01]  /*4670*/  PRMT R32, RZ, 0x7610, R32 ;  /* 0x00007610ff207816 */ /* 0x000fe20000000020 */
[----:B-1----:R-:W3:Y:S01]  /*4680*/  LDL.LU R0, [R1+0x440] ;  /* 0x0004400001007983 */ /* 0x002ee20000300800 */
[----:B------:R-:W-:-:S03]  /*4690*/  PRMT R49, RZ, 0x7610, R49 ;  /* 0x00007610ff317816 */ /* 0x000fc60000000031 */
[----:B------:R1:W-:Y:S01]  /*46a0*/  STL.S16 [R1+0x164], R34 ;  /* 0x0001642201007387 */ /* 0x0003e20000100600 */
[----:B------:R-:W-:Y:S02]  /*46b0*/  PRMT R48, RZ, 0x7610, R48 ;  /* 0x00007610ff307816 */ /* 0x000fe40000000030 */
[----:B------:R-:W-:Y:S02]  /*46c0*/  @!P4 PRMT R49, R2, 0x7632, R49 ;  /* 0x000076320231c816 */ /* 0x000fe40000000031 */
[----:B------:R-:W-:Y:S02]  /*46d0*/  PRMT R31, RZ, 0x7610, R31 ;  /* 0x00007610ff1f7816 */ /* 0x000fe4000000001f */
[----:B------:R-:W-:Y:S01]  /*46e0*/  PRMT R30, RZ, 0x7610, R30 ;  /* 0x00007610ff1e7816 */ /* 0x000fe2000000001e */
[----:B------:R-:W-:Y:S04]  /*46f0*/  STL [R1+0x428], R41 ;  /* 0x0004282901007387 */ /* 0x000fe80000100800 */
[----:B-1----:R-:W3:Y:S01]  /*4700*/  LDL.LU.64 R34, [R1+0x148] ;  /* 0x0001480001227983 */ /* 0x002ee20000300a00 */
[----:B------:R-:W-:-:S03]  /*4710*/  @!P4 PRMT R48, R3, 0x7610, R48 ;  /* 0x000076100330c816 */ /* 0x000fc60000000030 */
[----:B------:R-:W-:Y:S04]  /*4720*/  STL.S16 [R1+0x158], R49 ;  /* 0x0001583101007387 */ /* 0x000fe80000100600 */
[----:B------:R1:W-:Y:S04]  /*4730*/  STL.S16 [R1+0x270], R48 ;  /* 0x0002703001007387 */ /* 0x0003e80000100600 */
[----:B------:R-:W-:Y:S04]  /*4740*/  STL [R1+0xa4], R14 ;  /* 0x0000a40e01007387 */ /* 0x000fe80000100800 */
[----:B------:R-:W-:Y:S04]  /*4750*/  STL [R1+0x28], R13 ;  /* 0x0000280d01007387 */ /* 0x000fe80000100800 */
[----:B-1----:R-:W3:Y:S04]  /*4760*/  LDL.LU.64 R48, [R1+0x118] ;  /* 0x0001180001307983 */ /* 0x002ee80000300a00 */
[----:B------:R-:W3:Y:S04]  /*4770*/  LDL.LU.64 R18, [R1+0x468] ;  /* 0x0004680001127983 */ /* 0x000ee80000300a00 */
[----:B------:R-:W-:Y:S04]  /*4780*/  STL [R1+0x20], R17 ;  /* 0x0000201101007387 */ /* 0x000fe80000100800 */
[----:B------:R-:W-:Y:S04]  /*4790*/  STL [R1+0xa0], R16 ;  /* 0x0000a01001007387 */ /* 0x000fe80000100800 */
[----:B------:R-:W-:Y:S04]  /*47a0*/  STL [R1+0x24], R15 ;  /* 0x0000240f01007387 */ /* 0x000fe80000100800 */
[----:B------:R-:W3:Y:S01]  /*47b0*/  LDL.LU.64 R20, [R1+0x438] ;  /* 0x0004380001147983 */ /* 0x000ee20000300a00 */
[----:B0-----:R-:W-:-:S03]  /*47c0*/  PRMT R6, RZ, 0x7610, R6 ;  /* 0x00007610ff067816 */ /* 0x001fc60000000006 */
[----:B------:R-:W3:Y:S01]  /*47d0*/  LDL.LU.64 R36, [R1+0x458] ;  /* 0x0004580001247983 */ /* 0x000ee20000300a00 */
[----:B--2---:R-:W-:-:S05]  /*47e0*/  @!P5 PRMT R6, R4, 0x7610, R6 ;  /* 0x000076100406d816 */ /* 0x004fca0000000006 */
[----:B------:R0:W-:Y:S04]  /*47f0*/  STL.S16 [R1+0x148], R6 ;  /* 0x0001480601007387 */ /* 0x0001e80000100600 */
[----:B0-----:R-:W2:Y:S01]  /*4800*/  LDL.LU.64 R6, [R1+0x228] ;  /* 0x0002280001067983 */ /* 0x001ea20000300a00 */
[----:B------:R-:W-:Y:S02]  /*4810*/  PRMT R50, RZ, 0x7610, R50 ;  /* 0x00007610ff327816 */ /* 0x000fe40000000032 */
[----:B------:R-:W-:Y:S02]  /*4820*/  @P1 LOP3.LUT R39, R39, 0x1, RZ, 0xfc, !PT ;  /* 0x0000000127271812 */ /* 0x000fe400078efcff */
[----:B------:R-:W-:Y:S02]  /*4830*/  LOP3.LUT P1, RZ, R52, 0x80, RZ, 0xc0, !PT ;  /* 0x0000008034ff7812 */ /* 0x000fe4000782c0ff */
[----:B------:R-:W-:-:S02]  /*4840*/  @!P4 PRMT R50, R2, 0x7610, R50 ;  /* 0x000076100232c816 */ /* 0x000fc40000000032 */
[----:B------:R-:W-:Y:S02]  /*4850*/  LOP3.LUT P4, RZ, R52, 0x8, RZ, 0xc0, !PT ;  /* 0x0000000834ff7812 */ /* 0x000fe4000788c0ff */
[----:B------:R-:W-:Y:S02]  /*4860*/  @!P6 PRMT R33, R10, 0x7632, R33 ;  /* 0x000076320a21e816 */ /* 0x000fe40000000021 */
[----:B----4-:R-:W-:Y:S02]  /*4870*/  @!P6 PRMT R32, R11, 0x7610, R32 ;  /* 0x000076100b20e816 */ /* 0x010fe40000000020 */
[C---:B------:R-:W-:Y:S01]  /*4880*/  LOP3.LUT P2, RZ, R52.reuse, 0x20, RZ, 0xc0, !PT ;  /* 0x0000002034ff7812 */ /* 0x040fe2000784c0ff */
[----:B------:R-:W-:Y:S01]  /*4890*/  STL.S16 [R1+0x118], R33 ;  /* 0x0001182101007387 */ /* 0x000fe20000100600 */
[----:B------:R-:W-:-:S03]  /*48a0*/  LOP3.LUT P3, RZ, R52, 0x10, RZ, 0xc0, !PT ;  /* 0x0000001034ff7812 */ /* 0x000fc6000786c0ff */
[----:B------:R0:W-:Y:S01]  /*48b0*/  STL.S16 [R1+0x11c], R32 ;  /* 0x00011c2001007387 */ /* 0x0001e20000100600 */
[C---:B------:R-:W-:Y:S02]  /*48c0*/  @!P5 PRMT R31, R5.reuse, 0x7610, R31 ;  /* 0x00007610051fd816 */ /* 0x040fe4000000001f */
[----:B------:R-:W-:Y:S02]  /*48d0*/  @!P5 PRMT R30, R5, 0x7632, R30 ;  /* 0x00007632051ed816 */ /* 0x000fe4000000001e */
[----:B---3--:R-:W-:Y:S02]  /*48e0*/  PRMT R0, RZ, 0x7610, R0 ;  /* 0x00007610ff007816 */ /* 0x008fe40000000000 */
[----:B0-----:R-:W-:Y:S02]  /*48f0*/  CS2R R32, SRZ ;  /* 0x0000000000207805 */ /* 0x001fe4000001ff00 */
[----:B------:R-:W-:Y:S01]  /*4900*/  @!P1 PRMT R0, R26, 0x7632, R0 ;  /* 0x000076321a009816 */ /* 0x000fe20000000000 */
[----:B------:R-:W-:Y:S04]  /*4910*/  STL.S16 [R1+0x150], R31 ;  /* 0x0001501f01007387 */ /* 0x000fe80000100600 */
[----:B------:R0:W-:Y:S04]  /*4920*/  STL.S16 [R1+0x268], R30 ;  /* 0x0002681e01007387 */ /* 0x0001e80000100600 */
[----:B------:R-:W3:Y:S01]  /*4930*/  @!P2 LDG.E R29, desc[UR10][R34.64] ;  /* 0x0000000a221da981 */ /* 0x000ee2000c1e1900 */
[----:B0-----:R-:W-:-:S03]  /*4940*/  CS2R R30, SRZ ;  /* 0x00000000001e7805 */ /* 0x001fc6000001ff00 */
[----:B------:R-:W4:Y:S04]  /*4950*/  LDL.LU.64 R34, [R1+0x248] ;  /* 0x0002480001227983 */ /* 0x000f280000300a00 */
[----:B------:R-:W3:Y:S04]  /*4960*/  @!P3 LDG.E R31, desc[UR10][R48.64] ;  /* 0x0000000a301fb981 */ /* 0x000ee8000c1e1900 */
[----:B------:R0:W-:Y:S04]  /*4970*/  STL.S16 [R1+0x154], R50 ;  /* 0x0001543201007387 */ /* 0x0001e80000100600 */
[----:B------:R-:W3:Y:S04]  /*4980*/  LDL.LU.64 R48, [R1+0x238] ;  /* 0x0002380001307983 */ /* 0x000ee80000300a00 */
[----:B0-----:R-:W3:Y:S04]  /*4990*/  LDL.LU.64 R50, [R1+0x258] ;  /* 0x0002580001327983 */ /* 0x001ee80000300a00 */
[----:B--2---:R-:W2:Y:S04]  /*49a0*/  @!P4 LDG.E R33, desc[UR10][R6.64] ;  /* 0x0000000a0621c981 */ /* 0x004ea8000c1e1900 */
[----:B------:R-:W2:Y:S04]  /*49b0*/  LDL.LU.64 R6, [R1+0x208] ;  /* 0x0002080001067983 */ /* 0x000ea80000300a00 */
[----:B------:R0:W-:Y:S04]  /*49c0*/  STL.S16 [R1+0x20c], R0 ;  /* 0x00020c0001007387 */ /* 0x0001e80000100600 */
[----:B0-----:R-:W2:Y:S01]  /*49d0*/  LDL.LU R0, [R1+0x424] ;  /* 0x0004240001007983 */ /* 0x001ea20000300800 */
[----:B------:R-:W-:-:S02]  /*49e0*/  LOP3.LUT R39, R39, 0xfffffffd, RZ, 0xc0, !PT ;  /* 0xfffffffd27277812 */ /* 0x000fc400078ec0ff */
[----:B------:R-:W-:Y:S02]  /*49f0*/  PRMT R14, RZ, 0x7610, R14 ;  /* 0x00007610ff0e7816 */ /* 0x000fe4000000000e */
[----:B------:R-:W-:Y:S02]  /*4a00*/  PRMT R41, RZ, 0x7610, R41 ;  /* 0x00007610ff297816 */ /* 0x000fe40000000029 */
[----:B------:R-:W-:Y:S02]  /*4a10*/  PRMT R13, RZ, 0x7610, R13 ;  /* 0x00007610ff0d7816 */ /* 0x000fe4000000000d */
[----:B------:R-:W-:Y:S02]  /*4a20*/  @P2 LOP3.LUT R39, R39, 0x2, RZ, 0xfc, !PT ;  /* 0x0000000227272812 */ /* 0x000fe400078efcff */
[C---:B------:R-:W-:Y:S02]  /*4a30*/  @!P1 PRMT R14, R25.reuse, 0x7610, R14 ;  /* 0x00007610190e9816 */ /* 0x040fe4000000000e */
[----:B------:R-:W-:-:S02]  /*4a40*/  @!P1 PRMT R41, R25, 0x7632, R41 ;  /* 0x0000763219299816 */ /* 0x000fc40000000029 */
[----:B------:R-:W-:Y:S02]  /*4a50*/  @!P1 PRMT R13, R26, 0x7610, R13 ;  /* 0x000076101a0d9816 */ /* 0x000fe4000000000d */
[----:B------:R-:W-:Y:S01]  /*4a60*/  LOP3.LUT P1, RZ, R39, 0x1, RZ, 0xc0, !PT ;  /* 0x0000000127ff7812 */ /* 0x000fe2000782c0ff */
[----:B----4-:R0:W4:Y:S02]  /*4a70*/  @!P3 LDG.E R32, desc[UR10][R34.64] ;  /* 0x0000000a2220b981 */ /* 0x010124000c1e1900 */
[----:B0-----:R-:W-:-:S06]  /*4a80*/  CS2R R34, SRZ ;  /* 0x0000000000227805 */ /* 0x001fcc000001ff00 */
[----:B---3--:R-:W3:Y:S04]  /*4a90*/  @!P4 LDG.E R34, desc[UR10][R48.64] ;  /* 0x0000000a3022c981 */ /* 0x008ee8000c1e1900 */
[----:B------:R-:W4:Y:S04]  /*4aa0*/  @!P2 LDG.E R30, desc[UR10][R50.64] ;  /* 0x0000000a321ea981 */ /* 0x000f28000c1e1900 */
[----:B------:R-:W3:Y:S01]  /*4ab0*/  LDL.LU.64 R48, [R1+0x200] ;  /* 0x0002000001307983 */ /* 0x000ee20000300a00 */
[----:B--2---:R-:W-:-:S03]  /*4ac0*/  PRMT R0, RZ, 0x7610, R0 ;  /* 0x00007610ff007816 */ /* 0x004fc60000000000 */
[----:B------:R-:W-:Y:S01]  /*4ad0*/  STL [R1+0x9c], R18 ;  /* 0x00009c1201007387 */ /* 0x000fe20000100800 */
[----:B------:R-:W-:Y:S02]  /*4ae0*/  @!P1 PRMT R0, R28, 0x7610, R0 ;  /* 0x000076101c009816 */ /* 0x000fe40000000000 */
[----:B------:R-:W-:Y:S02]  /*4af0*/  PRMT R17, RZ, 0x7610, R17 ;  /* 0x00007610ff117816 */ /* 0x000fe40000000011 */
[----:B------:R-:W-:Y:S01]  /*4b00*/  PRMT R16, RZ, 0x7610, R16 ;  /* 0x00007610ff107816 */ /* 0x000fe20000000010 */
[----:B------:R0:W-:Y:S01]  /*4b10*/  STL.S16 [R1+0x200], R0 ;  /* 0x0002000001007387 */ /* 0x0001e20000100600 */
[----:B------:R-:W-:Y:S02]  /*4b20*/  PRMT R15, RZ, 0x7610, R15 ;  /* 0x00007610ff0f7816 */ /* 0x000fe4000000000f */
[----:B------:R-:W-:Y:S01]  /*4b30*/  PRMT R37, RZ, 0x7610, R37 ;  /* 0x00007610ff257816 */ /* 0x000fe20000000025 */
[----:B------:R-:W-:Y:S01]  /*4b40*/  STL.64 [R1+0x3f0], R2 ;  /* 0x0003f00201007387 */ /* 0x000fe20000100a00 */
[----:B------:R-:W-:-:S03]  /*4b50*/  PRMT R36, RZ, 0x7610, R36 ;  /* 0x00007610ff247816 */ /* 0x000fc60000000024 */
[----:B------:R-:W-:Y:S04]  /*4b60*/  STL [R1+0x18], R21 ;  /* 0x0000181501007387 */ /* 0x000fe80000100800 */
[----:B0-----:R-:W2:Y:S01]  /*4b70*/  LDL.LU R0, [R1+0x41c] ;  /* 0x00041c0001007983 */ /* 0x001ea20000300800 */
[----:B------:R-:W-:Y:S02]  /*4b80*/  LOP3.LUT P2, RZ, R52, 0x100, RZ, 0xc0, !PT ;  /* 0x0000010034ff7812 */ /* 0x000fe4000784c0ff */
[----:B------:R-:W-:Y:S01]  /*4b90*/  PRMT R18, RZ, 0x7610, R18 ;  /* 0x00007610ff127816 */ /* 0x000fe20000000012 */
[----:B------:R-:W-:Y:S04]  /*4ba0*/  STL [R1+0x98], R20 ;  /* 0x0000981401007387 */ /* 0x000fe80000100800 */
[----:B------:R-:W-:Y:S04]  /*4bb0*/  STL [R1+0x1c], R19 ;  /* 0x00001c1301007387 */ /* 0x000fe80000100800 */
[----:B------:R-:W-:Y:S02]  /*4bc0*/  STL [R1+0x420], R40 ;  /* 0x0004202801007387 */ /* 0x000fe40000100800 */
[----:B------:R-:W-:-:S02]  /*4bd0*/  @!P2 PRMT R18, R23, 0x7610, R18 ;  /* 0x000076101712a816 */ /* 0x000fc40000000012 */
[----:B------:R-:W-:Y:S01]  /*4be0*/  @!P2 PRMT R17, R23, 0x7632, R17 ;  /* 0x000076321711a816 */ /* 0x000fe20000000011 */
[----:B------:R-:W-:Y:S01]  /*4bf0*/  STL [R1+0xa8], R38 ;  /* 0x0000a82601007387 */ /* 0x000fe20000100800 */
[C---:B------:R-:W-:Y:S02]  /*4c00*/  @!P2 PRMT R16, R24.reuse, 0x7610, R16 ;  /* 0x000076101810a816 */ /* 0x040fe40000000010 */
[----:B------:R-:W-:Y:S01]  /*4c10*/  @!P2 PRMT R15, R24, 0x7632, R15 ;  /* 0x00007632180fa816 */ /* 0x000fe2000000000f */
[----:B------:R-:W-:Y:S01]  /*4c20*/  STL [R1+0x414], R43 ;  /* 0x0004142b01007387 */ /* 0x000fe20000100800 */
[----:B------:R-:W-:Y:S02]  /*4c30*/  LOP3.LUT P2, RZ, R39, 0x2, RZ, 0xc0, !PT ;  /* 0x0000000227ff7812 */ /* 0x000fe4000784c0ff */
[----:B------:R-:W-:Y:S01]  /*4c40*/  @!P5 PRMT R37, R4, 0x7632, R37 ;  /* 0x000076320425d816 */ /* 0x000fe20000000025 */
[----:B------:R-:W3:Y:S01]  /*4c50*/  LDL.LU.64 R50, [R1+0x230] ;  /* 0x0002300001327983 */ /* 0x000ee20000300a00 */
[----:B------:R-:W-:-:S03]  /*4c60*/  @!P6 PRMT R36, R10, 0x7610, R36 ;  /* 0x000076100a24e816 */ /* 0x000fc60000000024 */
[----:B------:R-:W-:Y:S04]  /*4c70*/  STL.S16 [R1+0x14c], R37 ;  /* 0x00014c2501007387 */ /* 0x000fe80000100600 */
[----:B------:R0:W-:Y:S04]  /*4c80*/  STL.S16 [R1+0x114], R36 ;  /* 0x0001142401007387 */ /* 0x0001e80000100600 */
[----:B0-----:R-:W3:Y:S01]  /*4c90*/  LDL.LU.64 R36, [R1+0x218] ;  /* 0x0002180001247983 */ /* 0x001ee20000300a00 */
[----:B--2---:R-:W-:-:S04]  /*4ca0*/  PRMT R0, RZ, 0x7610, R0 ;  /* 0x00007610ff007816 */ /* 0x004fc80000000000 */
[----:B----4-:R-:W-:-:S05]  /*4cb0*/  @!P2 PRMT R0, R30, 0x7610, R0 ;  /* 0x000076101e00a816 */ /* 0x010fca0000000000 */
[----:B------:R0:W-:Y:S04]  /*4cc0*/  STL.S16 [R1+0x228], R0 ;  /* 0x0002280001007387 */ /* 0x0001e80000100600 */
[----:B0-----:R-:W2:Y:S01]  /*4cd0*/  LDL.LU R0, [R1+0x410] ;  /* 0x0004100001007983 */ /* 0x001ea20000300800 */
[----:B------:R-:W-:Y:S02]  /*4ce0*/  PRMT R21, RZ, 0x7610, R21 ;  /* 0x00007610ff157816 */ /* 0x000fe40000000015 */
[----:B------:R-:W-:Y:S02]  /*4cf0*/  PRMT R20, RZ, 0x7610, R20 ;  /* 0x00007610ff147816 */ /* 0x000fe40000000014 */
[----:B------:R-:W-:Y:S02]  /*4d00*/  PRMT R19, RZ, 0x7610, R19 ;  /* 0x00007610ff137816 */ /* 0x000fe40000000013 */
[----:B------:R-:W-:-:S02]  /*4d10*/  PRMT R2, RZ, 0x7610, R2 ;  /* 0x00007610ff027816 */ /* 0x000fc40000000002 */
[C---:B------:R-:W-:Y:S02]  /*4d20*/  @!P0 PRMT R21, R53.reuse, 0x7610, R21 ;  /* 0x0000761035158816 */ /* 0x040fe40000000015 */
[----:B------:R-:W-:Y:S02]  /*4d30*/  @!P0 PRMT R20, R53, 0x7632, R20 ;  /* 0x0000763235148816 */ /* 0x000fe40000000014 */
[C---:B------:R-:W-:Y:S02]  /*4d40*/  @!P0 PRMT R19, R22.reuse, 0x7610, R19 ;  /* 0x0000761016138816 */ /* 0x040fe40000000013 */
[----:B------:R-:W-:Y:S02]  /*4d50*/  @!P0 PRMT R2, R22, 0x7632, R2 ;  /* 0x0000763216028816 */ /* 0x000fe40000000002 */
[C---:B------:R-:W-:Y:S02]  /*4d60*/  LOP3.LUT P0, RZ, R52.reuse, 0x1, RZ, 0xc0, !PT ;  /* 0x0000000134ff7812 */ /* 0x040fe4000780c0ff */
[----:B------:R-:W-:-:S02]  /*4d70*/  LOP3.LUT P5, RZ, R52, 0x4, RZ, 0xc0, !PT ;  /* 0x0000000434ff7812 */ /* 0x000fc400078ac0ff */
[----:B------:R-:W-:Y:S02]  /*4d80*/  PRMT R3, RZ, 0x7610, R3 ;  /* 0x00007610ff037816 */ /* 0x000fe40000000003 */
[----:B------:R-:W-:Y:S02]  /*4d90*/  CS2R R38, SRZ ;  /* 0x0000000000267805 */ /* 0x000fe4000001ff00 */
[----:B------:R-:W-:Y:S02]  /*4da0*/  PRMT R40, RZ, 0x7610, R40 ;  /* 0x00007610ff287816 */ /* 0x000fe40000000028 */
[----:B------:R-:W-:Y:S02]  /*4db0*/  @!P6 PRMT R3, R11, 0x7632, R3 ;  /* 0x000076320b03e816 */ /* 0x000fe40000000003 */
[----:B------:R-:W-:Y:S02]  /*4dc0*/  LOP3.LUT P6, RZ, R52, 0x2, RZ, 0xc0, !PT ;  /* 0x0000000234ff7812 */ /* 0x000fe400078cc0ff */
[----:B------:R-:W-:Y:S01]  /*4dd0*/  @!P1 PRMT R40, R27, 0x7632, R40 ;  /* 0x000076321b289816 */ /* 0x000fe20000000028 */
[----:B---3--:R-:W3:Y:S04]  /*4de0*/  @!P0 LDG.E R39, desc[UR10][R48.64] ;  /* 0x0000000a30278981 */ /* 0x008ee8000c1e1900 */
[----:B------:R0:W4:Y:S04]  /*4df0*/  @!P5 LDG.E R35, desc[UR10][R36.64] ;  /* 0x0000000a2423d981 */ /* 0x000128000c1e1900 */
[----:B------:R1:W-:Y:S04]  /*4e00*/  STL.S16 [R1+0x204], R40 ;  /* 0x0002042801007387 */ /* 0x0003e80000100600 */
[----:B------:R-:W3:Y:S01]  /*4e10*/  LDL.LU.64 R48, [R1+0x1d8] ;  /* 0x0001d80001307983 */ /* 0x000ee20000300a00 */
[----:B0-----:R-:W-:-:S03]  /*4e20*/  CS2R R36, SRZ ;  /* 0x0000000000247805 */ /* 0x001fc6000001ff00 */
[----:B-1----:R-:W4:Y:S04]  /*4e30*/  LDL.LU R40, [R1+0x420] ;  /* 0x0004200001287983 */ /* 0x002f280000300800 */
[----:B------:R-:W3:Y:S01]  /*4e40*/  @!P6 LDG.E R37, desc[UR10][R6.64] ;  /* 0x0000000a0625e981 */ /* 0x000ee2000c1e1900 */
[----:B--2---:R-:W-:-:S03]  /*4e50*/  PRMT R0, RZ, 0x7610, R0 ;  /* 0x00007610ff007816 */ /* 0x004fc60000000000 */
[----:B------:R-:W2:Y:S01]  /*4e60*/  LDL.LU.64 R6, [R1+0x1f8] ;  /* 0x0001f80001067983 */ /* 0x000ea20000300a00 */
[----:B------:R-:W-:-:S03]  /*4e70*/  @!P3 PRMT R0, R31, 0x7610, R0 ;  /* 0x000076101f00b816 */ /* 0x000fc60000000000 */
[----:B------:R-:W-:Y:S04]  /*4e80*/  STL.S16 [R1+0x144], R3 ;  /* 0x0001440301007387 */ /* 0x000fe80000100600 */
[----:B------:R0:W-:Y:S04]  /*4e90*/  STL.S16 [R1+0x1d8], R0 ;  /* 0x0001d80001007387 */ /* 0x0001e80000100600 */
[----:B------:R1:W-:Y:S01]  /*4ea0*/  STL.S16 [R1+0x110], R2 ;  /* 0x0001100201007387 */ /* 0x0003e20000100600 */
[----:B------:R-:W-:-:S03]  /*4eb0*/  PRMT R43, RZ, 0x7610, R43 ;  /* 0x00007610ff2b7816 */ /* 0x000fc6000000002b */
[----:B------:R4:W-:Y:S04]  /*4ec0*/  STL [R1+0x30], R42 ;  /* 0x0000302a01007387 */ /* 0x0009e80000100800 */
[----:B0-----:R-:W3:Y:S04]  /*4ed0*/  LDL.LU R0, [R1+0x40c] ;  /* 0x00040c0001007983 */ /* 0x001ee80000300800 */
[----:B-1----:R-:W3:Y:S04]  /*4ee0*/  LDL.LU.64 R2, [R1+0x210] ;  /* 0x0002100001027983 */ /* 0x002ee80000300a00 */
[----:B------:R-:W3:Y:S04]  /*4ef0*/  @!P5 LDG.E R36, desc[UR10][R50.64] ;  /* 0x0000000a3224d981 */ /* 0x000ee8000c1e1900 */
[----:B----4-:R0:W-:Y:S01]  /*4f00*/  STL [R1+0xac], R40 ;  /* 0x0000ac2801007387 */ /* 0x0101e20000100800 */
[----:B------:R-:W-:-:S02]  /*4f10*/  @!P2 PRMT R43, R29, 0x7632, R43 ;  /* 0x000076321d2ba816 */ /* 0x000fc4000000002b */
[----:B------:R-:W-:Y:S01]  /*4f20*/  PRMT R42, RZ, 0x7610, R42 ;  /* 0x00007610ff2a7816 */ /* 0x000fe2000000002a */
[----:B------:R1:W-:Y:S04]  /*4f30*/  STL [R1+0x408], R45 ;  /* 0x0004082d01007387 */ /* 0x0003e80000100800 */
[----:B------:R-:W-:Y:S01]  /*4f40*/  STL [R1+0x34], R44 ;  /* 0x0000342c01007387 */ /* 0x000fe20000100800 */
[----:B0-----:R-:W-:-:S03]  /*4f50*/  HFMA2 R40, -RZ, RZ, 0, 0 ;  /* 0x00000000ff287431 */ /* 0x001fc600000001ff */
[----:B------:R-:W-:Y:S04]  /*4f60*/  STL [R1+0x3fc], R47 ;  /* 0x0003fc2f01007387 */ /* 0x000fe80000100800 */
[----:B------:R-:W-:Y:S04]  /*4f70*/  STL.S16 [R1+0x208], R41 ;  /* 0x0002082901007387 */ /* 0x000fe80000100600 */
[----:B------:R-:W4:Y:S04]  /*4f80*/  LDL.LU.64 R50, [R1+0x1e8] ;  /* 0x0001e80001327983 */ /* 0x000f280000300a00 */
[----:B--2---:R0:W2:Y:S01]  /*4f90*/  @!P0 LDG.E R40, desc[UR10][R6.64] ;  /* 0x0000000a06288981 */ /* 0x0040a2000c1e1900 */
[----:B---3--:R-:W-:-:S03]  /*4fa0*/  PRMT R0, RZ, 0x7610, R0 ;  /* 0x00007610ff007816 */ /* 0x008fc60000000000 */
[----:B------:R-:W0:Y:S01]  /*4fb0*/  LDL.LU R6, [R1+0x418] ;  /* 0x0004180001067983 */ /* 0x000e220000300800 */
[----:B------:R-:W-:-:S03]  /*4fc0*/  @!P3 PRMT R0, R32, 0x7610, R0 ;  /* 0x000076102000b816 */ /* 0x000fc60000000000 */
[----:B------:R3:W-:Y:S04]  /*4fd0*/  STL.S16 [R1+0x22c], R43 ;  /* 0x00022c2b01007387 */ /* 0x0007e80000100600 */
[----:B------:R3:W-:Y:S01]  /*4fe0*/  STL.S16 [R1+0x23c], R0 ;  /* 0x00023c0001007387 */ /* 0x0007e20000100600 */
[----:B------:R-:W-:Y:S02]  /*4ff0*/  @!P2 PRMT R42, R30, 0x7632, R42 ;  /* 0x000076321e2aa816 */ /* 0x000fe4000000002a */
[----:B-1----:R-:W-:Y:S01]  /*5000*/  PRMT R45, RZ, 0x7610, R45 ;  /* 0x00007610ff2d7816 */ /* 0x002fe2000000002d */
[----:B------:R-:W2:Y:S04]  /*5010*/  @!P6 LDG.E R38, desc[UR10][R2.64] ;  /* 0x0000000a0226e981 */ /* 0x000ea8000c1e1900 */
[----:B---3--:R-:W3:Y:S04]  /*5020*/  LDL.LU R43, [R1+0x414] ;  /* 0x00041400012b7983 */ /* 0x008ee80000300800 */
[----:B------:R-:W4:Y:S01]  /*5030*/  LDL.LU R0, [R1+0x404] ;  /* 0x0004040001007983 */ /* 0x000f220000300800 */
[----:B------:R-:W-:-:S02]  /*5040*/  PRMT R44, RZ, 0x7610, R44 ;  /* 0x00007610ff2c7816 */ /* 0x000fc4000000002c */
[----:B------:R-:W-:Y:S01]  /*5050*/  PRMT R47, RZ, 0x7610, R47 ;  /* 0x00007610ff2f7816 */ /* 0x000fe2000000002f */
[----:B------:R-:W2:Y:S01]  /*5060*/  LDL.LU R41, [R1+0x428] ;  /* 0x0004280001297983 */ /* 0x000ea20000300800 */
[----:B0-----:R-:W-:-:S03]  /*5070*/  PRMT R6, RZ, 0x7610, R6 ;  /* 0x00007610ff067816 */ /* 0x001fc60000000006 */
[----:B------:R-:W-:Y:S01]  /*5080*/  STL.S16 [R1+0x234], R42 ;  /* 0x0002342a01007387 */ /* 0x000fe20000100600 */
[----:B------:R-:W-:-:S03]  /*5090*/  @!P2 PRMT R6, R29, 0x7610, R6 ;  /* 0x000076101d06a816 */ /* 0x000fc60000000006 */
[----:B------:R-:W-:Y:S04]  /*50a0*/  STL [R1+0x38], R46 ;  /* 0x0000382e01007387 */ /* 0x000fe80000100800 */
[----:B------:R0:W-:Y:S01]  /*50b0*/  STL.S16 [R1+0x210], R6 ;  /* 0x0002100601007387 */ /* 0x0001e20000100600 */
[----:B------:R-:W-:-:S03]  /*50c0*/  @!P3 PRMT R45, R31, 0x7632, R45 ;  /* 0x000076321f2db816 */ /* 0x000fc6000000002d */
[----:B------:R-:W-:Y:S04]  /*50d0*/  STL [R1+0x2c], R12 ;  /* 0x00002c0c01007387 */ /* 0x000fe80000100800 */
[----:B------:R-:W2:Y:S01]  /*50e0*/  LDL.LU.64 R2, [R1+0x1e0] ;  /* 0x0001e00001027983 */ /* 0x000ea20000300a00 */
[----:B----4-:R-:W-:-:S03]  /*50f0*/  PRMT R0, RZ, 0x7610, R0 ;  /* 0x00007610ff007816 */ /* 0x010fc60000000000 */
[----:B0-----:R-:W4:Y:S01]  /*5100*/  LDL.LU.64 R6, [R1+0x1c8] ;  /* 0x0001c80001067983 */ /* 0x001f220000300a00 */
[----:B------:R-:W-:-:S05]  /*5110*/  @!P4 PRMT R0, R33, 0x7610, R0 ;  /* 0x000076102100c816 */ /* 0x000fca0000000000 */
[----:B------:R0:W-:Y:S04]  /*5120*/  STL.S16 [R1+0x1c8], R0 ;  /* 0x0001c80001007387 */ /* 0x0001e80000100600 */
[----:B0-----:R-:W3:Y:S02]  /*5130*/  LDL.LU R0, [R1+0x400] ;  /* 0x0004000001007983 */ /* 0x001ee40000300800 */
[----:B---3--:R-:W-:-:S04]  /*5140*/  PRMT R0, RZ, 0x7610, R0 ;  /* 0x00007610ff007816 */ /* 0x008fc80000000000 */
[----:B------:R-:W-:-:S05]  /*5150*/  @!P4 PRMT R0, R34, 0x7610, R0 ;  /* 0x000076102200c816 */ /* 0x000fca0000000000 */
[----:B------:R0:W-:Y:S04]  /*5160*/  STL.S16 [R1+0x258], R0 ;  /* 0x0002580001007387 */ /* 0x0001e80000100600 */
[----:B0-----:R-:W3:Y:S01]  /*5170*/  LDL.LU R0, [R1+0x3f8] ;  /* 0x0003f80001007983 */ /* 0x001ee20000300800 */
[----:B------:R-:W-:-:S03]  /*5180*/  LOP3.LUT P2, RZ, R52, 0x40000000, RZ, 0xc0, !PT ;  /* 0x4000000034ff7812 */ /* 0x000fc6000784c0ff */
[----:B------:R0:W-:Y:S02]  /*5190*/  STL [R1+0xb0], R43 ;  /* 0x0000b02b01007387 */ /* 0x0001e40000100800 */
[----:B0-----:R-:W-:-:S08]  /*51a0*/  CS2R R42, SRZ ;  /* 0x00000000002a7805 */ /* 0x001fd0000001ff00 */
[----:B------:R-:W2:Y:S04]  /*51b0*/  @!P2 LDG.E R43, desc[UR10][R48.64] ;  /* 0x0000000a302ba981 */ /* 0x000ea8000c1e1900 */
[----:B------:R-:W2:Y:S01]  /*51c0*/  LDL.LU.64 R48, [R1+0x1b8] ;  /* 0x0001b80001307983 */ /* 0x000ea20000300a00 */
[----:B---3--:R-:W-:-:S04]  /*51d0*/  PRMT R0, RZ, 0x7610, R0 ;  /* 0x00007610ff007816 */ /* 0x008fc80000000000 */
[----:B------:R-:W-:-:S05]  /*51e0*/  @!P5 PRMT R0, R35, 0x7610, R0 ;  /* 0x000076102300d816 */ /* 0x000fca0000000000 */
[----:B------:R0:W-:Y:S04]  /*51f0*/  STL.S16 [R1+0x1b8], R0 ;  /* 0x0001b80001007387 */ /* 0x0001e80000100600 */
[----:B0-----:R-:W3:Y:S04]  /*5200*/  LDL.LU R0, [R1+0x3e0] ;  /* 0x0003e00001007983 */ /* 0x001ee80000300800 */
[----:B------:R0:W-:Y:S04]  /*5210*/  STL.S16 [R1+0x248], R45 ;  /* 0x0002482d01007387 */ /* 0x0001e80000100600 */
[----:B0-----:R-:W4:Y:S01]  /*5220*/  LDL.LU R45, [R1+0x408] ;  /* 0x00040800012d7983 */ /* 0x001f220000300800 */
[----:B---3--:R-:W-:-:S04]  /*5230*/  PRMT R0, RZ, 0x7610, R0 ;  /* 0x00007610ff007816 */ /* 0x008fc80000000000 */
[----:B------:R-:W-:-:S05]  /*5240*/  @!P5 PRMT R0, R36, 0x7610, R0 ;  /* 0x000076102400d816 */ /* 0x000fca0000000000 */
[----:B------:R0:W-:Y:S04]  /*5250*/  STL.S16 [R1+0x290], R0 ;  /* 0x0002900001007387 */ /* 0x0001e80000100600 */
[----:B0-----:R-:W3:Y:S01]  /*5260*/  LDL.LU R0, [R1+0x3d8] ;  /* 0x0003d80001007983 */ /* 0x001ee20000300800 */
[----:B------:R-:W-:Y:S02]  /*5270*/  @!P3 PRMT R44, R32, 0x7632, R44 ;  /* 0x00007632202cb816 */ /* 0x000fe4000000002c */
[----:B------:R-:W-:Y:S01]  /*5280*/  LOP3.LUT P3, RZ, R52, 0x20000000, RZ, 0xc0, !PT ;  /* 0x2000000034ff7812 */ /* 0x000fe2000786c0ff */
[----:B----4-:R-:W-:Y:S04]  /*5290*/  STL [R1+0xb4], R45 ;  /* 0x0000b42d01007387 */ /* 0x010fe80000100800 */
[----:B------:R0:W-:Y:S01]  /*52a0*/  STL.S16 [R1+0x24c], R44 ;  /* 0x00024c2c01007387 */ /* 0x0001e20000100600 */
[----:B------:R-:W-:-:S02]  /*52b0*/  @!P4 PRMT R47, R33, 0x7632, R47 ;  /* 0x00007632212fc816 */ /* 0x000fc4000000002f */
[----:B0-----:R-:W-:-:S06]  /*52c0*/  CS2R R44, SRZ ;  /* 0x00000000002c7805 */ /* 0x001fcc000001ff00 */
[----:B------:R-:W4:Y:S04]  /*52d0*/  @!P3 LDG.E R45, desc[UR10][R6.64] ;  /* 0x0000000a062db981 */ /* 0x000f28000c1e1900 */
[----:B------:R0:W-:Y:S04]  /*52e0*/  STL.S16 [R1+0x25c], R47 ;  /* 0x00025c2f01007387 */ /* 0x0001e80000100600 */
[----:B------:R-:W4:Y:S04]  /*52f0*/  LDL.LU.64 R6, [R1+0x1a8] ;  /* 0x0001a80001067983 */ /* 0x000f280000300a00 */
[----:B0-----:R-:W4:Y:S01]  /*5300*/  LDL.LU R47, [R1+0x3fc] ;  /* 0x0003fc00012f7983 */ /* 0x001f220000300800 */
[----:B---3--:R-:W-:-:S04]  /*5310*/  PRMT R0, RZ, 0x7610, R0 ;  /* 0x00007610ff007816 */ /* 0x008fc80000000000 */
[----:B------:R-:W-:-:S05]  /*5320*/  @!P6 PRMT R0, R37, 0x7610, R0 ;  /* 0x000076102500e816 */ /* 0x000fca0000000000 */
[----:B------:R0:W-:Y:S04]  /*5330*/  STL.S16 [R1+0x1a8], R0 ;  /* 0x0001a80001007387 */ /* 0x0001e80000100600 */
[----:B0-----:R-:W3:Y:S01]  /*5340*/  LDL.LU R0, [R1+0x3c0] ;  /* 0x0003c00001007983 */ /* 0x001ee20000300800 */
[----:B------:R-:W-:-:S04]  /*5350*/  PRMT R46, RZ, 0x7610, R46 ;  /* 0x00007610ff2e7816 */ /* 0x000fc8000000002e */
[----:B------:R-:W-:Y:S02]  /*5360*/  @!P4 PRMT R46, R34, 0x7632, R46 ;  /* 0x00007632222ec816 */ /* 0x000fe4000000002e */
[----:B------:R-:W-:-:S03]  /*5370*/  LOP3.LUT P4, RZ, R52, 0x10000000, RZ, 0xc0, !PT ;  /* 0x1000000034ff7812 */ /* 0x000fc6000788c0ff */
[----:B------:R-:W-:Y:S01]  /*5380*/  STL.S16 [R1+0x26c], R46 ;  /* 0x00026c2e01007387 */ /* 0x000fe20000100600 */
[----:B------:R-:W-:Y:S02]  /*5390*/  PRMT R12, RZ, 0x7610, R12 ;  /* 0x00007610ff0c7816 */ /* 0x000fe4000000000c */
[----:B--2---:R-:W-:Y:S01]  /*53a0*/  PRMT R41, RZ, 0x7610, R41 ;  /* 0x00007610ff297816 */ /* 0x004fe20000000029 */
[----:B----4-:R0:W-:Y:S01]  /*53b0*/  STL [R1+0xb8], R47 ;  /* 0x0000b82f01007387 */ /* 0x0101e20000100800 */
[----:B------:R-:W-:Y:S02]  /*53c0*/  @!P1 PRMT R12, R27, 0x7610, R12 ;  /* 0x000076101b0c9816 */ /* 0x000fe4000000000c */
[----:B0-----:R-:W-:Y:S02]  /*53d0*/  CS2R R46, SRZ ;  /* 0x00000000002e7805 */ /* 0x001fe4000001ff00 */
[----:B------:R-:W-:Y:S02]  /*53e0*/  @!P1 PRMT R41, R28, 0x7632, R41 ;  /* 0x000076321c299816 */ /* 0x000fe40000000029 */
[----:B------:R-:W-:-:S02]  /*53f0*/  LOP3.LUT P1, RZ, R52, 0x80000000, RZ, 0xc0, !PT ;  /* 0x8000000034ff7812 */ /* 0x000fc4000782c0ff */
[----:B------:R0:W2:Y:S04]  /*5400*/  @!P4 LDG.E R47, desc[UR10][R48.64] ;  /* 0x0000000a302fc981 */ /* 0x0000a8000c1e1900 */
[----:B------:R-:W0:Y:S04]  /*5410*/  LDL.LU.64 R48, [R1+0x3e8] ;  /* 0x0003e80001307983 */ /* 0x000e280000300a00 */
[----:B------:R1:W-:Y:S04]  /*5420*/  STL.S16 [R1+0x218], R41 ;  /* 0x0002182901007387 */ /* 0x0003e80000100600 */
[----:B------:R-:W4:Y:S01]  /*5430*/  @!P1 LDG.E R42, desc[UR10][R2.64] ;  /* 0x0000000a022a9981 */ /* 0x000f22000c1e1900 */
[----:B-1----:R-:W-:-:S03]  /*5440*/  MOV R41, RZ ;  /* 0x000000ff00297202 */ /* 0x002fc60000000f00 */
[----:B------:R-:W2:Y:S04]  /*5450*/  LDL.LU.64 R2, [R1+0x1c0] ;  /* 0x0001c00001027983 */ /* 0x000ea80000300a00 */
[----:B------:R-:W4:Y:S04]  /*5460*/  @!P1 LDG.E R41, desc[UR10][R50.64] ;  /* 0x0000000a32299981 */ /* 0x000f28000c1e1900 */
[----:B------:R-:W4:Y:S01]  /*5470*/  LDL.LU.64 R50, [R1+0x1d0] ;  /* 0x0001d00001327983 */ /* 0x000f220000300a00 */
[----:B---3--:R-:W-:-:S04]  /*5480*/  PRMT R0, RZ, 0x7610, R0 ;  /* 0x00007610ff007816 */ /* 0x008fc80000000000 */
[----:B------:R-:W-:-:S05]  /*5490*/  @!P6 PRMT R0, R38, 0x7610, R0 ;  /* 0x000076102600e816 */ /* 0x000fca0000000000 */
[----:B------:R1:W-:Y:S04]  /*54a0*/  STL.S16 [R1+0x2b0], R0 ;  /* 0x0002b00001007387 */ /* 0x0003e80000100600 */
[----:B-1----:R-:W3:Y:S01]  /*54b0*/  LDL.LU R0, [R1+0x3b8] ;  /* 0x0003b80001007983 */ /* 0x002ee20000300800 */
[----:B0-----:R-:W-:-:S04]  /*54c0*/  PRMT R49, RZ, 0x7610, R49 ;  /* 0x00007610ff317816 */ /* 0x001fc80000000031 */
[----:B------:R-:W-:-:S05]  /*54d0*/  @!P5 PRMT R49, R35, 0x7632, R49 ;  /* 0x000076322331d816 */ /* 0x000fca0000000031 */
[----:B------:R0:W-:Y:S04]  /*54e0*/  STL.S16 [R1+0x294], R49 ;  /* 0x0002943101007387 */ /* 0x0001e80000100600 */
[----:B------:R-:W-:Y:S04]  /*54f0*/  STL [R1+0x3c], R48 ;  /* 0x00003c3001007387 */ /* 0x000fe80000100800 */
[----:B--2---:R-:W2:Y:S04]  /*5500*/  @!P3 LDG.E R46, desc[UR10][R2.64] ;  /* 0x0000000a022eb981 */ /* 0x004ea8000c1e1900 */
[----:B0-----:R-:W2:Y:S04]  /*5510*/  LDL.LU R49, [R1+0x3dc] ;  /* 0x0003dc0001317983 */ /* 0x001ea80000300800 */
[----:B----4-:R-:W4:Y:S01]  /*5520*/  @!P2 LDG.E R44, desc[UR10][R50.64] ;  /* 0x0000000a322ca981 */ /* 0x010f22000c1e1900 */
[----:B---3--:R-:W-:-:S03]  /*5530*/  PRMT R0, RZ, 0x7610, R0 ;  /* 0x00007610ff007816 */ /* 0x008fc60000000000 */
[----:B------:R-:W3:Y:S01]  /*5540*/  LDL.LU.64 R50, [R1+0x1b0] ;  /* 0x0001b00001327983 */ /* 0x000ee20000300a00 */
[----:B------:R-:W-:-:S03]  /*5550*/  @!P0 PRMT R0, R39, 0x7610, R0 ;  /* 0x0000761027008816 */ /* 0x000fc60000000000 */
[----:B------:R-:W4:Y:S04]  /*5560*/  LDL.LU.64 R2, [R1+0x3f0] ;  /* 0x0003f00001027983 */ /* 0x000f280000300a00 */
[----:B------:R0:W-:Y:S04]  /*5570*/  STL.S16 [R1+0x190], R0 ;  /* 0x0001900001007387 */ /* 0x0001e80000100600 */
[----:B0-----:R-:W4:Y:S01]  /*5580*/  LDL.LU R0, [R1+0x39c] ;  /* 0x00039c0001007983 */ /* 0x001f220000300800 */
[----:B------:R-:W-:-:S04]  /*5590*/  PRMT R48, RZ, 0x7610, R48 ;  /* 0x00007610ff307816 */ /* 0x000fc80000000030 */
[----:B------:R-:W-:Y:S02]  /*55a0*/  @!P5 PRMT R48, R36, 0x7632, R48 ;  /* 0x000076322430d816 */ /* 0x000fe40000000030 */
[----:B------:R-:W-:-:S03]  /*55b0*/  LOP3.LUT P5, RZ, R52, 0x8000000, RZ, 0xc0, !PT ;  /* 0x0800000034ff7812 */ /* 0x000fc600078ac0ff */
[----:B------:R-:W-:Y:S04]  /*55c0*/  STL.S16 [R1+0x2a4], R48 ;  /* 0x0002a43001007387 */ /* 0x000fe80000100600 */
[----:B--2---:R0:W-:Y:S02]  /*55d0*/  STL [R1+0xbc], R49 ;  /* 0x0000bc3101007387 */ /* 0x0041e40000100800 */
[----:B0-----:R-:W-:-:S06]  /*55e0*/  CS2R R48, SRZ ;  /* 0x0000000000307805 */ /* 0x001fcc000001ff00 */
[----:B------:R0:W2:Y:S04]  /*55f0*/  @!P5 LDG.E R49, desc[UR10][R6.64] ;  /* 0x0000000a0631d981 */ /* 0x0000a8000c1e1900 */
[----:B------:R-:W0:Y:S04]  /*5600*/  LDL.LU.64 R6, [R1+0x3c8] ;  /* 0x0003c80001067983 */ /* 0x000e280000300a00 */
[----:B---3--:R1:W3:Y:S04]  /*5610*/  @!P4 LDG.E R48, desc[UR10][R50.64] ;  /* 0x0000000a3230c981 */ /* 0x0082e8000c1e1900 */
[----:B------:R-:W2:Y:S01]  /*5620*/  LDL.LU.64 R50, [R1+0x3d0] ;  /* 0x0003d00001327983 */ /* 0x000ea20000300a00 */
[----:B----4-:R-:W-:-:S04]  /*5630*/  PRMT R0, RZ, 0x7610, R0 ;  /* 0x00007610ff007816 */ /* 0x010fc80000000000 */
[----:B------:R-:W-:-:S05]  /*5640*/  @!P1 PRMT R0, R42, 0x7632, R0 ;  /* 0x000076322a009816 */ /* 0x000fca0000000000 */
[----:B------:R4:W-:Y:S04]  /*5650*/  STL.S16 [R1+0x2ec], R0 ;  /* 0x0002ec0001007387 */ /* 0x0009e80000100600 */
[----:B----4-:R-:W4:Y:S01]  /*5660*/  LDL.LU R0, [R1+0x398] ;  /* 0x0003980001007983 */ /* 0x010f220000300800 */
[----:B0-----:R-:W-:-:S04]  /*5670*/  PRMT R7, RZ, 0x7610, R7 ;  /* 0x00007610ff077816 */ /* 0x001fc80000000007 */
[----:B------:R-:W-:-:S05]  /*5680*/  @!P6 PRMT R7, R37, 0x7632, R7 ;  /* 0x000076322507e816 */ /* 0x000fca0000000007 */
[----:B------:R0:W-:Y:S04]  /*5690*/  STL.S16 [R1+0x2c0], R7 ;  /* 0x0002c00701007387 */ /* 0x0001e80000100600 */
[----:B0-----:R-:W3:Y:S04]  /*56a0*/  LDL.LU R7, [R1+0x3bc] ;  /* 0x0003bc0001077983 */ /* 0x001ee80000300800 */
[----:B------:R0:W-:Y:S02]  /*56b0*/  STL [R1+0x44], R2 ;  /* 0x0000440201007387 */ /* 0x0001e40000100800 */
[----:B0-----:R-:W0:Y:S02]  /*56c0*/  S2R R2, SR_TID.X ;  /* 0x0000000000027919 */ /* 0x001e240000002100 */
[----:B------:R1:W-:Y:S02]  /*56d0*/  STL [R1+0xc4], R3 ;  /* 0x0000c40301007387 */ /* 0x0003e40000100800 */
[----:B-1----:R-:W-:-:S04]  /*56e0*/  PRMT R3, RZ, 0x7610, R3 ;  /* 0x00007610ff037816 */ /* 0x002fc80000000003 */
[----:B------:R-:W-:-:S05]  /*56f0*/  @!P0 PRMT R3, R40, 0x7632, R3 ;  /* 0x0000763228038816 */ /* 0x000fca0000000003 */
[----:B------:R-:W-:Y:S04]  /*5700*/  STL.S16 [R1+0x30c], R3 ;  /* 0x00030c0301007387 */ /* 0x000fe80000100600 */
[----:B--2---:R1:W-:Y:S02]  /*5710*/  STL [R1+0x40], R50 ;  /* 0x0000403201007387 */ /* 0x0043e40000100800 */
[----:B-1----:R-:W-:-:S04]  /*5720*/  PRMT R50, RZ, 0x7610, R50 ;  /* 0x00007610ff327816 */ /* 0x002fc80000000032 */
[----:B------:R-:W-:Y:S01]  /*5730*/  @!P6 PRMT R50, R38, 0x7632, R50 ;  /* 0x000076322632e816 */ /* 0x000fe20000000032 */
[----:B------:R-:W-:Y:S01]  /*5740*/  STL [R1+0xc0], R51 ;  /* 0x0000c03301007387 */ /* 0x000fe20000100800 */
[----:B----4-:R-:W-:-:S04]  /*5750*/  PRMT R0, RZ, 0x7610, R0 ;  /* 0x00007610ff007816 */ /* 0x010fc80000000000 */
[----:B------:R-:W-:Y:S01]  /*5760*/  @!P2 PRMT R0, R44, 0x7632, R0 ;  /* 0x000076322c00a816 */ /* 0x000fe20000000000 */
[----:B------:R1:W-:Y:S04]  /*5770*/  STL.S16 [R1+0x2e8], R50 ;  /* 0x0002e83201007387 */ /* 0x0003e80000100600 */
[----:B------:R2:W-:Y:S01]  /*5780*/  STL.S16 [R1+0x31c], R0 ;  /* 0x00031c0001007387 */ /* 0x0005e20000100600 */
[----:B-1----:R-:W-:-:S03]  /*5790*/  CS2R R50, SRZ ;  /* 0x0000000000327805 */ /* 0x002fc6000001ff00 */
[----:B--2---:R-:W2:Y:S04]  /*57a0*/  LDL.LU R0, [R1+0x390] ;  /* 0x0003900001007983 */ /* 0x004ea80000300800 */
[----:B------:R-:W4:Y:S04]  /*57b0*/  @!P5 LDG.E R50, desc[UR10][R8.64] ;  /* 0x0000000a0832d981 */ /* 0x000f28000c1e1900 */
[----:B------:R-:W4:Y:S01]  /*57c0*/  LDL.LU.64 R8, [R1+0x3b0] ;  /* 0x0003b00001087983 */ /* 0x000f220000300a00 */
[----:B0-----:R-:W-:Y:S01]  /*57d0*/  LOP3.LUT R2, R2, 0xffff, RZ, 0xc0, !PT ;  /* 0x0000ffff02027812 */ /* 0x001fe200078ec0ff */
[----:B------:R-:W0:Y:S04]  /*57e0*/  S2R R3, SR_TID.X ;  /* 0x0000000000037919 */ /* 0x000e280000002100 */
[----:B------:R-:W-:Y:S01]  /*57f0*/  IMAD R2, R2, 0x751, RZ ;  /* 0x0000075102027824 */ /* 0x000fe200078e02ff */
[----:B------:R1:W-:Y:S04]  /*5800*/  STL [R1+0x48], R4 ;  /* 0x0000480401007387 */ /* 0x0003e80000100800 */
[----:B------:R3:W-:Y:S01]  /*5810*/  STL [R1+0xc8], R5 ;  /* 0x0000c80501007387 */ /* 0x0007e20000100800 */
[----:B------:R-:W-:-:S02]  /*5820*/  SHF.R.U32.HI R2, RZ, 0x10, R2 ;  /* 0x00000010ff027819 */ /* 0x000fc40000011602 */
[----:B-1----:R-:W-:Y:S02]  /*5830*/  PRMT R4, RZ, 0x7610, R4 ;  /* 0x00007610ff047816 */ /* 0x002fe40000000004 */
[----:B---3--:R-:W-:Y:S02]  /*5840*/  PRMT R5, RZ, 0x7610, R5 ;  /* 0x00007610ff057816 */ /* 0x008fe40000000005 */
[----:B------:R-:W-:Y:S02]  /*5850*/  @!P0 PRMT R4, R40, 0x7610, R4 ;  /* 0x0000761028048816 */ /* 0x000fe40000000004 */
[----:B------:R-:W-:Y:S02]  /*5860*/  @!P0 PRMT R5, R39, 0x7632, R5 ;  /* 0x0000763227058816 */ /* 0x000fe40000000005 */
[----:B------:R-:W-:Y:S02]  /*5870*/  ISETP.NE.AND P0, PT, RZ, UR9, PT ;  /* 0x00000009ff007c0c */ /* 0x000fe4000bf05270 */
[----:B------:R-:W-:-:S05]  /*5880*/  PRMT R2, R2, 0x9910, RZ ;  /* 0x0000991002027816 */ /* 0x000fca00000000ff */
[----:B------:R-:W-:Y:S01]  /*5890*/  IMAD R2, R2, 0x23, RZ ;  /* 0x0000002302027824 */ /* 0x000fe200078e02ff */
[----:B------:R-:W-:Y:S04]  /*58a0*/  STL.S16 [R1+0x2e4], R5 ;  /* 0x0002e40501007387 */ /* 0x000fe80000100600 */
[----:B------:R-:W-:Y:S01]  /*58b0*/  IADD3 R2, PT, PT, RZ, -R2, RZ ;  /* 0x80000002ff027210 */ /* 0x000fe20007ffe0ff */
[----:B------:R1:W-:Y:S04]  /*58c0*/  STL.S16 [R1+0x2cc], R4 ;  /* 0x0002cc0401007387 */ /* 0x0003e80000100600 */
[----:B------:R-:W-:Y:S01]  /*58d0*/  STL [R1+0x4c], R10 ;  /* 0x00004c0a01007387 */ /* 0x000fe20000100800 */
[----:B------:R-:W-:-:S03]  /*58e0*/  PRMT R2, R2, 0x7710, RZ ;  /* 0x0000771002027816 */ /* 0x000fc600000000ff */
[----:B------:R3:W-:Y:S01]  /*58f0*/  STL [R1+0xcc], R11 ;  /* 0x0000cc0b01007387 */ /* 0x0007e20000100800 */
[----:B-1----:R-:W1:Y:S01]  /*5900*/  @P0 LDC.64 R4, c[0x0][0x3b0] ;  /* 0x0000ec00ff040b82 */ /* 0x002e620000000a00 */
[----:B0-----:R-:W-:-:S07]  /*5910*/  IADD3 R2, PT, PT, R2, R3, RZ ;  /* 0x0000000302027210 */ /* 0x001fce0007ffe0ff */
[----:B---3--:R-:W0:Y:S01]  /*5920*/  LDC.64 R10, c[0x0][0x3a8] ;  /* 0x0000ea00ff0a7b82 */ /* 0x008e220000000a00 */
[----:B------:R-:W-:-:S04]  /*5930*/  SHF.L.U32 R2, R2, 0x1, RZ ;  /* 0x0000000102027819 */ /* 0x000fc800000006ff */
[----:B------:R-:W-:Y:S02]  /*5940*/  LOP3.LUT R3, R2, 0xffff, RZ, 0xc0, !PT ;  /* 0x0000ffff02037812 */ /* 0x000fe400078ec0ff */
[----:B------:R-:W-:-:S05]  /*5950*/  MOV R2, UR13 ;  /* 0x0000000d00027c02 */ /* 0x000fca0008000f00 */
[----:B------:R-:W-:Y:S01]  /*5960*/  IMAD R2, R2, 0x46, R3 ;  /* 0x0000004602027824 */ /* 0x000fe200078e0203 */
[----:B------:R3:W-:Y:S03]  /*5970*/  STL [R1+0x374], R3 ;  /* 0x0003740301007387 */ /* 0x0007e60000100800 */
[----:B-1----:R-:W-:Y:S01]  /*5980*/  @P0 IMAD.WIDE R4, R2, 0x4, R4 ;  /* 0x0000000402040825 */ /* 0x002fe200078e0204 */
[----:B------:R-:W-:-:S03]  /*5990*/  UIMAD.WIDE UR6, UR8, 0x8, UR6 ;  /* 0x00000008080678a5 */ /* 0x000fc6000f8e0206 */
[----:B0-----:R-:W-:Y:S01]  /*59a0*/  IMAD.WIDE R10, R2, 0x4, R10 ;  /* 0x00000004020a7825 */ /* 0x001fe200078e020a */
[----:B---3--:R-:W-:-:S06]  /*59b0*/  CS2R R2, SRZ ;  /* 0x0000000000027805 */ /* 0x008fcc000001ff00 */
[----:B------:R0:W5:Y:S02]  /*59c0*/  @P0 LDG.E.64 R2, desc[UR10][R4.64] ;  /* 0x0000000a04020981 */ /* 0x000164000c1e1b00 */
[----:B0-----:R-:W-:Y:S02]  /*59d0*/  MOV R4, R10 ;  /* 0x0000000a00047202 */ /* 0x001fe40000000f00 */
[----:B------:R-:W-:Y:S02]  /*59e0*/  MOV R5, R11 ;  /* 0x0000000b00057202 */ /* 0x000fe40000000f00 */
[----:B------:R-:W-:Y:S02]  /*59f0*/  MOV R10, UR6 ;  /* 0x00000006000a7c02 */ /* 0x000fe40008000f00 */
[----:B------:R-:W-:Y:S02]  /*5a00*/  MOV R11, UR7 ;  /* 0x00000007000b7c02 */ /* 0x000fe40008000f00 */
[----:B------:R-:W-:Y:S01]  /*5a10*/  LOP3.LUT P6, RZ, R52, 0x4000000, RZ, 0xc0, !PT ;  /* 0x0400000034ff7812 */ /* 0x000fe200078cc0ff */
[----:B------:R-:W-:Y:S04]  /*5a20*/  STL [R1+0x64], R31 ;  /* 0x0000641f01007387 */ /* 0x000fe80000100800 */
[----:B------:R-:W3:Y:S01]  /*5a30*/  LDG.E.64 R10, desc[UR10][R10.64] ;  /* 0x0000000a0a0a7981 */ /* 0x000ee2000c1e1b00 */
[----:B------:R-:W-:-:S03]  /*5a40*/  HFMA2 R52, -RZ, RZ, 0, 0 ;  /* 0x00000000ff347431 */ /* 0x000fc600000001ff */
[----:B------:R-:W-:Y:S04]  /*5a50*/  STL [R1+0xe4], R32 ;  /* 0x0000e42001007387 */ /* 0x000fe80000100800 */
[----:B------:R0:W3:Y:S04]  /*5a60*/  @!P6 LDG.E R52, desc[UR10][R6.64] ;  /* 0x0000000a0634e981 */ /* 0x0000e8000c1e1900 */
[----:B------:R-:W-:Y:S04]  /*5a70*/  STL [R1+0x5c], R27 ;  /* 0x00005c1b01007387 */ /* 0x000fe80000100800 */
[----:B------:R-:W-:Y:S04]  /*5a80*/  STL [R1+0xdc], R28 ;  /* 0x0000dc1c01007387 */ /* 0x000fe80000100800 */
[----:B------:R-:W0:Y:S04]  /*5a90*/  LDL.LU.64 R6, [R1+0x3a0] ;  /* 0x0003a00001067983 */ /* 0x000e280000300a00 */
[----:B------:R-:W-:Y:S04]  /*5aa0*/  STL [R1+0x60], R29 ;  /* 0x0000601d01007387 */ /* 0x000fe80000100800 */
        /* <DEDUP_REMOVED lines=9> */
[----:B------:R1:W-:Y:S04]  /*5b40*/  STL [R1+0x68], R33 ;  /* 0x0000682101007387 */ /* 0x0003e80000100800 */
[----:B------:R1:W-:Y:S04]  /*5b50*/  STL [R1+0xe8], R34 ;  /* 0x0000e82201007387 */ /* 0x0003e80000100800 */
[----:B------:R4:W-:Y:S04]  /*5b60*/  STL [R1+0x6c], R35 ;  /* 0x00006c2301007387 */ /* 0x0009e80000100800 */
        /* <DEDUP_REMOVED lines=12> */
[----:B------:R-:W5:Y:S01]  /*5c30*/  LDG.E.64 R4, desc[UR10][R4.64] ;  /* 0x0000000a04047981 */ /* 0x000f62000c1e1b00 */
[----:B--2---:R-:W-:-:S03]  /*5c40*/  PRMT R0, RZ, 0x7610, R0 ;  /* 0x00007610ff007816 */ /* 0x004fc60000000000 */
[----:B-1----:R-:W5:Y:S01]  /*5c50*/  LDL R33, [R1+0x168] ;  /* 0x0001680001217983 */ /* 0x002f620000100800 */
[----:B------:R-:W-:-:S03]  /*5c60*/  @!P3 PRMT R0, R46, 0x7632, R0 ;  /* 0x000076322e00b816 */ /* 0x000fc60000000000 */
[----:B------:R-:W5:Y:S04]  /*5c70*/  LDL R34, [R1+0x164] ;  /* 0x0001640001227983 */ /* 0x000f680000100800 */
[----:B------:R1:W-:Y:S04]  /*5c80*/  STL.S16 [R1+0x32c], R0 ;  /* 0x00032c0001007387 */ /* 0x0003e80000100600 */
[----:B----4-:R2:W4:Y:S01]  /*5c90*/  @!P6 LDG.E R51, desc[UR10][R8.64] ;  /* 0x0000000a0833e981 */ /* 0x010522000c1e1900 */
[----:B------:R-:W-:Y:S02]  /*5ca0*/  PRMT R32, RZ, 0x7610, R32 ;  /* 0x00007610ff207816 */ /* 0x000fe40000000020 */
[----:B------:R-:W-:Y:S01]  /*5cb0*/  PRMT R31, RZ, 0x7610, R31 ;  /* 0x00007610ff1f7816 */ /* 0x000fe2000000001f */
[----:B------:R0:W5:Y:S04]  /*5cc0*/  LDL R35, [R1+0x148] ;  /* 0x0001480001237983 */ /* 0x0001680000100800 */
[----:B-1----:R-:W2:Y:S04]  /*5cd0*/  LDL.LU R0, [R1+0x380] ;  /* 0x0003800001007983 */ /* 0x002ea80000300800 */
[----:B------:R-:W4:Y:S01]  /*5ce0*/  LDL.LU.64 R8, [R1+0x3a8] ;  /* 0x0003a80001087983 */ /* 0x000f220000300a00 */
[----:B------:R-:W-:-:S02]  /*5cf0*/  PRMT R30, RZ, 0x7610, R30 ;  /* 0x00007610ff1e7816 */ /* 0x000fc4000000001e */
[----:B------:R-:W-:Y:S01]  /*5d00*/  PRMT R29, RZ, 0x7610, R29 ;  /* 0x00007610ff1d7816 */ /* 0x000fe2000000001d */
[----:B------:R1:W5:Y:S01]  /*5d10*/  LDL R36, [R1+0x30c] ;  /* 0x00030c0001247983 */ /* 0x0003620000100800 */
[----:B------:R-:W-:Y:S02]  /*5d20*/  PRMT R28, RZ, 0x7610, R28 ;  /* 0x00007610ff1c7816 */ /* 0x000fe4000000001c */
[----:B------:R-:W-:Y:S01]  /*5d30*/  PRMT R27, RZ, 0x7610, R27 ;  /* 0x00007610ff1b7816 */ /* 0x000fe2000000001b */
[----:B------:R1:W5:Y:S01]  /*5d40*/  LDL R37, [R1+0x2a4] ;  /* 0x0002a40001257983 */ /* 0x0003620000100800 */
[----:B------:R-:W-:Y:S02]  /*5d50*/  PRMT R26, RZ, 0x7610, R26 ;  /* 0x00007610ff1a7816 */ /* 0x000fe4000000001a */
[----:B------:R-:W-:Y:S01]  /*5d60*/  @!P1 PRMT R32, R41, 0x7632, R32 ;  /* 0x0000763229209816 */ /* 0x000fe20000000020 */
[----:B------:R1:W5:Y:S01]  /*5d70*/  LDL R39, [R1+0x26c] ;  /* 0x00026c0001277983 */ /* 0x0003620000100800 */
[----:B------:R-:W-:-:S02]  /*5d80*/  @!P1 PRMT R31, R42, 0x7610, R31 ;  /* 0x000076102a1f9816 */ /* 0x000fc4000000001f */
[----:B------:R-:W-:Y:S02]  /*5d90*/  PRMT R53, RZ, 0x7610, R53 ;  /* 0x00007610ff357816 */ /* 0x000fe40000000035 */
[----:B------:R-:W-:Y:S02]  /*5da0*/  PRMT R38, RZ, 0x7610, R38 ;  /* 0x00007610ff267816 */ /* 0x000fe40000000026 */
[----:B------:R-:W-:Y:S02]  /*5db0*/  PRMT R40, RZ, 0x7610, R40 ;  /* 0x00007610ff287816 */ /* 0x000fe40000000028 */
        /* <DEDUP_REMOVED lines=9> */
[----:B0-----:R-:W-:Y:S02]  /*5e50*/  PRMT R6, RZ, 0x7610, R6 ;  /* 0x00007610ff067816 */ /* 0x001fe40000000006 */
[----:B------:R-:W-:Y:S02]  /*5e60*/  PRMT R7, RZ, 0x7610, R7 ;  /* 0x00007610ff077816 */ /* 0x000fe40000000007 */
[----:B------:R-:W-:Y:S02]  /*5e70*/  @!P2 PRMT R6, R43, 0x7632, R6 ;  /* 0x000076322b06a816 */ /* 0x000fe40000000006 */
[----:B------:R-:W-:Y:S02]  /*5e80*/  @!P3 PRMT R7, R45, 0x7610, R7 ;  /* 0x000076102d07b816 */ /* 0x000fe40000000007 */
[----:B------:R-:W-:Y:S02]  /*5e90*/  @!P4 PRMT R30, R47, 0x7632, R30 ;  /* 0x000076322f1ec816 */ /* 0x000fe4000000001e */
[----:B------:R-:W-:-:S02]  /*5ea0*/  @!P4 PRMT R29, R48, 0x7610, R29 ;  /* 0x00007610301dc816 */ /* 0x000fc4000000001d */
[----:B------:R-:W-:Y:S02]  /*5eb0*/  @!P4 PRMT R28, R48, 0x7632, R28 ;  /* 0x00007632301cc816 */ /* 0x000fe4000000001c */
[C---:B------:R-:W-:Y:S02]  /*5ec0*/  @!P5 PRMT R27, R49.reuse, 0x7610, R27 ;  /* 0x00007610311bd816 */ /* 0x040fe4000000001b */
[----:B------:R-:W-:Y:S02]  /*5ed0*/  @!P5 PRMT R26, R49, 0x7632, R26 ;  /* 0x00007632311ad816 */ /* 0x000fe4000000001a */
[----:B---3--:R-:W-:Y:S02]  /*5ee0*/  @P0 R2UR UR5, R11 ;  /* 0x000000000b0502ca */ /* 0x008fe400000e0000 */
[----:B------:R-:W-:Y:S02]  /*5ef0*/  PRMT R25, RZ, 0x7610, R25 ;  /* 0x00007610ff197816 */ /* 0x000fe40000000019 */
[----:B------:R-:W-:-:S02]  /*5f00*/  PRMT R24, RZ, 0x7610, R24 ;  /* 0x00007610ff187816 */ /* 0x000fc40000000018 */
[----:B------:R-:W-:Y:S02]  /*5f10*/  PRMT R23, RZ, 0x7610, R23 ;  /* 0x00007610ff177816 */ /* 0x000fe40000000017 */
[----:B------:R-:W-:Y:S02]  /*5f20*/  PRMT R22, RZ, 0x7610, R22 ;  /* 0x00007610ff167816 */ /* 0x000fe40000000016 */
[----:B------:R-:W-:Y:S01]  /*5f30*/  PRMT R10, RZ, 0x7610, R10 ;  /* 0x00007610ff0a7816 */ /* 0x000fe2000000000a */
[----:B------:R0:W-:Y:S01]  /*5f40*/  STL.S16 [R1+0x174], R31 ;  /* 0x0001741f01007387 */ /* 0x0001e20000100600 */
[----:B------:R-:W-:Y:S02]  /*5f50*/  PRMT R11, RZ, 0x7610, R11 ;  /* 0x00007610ff0b7816 */ /* 0x000fe4000000000b */
[----:B------:R-:W-:Y:S01]  /*5f60*/  @!P1 PRMT R53, R41, 0x7610, R53 ;  /* 0x0000761029359816 */ /* 0x000fe20000000035 */
[----:B------:R3:W-:Y:S01]  /*5f70*/  STL.S16 [R1+0x194], R32 ;  /* 0x0001942001007387 */ /* 0x0007e20000100600 */
[----:B------:R-:W-:-:S02]  /*5f80*/  @!P2 PRMT R38, R43, 0x7610, R38 ;  /* 0x000076102b26a816 */ /* 0x000fc40000000026 */
[----:B------:R-:W-:Y:S01]  /*5f90*/  @!P2 PRMT R40, R44, 0x7610, R40 ;  /* 0x000076102c28a816 */ /* 0x000fe20000000028 */
[----:B------:R1:W-:Y:S01]  /*5fa0*/  STL.S16 [R1+0x308], R6 ;  /* 0x0003080601007387 */ /* 0x0003e20000100600 */
[----:B------:R-:W-:-:S03]  /*5fb0*/  @!P5 PRMT R25, R50, 0x7610, R25 ;  /* 0x000076103219d816 */ /* 0x000fc60000000019 */
[----:B------:R1:W-:Y:S01]  /*5fc0*/  STL.S16 [R1+0x318], R7 ;  /* 0x0003180701007387 */ /* 0x0003e20000100600 */
[----:B------:R-:W-:Y:S02]  /*5fd0*/  @!P5 PRMT R24, R50, 0x7632, R24 ;  /* 0x000076323218d816 */ /* 0x000fe40000000018 */
[C---:B------:R-:W-:Y:S01]  /*5fe0*/  @!P6 PRMT R11, R52.reuse, 0x7610, R11 ;  /* 0x00007610340be816 */ /* 0x040fe2000000000b */
[----:B0-----:R0:W5:Y:S01]  /*5ff0*/  LDL R31, [R1+0x12c] ;  /* 0x00012c00011f7983 */ /* 0x0011620000100800 */
[----:B------:R-:W-:-:S03]  /*6000*/  @!P6 PRMT R10, R52, 0x7632, R10 ;  /* 0x00007632340ae816 */ /* 0x000fc6000000000a */
[----:B---3--:R0:W5:Y:S04]  /*6010*/  LDL R32, [R1+0x160] ;  /* 0x0001600001207983 */ /* 0x0081680000100800 */
[----:B------:R0:W5:Y:S04]  /*6020*/  LDL R41, [R1+0x24c] ;  /* 0x00024c0001297983 */ /* 0x0001680000100800 */
[----:B------:R0:W5:Y:S04]  /*6030*/  LDL R42, [R1+0x174] ;  /* 0x00017400012a7983 */ /* 0x0001680000100800 */
[----:B-1----:R0:W5:Y:S04]  /*6040*/  LDL.LU R6, [R1+0x394] ;  /* 0x0003940001067983 */ /* 0x0021680000300800 */
[----:B------:R0:W5:Y:S04]  /*6050*/  LDL R43, [R1+0x234] ;  /* 0x00023400012b7983 */ /* 0x0001680000100800 */
[----:B------:R0:W5:Y:S04]  /*6060*/  LDL R44, [R1+0x2cc] ;  /* 0x0002cc00012c7983 */ /* 0x0001680000100800 */
[----:B------:R0:W5:Y:S04]  /*6070*/  LDL.LU R7, [R1+0x38c] ;  /* 0x00038c0001077983 */ /* 0x0001680000300800 */
[----:B------:R-:W-:Y:S04]  /*6080*/  STL.S16 [R1+0x334], R30 ;  /* 0x0003341e01007387 */ /* 0x000fe80000100600 */
[----:B------:R-:W-:Y:S04]  /*6090*/  STL.S16 [R1+0x330], R29 ;  /* 0x0003301d01007387 */ /* 0x000fe80000100600 */
[----:B------:R0:W5:Y:S04]  /*60a0*/  LDL R48, [R1+0x290] ;  /* 0x0002900001307983 */ /* 0x0001680000100800 */
[----:B------:R-:W-:Y:S04]  /*60b0*/  STL.S16 [R1+0x338], R28 ;  /* 0x0003381c01007387 */ /* 0x000fe80000100600 */
[----:B------:R0:W5:Y:S04]  /*60c0*/  LDL R49, [R1+0x258] ;  /* 0x0002580001317983 */ /* 0x0001680000100800 */
[----:B------:R-:W-:Y:S04]  /*60d0*/  STL.S16 [R1+0x33c], R27 ;  /* 0x00033c1b01007387 */ /* 0x000fe80000100600 */
[----:B------:R-:W-:Y:S04]  /*60e0*/  STL [R1+0x108], R50 ;  /* 0x0001083201007387 */ /* 0x000fe80000100800 */
[----:B------:R-:W-:Y:S01]  /*60f0*/  STL [R1+0x10c], R52 ;  /* 0x00010c3401007387 */ /* 0x000fe20000100800 */
[----:B--2---:R-:W-:-:S02]  /*6100*/  PRMT R0, RZ, 0x7610, R0 ;  /* 0x00007610ff007816 */ /* 0x004fc40000000000 */
[----:B----4-:R-:W-:Y:S02]  /*6110*/  PRMT R8, RZ, 0x7610, R8 ;  /* 0x00007610ff087816 */ /* 0x010fe40000000008 */
[----:B------:R-:W-:Y:S02]  /*6120*/  PRMT R9, RZ, 0x7610, R9 ;  /* 0x00007610ff097816 */ /* 0x000fe40000000009 */
[----:B------:R-:W-:Y:S02]  /*6130*/  @!P3 PRMT R8, R45, 0x7632, R8 ;  /* 0x000076322d08b816 */ /* 0x000fe40000000008 */
[----:B------:R-:W-:Y:S01]  /*6140*/  @!P3 PRMT R9, R46, 0x7610, R9 ;  /* 0x000076102e09b816 */ /* 0x000fe20000000009 */
[----:B------:R0:W5:Y:S01]  /*6150*/  LDL R45, [R1+0x218] ;  /* 0x00021800012d7983 */ /* 0x0001620000100800 */
[----:B------:R-:W-:-:S03]  /*6160*/  @!P4 PRMT R0, R47, 0x7610, R0 ;  /* 0x000076102f00c816 */ /* 0x000fc60000000000 */
[----:B------:R1:W-:Y:S01]  /*6170*/  STL.S16 [R1+0x324], R8 ;  /* 0x0003240801007387 */ /* 0x0003e20000100600 */
[----:B------:R-:W-:-:S03]  /*6180*/  @!P6 PRMT R23, R51, 0x7610, R23 ;  /* 0x000076103317e816 */ /* 0x000fc60000000017 */
[----:B------:R2:W-:Y:S01]  /*6190*/  STL.S16 [R1+0x320], R9 ;  /* 0x0003200901007387 */ /* 0x0005e20000100600 */
[----:B------:R-:W-:-:S03]  /*61a0*/  @!P6 PRMT R22, R51, 0x7632, R22 ;  /* 0x000076323316e816 */ /* 0x000fc60000000016 */
[----:B------:R3:W-:Y:S04]  /*61b0*/  STL.S16 [R1+0x328], R0 ;  /* 0x0003280001007387 */ /* 0x0007e80000100600 */
[----:B-1----:R0:W5:Y:S04]  /*61c0*/  LDL.LU R8, [R1+0x388] ;  /* 0x0003880001087983 */ /* 0x0021680000300800 */
[----:B--2---:R0:W5:Y:S04]  /*61d0*/  LDL.LU R9, [R1+0x384] ;  /* 0x0003840001097983 */ /* 0x0041680000300800 */
[----:B------:R0:W5:Y:S04]  /*61e0*/  LDL R46, [R1+0x2b0] ;  /* 0x0002b000012e7983 */ /* 0x0001680000100800 */
[----:B---3--:R0:W5:Y:S04]  /*61f0*/  LDL.LU R0, [R1+0x37c] ;  /* 0x00037c0001007983 */ /* 0x0081680000300800 */
[----:B------:R0:W5:Y:S04]  /*6200*/  LDL R47, [R1+0x20c] ;  /* 0x00020c00012f7983 */ /* 0x0001680000100800 */
[----:B------:R-:W-:Y:S04]  /*6210*/  STL.S16 [R1+0x344], R26 ;  /* 0x0003441a01007387 */ /* 0x000fe80000100600 */
[----:B------:R1:W-:Y:S04]  /*6220*/  STL [R1+0x8c], R51 ;  /* 0x00008c3301007387 */ /* 0x0003e80000100800 */
[----:B------:R0:W5:Y:S04]  /*6230*/  LDL R50, [R1+0x23c] ;  /* 0x00023c0001327983 */ /* 0x0001680000100800 */
[----:B------:R0:W5:Y:S04]  /*6240*/  LDL R52, [R1+0x200] ;  /* 0x0002000001347983 */ /* 0x0001680000100800 */
[----:B-1----:R0:W5:Y:S04]  /*6250*/  LDL R51, [R1+0x228] ;  /* 0x0002280001337983 */ /* 0x0021680000100800 */
[----:B------:R0:W-:Y:S04]  /*6260*/  STL.S16 [R1+0x340], R25 ;  /* 0x0003401901007387 */ /* 0x0001e80000100600 */
[----:B------:R0:W-:Y:S04]  /*6270*/  STL.S16 [R1+0x34c], R24 ;  /* 0x00034c1801007387 */ /* 0x0001e80000100600 */
[----:B------:R0:W-:Y:S04]  /*6280*/  STL.S16 [R1+0x348], R23 ;  /* 0x0003481701007387 */ /* 0x0001e80000100600 */
[----:B------:R0:W-:Y:S04]  /*6290*/  STL.S16 [R1+0x354], R22 ;  /* 0x0003541601007387 */ /* 0x0001e80000100600 */
[----:B------:R0:W-:Y:S04]  /*62a0*/  STL.S16 [R1+0x350], R11 ;  /* 0x0003500b01007387 */ /* 0x0001e80000100600 */
[----:B------:R0:W-:Y:S01]  /*62b0*/  STL.S16 [R1+0x358], R10 ;  /* 0x0003580a01007387 */ /* 0x0001e20000100600 */
[----:B------:R-:W-:Y:S01]  /*62c0*/  UISETP.NE.AND UP1, UPT, UR9, URZ, UPT ;  /* 0x000000ff0900728c */ /* 0x000fe2000bf25270 */
[----:B------:R-:W-:Y:S01]  /*62d0*/  UMOV UR16, 0x3f800000 ;  /* 0x3f80000000107882 */ /* 0x000fe20000000000 */
[----:B------:R-:W-:-:S07]  /*62e0*/  @UP0 UMOV UR16, UR5 ;  /* 0x0000000500100c82 */ /* 0x000fce0008000000 */
[----:B0-----:R-:W-:Y:S05]  /*62f0*/  BRA.U UP1, `(.L_x_167) ;  /* 0x0000002901807547 */ /* 0x001fea000b800000 */
[----:B------:R-:W2:Y:S04]  /*6300*/  LDL.LU R26, [R1+0x17c] ;  /* 0x00017c00011a7983 */ /* 0x000ea80000300800 */
[----:B------:R-:W3:Y:S04]  /*6310*/  LDL.LU R23, [R1+0x184] ;  /* 0x0001840001177983 */ /* 0x000ee80000300800 */
[----:B------:R-:W4:Y:S04]  /*6320*/  LDL.LU R24, [R1+0x180] ;  /* 0x0001800001187983 */ /* 0x000f280000300800 */
[----:B------:R-:W4:Y:S04]  /*6330*/  LDL.LU R22, [R1+0x188] ;  /* 0x0001880001167983 */ /* 0x000f280000300800 */
[----:B------:R-:W4:Y:S04]  /*6340*/  LDL.LU R25, [R1+0x178] ;  /* 0x0001780001197983 */ /* 0x000f280000300800 */
[----:B------:R-:W4:Y:S04]  /*6350*/  LDL.LU R30, [R1+0x198] ;  /* 0x00019800011e7983 */ /* 0x000f280000300800 */
[----:B------:R-:W4:Y:S04]  /*6360*/  LDL.LU R28, [R1+0x19c] ;  /* 0x00019c00011c7983 */ /* 0x000f280000300800 */
[----:B------:R-:W4:Y:S01]  /*6370*/  LDL.LU R29, [R1+0x220] ;  /* 0x00022000011d7983 */ /* 0x000f220000300800 */
[----:B--2---:R-:W-:-:S02]  /*6380*/  SHF.L.U32 R11, R26, 0x10, RZ ;  /* 0x000000101a0b7819 */ /* 0x004fc400000006ff */
[----:B---3--:R-:W-:-:S03]  /*6390*/  SHF.L.U32 R10, R23, 0x10, RZ ;  /* 0x00000010170a7819 */ /* 0x008fc600000006ff */
[----:B------:R-:W-:Y:S01]  /*63a0*/  FADD.FTZ R11, R11, -UR28 ;  /* 0x8000001c0b0b7e21 */ /* 0x000fe20008010000 */
[----:B----4-:R-:W-:-:S03]  /*63b0*/  SHF.L.U32 R24, R24, 0x10, RZ ;  /* 0x0000001018187819 */ /* 0x010fc600000006ff */
[----:B------:R-:W-:Y:S01]  /*63c0*/  FMUL.FTZ R11, R11, UR16 ;  /* 0x000000100b0b7c20 */ /* 0x000fe20008410000 */
[----:B-----5:R-:W-:Y:S01]  /*63d0*/  FMUL.FTZ R23, R4, R10 ;  /* 0x0000000a04177220 */ /* 0x020fe20000410000 */
[----:B------:R-:W-:Y:S01]  /*63e0*/  SHF.L.U32 R22, R22, 0x10, RZ ;  /* 0x0000001016167819 */ /* 0x000fe200000006ff */
[----:B------:R-:W-:Y:S02]  /*63f0*/  FADD.FTZ R24, R24, -UR28 ;  /* 0x8000001c18187e21 */ /* 0x000fe40008010000 */
[----:B------:R-:W-:Y:S01]  /*6400*/  FFMA.FTZ R27, R11, R23, RZ ;  /* 0x000000170b1b7223 */ /* 0x000fe200000100ff */
[----:B------:R-:W-:Y:S01]  /*6410*/  SHF.L.U32 R26, R25, 0x10, RZ ;  /* 0x00000010191a7819 */ /* 0x000fe200000006ff */
[----:B------:R-:W-:Y:S01]  /*6420*/  FADD.FTZ R25, RZ, R23 ;  /* 0x00000017ff197221 */ /* 0x000fe20000010000 */
[----:B------:R-:W-:Y:S01]  /*6430*/  FMUL.FTZ R24, R24, UR16 ;  /* 0x0000001018187c20 */ /* 0x000fe20008410000 */
[----:B------:R-:W-:Y:S02]  /*6440*/  FMUL.FTZ R23, R5, R22 ;  /* 0x0000001605177220 */ /* 0x000fe40000410000 */
[----:B------:R-:W-:Y:S01]  /*6450*/  FADD.FTZ R26, R26, -UR28 ;  /* 0x8000001c1a1a7e21 */ /* 0x000fe20008010000 */
[----:B------:R-:W-:Y:S01]  /*6460*/  FFMA.FTZ R11, R10, R11, RZ ;  /* 0x0000000b0a0b7223 */ /* 0x000fe200000100ff */
[----:B------:R-:W-:Y:S01]  /*6470*/  FFMA.FTZ R27, R24, R23, R27 ;  /* 0x00000017181b7223 */ /* 0x000fe2000001001b */
[----:B------:R-:W-:Y:S01]  /*6480*/  FADD.FTZ R25, R23, R25 ;  /* 0x0000001917197221 */ /* 0x000fe20000010000 */
[----:B------:R-:W-:Y:S01]  /*6490*/  SHF.L.U32 R23, R30, 0x10, RZ ;  /* 0x000000101e177819 */ /* 0x000fe200000006ff */
[----:B------:R-:W-:Y:S01]  /*64a0*/  FADD.FTZ R10, RZ, R10 ;  /* 0x0000000aff0a7221 */ /* 0x000fe20000010000 */
[----:B------:R-:W-:Y:S01]  /*64b0*/  FMUL.FTZ R26, R26, UR16 ;  /* 0x000000101a1a7c20 */ /* 0x000fe20008410000 */
[----:B------:R-:W-:Y:S01]  /*64c0*/  SHF.L.U32 R28, R28, 0x10, RZ ;  /* 0x000000101c1c7819 */ /* 0x000fe200000006ff */
[----:B------:R-:W-:Y:S01]  /*64d0*/  FFMA.FTZ R24, R22, R24, RZ ;  /* 0x0000001816187223 */ /* 0x000fe200000100ff */
[C---:B------:R-:W-:Y:S01]  /*64e0*/  FADD.FTZ R10, R23.reuse, R10 ;  /* 0x0000000a170a7221 */ /* 0x040fe20000010000 */
[----:B------:R-:W-:Y:S01]  /*64f0*/  FFMA.FTZ R11, R23, R26, R11 ;  /* 0x0000001a170b7223 */ /* 0x000fe2000001000b */
[----:B------:R-:W-:Y:S01]  /*6500*/  FMUL.FTZ R23, R4, R23 ;  /* 0x0000001704177220 */ /* 0x000fe20000410000 */
[----:B------:R-:W2:Y:S03]  /*6510*/  LDL.LU R30, [R1+0x224] ;  /* 0x00022400011e7983 */ /* 0x000ea60000300800 */
[----:B------:R-:W-:-:S02]  /*6520*/  FFMA.FTZ R27, R26, R23, R27 ;  /* 0x000000171a1b7223 */ /* 0x000fc4000001001b */
[----:B------:R-:W3:Y:S01]  /*6530*/  LDL.LU R26, [R1+0x1f0] ;  /* 0x0001f000011a7983 */ /* 0x000ee20000300800 */
[----:B------:R-:W-:Y:S01]  /*6540*/  FADD.FTZ R28, R28, -UR28 ;  /* 0x8000001c1c1c7e21 */ /* 0x000fe20008010000 */
[----:B------:R-:W-:Y:S02]  /*6550*/  FADD.FTZ R25, R25, R23 ;  /* 0x0000001719197221 */ /* 0x000fe40000010000 */
[----:B------:R-:W4:Y:S01]  /*6560*/  LDL.LU R23, [R1+0x18c] ;  /* 0x00018c0001177983 */ /* 0x000f220000300800 */
[----:B------:R-:W-:Y:S01]  /*6570*/  FADD.FTZ R22, RZ, R22 ;  /* 0x00000016ff167221 */ /* 0x000fe20000010000 */
[----:B------:R-:W-:Y:S01]  /*6580*/  FMUL.FTZ R28, R28, UR16 ;  /* 0x000000101c1c7c20 */ /* 0x000fe20008410000 */
[----:B---3--:R-:W-:-:S05]  /*6590*/  SHF.L.U32 R26, R26, 0x10, RZ ;  /* 0x000000101a1a7819 */ /* 0x008fca00000006ff */
[C---:B------:R-:W-:Y:S01]  /*65a0*/  FADD.FTZ R22, R26.reuse, R22 ;  /* 0x000000161a167221 */ /* 0x040fe20000010000 */
[----:B------:R-:W-:Y:S01]  /*65b0*/  FFMA.FTZ R24, R26, R28, R24 ;  /* 0x0000001c1a187223 */ /* 0x000fe20000010018 */
[----:B------:R-:W-:-:S04]  /*65c0*/  FMUL.FTZ R26, R5, R26 ;  /* 0x0000001a051a7220 */ /* 0x000fc80000410000 */
[----:B------:R-:W-:Y:S02]  /*65d0*/  FFMA.FTZ R27, R28, R26, R27 ;  /* 0x0000001a1c1b7223 */ /* 0x000fe4000001001b */
[----:B------:R-:W3:Y:S01]  /*65e0*/  LDL.LU R28, [R1+0x1f4] ;  /* 0x0001f400011c7983 */ /* 0x000ee20000300800 */
[----:B----4-:R-:W-:Y:S01]  /*65f0*/  SHF.L.U32 R23, R23, 0x10, RZ ;  /* 0x0000001017177819 */ /* 0x010fe200000006ff */
[----:B------:R-:W-:Y:S01]  /*6600*/  FADD.FTZ R25, R26, R25 ;  /* 0x000000191a197221 */ /* 0x000fe20000010000 */
[----:B------:R-:W-:-:S03]  /*6610*/  SHF.L.U32 R26, R29, 0x10, RZ ;  /* 0x000000101d1a7819 */ /* 0x000fc600000006ff */
[----:B------:R-:W-:-:S04]  /*6620*/  FADD.FTZ R29, R23, -UR28 ;  /* 0x8000001c171d7e21 */ /* 0x000fc80008010000 */
[----:B------:R-:W-:Y:S01]  /*6630*/  FMUL.FTZ R29, R29, UR16 ;  /* 0x000000101d1d7c20 */ /* 0x000fe20008410000 */
[----:B------:R-:W-:-:S03]  /*6640*/  FADD.FTZ R10, R10, R26 ;  /* 0x0000001a0a0a7221 */ /* 0x000fc60000010000 */
[----:B------:R-:W-:Y:S01]  /*6650*/  FFMA.FTZ R11, R26, R29, R11 ;  /* 0x0000001d1a0b7223 */ /* 0x000fe2000001000b */
[----:B---3--:R-:W-:Y:S01]  /*6660*/  SHF.L.U32 R23, R28, 0x10, RZ ;  /* 0x000000101c177819 */ /* 0x008fe200000006ff */
[----:B------:R-:W-:Y:S02]  /*6670*/  FMUL.FTZ R28, R4, R26 ;  /* 0x0000001a041c7220 */ /* 0x000fe40000410000 */
[----:B------:R-:W3:Y:S02]  /*6680*/  LDL.LU R26, [R1+0x240] ;  /* 0x00024000011a7983 */ /* 0x000ee40000300800 */
[----:B------:R-:W-:-:S04]  /*6690*/  FADD.FTZ R23, R23, -UR28 ;  /* 0x8000001c17177e21 */ /* 0x000fc80008010000 */
[----:B------:R-:W-:Y:S01]  /*66a0*/  FMUL.FTZ R23, R23, UR16 ;  /* 0x0000001017177c20 */ /* 0x000fe20008410000 */
[----:B------:R-:W-:Y:S01]  /*66b0*/  FFMA.FTZ R27, R29, R28, R27 ;  /* 0x0000001c1d1b7223 */ /* 0x000fe2000001001b */
[----:B------:R-:W-:Y:S02]  /*66c0*/  FADD.FTZ R25, R25, R28 ;  /* 0x0000001c19197221 */ /* 0x000fe40000010000 */
[----:B------:R-:W4:Y:S01]  /*66d0*/  LDL.LU R28, [R1+0x244] ;  /* 0x00024400011c7983 */ /* 0x000f220000300800 */
[----:B---3--:R-:W-:-:S05]  /*66e0*/  SHF.L.U32 R26, R26, 0x10, RZ ;  /* 0x000000101a1a7819 */ /* 0x008fca00000006ff */
[----:B------:R-:W-:Y:S01]  /*66f0*/  FADD.FTZ R22, R22, R26 ;  /* 0x0000001a16167221 */ /* 0x000fe20000010000 */
[----:B------:R-:W-:Y:S01]  /*6700*/  FFMA.FTZ R24, R26, R23, R24 ;  /* 0x000000171a187223 */ /* 0x000fe20000010018 */
[----:B------:R-:W-:-:S04]  /*6710*/  FMUL.FTZ R26, R5, R26 ;  /* 0x0000001a051a7220 */ /* 0x000fc80000410000 */
[----:B------:R-:W-:Y:S02]  /*6720*/  FFMA.FTZ R27, R23, R26, R27 ;  /* 0x0000001a171b7223 */ /* 0x000fe4000001001b */
[----:B------:R-:W3:Y:S01]  /*6730*/  LDL.LU R23, [R1+0x250] ;  /* 0x0002500001177983 */ /* 0x000ee20000300800 */
[----:B------:R-:W-:-:S03]  /*6740*/  FADD.FTZ R25, R26, R25 ;  /* 0x000000191a197221 */ /* 0x000fc60000010000 */
[----:B------:R-:W3:Y:S01]  /*6750*/  LDL.LU R26, [R1+0x260] ;  /* 0x00026000011a7983 */ /* 0x000ee20000300800 */
[----:B--2---:R-:W-:Y:S02]  /*6760*/  SHF.L.U32 R29, R30, 0x10, RZ ;  /* 0x000000101e1d7819 */ /* 0x004fe400000006ff */
[----:B----4-:R-:W-:Y:S01]  /*6770*/  SHF.L.U32 R28, R28, 0x10, RZ ;  /* 0x000000101c1c7819 */ /* 0x010fe200000006ff */
[----:B------:R-:W2:Y:S02]  /*6780*/  LDL.LU R30, [R1+0x140] ;  /* 0x00014000011e7983 */ /* 0x000ea40000300800 */
[----:B------:R-:W-:-:S04]  /*6790*/  FADD.FTZ R29, R29, -UR28 ;  /* 0x8000001c1d1d7e21 */ /* 0x000fc80008010000 */
[----:B------:R-:W-:Y:S01]  /*67a0*/  FMUL.FTZ R29, R29, UR16 ;  /* 0x000000101d1d7c20 */ /* 0x000fe20008410000 */
[----:B------:R-:W-:-:S04]  /*67b0*/  FADD.FTZ R28, R28, -UR28 ;  /* 0x8000001c1c1c7e21 */ /* 0x000fc80008010000 */
[----:B------:R-:W-:Y:S01]  /*67c0*/  FMUL.FTZ R28, R28, UR16 ;  /* 0x000000101c1c7c20 */ /* 0x000fe20008410000 */
[----:B---3--:R-:W-:-:S05]  /*67d0*/  SHF.L.U32 R23, R23, 0x10, RZ ;  /* 0x0000001017177819 */ /* 0x008fca00000006ff */
[----:B------:R-:W-:Y:S01]  /*67e0*/  FADD.FTZ R10, R10, R23 ;  /* 0x000000170a0a7221 */ /* 0x000fe20000010000 */
[----:B------:R-:W-:Y:S01]  /*67f0*/  FFMA.FTZ R11, R23, R29, R11 ;  /* 0x0000001d170b7223 */ /* 0x000fe2000001000b */
[----:B------:R-:W-:Y:S01]  /*6800*/  FMUL.FTZ R23, R4, R23 ;  /* 0x0000001704177220 */ /* 0x000fe20000410000 */
[----:B------:R-:W-:-:S03]  /*6810*/  SHF.L.U32 R26, R26, 0x10, RZ ;  /* 0x000000101a1a7819 */ /* 0x000fc600000006ff */
[----:B------:R-:W-:Y:S01]  /*6820*/  FFMA.FTZ R27, R29, R23, R27 ;  /* 0x000000171d1b7223 */ /* 0x000fe2000001001b */
[----:B------:R-:W-:Y:S01]  /*6830*/  FADD.FTZ R25, R25, R23 ;  /* 0x0000001719197221 */ /* 0x000fe20000010000 */
[----:B------:R-:W-:Y:S01]  /*6840*/  FADD.FTZ R22, R22, R26 ;  /* 0x0000001a16167221 */ /* 0x000fe20000010000 */
[----:B------:R-:W3:Y:S01]  /*6850*/  LDL.LU R23, [R1+0x254] ;  /* 0x0002540001177983 */ /* 0x000ee20000300800 */
[----:B------:R-:W-:Y:S01]  /*6860*/  FFMA.FTZ R24, R26, R28, R24 ;  /* 0x0000001c1a187223 */ /* 0x000fe20000010018 */
[----:B------:R-:W-:Y:S02]  /*6870*/  FMUL.FTZ R26, R5, R26 ;  /* 0x0000001a051a7220 */ /* 0x000fe40000410000 */
[----:B------:R-:W4:Y:S02]  /*6880*/  LDL.LU R29, [R1+0x284] ;  /* 0x00028400011d7983 */ /* 0x000f240000300800 */
[----:B------:R-:W-:Y:S01]  /*6890*/  FFMA.FTZ R27, R28, R26, R27 ;  /* 0x0000001a1c1b7223 */ /* 0x000fe2000001001b */
[----:B------:R-:W-:Y:S01]  /*68a0*/  FADD.FTZ R25, R26, R25 ;  /* 0x000000191a197221 */ /* 0x000fe20000010000 */
[----:B------:R-:W2:Y:S04]  /*68b0*/  LDL.LU R28, [R1+0x264] ;  /* 0x00026400011c7983 */ /* 0x000ea80000300800 */
[----:B------:R-:W4:Y:S01]  /*68c0*/  LDL.LU R26, [R1+0x280] ;  /* 0x00028000011a7983 */ /* 0x000f220000300800 */
[----:B---3--:R-:W-:-:S05]  /*68d0*/  SHF.L.U32 R23, R23, 0x10, RZ ;  /* 0x0000001017177819 */ /* 0x008fca00000006ff */
[----:B------:R-:W-:-:S04]  /*68e0*/  FADD.FTZ R23, R23, -UR28 ;  /* 0x8000001c17177e21 */ /* 0x000fc80008010000 */
[----:B------:R-:W-:Y:S01]  /*68f0*/  FMUL.FTZ R23, R23, UR16 ;  /* 0x0000001017177c20 */ /* 0x000fe20008410000 */
[----:B----4-:R-:W-:-:S05]  /*6900*/  SHF.L.U32 R26, R26, 0x10, RZ ;  /* 0x000000101a1a7819 */ /* 0x010fca00000006ff */
[----:B------:R-:W-:Y:S01]  /*6910*/  FADD.FTZ R10, R10, R26 ;  /* 0x0000001a0a0a7221 */ /* 0x000fe20000010000 */
[----:B------:R-:W-:Y:S01]  /*6920*/  FFMA.FTZ R11, R26, R23, R11 ;  /* 0x000000171a0b7223 */ /* 0x000fe2000001000b */
[----:B------:R-:W-:-:S04]  /*6930*/  FMUL.FTZ R26, R4, R26 ;  /* 0x0000001a041a7220 */ /* 0x000fc80000410000 */
[----:B------:R-:W-:Y:S02]  /*6940*/  FFMA.FTZ R27, R23, R26, R27 ;  /* 0x0000001a171b7223 */ /* 0x000fe4000001001b */
[----:B------:R-:W3:Y:S01]  /*6950*/  LDL.LU R23, [R1+0x2ac] ;  /* 0x0002ac0001177983 */ /* 0x000ee20000300800 */
[----:B--2---:R-:W-:Y:S02]  /*6960*/  SHF.L.U32 R28, R28, 0x10, RZ ;  /* 0x000000101c1c7819 */ /* 0x004fe400000006ff */
[----:B------:R-:W-:-:S03]  /*6970*/  SHF.L.U32 R29, R29, 0x10, RZ ;  /* 0x000000101d1d7819 */ /* 0x000fc600000006ff */
[----:B------:R-:W-:Y:S01]  /*6980*/  FADD.FTZ R28, R28, -UR28 ;  /* 0x8000001c1c1c7e21 */ /* 0x000fe20008010000 */
[----:B------:R-:W-:-:S03]  /*6990*/  SHF.L.U32 R30, R30, 0x10, RZ ;  /* 0x000000101e1e7819 */ /* 0x000fc600000006ff */
[----:B------:R-:W-:Y:S01]  /*69a0*/  FMUL.FTZ R28, R28, UR16 ;  /* 0x000000101c1c7c20 */ /* 0x000fe20008410000 */
[----:B------:R-:W-:-:S03]  /*69b0*/  FADD.FTZ R22, R22, R29 ;  /* 0x0000001d16167221 */ /* 0x000fc60000010000 */
[----:B------:R-:W-:Y:S01]  /*69c0*/  FFMA.FTZ R24, R29, R28, R24 ;  /* 0x0000001c1d187223 */ /* 0x000fe20000010018 */
[----:B------:R-:W-:Y:S01]  /*69d0*/  FMUL.FTZ R29, R5, R29 ;  /* 0x0000001d051d7220 */ /* 0x000fe20000410000 */
[----:B------:R-:W-:Y:S01]  /*69e0*/  FADD.FTZ R25, R25, R26 ;  /* 0x0000001a19197221 */ /* 0x000fe20000010000 */
[----:B------:R-:W-:Y:S01]  /*69f0*/  FADD.FTZ R30, R30, -UR28 ;  /* 0x8000001c1e1e7e21 */ /* 0x000fe20008010000 */
[----:B------:R-:W2:Y:S01]  /*6a00*/  LDL.LU R26, [R1+0x2d0] ;  /* 0x0002d000011a7983 */ /* 0x000ea20000300800 */
[----:B------:R-:W-:Y:S01]  /*6a10*/  FFMA.FTZ R27, R28, R29, R27 ;  /* 0x0000001d1c1b7223 */ /* 0x000fe2000001001b */
[----:B------:R-:W-:Y:S01]  /*6a20*/  FADD.FTZ R25, R29, R25 ;  /* 0x000000191d197221 */ /* 0x000fe20000010000 */
[----:B------:R-:W-:Y:S01]  /*6a30*/  FMUL.FTZ R30, R30, UR16 ;  /* 0x000000101e1e7c20 */ /* 0x000fe20008410000 */
[----:B------:R-:W4:Y:S01]  /*6a40*/  LDL.LU R29, [R1+0x2a8] ;  /* 0x0002a800011d7983 */ /* 0x000f220000300800 */
[----:B---3--:R-:W-:-:S05]  /*6a50*/  SHF.L.U32 R23, R23, 0x10, RZ ;  /* 0x0000001017177819 */ /* 0x008fca00000006ff */
[----:B------:R-:W-:-:S04]  /*6a60*/  FMUL.FTZ R28, R4, R23 ;  /* 0x00000017041c7220 */ /* 0x000fc80000410000 */
[----:B------:R-:W-:Y:S01]  /*6a70*/  FADD.FTZ R25, R25, R28 ;  /* 0x0000001c19197221 */ /* 0x000fe20000010000 */
[----:B------:R-:W-:Y:S02]  /*6a80*/  FFMA.FTZ R27, R30, R28, R27 ;  /* 0x0000001c1e1b7223 */ /* 0x000fe4000001001b */
[----:B------:R-:W3:Y:S01]  /*6a90*/  LDL.LU R28, [R1+0x2f0] ;  /* 0x0002f000011c7983 */ /* 0x000ee20000300800 */
[----:B------:R-:W-:Y:S01]  /*6aa0*/  FADD.FTZ R10, R10, R23 ;  /* 0x000000170a0a7221 */ /* 0x000fe20000010000 */
[----:B------:R-:W-:Y:S02]  /*6ab0*/  FFMA.FTZ R11, R23, R30, R11 ;  /* 0x0000001e170b7223 */ /* 0x000fe4000001000b */
[----:B------:R-:W4:Y:S01]  /*6ac0*/  LDL.LU R23, [R1+0x13c] ;  /* 0x00013c0001177983 */ /* 0x000f220000300800 */
[----:B--2---:R-:W-:-:S03]  /*6ad0*/  SHF.L.U32 R26, R26, 0x10, RZ ;  /* 0x000000101a1a7819 */ /* 0x004fc600000006ff */
[----:B------:R-:W2:Y:S02]  /*6ae0*/  LDL.LU R30, [R1+0x2d4] ;  /* 0x0002d400011e7983 */ /* 0x000ea40000300800 */
[----:B------:R-:W-:-:S04]  /*6af0*/  FADD.FTZ R26, R26, -UR28 ;  /* 0x8000001c1a1a7e21 */ /* 0x000fc80008010000 */
[----:B------:R-:W-:Y:S01]  /*6b00*/  FMUL.FTZ R26, R26, UR16 ;  /* 0x000000101a1a7c20 */ /* 0x000fe20008410000 */
        /* <DEDUP_REMOVED lines=8> */
[----:B----4-:R-:W-:Y:S02]  /*6b90*/  SHF.L.U32 R23, R23, 0x10, RZ ;  /* 0x0000001017177819 */ /* 0x010fe400000006ff */
[----:B--2---:R-:W-:-:S03]  /*6ba0*/  SHF.L.U32 R30, R30, 0x10, RZ ;  /* 0x000000101e1e7819 */ /* 0x004fc600000006ff */
[----:B------:R-:W-:Y:S01]  /*6bb0*/  FADD.FTZ R23, R23, -UR28 ;  /* 0x8000001c17177e21 */ /* 0x000fe20008010000 */
[----:B------:R-:W-:-:S03]  /*6bc0*/  SHF.L.U32 R29, R29, 0x10, RZ ;  /* 0x000000101d1d7819 */ /* 0x000fc600000006ff */
[----:B------:R-:W-:Y:S01]  /*6bd0*/  FMUL.FTZ R23, R23, UR16 ;  /* 0x0000001017177c20 */ /* 0x000fe20008410000 */
[----:B------:R-:W-:-:S03]  /*6be0*/  FADD.FTZ R10, R10, R30 ;  /* 0x0000001e0a0a7221 */ /* 0x000fc60000010000 */
[----:B------:R-:W-:Y:S01]  /*6bf0*/  FFMA.FTZ R11, R30, R23, R11 ;  /* 0x000000171e0b7223 */ /* 0x000fe2000001000b */
[----:B------:R-:W-:Y:S01]  /*6c00*/  FMUL.FTZ R30, R4, R30 ;  /* 0x0000001e041e7220 */ /* 0x000fe20000410000 */
[----:B------:R-:W-:-:S03]  /*6c10*/  FADD.FTZ R29, R29, -UR28 ;  /* 0x8000001c1d1d7e21 */ /* 0x000fc60008010000 */
[----:B------:R-:W-:Y:S01]  /*6c20*/  FFMA.FTZ R27, R23, R30, R27 ;  /* 0x0000001e171b7223 */ /* 0x000fe2000001001b */
[----:B------:R-:W-:Y:S01]  /*6c30*/  FADD.FTZ R25, R25, R30 ;  /* 0x0000001e19197221 */ /* 0x000fe20000010000 */
[----:B------:R-:W-:Y:S01]  /*6c40*/  FMUL.FTZ R29, R29, UR16 ;  /* 0x000000101d1d7c20 */ /* 0x000fe20008410000 */
[----:B------:R-:W2:Y:S01]  /*6c50*/  LDL.LU R30, [R1+0x2fc] ;  /* 0x0002fc00011e7983 */ /* 0x000ea20000300800 */
[----:B---3--:R-:W-:Y:S02]  /*6c60*/  SHF.L.U32 R26, R26, 0x10, RZ ;  /* 0x000000101a1a7819 */ /* 0x008fe400000006ff */
[----:B------:R-:W-:-:S03]  /*6c70*/  SHF.L.U32 R23, R28, 0x10, RZ ;  /* 0x000000101c177819 */ /* 0x000fc600000006ff */
[----:B------:R-:W-:-:S04]  /*6c80*/  FMUL.FTZ R28, R5, R26 ;  /* 0x0000001a051c7220 */ /* 0x000fc80000410000 */
[----:B------:R-:W-:Y:S01]  /*6c90*/  FADD.FTZ R25, R28, R25 ;  /* 0x000000191c197221 */ /* 0x000fe20000010000 */
[----:B------:R-:W-:Y:S02]  /*6ca0*/  FFMA.FTZ R27, R29, R28, R27 ;  /* 0x0000001c1d1b7223 */ /* 0x000fe4000001001b */
[----:B------:R-:W3:Y:S01]  /*6cb0*/  LDL.LU R28, [R1+0x2f4] ;  /* 0x0002f400011c7983 */ /* 0x000ee20000300800 */
[----:B------:R-:W-:Y:S01]  /*6cc0*/  FADD.FTZ R22, R22, R26 ;  /* 0x0000001a16167221 */ /* 0x000fe20000010000 */
[----:B------:R-:W-:Y:S02]  /*6cd0*/  FFMA.FTZ R24, R26, R29, R24 ;  /* 0x0000001d1a187223 */ /* 0x000fe40000010018 */
[----:B------:R-:W4:Y:S01]  /*6ce0*/  LDL.LU R26, [R1+0x138] ;  /* 0x00013800011a7983 */ /* 0x000f220000300800 */
[----:B------:R-:W-:-:S04]  /*6cf0*/  FADD.FTZ R23, R23, -UR28 ;  /* 0x8000001c17177e21 */ /* 0x000fc80008010000 */
[----:B------:R-:W-:Y:S01]  /*6d00*/  FMUL.FTZ R23, R23, UR16 ;  /* 0x0000001017177c20 */ /* 0x000fe20008410000 */
[----:B--2---:R-:W-:-:S05]  /*6d10*/  SHF.L.U32 R29, R30, 0x10, RZ ;  /* 0x000000101e1d7819 */ /* 0x004fca00000006ff */
[----:B------:R-:W-:Y:S01]  /*6d20*/  FADD.FTZ R22, R22, R29 ;  /* 0x0000001d16167221 */ /* 0x000fe20000010000 */
[----:B---3--:R-:W-:Y:S02]  /*6d30*/  SHF.L.U32 R28, R28, 0x10, RZ ;  /* 0x000000101c1c7819 */ /* 0x008fe400000006ff */
[----:B----4-:R-:W-:-:S03]  /*6d40*/  SHF.L.U32 R26, R26, 0x10, RZ ;  /* 0x000000101a1a7819 */ /* 0x010fc600000006ff */
[----:B------:R-:W-:Y:S01]  /*6d50*/  FADD.FTZ R10, R10, R28 ;  /* 0x0000001c0a0a7221 */ /* 0x000fe20000010000 */
[----:B------:R-:W-:Y:S01]  /*6d60*/  FFMA.FTZ R11, R28, R23, R11 ;  /* 0x000000171c0b7223 */ /* 0x000fe2000001000b */
[----:B------:R-:W-:Y:S01]  /*6d70*/  FMUL.FTZ R28, R4, R28 ;  /* 0x0000001c041c7220 */ /* 0x000fe20000410000 */
[----:B------:R-:W-:-:S03]  /*6d80*/  FADD.FTZ R26, R26, -UR28 ;  /* 0x8000001c1a1a7e21 */ /* 0x000fc60008010000 */
[----:B------:R-:W-:Y:S02]  /*6d90*/  FFMA.FTZ R27, R23, R28, R27 ;  /* 0x0000001c171b7223 */ /* 0x000fe4000001001b */
[----:B------:R-:W2:Y:S01]  /*6da0*/  LDL.LU R23, [R1+0x2d8] ;  /* 0x0002d80001177983 */ /* 0x000ea20000300800 */
[----:B------:R-:W-:Y:S01]  /*6db0*/  FMUL.FTZ R26, R26, UR16 ;  /* 0x000000101a1a7c20 */ /* 0x000fe20008410000 */
[----:B------:R-:W-:Y:S02]  /*6dc0*/  FADD.FTZ R25, R25, R28 ;  /* 0x0000001c19197221 */ /* 0x000fe40000010000 */
[----:B------:R-:W3:Y:S01]  /*6dd0*/  LDL.LU R28, [R1+0x130] ;  /* 0x00013000011c7983 */ /* 0x000ee20000300800 */
[----:B------:R-:W-:Y:S01]  /*6de0*/  FFMA.FTZ R24, R29, R26, R24 ;  /* 0x0000001a1d187223 */ /* 0x000fe20000010018 */
[----:B------:R-:W-:-:S04]  /*6df0*/  FMUL.FTZ R29, R5, R29 ;  /* 0x0000001d051d7220 */ /* 0x000fc80000410000 */
[----:B------:R-:W-:Y:S01]  /*6e00*/  FADD.FTZ R25, R29, R25 ;  /* 0x000000191d197221 */ /* 0x000fe20000010000 */
[----:B------:R-:W-:Y:S02]  /*6e10*/  FFMA.FTZ R27, R26, R29, R27 ;  /* 0x0000001d1a1b7223 */ /* 0x000fe4000001001b */
[----:B------:R-:W4:Y:S01]  /*6e20*/  LDL.LU R29, [R1+0x2dc] ;  /* 0x0002dc00011d7983 */ /* 0x000f220000300800 */
[----:B------:R-:W-:-:S03]  /*6e30*/  SHF.L.U32 R30, R31, 0x10, RZ ;  /* 0x000000101f1e7819 */ /* 0x000fc600000006ff */
[----:B------:R-:W4:Y:S02]  /*6e40*/  LDL.LU R31, [R1+0x2bc] ;  /* 0x0002bc00011f7983 */ /* 0x000f240000300800 */
[----:B------:R-:W-:-:S04]  /*6e50*/  FADD.FTZ R30, R30, -UR28 ;  /* 0x8000001c1e1e7e21 */ /* 0x000fc80008010000 */
[----:B------:R-:W-:Y:S01]  /*6e60*/  FMUL.FTZ R30, R30, UR16 ;  /* 0x000000101e1e7c20 */ /* 0x000fe20008410000 */
[----:B--2---:R-:W-:Y:S02]  /*6e70*/  SHF.L.U32 R23, R23, 0x10, RZ ;  /* 0x0000001017177819 */ /* 0x004fe400000006ff */
[----:B---3--:R-:W-:-:S03]  /*6e80*/  SHF.L.U32 R26, R28, 0x10, RZ ;  /* 0x000000101c1a7819 */ /* 0x008fc600000006ff */
[----:B------:R-:W-:Y:S01]  /*6e90*/  FMUL.FTZ R28, R4, R23 ;  /* 0x00000017041c7220 */ /* 0x000fe20000410000 */
[----:B------:R-:W-:Y:S01]  /*6ea0*/  FADD.FTZ R10, R10, R23 ;  /* 0x000000170a0a7221 */ /* 0x000fe20000010000 */
[----:B------:R-:W-:Y:S02]  /*6eb0*/  FFMA.FTZ R11, R23, R30, R11 ;  /* 0x0000001e170b7223 */ /* 0x000fe4000001000b */
[----:B------:R-:W2:Y:S01]  /*6ec0*/  LDL.LU R23, [R1+0x128] ;  /* 0x0001280001177983 */ /* 0x000ea20000300800 */
[----:B------:R-:W-:Y:S01]  /*6ed0*/  FADD.FTZ R26, R26, -UR28 ;  /* 0x8000001c1a1a7e21 */ /* 0x000fe20008010000 */
[----:B------:R-:W-:Y:S01]  /*6ee0*/  FADD.FTZ R25, R25, R28 ;  /* 0x0000001c19197221 */ /* 0x000fe20000010000 */
[----:B------:R-:W-:Y:S01]  /*6ef0*/  FFMA.FTZ R27, R30, R28, R27 ;  /* 0x0000001c1e1b7223 */ /* 0x000fe2000001001b */
[----:B----4-:R-:W-:Y:S01]  /*6f00*/  SHF.L.U32 R28, R29, 0x10, RZ ;  /* 0x000000101d1c7819 */ /* 0x010fe200000006ff */
[----:B------:R-:W3:Y:S01]  /*6f10*/  LDL.LU R30, [R1+0x2b8] ;  /* 0x0002b800011e7983 */ /* 0x000ee20000300800 */
[----:B------:R-:W-:-:S03]  /*6f20*/  FMUL.FTZ R26, R26, UR16 ;  /* 0x000000101a1a7c20 */ /* 0x000fc60008410000 */
[----:B------:R-:W-:Y:S01]  /*6f30*/  FADD.FTZ R22, R22, R28 ;  /* 0x0000001c16167221 */ /* 0x000fe20000010000 */
[----:B------:R-:W-:Y:S01]  /*6f40*/  FFMA.FTZ R24, R28, R26, R24 ;  /* 0x0000001a1c187223 */ /* 0x000fe20000010018 */
[----:B------:R-:W-:-:S04]  /*6f50*/  FMUL.FTZ R28, R5, R28 ;  /* 0x0000001c051c7220 */ /* 0x000fc80000410000 */
[----:B------:R-:W-:Y:S01]  /*6f60*/  FADD.FTZ R25, R28, R25 ;  /* 0x000000191c197221 */ /* 0x000fe20000010000 */
[----:B------:R-:W-:Y:S02]  /*6f70*/  FFMA.FTZ R27, R26, R28, R27 ;  /* 0x0000001c1a1b7223 */ /* 0x000fe4000001001b */
[----:B------:R-:W4:Y:S01]  /*6f80*/  LDL.LU R28, [R1+0x120] ;  /* 0x00012000011c7983 */ /* 0x000f220000300800 */
[----:B------:R-:W-:Y:S02]  /*6f90*/  SHF.L.U32 R29, R32, 0x10, RZ ;  /* 0x00000010201d7819 */ /* 0x000fe400000006ff */
[----:B------:R-:W-:Y:S01]  /*6fa0*/  SHF.L.U32 R26, R31, 0x10, RZ ;  /* 0x000000101f1a7819 */ /* 0x000fe200000006ff */
[----:B------:R-:W4:Y:S02]  /*6fb0*/  LDL.LU R32, [R1+0x124] ;  /* 0x0001240001207983 */ /* 0x000f240000300800 */
[----:B------:R-:W-:Y:S02]  /*6fc0*/  FADD.FTZ R29, R29, -UR28 ;  /* 0x8000001c1d1d7e21 */ /* 0x000fe40008010000 */
[----:B------:R-:W4:Y:S02]  /*6fd0*/  LDL.LU R31, [R1+0x16c] ;  /* 0x00016c00011f7983 */ /* 0x000f240000300800 */
[----:B------:R-:W-:Y:S01]  /*6fe0*/  FMUL.FTZ R29, R29, UR16 ;  /* 0x000000101d1d7c20 */ /* 0x000fe20008410000 */
[----:B--2---:R-:W-:-:S05]  /*6ff0*/  SHF.L.U32 R23, R23, 0x10, RZ ;  /* 0x0000001017177819 */ /* 0x004fca00000006ff */
[----:B------:R-:W-:Y:S01]  /*7000*/  FADD.FTZ R23, R23, -UR28 ;  /* 0x8000001c17177e21 */ /* 0x000fe20008010000 */
[----:B---3--:R-:W-:-:S03]  /*7010*/  SHF.L.U32 R30, R30, 0x10, RZ ;  /* 0x000000101e1e7819 */ /* 0x008fc600000006ff */
[----:B------:R-:W-:Y:S02]  /*7020*/  FMUL.FTZ R23, R23, UR16 ;  /* 0x0000001017177c20 */ /* 0x000fe40008410000 */
[----:B------:R-:W-:Y:S02]  /*7030*/  FADD.FTZ R10, R10, R30 ;  /* 0x0000001e0a0a7221 */ /* 0x000fe40000010000 */
[----:B------:R-:W-:Y:S01]  /*7040*/  FFMA.FTZ R11, R30, R23, R11 ;  /* 0x000000171e0b7223 */ /* 0x000fe2000001000b */
[----:B------:R-:W-:-:S04]  /*7050*/  FMUL.FTZ R30, R4, R30 ;  /* 0x0000001e041e7220 */ /* 0x000fc80000410000 */
[----:B------:R-:W-:Y:S01]  /*7060*/  FFMA.FTZ R27, R23, R30, R27 ;  /* 0x0000001e171b7223 */ /* 0x000fe2000001001b */
[----:B----4-:R-:W-:Y:S01]  /*7070*/  SHF.L.U32 R23, R28, 0x10, RZ ;  /* 0x000000101c177819 */ /* 0x010fe200000006ff */
[----:B------:R-:W-:Y:S01]  /*7080*/  FMUL.FTZ R28, R5, R26 ;  /* 0x0000001a051c7220 */ /* 0x000fe20000410000 */
[----:B------:R-:W-:Y:S02]  /*7090*/  FADD.FTZ R25, R25, R30 ;  /* 0x0000001e19197221 */ /* 0x000fe40000010000 */
[----:B------:R-:W2:Y:S01]  /*70a0*/  LDL.LU R30, [R1+0x29c] ;  /* 0x00029c00011e7983 */ /* 0x000ea20000300800 */
[----:B------:R-:W-:Y:S01]  /*70b0*/  FFMA.FTZ R27, R29, R28, R27 ;  /* 0x0000001c1d1b7223 */ /* 0x000fe2000001001b */
[----:B------:R-:W-:Y:S02]  /*70c0*/  FADD.FTZ R25, R28, R25 ;  /* 0x000000191c197221 */ /* 0x000fe40000010000 */
[----:B------:R-:W3:Y:S01]  /*70d0*/  LDL.LU R28, [R1+0x298] ;  /* 0x00029800011c7983 */ /* 0x000ee20000300800 */
[----:B------:R-:W-:-:S04]  /*70e0*/  FADD.FTZ R23, R23, -UR28 ;  /* 0x8000001c17177e21 */ /* 0x000fc80008010000 */
[----:B------:R-:W-:Y:S01]  /*70f0*/  FMUL.FTZ R23, R23, UR16 ;  /* 0x0000001017177c20 */ /* 0x000fe20008410000 */
[----:B------:R-:W-:Y:S01]  /*7100*/  FADD.FTZ R22, R22, R26 ;  /* 0x0000001a16167221 */ /* 0x000fe20000010000 */
[----:B------:R-:W-:Y:S01]  /*7110*/  FFMA.FTZ R24, R26, R29, R24 ;  /* 0x0000001d1a187223 */ /* 0x000fe20000010018 */
[----:B------:R-:W-:Y:S02]  /*7120*/  SHF.L.U32 R26, R32, 0x10, RZ ;  /* 0x00000010201a7819 */ /* 0x000fe400000006ff */
[----:B------:R-:W4:Y:S01]  /*7130*/  LDL.LU R32, [R1+0x28c] ;  /* 0x00028c0001207983 */ /* 0x000f220000300800 */
[----:B---3--:R-:W-:-:S05]  /*7140*/  SHF.L.U32 R28, R28, 0x10, RZ ;  /* 0x000000101c1c7819 */ /* 0x008fca00000006ff */
[----:B------:R-:W-:Y:S01]  /*7150*/  FADD.FTZ R10, R10, R28 ;  /* 0x0000001c0a0a7221 */ /* 0x000fe20000010000 */
[----:B------:R-:W-:Y:S01]  /*7160*/  FFMA.FTZ R11, R28, R23, R11 ;  /* 0x000000171c0b7223 */ /* 0x000fe2000001000b */
[----:B------:R-:W-:-:S04]  /*7170*/  FMUL.FTZ R28, R4, R28 ;  /* 0x0000001c041c7220 */ /* 0x000fc80000410000 */
[----:B------:R-:W-:Y:S01]  /*7180*/  FADD.FTZ R25, R25, R28 ;  /* 0x0000001c19197221 */ /* 0x000fe20000010000 */
[----:B------:R-:W-:Y:S02]  /*7190*/  FFMA.FTZ R27, R23, R28, R27 ;  /* 0x0000001c171b7223 */ /* 0x000fe4000001001b */
[----:B------:R-:W3:Y:S01]  /*71a0*/  LDL.LU R28, [R1+0x288] ;  /* 0x00028800011c7983 */ /* 0x000ee20000300800 */
[----:B--2---:R-:W-:Y:S02]  /*71b0*/  SHF.L.U32 R29, R30, 0x10, RZ ;  /* 0x000000101e1d7819 */ /* 0x004fe400000006ff */
[----:B------:R-:W-:Y:S02]  /*71c0*/  SHF.L.U32 R30, R33, 0x10, RZ ;  /* 0x00000010211e7819 */ /* 0x000fe400000006ff */
[----:B------:R-:W2:Y:S01]  /*71d0*/  LDL.LU R33, [R1+0x15c] ;  /* 0x00015c0001217983 */ /* 0x000ea20000300800 */
[----:B------:R-:W-:-:S04]  /*71e0*/  FADD.FTZ R26, R26, -UR28 ;  /* 0x8000001c1a1a7e21 */ /* 0x000fc80008010000 */
[----:B------:R-:W-:Y:S01]  /*71f0*/  FMUL.FTZ R26, R26, UR16 ;  /* 0x000000101a1a7c20 */ /* 0x000fe20008410000 */
[----:B------:R-:W-:-:S03]  /*7200*/  FADD.FTZ R22, R22, R29 ;  /* 0x0000001d16167221 */ /* 0x000fc60000010000 */
[----:B------:R-:W-:Y:S01]  /*7210*/  FFMA.FTZ R24, R29, R26, R24 ;  /* 0x0000001a1d187223 */ /* 0x000fe20000010018 */
[----:B------:R-:W-:Y:S01]  /*7220*/  FMUL.FTZ R29, R5, R29 ;  /* 0x0000001d051d7220 */ /* 0x000fe20000410000 */
[----:B------:R-:W-:-:S03]  /*7230*/  FADD.FTZ R30, R30, -UR28 ;  /* 0x8000001c1e1e7e21 */ /* 0x000fc60008010000 */
[----:B------:R-:W-:Y:S01]  /*7240*/  FFMA.FTZ R27, R26, R29, R27 ;  /* 0x0000001d1a1b7223 */ /* 0x000fe2000001001b */
[----:B------:R-:W-:Y:S01]  /*7250*/  SHF.L.U32 R26, R31, 0x10, RZ ;  /* 0x000000101f1a7819 */ /* 0x000fe200000006ff */
[----:B------:R-:W-:Y:S01]  /*7260*/  FADD.FTZ R25, R29, R25 ;  /* 0x000000191d197221 */ /* 0x000fe20000010000 */
[----:B------:R-:W-:Y:S01]  /*7270*/  FMUL.FTZ R30, R30, UR16 ;  /* 0x000000101e1e7c20 */ /* 0x000fe20008410000 */
[----:B------:R-:W2:Y:S02]  /*7280*/  LDL.LU R31, [R1+0x158] ;  /* 0x00015800011f7983 */ /* 0x000ea40000300800 */
[----:B------:R-:W-:-:S04]  /*7290*/  FADD.FTZ R26, R26, -UR28 ;  /* 0x8000001c1a1a7e21 */ /* 0x000fc80008010000 */
[----:B------:R-:W-:Y:S01]  /*72a0*/  FMUL.FTZ R26, R26, UR16 ;  /* 0x000000101a1a7c20 */ /* 0x000fe20008410000 */
[----:B------:R-:W-:Y:S02]  /*72b0*/  SHF.L.U32 R29, R34, 0x10, RZ ;  /* 0x00000010221d7819 */ /* 0x000fe400000006ff */
[----:B------:R-:W2:Y:S01]  /*72c0*/  LDL.LU R34, [R1+0x154] ;  /* 0x0001540001227983 */ /* 0x000ea20000300800 */
[----:B---3--:R-:W-:-:S05]  /*72d0*/  SHF.L.U32 R23, R28, 0x10, RZ ;  /* 0x000000101c177819 */ /* 0x008fca00000006ff */
[----:B------:R-:W-:Y:S01]  /*72e0*/  FMUL.FTZ R28, R4, R23 ;  /* 0x00000017041c7220 */ /* 0x000fe20000410000 */
[----:B------:R-:W-:-:S03]  /*72f0*/  FFMA.FTZ R11, R23, R30, R11 ;  /* 0x0000001e170b7223 */ /* 0x000fc6000001000b */
[----:B------:R-:W-:Y:S01]  /*7300*/  FADD.FTZ R25, R25, R28 ;  /* 0x0000001c19197221 */ /* 0x000fe20000010000 */
[----:B------:R-:W-:Y:S01]  /*7310*/  FFMA.FTZ R27, R30, R28, R27 ;  /* 0x0000001c1e1b7223 */ /* 0x000fe2000001001b */
[----:B----4-:R-:W-:Y:S01]  /*7320*/  SHF.L.U32 R28, R32, 0x10, RZ ;  /* 0x00000010201c7819 */ /* 0x010fe200000006ff */
[----:B------:R-:W3:Y:S04]  /*7330*/  LDL.LU R30, [R1+0x278] ;  /* 0x00027800011e7983 */ /* 0x000ee80000300800 */
[----:B------:R-:W-:Y:S01]  /*7340*/  FADD.FTZ R22, R22, R28 ;  /* 0x0000001c16167221 */ /* 0x000fe20000010000 */
[----:B------:R-:W-:Y:S01]  /*7350*/  FFMA.FTZ R24, R28, R26, R24 ;  /* 0x0000001a1c187223 */ /* 0x000fe20000010018 */
[----:B------:R-:W-:Y:S01]  /*7360*/  FMUL.FTZ R28, R5, R28 ;  /* 0x0000001c051c7220 */ /* 0x000fe20000410000 */
[----:B------:R-:W-:Y:S01]  /*7370*/  FADD.FTZ R10, R10, R23 ;  /* 0x000000170a0a7221 */ /* 0x000fe20000010000 */
[----:B------:R-:W-:Y:S01]  /*7380*/  FADD.FTZ R29, R29, -UR28 ;  /* 0x8000001c1d1d7e21 */ /* 0x000fe20008010000 */
[----:B------:R-:W4:Y:S01]  /*7390*/  LDL.LU R32, [R1+0x274] ;  /* 0x0002740001207983 */ /* 0x000f220000300800 */
[----:B------:R-:W-:Y:S01]  /*73a0*/  FADD.FTZ R25, R28, R25 ;  /* 0x000000191c197221 */ /* 0x000fe20000010000 */
[----:B------:R-:W-:-:S02]  /*73b0*/  FFMA.FTZ R27, R26, R28, R27 ;  /* 0x0000001c1a1b7223 */ /* 0x000fc4000001001b */
[----:B------:R-:W4:Y:S01]  /*73c0*/  LDL.LU R28, [R1+0x27c] ;  /* 0x00027c00011c7983 */ /* 0x000f220000300800 */
[----:B--2---:R-:W-:-:S03]  /*73d0*/  SHF.L.U32 R23, R33, 0x10, RZ ;  /* 0x0000001021177819 */ /* 0x004fc600000006ff */
[----:B------:R-:W2:Y:S02]  /*73e0*/  LDL.LU R33, [R1+0x270] ;  /* 0x0002700001217983 */ /* 0x000ea40000300800 */
[----:B------:R-:W-:-:S04]  /*73f0*/  FADD.FTZ R23, R23, -UR28 ;  /* 0x8000001c17177e21 */ /* 0x000fc80008010000 */
[----:B------:R-:W-:Y:S01]  /*7400*/  FMUL.FTZ R23, R23, UR16 ;  /* 0x0000001017177c20 */ /* 0x000fe20008410000 */
[----:B------:R-:W-:Y:S01]  /*7410*/  FMUL.FTZ R29, R29, UR16 ;  /* 0x000000101d1d7c20 */ /* 0x000fe20008410000 */
[----:B---3--:R-:W-:-:S05]  /*7420*/  SHF.L.U32 R30, R30, 0x10, RZ ;  /* 0x000000101e1e7819 */ /* 0x008fca00000006ff */
[----:B------:R-:W-:Y:S01]  /*7430*/  FADD.FTZ R10, R10, R30 ;  /* 0x0000001e0a0a7221 */ /* 0x000fe20000010000 */
[----:B------:R-:W-:Y:S01]  /*7440*/  FFMA.FTZ R11, R30, R23, R11 ;  /* 0x000000171e0b7223 */ /* 0x000fe2000001000b */
[----:B------:R-:W-:-:S04]  /*7450*/  FMUL.FTZ R30, R4, R30 ;  /* 0x0000001e041e7220 */ /* 0x000fc80000410000 */
[----:B------:R-:W-:Y:S01]  /*7460*/  FFMA.FTZ R27, R23, R30, R27 ;  /* 0x0000001e171b7223 */ /* 0x000fe2000001001b */
[----:B----4-:R-:W-:Y:S02]  /*7470*/  SHF.L.U32 R26, R28, 0x10, RZ ;  /* 0x000000101c1a7819 */ /* 0x010fe400000006ff */
[----:B------:R-:W-:Y:S01]  /*7480*/  SHF.L.U32 R23, R34, 0x10, RZ ;  /* 0x0000001022177819 */ /* 0x000fe200000006ff */
[----:B------:R-:W-:Y:S01]  /*7490*/  FADD.FTZ R25, R25, R30 ;  /* 0x0000001e19197221 */ /* 0x000fe20000010000 */
[----:B------:R-:W3:Y:S01]  /*74a0*/  LDL.LU R34, [R1+0x118] ;  /* 0x0001180001227983 */ /* 0x000ee20000300800 */
[----:B------:R-:W-:Y:S02]  /*74b0*/  FMUL.FTZ R28, R5, R26 ;  /* 0x0000001a051c7220 */ /* 0x000fe40000410000 */
[----:B------:R-:W-:Y:S02]  /*74c0*/  FADD.FTZ R23, R23, -UR28 ;  /* 0x8000001c17177e21 */ /* 0x000fe40008010000 */
[----:B------:R-:W-:Y:S01]  /*74d0*/  FADD.FTZ R25, R28, R25 ;  /* 0x000000191c197221 */ /* 0x000fe20000010000 */
[----:B------:R-:W-:Y:S01]  /*74e0*/  FFMA.FTZ R27, R29, R28, R27 ;  /* 0x0000001c1d1b7223 */ /* 0x000fe2000001001b */
[----:B--2---:R-:W-:Y:S01]  /*74f0*/  SHF.L.U32 R28, R33, 0x10, RZ ;  /* 0x00000010211c7819 */ /* 0x004fe200000006ff */
[----:B------:R-:W-:Y:S01]  /*7500*/  FMUL.FTZ R23, R23, UR16 ;  /* 0x0000001017177c20 */ /* 0x000fe20008410000 */
[----:B------:R-:W-:Y:S01]  /*7510*/  FADD.FTZ R22, R22, R26 ;  /* 0x0000001a16167221 */ /* 0x000fe20000010000 */
[----:B------:R-:W-:Y:S01]  /*7520*/  FFMA.FTZ R24, R26, R29, R24 ;  /* 0x0000001d1a187223 */ /* 0x000fe20000010018 */
[----:B------:R-:W-:Y:S01]  /*7530*/  SHF.L.U32 R30, R35, 0x10, RZ ;  /* 0x00000010231e7819 */ /* 0x000fe200000006ff */
[----:B------:R-:W-:Y:S01]  /*7540*/  FADD.FTZ R10, R10, R28 ;  /* 0x0000001c0a0a7221 */ /* 0x000fe20000010000 */
[----:B------:R-:W-:Y:S01]  /*7550*/  FFMA.FTZ R11, R28, R23, R11 ;  /* 0x000000171c0b7223 */ /* 0x000fe2000001000b */
[----:B------:R-:W-:Y:S01]  /*7560*/  FMUL.FTZ R28, R4, R28 ;  /* 0x0000001c041c7220 */ /* 0x000fe20000410000 */
[----:B------:R-:W-:Y:S01]  /*7570*/  SHF.L.U32 R26, R31, 0x10, RZ ;  /* 0x000000101f1a7819 */ /* 0x000fe200000006ff */
[----:B------:R-:W2:Y:S02]  /*7580*/  LDL.LU R35, [R1+0x268] ;  /* 0x0002680001237983 */ /* 0x000ea40000300800 */
[----:B------:R-:W-:-:S02]  /*7590*/  FFMA.FTZ R27, R23, R28, R27 ;  /* 0x0000001c171b7223 */ /* 0x000fc4000001001b */
[----:B------:R-:W4:Y:S01]  /*75a0*/  LDL.LU R23, [R1+0x150] ;  /* 0x0001500001177983 */ /* 0x000f220000300800 */
[----:B------:R-:W-:-:S03]  /*75b0*/  FADD.FTZ R25, R25, R28 ;  /* 0x0000001c19197221 */ /* 0x000fc60000010000 */
[----:B------:R-:W3:Y:S04]  /*75c0*/  LDL.LU R28, [R1+0x14c] ;  /* 0x00014c00011c7983 */ /* 0x000ee80000300800 */
[----:B------:R-:W2:Y:S01]  /*75d0*/  LDL.LU R31, [R1+0x114] ;  /* 0x00011400011f7983 */ /* 0x000ea20000300800 */
[----:B------:R-:W-:Y:S01]  /*75e0*/  FADD.FTZ R26, R26, -UR28 ;  /* 0x8000001c1a1a7e21 */ /* 0x000fe20008010000 */
[----:B------:R-:W-:Y:S02]  /*75f0*/  SHF.L.U32 R29, R32, 0x10, RZ ;  /* 0x00000010201d7819 */ /* 0x000fe400000006ff */
[----:B------:R-:W2:Y:S01]  /*7600*/  LDL.LU R33, [R1+0x11c] ;  /* 0x00011c0001217983 */ /* 0x000ea20000300800 */
[----:B------:R-:W-:-:S03]  /*7610*/  FMUL.FTZ R26, R26, UR16 ;  /* 0x000000101a1a7c20 */ /* 0x000fc60008410000 */
[----:B------:R-:W2:Y:S01]  /*7620*/  LDL.LU R32, [R1+0x144] ;  /* 0x0001440001207983 */ /* 0x000ea20000300800 */
[----:B------:R-:W-:Y:S01]  /*7630*/  FADD.FTZ R30, R30, -UR28 ;  /* 0x8000001c1e1e7e21 */ /* 0x000fe20008010000 */
[----:B------:R-:W-:Y:S01]  /*7640*/  FADD.FTZ R22, R22, R29 ;  /* 0x0000001d16167221 */ /* 0x000fe20000010000 */
[----:B------:R-:W-:Y:S01]  /*7650*/  FFMA.FTZ R24, R29, R26, R24 ;  /* 0x0000001a1d187223 */ /* 0x000fe20000010018 */
[----:B------:R-:W-:Y:S01]  /*7660*/  FMUL.FTZ R29, R5, R29 ;  /* 0x0000001d051d7220 */ /* 0x000fe20000410000 */
[----:B------:R-:W-:-:S03]  /*7670*/  FMUL.FTZ R30, R30, UR16 ;  /* 0x000000101e1e7c20 */ /* 0x000fc60008410000 */
[----:B------:R-:W-:Y:S01]  /*7680*/  FFMA.FTZ R27, R26, R29, R27 ;  /* 0x0000001d1a1b7223 */ /* 0x000fe2000001001b */
[----:B----4-:R-:W-:Y:S02]  /*7690*/  SHF.L.U32 R23, R23, 0x10, RZ ;  /* 0x0000001017177819 */ /* 0x010fe400000006ff */
[----:B---3--:R-:W-:-:S03]  /*76a0*/  SHF.L.U32 R26, R28, 0x10, RZ ;  /* 0x000000101c1a7819 */ /* 0x008fc600000006ff */
[----:B------:R-:W-:Y:S01]  /*76b0*/  FMUL.FTZ R28, R4, R23 ;  /* 0x00000017041c7220 */ /* 0x000fe20000410000 */
[----:B------:R-:W-:Y:S01]  /*76c0*/  FADD.FTZ R10, R10, R23 ;  /* 0x000000170a0a7221 */ /* 0x000fe20000010000 */
[----:B------:R-:W-:Y:S01]  /*76d0*/  FFMA.FTZ R11, R23, R30, R11 ;  /* 0x0000001e170b7223 */ /* 0x000fe2000001000b */
[----:B--2---:R-:W-:Y:S02]  /*76e0*/  SHF.L.U32 R23, R31, 0x10, RZ ;  /* 0x000000101f177819 */ /* 0x004fe400000006ff */
[----:B------:R-:W2:Y:S01]  /*76f0*/  LDL.LU R31, [R1+0x110] ;  /* 0x00011000011f7983 */ /* 0x000ea20000300800 */
[----:B------:R-:W-:Y:S01]  /*7700*/  FADD.FTZ R25, R29, R25 ;  /* 0x000000191d197221 */ /* 0x000fe20000010000 */
[----:B------:R-:W-:Y:S01]  /*7710*/  FADD.FTZ R26, R26, -UR28 ;  /* 0x8000001c1a1a7e21 */ /* 0x000fe20008010000 */
[----:B------:R-:W-:Y:S02]  /*7720*/  FFMA.FTZ R27, R30, R28, R27 ;  /* 0x0000001c1e1b7223 */ /* 0x000fe4000001001b */
[----:B------:R-:W-:Y:S01]  /*7730*/  FADD.FTZ R25, R25, R28 ;  /* 0x0000001c19197221 */ /* 0x000fe20000010000 */
[----:B------:R-:W-:Y:S01]  /*7740*/  SHF.L.U32 R28, R35, 0x10, RZ ;  /* 0x00000010231c7819 */ /* 0x000fe200000006ff */
[----:B------:R-:W-:Y:S01]  /*7750*/  FMUL.FTZ R26, R26, UR16 ;  /* 0x000000101a1a7c20 */ /* 0x000fe20008410000 */
[----:B------:R-:W-:Y:S01]  /*7760*/  FADD.FTZ R23, R23, -UR28 ;  /* 0x8000001c17177e21 */ /* 0x000fe20008010000 */
[----:B------:R-:W-:Y:S01]  /*7770*/  SHF.L.U32 R30, R33, 0x10, RZ ;  /* 0x00000010211e7819 */ /* 0x000fe200000006ff */
[----:B------:R-:W3:Y:S01]  /*7780*/  LDL.LU R35, [R1+0x1a8] ;  /* 0x0001a80001237983 */ /* 0x000ee20000300800 */
[----:B------:R-:W-:Y:S01]  /*7790*/  FADD.FTZ R22, R22, R28 ;  /* 0x0000001c16167221 */ /* 0x000fe20000010000 */
[----:B------:R-:W-:Y:S01]  /*77a0*/  FFMA.FTZ R24, R28, R26, R24 ;  /* 0x0000001a1c187223 */ /* 0x000fe20000010018 */
[----:B------:R-:W-:Y:S01]  /*77b0*/  FMUL.FTZ R28, R5, R28 ;  /* 0x0000001c051c7220 */ /* 0x000fe20000410000 */
[----:B------:R-:W-:Y:S01]  /*77c0*/  FMUL.FTZ R23, R23, UR16 ;  /* 0x0000001017177c20 */ /* 0x000fe20008410000 */
[----:B------:R-:W-:Y:S01]  /*77d0*/  SHF.L.U32 R29, R34, 0x10, RZ ;  /* 0x00000010221d7819 */ /* 0x000fe200000006ff */
[----:B------:R-:W4:Y:S01]  /*77e0*/  LDL.LU R33, [R1+0x22c] ;  /* 0x00022c0001217983 */ /* 0x000f220000300800 */
[----:B------:R-:W-:Y:S01]  /*77f0*/  FFMA.FTZ R27, R26, R28, R27 ;  /* 0x0000001c1a1b7223 */ /* 0x000fe2000001001b */
[----:B------:R-:W-:-:S02]  /*7800*/  SHF.L.U32 R26, R32, 0x10, RZ ;  /* 0x00000010201a7819 */ /* 0x000fc400000006ff */
[----:B------:R-:W3:Y:S01]  /*7810*/  LDL.LU R32, [R1+0x208] ;  /* 0x0002080001207983 */ /* 0x000ee20000300800 */
[----:B------:R-:W-:Y:S01]  /*7820*/  FADD.FTZ R10, R10, R30 ;  /* 0x0000001e0a0a7221 */ /* 0x000fe20000010000 */
[----:B------:R-:W-:Y:S01]  /*7830*/  FFMA.FTZ R11, R30, R23, R11 ;  /* 0x000000171e0b7223 */ /* 0x000fe2000001000b */
[----:B------:R-:W-:Y:S01]  /*7840*/  FMUL.FTZ R30, R4, R30 ;  /* 0x0000001e041e7220 */ /* 0x000fe20000410000 */
[----:B------:R-:W-:Y:S01]  /*7850*/  FADD.FTZ R25, R28, R25 ;  /* 0x000000191c197221 */ /* 0x000fe20000010000 */
[----:B------:R-:W-:Y:S01]  /*7860*/  FADD.FTZ R29, R29, -UR28 ;  /* 0x8000001c1d1d7e21 */ /* 0x000fe20008010000 */
[----:B------:R-:W-:Y:S01]  /*7870*/  SHF.L.U32 R21, R21, 0x10, RZ ;  /* 0x0000001015157819 */ /* 0x000fe200000006ff */
[----:B------:R-:W-:Y:S01]  /*7880*/  FFMA.FTZ R27, R23, R30, R27 ;  /* 0x0000001e171b7223 */ /* 0x000fe2000001001b */
[----:B------:R-:W-:Y:S01]  /*7890*/  FADD.FTZ R25, R25, R30 ;  /* 0x0000001e19197221 */ /* 0x000fe20000010000 */
[----:B------:R-:W-:Y:S01]  /*78a0*/  FMUL.FTZ R29, R29, UR16 ;  /* 0x000000101d1d7c20 */ /* 0x000fe20008410000 */
[----:B------:R-:W-:Y:S01]  /*78b0*/  FMUL.FTZ R23, R5, R26 ;  /* 0x0000001a05177220 */ /* 0x000fe20000410000 */
[----:B------:R-:W-:Y:S01]  /*78c0*/  SHF.L.U32 R20, R20, 0x10, RZ ;  /* 0x0000001014147819 */ /* 0x000fe200000006ff */
[----:B------:R-:W-:Y:S01]  /*78d0*/  FADD.FTZ R21, R21, -UR28 ;  /* 0x8000001c15157e21 */ /* 0x000fe20008010000 */
[----:B------:R-:W-:Y:S01]  /*78e0*/  SHF.L.U32 R18, R18, 0x10, RZ ;  /* 0x0000001012127819 */ /* 0x000fe200000006ff */
[----:B------:R-:W-:Y:S01]  /*78f0*/  FADD.FTZ R25, R23, R25 ;  /* 0x0000001917197221 */ /* 0x000fe20000010000 */
[----:B------:R-:W-:Y:S01]  /*7900*/  FFMA.FTZ R27, R29, R23, R27 ;  /* 0x000000171d1b7223 */ /* 0x000fe2000001001b */
[----:B------:R-:W-:Y:S01]  /*7910*/  SHF.L.U32 R19, R19, 0x10, RZ ;  /* 0x0000001013137819 */ /* 0x000fe200000006ff */
[----:B------:R-:W-:Y:S01]  /*7920*/  FADD.FTZ R22, R22, R26 ;  /* 0x0000001a16167221 */ /* 0x000fe20000010000 */
[----:B------:R-:W-:Y:S01]  /*7930*/  SHF.L.U32 R17, R17, 0x10, RZ ;  /* 0x0000001011117819 */ /* 0x000fe200000006ff */
[----:B------:R-:W4:Y:S01]  /*7940*/  LDL.LU R34, [R1+0x1d8] ;  /* 0x0001d80001227983 */ /* 0x000f220000300800 */
[----:B------:R-:W-:-:S02]  /*7950*/  SHF.L.U32 R16, R16, 0x10, RZ ;  /* 0x0000001010107819 */ /* 0x000fc400000006ff */
[----:B------:R-:W-:Y:S01]  /*7960*/  SHF.L.U32 R14, R14, 0x10, RZ ;  /* 0x000000100e0e7819 */ /* 0x000fe200000006ff */
[----:B------:R-:W4:Y:S01]  /*7970*/  LDL.LU R28, [R1+0x324] ;  /* 0x00032400011c7983 */ /* 0x000f220000300800 */
[----:B------:R-:W-:Y:S02]  /*7980*/  SHF.L.U32 R15, R15, 0x10, RZ ;  /* 0x000000100f0f7819 */ /* 0x000fe400000006ff */
[----:B------:R-:W-:Y:S01]  /*7990*/  SHF.L.U32 R13, R13, 0x10, RZ ;  /* 0x000000100d0d7819 */ /* 0x000fe200000006ff */
[----:B------:R-:W4:Y:S01]  /*79a0*/  LDL.LU R30, [R1+0x340] ;  /* 0x00034000011e7983 */ /* 0x000f220000300800 */
[----:B--2---:R-:W-:-:S03]  /*79b0*/  SHF.L.U32 R23, R31, 0x10, RZ ;  /* 0x000000101f177819 */ /* 0x004fc600000006ff */
[----:B------:R-:W2:Y:S01]  /*79c0*/  LDL.LU R31, [R1+0x204] ;  /* 0x00020400011f7983 */ /* 0x000ea20000300800 */
[----:B------:R-:W-:Y:S01]  /*79d0*/  FADD.FTZ R20, R20, -UR28 ;  /* 0x8000001c14147e21 */ /* 0x000fe20008010000 */
[----:B------:R-:W-:Y:S01]  /*79e0*/  FMUL.FTZ R21, R21, UR16 ;  /* 0x0000001015157c20 */ /* 0x000fe20008410000 */
[----:B------:R-:W-:Y:S01]  /*79f0*/  FADD.FTZ R18, R18, -UR28 ;  /* 0x8000001c12127e21 */ /* 0x000fe20008010000 */
[----:B------:R-:W-:Y:S01]  /*7a00*/  FFMA.FTZ R24, R26, R29, R24 ;  /* 0x0000001d1a187223 */ /* 0x000fe20000010018 */
[----:B------:R-:W-:Y:S01]  /*7a10*/  FMUL.FTZ R20, R20, UR16 ;  /* 0x0000001014147c20 */ /* 0x000fe20008410000 */
[----:B------:R-:W-:Y:S01]  /*7a20*/  FADD.FTZ R10, R10, R19 ;  /* 0x000000130a0a7221 */ /* 0x000fe20000010000 */
[----:B------:R-:W-:Y:S01]  /*7a30*/  FFMA.FTZ R11, R19, R21, R11 ;  /* 0x00000015130b7223 */ /* 0x000fe2000001000b */
[----:B------:R-:W-:Y:S01]  /*7a40*/  FMUL.FTZ R19, R4, R19 ;  /* 0x0000001304137220 */ /* 0x000fe20000410000 */
[----:B------:R-:W-:Y:S01]  /*7a50*/  FMUL.FTZ R18, R18, UR16 ;  /* 0x0000001012127c20 */ /* 0x000fe20008410000 */
[----:B------:R-:W-:Y:S01]  /*7a60*/  FADD.FTZ R22, R22, R23 ;  /* 0x0000001716167221 */ /* 0x000fe20000010000 */
[----:B------:R-:W-:Y:S01]  /*7a70*/  FFMA.FTZ R24, R23, R20, R24 ;  /* 0x0000001417187223 */ /* 0x000fe20000010018 */
[----:B------:R-:W-:Y:S01]  /*7a80*/  FADD.FTZ R17, R17, -UR28 ;  /* 0x8000001c11117e21 */ /* 0x000fe20008010000 */
[----:B------:R-:W-:Y:S01]  /*7a90*/  FMUL.FTZ R23, R5, R23 ;  /* 0x0000001705177220 */ /* 0x000fe20000410000 */
[----:B------:R-:W-:Y:S01]  /*7aa0*/  FFMA.FTZ R27, R21, R19, R27 ;  /* 0x00000013151b7223 */ /* 0x000fe2000001001b */
[----:B------:R-:W-:Y:S01]  /*7ab0*/  FADD.FTZ R25, R25, R19 ;  /* 0x0000001319197221 */ /* 0x000fe20000010000 */
[----:B------:R-:W-:Y:S01]  /*7ac0*/  FMUL.FTZ R19, R4, R16 ;  /* 0x0000001004137220 */ /* 0x000fe20000410000 */
[----:B------:R-:W-:Y:S01]  /*7ad0*/  FADD.FTZ R10, R10, R16 ;  /* 0x000000100a0a7221 */ /* 0x000fe20000010000 */
[----:B------:R-:W-:Y:S01]  /*7ae0*/  FFMA.FTZ R11, R16, R18, R11 ;  /* 0x00000012100b7223 */ /* 0x000fe2000001000b */
[----:B------:R-:W-:Y:S01]  /*7af0*/  FADD.FTZ R14, R14, -UR28 ;  /* 0x8000001c0e0e7e21 */ /* 0x000fe20008010000 */
[----:B---3--:R-:W-:Y:S01]  /*7b00*/  SHF.L.U32 R16, R32, 0x10, RZ ;  /* 0x0000001020107819 */ /* 0x008fe200000006ff */
[----:B------:R-:W-:Y:S01]  /*7b10*/  FMUL.FTZ R17, R17, UR16 ;  /* 0x0000001011117c20 */ /* 0x000fe20008410000 */
[----:B------:R-:W-:Y:S01]  /*7b20*/  FFMA.FTZ R27, R20, R23, R27 ;  /* 0x00000017141b7223 */ /* 0x000fe2000001001b */
[----:B------:R-:W3:Y:S01]  /*7b30*/  LDL.LU R32, [R1+0x210] ;  /* 0x0002100001207983 */ /* 0x000ee20000300800 */
[----:B------:R-:W-:Y:S01]  /*7b40*/  FMUL.FTZ R14, R14, UR16 ;  /* 0x000000100e0e7c20 */ /* 0x000fe20008410000 */
[----:B------:R-:W-:Y:S01]  /*7b50*/  FADD.FTZ R22, R22, R15 ;  /* 0x0000000f16167221 */ /* 0x000fe20000010000 */
[----:B------:R-:W-:Y:S01]  /*7b60*/  FFMA.FTZ R24, R15, R17, R24 ;  /* 0x000000110f187223 */ /* 0x000fe20000010018 */
[----:B------:R-:W-:Y:S01]  /*7b70*/  FFMA.FTZ R27, R18, R19, R27 ;  /* 0x00000013121b7223 */ /* 0x000fe2000001001b */
[----:B------:R-:W-:Y:S01]  /*7b80*/  FMUL.FTZ R15, R5, R15 ;  /* 0x0000000f050f7220 */ /* 0x000fe20000410000 */
[----:B------:R-:W-:Y:S01]  /*7b90*/  FADD.FTZ R10, R10, R13 ;  /* 0x0000000d0a0a7221 */ /* 0x000fe20000010000 */
[----:B------:R-:W-:Y:S01]  /*7ba0*/  FFMA.FTZ R11, R13, R14, R11 ;  /* 0x0000000e0d0b7223 */ /* 0x000fe2000001000b */
[----:B------:R-:W-:Y:S01]  /*7bb0*/  FMUL.FTZ R13, R4, R13 ;  /* 0x0000000d040d7220 */ /* 0x000fe20000410000 */
[----:B------:R-:W-:Y:S01]  /*7bc0*/  FFMA.FTZ R27, R17, R15, R27 ;  /* 0x0000000f111b7223 */ /* 0x000fe2000001001b */
[----:B------:R-:W-:Y:S01]  /*7bd0*/  SHF.L.U32 R12, R12, 0x10, RZ ;  /* 0x000000100c0c7819 */ /* 0x000fe200000006ff */
[----:B------:R-:W4:Y:S02]  /*7be0*/  LDL.LU R29, [R1+0x338] ;  /* 0x00033800011d7983 */ /* 0x000f240000300800 */
[----:B------:R-:W-:Y:S01]  /*7bf0*/  FFMA.FTZ R27, R14, R13, R27 ;  /* 0x0000000d0e1b7223 */ /* 0x000fe2000001001b */
[----:B------:R-:W-:Y:S01]  /*7c00*/  SHF.L.U32 R53, R53, 0x10, RZ ;  /* 0x0000001035357819 */ /* 0x000fe200000006ff */
[----:B------:R-:W4:Y:S01]  /*7c10*/  LDL.LU R26, [R1+0x33c] ;  /* 0x00033c00011a7983 */ /* 0x000f220000300800 */
[----:B--2---:R-:W-:-:S03]  /*7c20*/  SHF.L.U32 R14, R31, 0x10, RZ ;  /* 0x000000101f0e7819 */ /* 0x004fc600000006ff */
[----:B------:R-:W2:Y:S01]  /*7c30*/  LDL.LU R31, [R1+0x248] ;  /* 0x00024800011f7983 */ /* 0x000ea20000300800 */
[----:B------:R-:W-:-:S04]  /*7c40*/  FADD.FTZ R25, R23, R25 ;  /* 0x0000001917197221 */ /* 0x000fc80000010000 */
[----:B------:R-:W-:Y:S01]  /*7c50*/  FADD.FTZ R25, R25, R19 ;  /* 0x0000001319197221 */ /* 0x000fe20000010000 */
[----:B------:R-:W-:-:S03]  /*7c60*/  FADD.FTZ R16, R16, -UR28 ;  /* 0x8000001c10107e21 */ /* 0x000fc60008010000 */
[----:B------:R-:W-:Y:S01]  /*7c70*/  FADD.FTZ R25, R15, R25 ;  /* 0x000000190f197221 */ /* 0x000fe20000010000 */
[----:B------:R-:W-:Y:S01]  /*7c80*/  SHF.L.U32 R15, R47, 0x10, RZ ;  /* 0x000000102f0f7819 */ /* 0x000fe200000006ff */
[----:B------:R-:W-:Y:S02]  /*7c90*/  FMUL.FTZ R16, R16, UR16 ;  /* 0x0000001010107c20 */ /* 0x000fe40008410000 */
[----:B------:R-:W-:Y:S02]  /*7ca0*/  FADD.FTZ R25, R25, R13 ;  /* 0x0000000d19197221 */ /* 0x000fe40000010000 */
[----:B------:R-:W-:Y:S01]  /*7cb0*/  FMUL.FTZ R13, R5, R15 ;  /* 0x0000000f050d7220 */ /* 0x000fe20000410000 */
[----:B------:R-:W-:Y:S01]  /*7cc0*/  FADD.FTZ R12, R12, -UR28 ;  /* 0x8000001c0c0c7e21 */ /* 0x000fe20008010000 */
[----:B------:R-:W-:Y:S02]  /*7cd0*/  FFMA.FTZ R24, R15, R16, R24 ;  /* 0x000000100f187223 */ /* 0x000fe40000010018 */
[----:B------:R-:W-:Y:S01]  /*7ce0*/  FADD.FTZ R25, R13, R25 ;  /* 0x000000190d197221 */ /* 0x000fe20000010000 */
[----:B------:R-:W-:Y:S01]  /*7cf0*/  FFMA.FTZ R27, R16, R13, R27 ;  /* 0x0000000d101b7223 */ /* 0x000fe2000001001b */
[----:B------:R-:W-:Y:S01]  /*7d00*/  SHF.L.U32 R13, R52, 0x10, RZ ;  /* 0x00000010340d7819 */ /* 0x000fe200000006ff */
[----:B------:R-:W-:Y:S01]  /*7d10*/  FADD.FTZ R14, R14, -UR28 ;  /* 0x8000001c0e0e7e21 */ /* 0x000fe20008010000 */
[----:B------:R-:W-:Y:S01]  /*7d20*/  FMUL.FTZ R12, R12, UR16 ;  /* 0x000000100c0c7c20 */ /* 0x000fe20008410000 */
[----:B---3--:R-:W-:Y:S01]  /*7d30*/  SHF.L.U32 R16, R32, 0x10, RZ ;  /* 0x0000001020107819 */ /* 0x008fe200000006ff */
[----:B------:R-:W-:Y:S01]  /*7d40*/  FADD.FTZ R22, R22, R15 ;  /* 0x0000000f16167221 */ /* 0x000fe20000010000 */
[----:B------:R-:W3:Y:S01]  /*7d50*/  LDL.LU R32, [R1+0x1c8] ;  /* 0x0001c80001207983 */ /* 0x000ee20000300800 */
[----:B------:R-:W-:Y:S01]  /*7d60*/  SHF.L.U32 R15, R45, 0x10, RZ ;  /* 0x000000102d0f7819 */ /* 0x000fe200000006ff */
[----:B------:R-:W-:Y:S01]  /*7d70*/  FMUL.FTZ R14, R14, UR16 ;  /* 0x000000100e0e7c20 */ /* 0x000fe20008410000 */
[----:B------:R-:W-:Y:S01]  /*7d80*/  FADD.FTZ R10, R10, R13 ;  /* 0x0000000d0a0a7221 */ /* 0x000fe20000010000 */
[----:B------:R-:W-:Y:S01]  /*7d90*/  FFMA.FTZ R11, R13, R12, R11 ;  /* 0x0000000c0d0b7223 */ /* 0x000fe2000001000b */
[----:B------:R-:W-:Y:S01]  /*7da0*/  FMUL.FTZ R13, R4, R13 ;  /* 0x0000000d040d7220 */ /* 0x000fe20000410000 */
[----:B------:R-:W-:Y:S01]  /*7db0*/  FADD.FTZ R22, R22, R15 ;  /* 0x0000000f16167221 */ /* 0x000fe20000010000 */
[----:B------:R-:W-:Y:S01]  /*7dc0*/  FFMA.FTZ R24, R15, R14, R24 ;  /* 0x0000000e0f187223 */ /* 0x000fe20000010018 */
[----:B------:R-:W-:Y:S01]  /*7dd0*/  FMUL.FTZ R15, R5, R15 ;  /* 0x0000000f050f7220 */ /* 0x000fe20000410000 */
[----:B------:R-:W-:Y:S01]  /*7de0*/  FADD.FTZ R25, R25, R13 ;  /* 0x0000000d19197221 */ /* 0x000fe20000010000 */
[----:B------:R-:W-:-:S03]  /*7df0*/  FFMA.FTZ R27, R12, R13, R27 ;  /* 0x0000000d0c1b7223 */ /* 0x000fc6000001001b */
[----:B------:R-:W-:Y:S01]  /*7e00*/  FADD.FTZ R25, R15, R25 ;  /* 0x000000190f197221 */ /* 0x000fe20000010000 */
[----:B------:R-:W-:Y:S01]  /*7e10*/  FFMA.FTZ R27, R14, R15, R27 ;  /* 0x0000000f0e1b7223 */ /* 0x000fe2000001001b */
[----:B------:R-:W-:Y:S01]  /*7e20*/  FADD.FTZ R16, R16, -UR28 ;  /* 0x8000001c10107e21 */ /* 0x000fe20008010000 */
[----:B--2---:R-:W-:Y:S02]  /*7e30*/  SHF.L.U32 R15, R31, 0x10, RZ ;  /* 0x000000101f0f7819 */ /* 0x004fe400000006ff */
[----:B------:R-:W2:Y:S01]  /*7e40*/  LDL.LU R31, [R1+0x1b8] ;  /* 0x0001b800011f7983 */ /* 0x000ea20000300800 */
[----:B------:R-:W-:Y:S01]  /*7e50*/  SHF.L.U32 R12, R51, 0x10, RZ ;  /* 0x00000010330c7819 */ /* 0x000fe200000006ff */
[----:B------:R-:W-:Y:S01]  /*7e60*/  FMUL.FTZ R16, R16, UR16 ;  /* 0x0000001010107c20 */ /* 0x000fe20008410000 */
[----:B----4-:R-:W-:Y:S02]  /*7e70*/  SHF.L.U32 R13, R33, 0x10, RZ ;  /* 0x00000010210d7819 */ /* 0x010fe400000006ff */
[----:B------:R-:W4:Y:S01]  /*7e80*/  LDL.LU R33, [R1+0x25c] ;  /* 0x00025c0001217983 */ /* 0x000f220000300800 */
[----:B------:R-:W-:Y:S01]  /*7e90*/  FMUL.FTZ R14, R4, R12 ;  /* 0x0000000c040e7220 */ /* 0x000fe20000410000 */
[----:B------:R-:W-:Y:S01]  /*7ea0*/  FADD.FTZ R10, R10, R12 ;  /* 0x0000000c0a0a7221 */ /* 0x000fe20000010000 */
[----:B------:R-:W-:Y:S01]  /*7eb0*/  FFMA.FTZ R11, R12, R16, R11 ;  /* 0x000000100c0b7223 */ /* 0x000fe2000001000b */
[----:B------:R-:W-:Y:S01]  /*7ec0*/  SHF.L.U32 R12, R34, 0x10, RZ ;  /* 0x00000010220c7819 */ /* 0x000fe200000006ff */
[----:B------:R-:W-:Y:S01]  /*7ed0*/  FADD.FTZ R13, R13, -UR28 ;  /* 0x8000001c0d0d7e21 */ /* 0x000fe20008010000 */
[----:B------:R-:W-:Y:S01]  /*7ee0*/  FADD.FTZ R25, R25, R14 ;  /* 0x0000000e19197221 */ /* 0x000fe20000010000 */
[----:B------:R-:W-:Y:S01]  /*7ef0*/  FFMA.FTZ R27, R16, R14, R27 ;  /* 0x0000000e101b7223 */ /* 0x000fe2000001001b */
[----:B------:R-:W-:Y:S01]  /*7f00*/  SHF.L.U32 R14, R43, 0x10, RZ ;  /* 0x000000102b0e7819 */ /* 0x000fe200000006ff */
[----:B------:R-:W-:Y:S01]  /*7f10*/  FADD.FTZ R12, R12, -UR28 ;  /* 0x8000001c0c0c7e21 */ /* 0x000fe20008010000 */
[----:B------:R-:W-:Y:S01]  /*7f20*/  FMUL.FTZ R13, R13, UR16 ;  /* 0x000000100d0d7c20 */ /* 0x000fe20008410000 */
[----:B------:R-:W-:Y:S01]  /*7f30*/  SHF.L.U32 R16, R50, 0x10, RZ ;  /* 0x0000001032107819 */ /* 0x000fe200000006ff */
[----:B------:R-:W-:Y:S01]  /*7f40*/  FADD.FTZ R15, R15, -UR28 ;  /* 0x8000001c0f0f7e21 */ /* 0x000fe20008010000 */
[----:B------:R-:W-:Y:S01]  /*7f50*/  FMUL.FTZ R12, R12, UR16 ;  /* 0x000000100c0c7c20 */ /* 0x000fe20008410000 */
[----:B------:R-:W-:Y:S01]  /*7f60*/  FADD.FTZ R22, R22, R14 ;  /* 0x0000000e16167221 */ /* 0x000fe20000010000 */
[----:B------:R-:W-:Y:S01]  /*7f70*/  FFMA.FTZ R24, R14, R13, R24 ;  /* 0x0000000d0e187223 */ /* 0x000fe20000010018 */
[----:B------:R-:W-:Y:S01]  /*7f80*/  FMUL.FTZ R14, R5, R14 ;  /* 0x0000000e050e7220 */ /* 0x000fe20000410000 */
[----:B------:R-:W-:Y:S01]  /*7f90*/  FADD.FTZ R10, R10, R16 ;  /* 0x000000100a0a7221 */ /* 0x000fe20000010000 */
[----:B------:R-:W-:Y:S01]  /*7fa0*/  FFMA.FTZ R11, R16, R12, R11 ;  /* 0x0000000c100b7223 */ /* 0x000fe2000001000b */
[----:B------:R-:W-:Y:S01]  /*7fb0*/  FMUL.FTZ R16, R4, R16 ;  /* 0x0000001004107220 */ /* 0x000fe20000410000 */
[----:B------:R-:W-:Y:S01]  /*7fc0*/  FFMA.FTZ R27, R13, R14, R27 ;  /* 0x0000000e0d1b7223 */ /* 0x000fe2000001001b */
[----:B------:R-:W4:Y:S03]  /*7fd0*/  LDL.LU R34, [R1+0x2c0] ;  /* 0x0002c00001227983 */ /* 0x000f260000300800 */
[----:B------:R-:W-:Y:S01]  /*7fe0*/  FFMA.FTZ R27, R12, R16, R27 ;  /* 0x000000100c1b7223 */ /* 0x000fe2000001001b */
[----:B---3--:R-:W-:-:S02]  /*7ff0*/  SHF.L.U32 R12, R32, 0x10, RZ ;  /* 0x00000010200c7819 */ /* 0x008fc400000006ff */
[----:B------:R-:W3:Y:S01]  /*8000*/  LDL.LU R32, [R1+0x294] ;  /* 0x0002940001207983 */ /* 0x000ee20000300800 */
[----:B------:R-:W-:-:S04]  /*8010*/  FADD.FTZ R25, R14, R25 ;  /* 0x000000190e197221 */ /* 0x000fc80000010000 */
[----:B------:R-:W-:Y:S01]  /*8020*/  FADD.FTZ R25, R25, R16 ;  /* 0x0000001019197221 */ /* 0x000fe20000010000 */
[----:B------:R-:W-:Y:S02]  /*8030*/  SHF.L.U32 R13, R41, 0x10, RZ ;  /* 0x00000010290d7819 */ /* 0x000fe400000006ff */
[----:B--2---:R-:W-:Y:S02]  /*8040*/  SHF.L.U32 R16, R31, 0x10, RZ ;  /* 0x000000101f107819 */ /* 0x004fe400000006ff */
[----:B------:R-:W2:Y:S01]  /*8050*/  LDL.LU R31, [R1+0x2e8] ;  /* 0x0002e800011f7983 */ /* 0x000ea20000300800 */
[----:B------:R-:W-:Y:S01]  /*8060*/  FMUL.FTZ R15, R15, UR16 ;  /* 0x000000100f0f7c20 */ /* 0x000fe20008410000 */
[----:B------:R-:W-:Y:S01]  /*8070*/  FMUL.FTZ R14, R5, R13 ;  /* 0x0000000d050e7220 */ /* 0x000fe20000410000 */
[----:B------:R-:W-:Y:S02]  /*8080*/  FADD.FTZ R22, R22, R13 ;  /* 0x0000000d16167221 */ /* 0x000fe40000010000 */
[----:B------:R-:W-:Y:S01]  /*8090*/  FFMA.FTZ R24, R13, R15, R24 ;  /* 0x0000000f0d187223 */ /* 0x000fe20000010018 */
[----:B----4-:R-:W-:Y:S01]  /*80a0*/  SHF.L.U32 R13, R33, 0x10, RZ ;  /* 0x00000010210d7819 */ /* 0x010fe200000006ff */
[----:B------:R-:W-:Y:S01]  /*80b0*/  FADD.FTZ R12, R12, -UR28 ;  /* 0x8000001c0c0c7e21 */ /* 0x000fe20008010000 */
[----:B------:R-:W-:Y:S01]  /*80c0*/  FADD.FTZ R25, R14, R25 ;  /* 0x000000190e197221 */ /* 0x000fe20000010000 */
[----:B------:R-:W-:Y:S01]  /*80d0*/  FFMA.FTZ R27, R15, R14, R27 ;  /* 0x0000000e0f1b7223 */ /* 0x000fe2000001001b */
[----:B------:R-:W-:Y:S01]  /*80e0*/  SHF.L.U32 R14, R49, 0x10, RZ ;  /* 0x00000010310e7819 */ /* 0x000fe200000006ff */
[----:B------:R-:W-:Y:S01]  /*80f0*/  FADD.FTZ R13, R13, -UR28 ;  /* 0x8000001c0d0d7e21 */ /* 0x000fe20008010000 */
[----:B------:R-:W-:Y:S01]  /*8100*/  FMUL.FTZ R12, R12, UR16 ;  /* 0x000000100c0c7c20 */ /* 0x000fe20008410000 */
[----:B------:R-:W-:Y:S01]  /*8110*/  SHF.L.U32 R15, R39, 0x10, RZ ;  /* 0x00000010270f7819 */ /* 0x000fe200000006ff */
[----:B------:R-:W4:Y:S01]  /*8120*/  LDL.LU R33, [R1+0x190] ;  /* 0x0001900001217983 */ /* 0x000f220000300800 */
        /* <DEDUP_REMOVED lines=8> */
[----:B------:R-:W-:Y:S01]  /*81b0*/  SHF.L.U32 R12, R48, 0x10, RZ ;  /* 0x00000010300c7819 */ /* 0x000fe200000006ff */
[----:B------:R-:W-:-:S02]  /*81c0*/  FADD.FTZ R16, R16, -UR28 ;  /* 0x8000001c10107e21 */ /* 0x000fc40008010000 */
[----:B------:R-:W-:Y:S01]  /*81d0*/  FFMA.FTZ R27, R13, R15, R27 ;  /* 0x0000000f0d1b7223 */ /* 0x000fe2000001001b */
[----:B------:R-:W-:Y:S01]  /*81e0*/  FADD.FTZ R25, R25, R14 ;  /* 0x0000000e19197221 */ /* 0x000fe20000010000 */
[----:B---3--:R-:W-:Y:S01]  /*81f0*/  SHF.L.U32 R13, R32, 0x10, RZ ;  /* 0x00000010200d7819 */ /* 0x008fe200000006ff */
[----:B------:R-:W-:Y:S01]  /*8200*/  FMUL.FTZ R16, R16, UR16 ;  /* 0x0000001010107c20 */ /* 0x000fe20008410000 */
[----:B------:R-:W-:Y:S01]  /*8210*/  FMUL.FTZ R14, R4, R12 ;  /* 0x0000000c040e7220 */ /* 0x000fe20000410000 */
[----:B------:R-:W-:Y:S01]  /*8220*/  FADD.FTZ R25, R15, R25 ;  /* 0x000000190f197221 */ /* 0x000fe20000010000 */
[----:B------:R-:W3:Y:S01]  /*8230*/  LDL.LU R32, [R1+0x2e4] ;  /* 0x0002e40001207983 */ /* 0x000ee20000300800 */
[----:B------:R-:W-:Y:S01]  /*8240*/  FADD.FTZ R13, R13, -UR28 ;  /* 0x8000001c0d0d7e21 */ /* 0x000fe20008010000 */
[----:B------:R-:W-:Y:S01]  /*8250*/  FFMA.FTZ R11, R12, R16, R11 ;  /* 0x000000100c0b7223 */ /* 0x000fe2000001000b */
[----:B------:R-:W-:Y:S01]  /*8260*/  FFMA.FTZ R27, R16, R14, R27 ;  /* 0x0000000e101b7223 */ /* 0x000fe2000001001b */
[----:B------:R-:W-:Y:S01]  /*8270*/  SHF.L.U32 R15, R37, 0x10, RZ ;  /* 0x00000010250f7819 */ /* 0x000fe200000006ff */
[----:B------:R-:W-:-:S04]  /*8280*/  FMUL.FTZ R16, R13, UR16 ;  /* 0x000000100d107c20 */ /* 0x000fc80008410000 */
[----:B------:R-:W-:Y:S01]  /*8290*/  FADD.FTZ R22, R22, R15 ;  /* 0x0000000f16167221 */ /* 0x000fe20000010000 */
[----:B------:R-:W-:Y:S01]  /*82a0*/  FFMA.FTZ R24, R15, R16, R24 ;  /* 0x000000100f187223 */ /* 0x000fe20000010018 */
[----:B------:R-:W-:Y:S01]  /*82b0*/  FMUL.FTZ R20, R5, R15 ;  /* 0x0000000f05147220 */ /* 0x000fe20000410000 */
[----:B--2---:R-:W-:Y:S02]  /*82c0*/  SHF.L.U32 R15, R31, 0x10, RZ ;  /* 0x000000101f0f7819 */ /* 0x004fe400000006ff */
[----:B------:R-:W2:Y:S01]  /*82d0*/  LDL.LU R31, [R1+0x194] ;  /* 0x00019400011f7983 */ /* 0x000ea20000300800 */
[----:B------:R-:W-:Y:S01]  /*82e0*/  FADD.FTZ R10, R10, R12 ;  /* 0x0000000c0a0a7221 */ /* 0x000fe20000010000 */
[----:B------:R-:W-:Y:S01]  /*82f0*/  SHF.L.U32 R12, R35, 0x10, RZ ;  /* 0x00000010230c7819 */ /* 0x000fe200000006ff */
[----:B------:R-:W-:Y:S01]  /*8300*/  FADD.FTZ R25, R25, R14 ;  /* 0x0000000e19197221 */ /* 0x000fe20000010000 */
[----:B------:R-:W-:Y:S01]  /*8310*/  SHF.L.U32 R18, R46, 0x10, RZ ;  /* 0x000000102e127819 */ /* 0x000fe200000006ff */
[----:B------:R-:W-:Y:S01]  /*8320*/  FFMA.FTZ R27, R16, R20, R27 ;  /* 0x00000014101b7223 */ /* 0x000fe2000001001b */
[----:B------:R-:W-:Y:S01]  /*8330*/  FMUL.FTZ R17, R5, R15 ;  /* 0x0000000f05117220 */ /* 0x000fe20000410000 */
[----:B------:R-:W-:Y:S01]  /*8340*/  FADD.FTZ R12, R12, -UR28 ;  /* 0x8000001c0c0c7e21 */ /* 0x000fe20008010000 */
[----:B------:R-:W-:Y:S01]  /*8350*/  SHF.L.U32 R14, R34, 0x10, RZ ;  /* 0x00000010220e7819 */ /* 0x000fe200000006ff */
[----:B------:R-:W-:Y:S01]  /*8360*/  FADD.FTZ R10, R10, R18 ;  /* 0x000000120a0a7221 */ /* 0x000fe20000010000 */
[----:B------:R-:W-:Y:S01]  /*8370*/  FMUL.FTZ R13, R4, R18 ;  /* 0x00000012040d7220 */ /* 0x000fe20000410000 */
[----:B------:R-:W-:Y:S01]  /*8380*/  FMUL.FTZ R12, R12, UR16 ;  /* 0x000000100c0c7c20 */ /* 0x000fe20008410000 */
[----:B------:R-:W2:Y:S01]  /*8390*/  LDL.LU R34, [R1+0x2ec] ;  /* 0x0002ec0001227983 */ /* 0x000ea20000300800 */
[----:B------:R-:W-:-:S02]  /*83a0*/  FADD.FTZ R14, R14, -UR28 ;  /* 0x8000001c0e0e7e21 */ /* 0x000fc40008010000 */
[----:B------:R-:W-:Y:S01]  /*83b0*/  FFMA.FTZ R11, R18, R12, R11 ;  /* 0x0000000c120b7223 */ /* 0x000fe2000001000b */
[----:B------:R-:W-:Y:S01]  /*83c0*/  FADD.FTZ R18, R20, R25 ;  /* 0x0000001914127221 */ /* 0x000fe20000010000 */
[----:B------:R-:W-:Y:S01]  /*83d0*/  FFMA.FTZ R12, R12, R13, R27 ;  /* 0x0000000d0c0c7223 */ /* 0x000fe2000001001b */
[----:B------:R-:W-:Y:S01]  /*83e0*/  FADD.FTZ R22, R22, R15 ;  /* 0x0000000f16167221 */ /* 0x000fe20000010000 */
[----:B------:R-:W-:Y:S01]  /*83f0*/  FADD.FTZ R53, R53, -UR28 ;  /* 0x8000001c35357e21 */ /* 0x000fe20008010000 */
[----:B------:R-:W-:Y:S01]  /*8400*/  FADD.FTZ R18, R18, R13 ;  /* 0x0000000d12127221 */ /* 0x000fe20000010000 */
[----:B------:R-:W-:Y:S01]  /*8410*/  FMUL.FTZ R13, R14, UR16 ;  /* 0x000000100e0d7c20 */ /* 0x000fe20008410000 */
[----:B----4-:R-:W-:Y:S01]  /*8420*/  SHF.L.U32 R14, R33, 0x10, RZ ;  /* 0x00000010210e7819 */ /* 0x010fe200000006ff */
[----:B------:R-:W4:Y:S02]  /*8430*/  LDL.LU R35, [R1+0x320] ;  /* 0x0003200001237983 */ /* 0x000f240000300800 */
[----:B------:R-:W-:Y:S01]  /*8440*/  FFMA.FTZ R24, R15, R13, R24 ;  /* 0x0000000d0f187223 */ /* 0x000fe20000010018 */
[----:B------:R-:W-:Y:S01]  /*8450*/  FFMA.FTZ R12, R13, R17, R12 ;  /* 0x000000110d0c7223 */ /* 0x000fe2000001000c */
[----:B------:R-:W-:Y:S01]  /*8460*/  FADD.FTZ R13, R14, -UR28 ;  /* 0x8000001c0e0d7e21 */ /* 0x000fe20008010000 */
[----:B------:R-:W-:Y:S01]  /*8470*/  SHF.L.U32 R14, R44, 0x10, RZ ;  /* 0x000000102c0e7819 */ /* 0x000fe200000006ff */
[----:B------:R-:W4:Y:S02]  /*8480*/  LDL.LU R33, [R1+0x308] ;  /* 0x0003080001217983 */ /* 0x000f240000300800 */
[----:B------:R-:W-:-:S02]  /*8490*/  FMUL.FTZ R13, R13, UR16 ;  /* 0x000000100d0d7c20 */ /* 0x000fc40008410000 */
[----:B------:R-:W-:Y:S01]  /*84a0*/  FMUL.FTZ R19, R4, R14 ;  /* 0x0000000e04137220 */ /* 0x000fe20000410000 */
[----:B---3--:R-:W-:Y:S01]  /*84b0*/  SHF.L.U32 R15, R32, 0x10, RZ ;  /* 0x00000010200f7819 */ /* 0x008fe200000006ff */
[----:B------:R-:W-:Y:S01]  /*84c0*/  FFMA.FTZ R11, R14, R13, R11 ;  /* 0x0000000d0e0b7223 */ /* 0x000fe2000001000b */
[----:B------:R-:W3:Y:S01]  /*84d0*/  LDL.LU R32, [R1+0x31c] ;  /* 0x00031c0001207983 */ /* 0x000ee20000300800 */
[----:B------:R-:W-:Y:S01]  /*84e0*/  FFMA.FTZ R12, R13, R19, R12 ;  /* 0x000000130d0c7223 */ /* 0x000fe2000001000c */
[----:B--2---:R-:W-:Y:S02]  /*84f0*/  SHF.L.U32 R13, R31, 0x10, RZ ;  /* 0x000000101f0d7819 */ /* 0x004fe400000006ff */
[----:B------:R-:W2:Y:S01]  /*8500*/  LDL.LU R31, [R1+0x318] ;  /* 0x00031800011f7983 */ /* 0x000ea20000300800 */
[----:B------:R-:W-:Y:S01]  /*8510*/  FADD.FTZ R15, R15, -UR28 ;  /* 0x8000001c0f0f7e21 */ /* 0x000fe20008010000 */
[----:B------:R-:W-:Y:S01]  /*8520*/  FADD.FTZ R18, R17, R18 ;  /* 0x0000001211127221 */ /* 0x000fe20000010000 */
[----:B------:R-:W-:-:S02]  /*8530*/  SHF.L.U32 R17, R36, 0x10, RZ ;  /* 0x0000001024117819 */ /* 0x000fc400000006ff */
[----:B------:R-:W-:Y:S01]  /*8540*/  FMUL.FTZ R15, R15, UR16 ;  /* 0x000000100f0f7c20 */ /* 0x000fe20008410000 */
[----:B------:R-:W-:Y:S01]  /*8550*/  FADD.FTZ R10, R10, R14 ;  /* 0x0000000e0a0a7221 */ /* 0x000fe20000010000 */
[----:B------:R-:W-:Y:S01]  /*8560*/  SHF.L.U32 R16, R42, 0x10, RZ ;  /* 0x000000102a107819 */ /* 0x000fe200000006ff */
[----:B------:R-:W-:Y:S01]  /*8570*/  FADD.FTZ R22, R22, R17 ;  /* 0x0000001116167221 */ /* 0x000fe20000010000 */
[----:B------:R-:W-:Y:S01]  /*8580*/  FFMA.FTZ R24, R17, R15, R24 ;  /* 0x0000000f11187223 */ /* 0x000fe20000010018 */
[----:B------:R-:W-:Y:S01]  /*8590*/  FMUL.FTZ R14, R5, R17 ;  /* 0x00000011050e7220 */ /* 0x000fe20000410000 */
[----:B------:R-:W-:Y:S01]  /*85a0*/  FADD.FTZ R17, R18, R19 ;  /* 0x0000001312117221 */ /* 0x000fe20000010000 */
[----:B------:R-:W-:Y:S01]  /*85b0*/  FMUL.FTZ R53, R53, UR16 ;  /* 0x0000001035357c20 */ /* 0x000fe20008410000 */
[----:B------:R-:W-:Y:S02]  /*85c0*/  FMUL.FTZ R18, R4, R16 ;  /* 0x0000001004127220 */ /* 0x000fe40000410000 */
[----:B------:R-:W-:Y:S01]  /*85d0*/  FADD.FTZ R17, R14, R17 ;  /* 0x000000110e117221 */ /* 0x000fe20000010000 */
[----:B------:R-:W-:Y:S01]  /*85e0*/  FFMA.FTZ R14, R15, R14, R12 ;  /* 0x0000000e0f0e7223 */ /* 0x000fe2000001000c */
[----:B------:R-:W-:-:S03]  /*85f0*/  FFMA.FTZ R11, R16, R53, R11 ;  /* 0x00000035100b7223 */ /* 0x000fc6000001000b */
[----:B------:R-:W-:Y:S01]  /*8600*/  FFMA.FTZ R53, R53, R18, R14 ;  /* 0x0000001235357223 */ /* 0x000fe2000001000e */
[----:B------:R-:W-:Y:S01]  /*8610*/  FADD.FTZ R14, R13, -UR28 ;  /* 0x8000001c0d0e7e21 */ /* 0x000fe20008010000 */
[----:B------:R-:W-:Y:S01]  /*8620*/  SHF.L.U32 R13, R34, 0x10, RZ ;  /* 0x00000010220d7819 */ /* 0x000fe200000006ff */
[----:B------:R-:W-:Y:S01]  /*8630*/  FADD.FTZ R12, R17, R18 ;  /* 0x00000012110c7221 */ /* 0x000fe20000010000 */
[----:B------:R-:W2:Y:S01]  /*8640*/  LDL.LU R34, [R1+0x32c] ;  /* 0x00032c0001227983 */ /* 0x000ea20000300800 */
[----:B------:R-:W-:Y:S02]  /*8650*/  FMUL.FTZ R14, R14, UR16 ;  /* 0x000000100e0e7c20 */ /* 0x000fe40008410000 */
[----:B------:R-:W-:Y:S02]  /*8660*/  FADD.FTZ R22, R22, R13 ;  /* 0x0000000d16167221 */ /* 0x000fe40000010000 */
[----:B------:R-:W-:Y:S01]  /*8670*/  FFMA.FTZ R24, R13, R14, R24 ;  /* 0x0000000e0d187223 */ /* 0x000fe20000010018 */
[----:B------:R-:W-:Y:S01]  /*8680*/  FMUL.FTZ R13, R5, R13 ;  /* 0x0000000d050d7220 */ /* 0x000fe20000410000 */
[----:B----4-:R-:W-:-:S02]  /*8690*/  SHF.L.U32 R15, R33, 0x10, RZ ;  /* 0x00000010210f7819 */ /* 0x010fc400000006ff */
[----:B------:R-:W4:Y:S01]  /*86a0*/  LDL.LU R33, [R1+0x328] ;  /* 0x0003280001217983 */ /* 0x000f220000300800 */
[----:B------:R-:W-:Y:S01]  /*86b0*/  FADD.FTZ R12, R13, R12 ;  /* 0x0000000c0d0c7221 */ /* 0x000fe20000010000 */
[----:B------:R-:W-:Y:S01]  /*86c0*/  FFMA.FTZ R53, R14, R13, R53 ;  /* 0x0000000d0e357223 */ /* 0x000fe20000010035 */
[----:B---3--:R-:W-:Y:S02]  /*86d0*/  SHF.L.U32 R13, R32, 0x10, RZ ;  /* 0x00000010200d7819 */ /* 0x008fe400000006ff */
[----:B------:R-:W3:Y:S01]  /*86e0*/  LDL.LU R32, [R1+0x330] ;  /* 0x0003300001207983 */ /* 0x000ee20000300800 */
[----:B--2---:R-:W-:-:S03]  /*86f0*/  SHF.L.U32 R14, R31, 0x10, RZ ;  /* 0x000000101f0e7819 */ /* 0x004fc600000006ff */
[----:B------:R-:W2:Y:S01]  /*8700*/  LDL.LU R31, [R1+0x334] ;  /* 0x00033400011f7983 */ /* 0x000ea20000300800 */
[----:B------:R-:W-:Y:S02]  /*8710*/  SHF.L.U32 R38, R38, 0x10, RZ ;  /* 0x0000001026267819 */ /* 0x000fe400000006ff */
[----:B------:R-:W-:-:S03]  /*8720*/  SHF.L.U32 R40, R40, 0x10, RZ ;  /* 0x0000001028287819 */ /* 0x000fc600000006ff */
[----:B------:R-:W-:Y:S01]  /*8730*/  FADD.FTZ R38, R38, -UR28 ;  /* 0x8000001c26267e21 */ /* 0x000fe20008010000 */
[----:B------:R-:W-:Y:S01]  /*8740*/  FADD.FTZ R15, R15, -UR28 ;  /* 0x8000001c0f0f7e21 */ /* 0x000fe20008010000 */
[----:B------:R-:W-:Y:S02]  /*8750*/  FMUL.FTZ R17, R4, R40 ;  /* 0x0000002804117220 */ /* 0x000fe40000410000 */
[----:B------:R-:W-:Y:S01]  /*8760*/  FMUL.FTZ R38, R38, UR16 ;  /* 0x0000001026267c20 */ /* 0x000fe20008410000 */
[----:B------:R-:W-:Y:S01]  /*8770*/  FMUL.FTZ R15, R15, UR16 ;  /* 0x000000100f0f7c20 */ /* 0x000fe20008410000 */
[----:B------:R-:W-:Y:S01]  /*8780*/  FADD.FTZ R19, R12, R17 ;  /* 0x000000110c137221 */ /* 0x000fe20000010000 */
[----:B------:R-:W-:Y:S01]  /*8790*/  FMUL.FTZ R12, R5, R13 ;  /* 0x0000000d050c7220 */ /* 0x000fe20000410000 */
[----:B------:R-:W-:Y:S01]  /*87a0*/  FFMA.FTZ R11, R40, R38, R11 ;  /* 0x00000026280b7223 */ /* 0x000fe2000001000b */
[----:B------:R-:W-:Y:S01]  /*87b0*/  FFMA.FTZ R38, R38, R17, R53 ;  /* 0x0000001126267223 */ /* 0x000fe20000010035 */
[----:B------:R-:W-:Y:S01]  /*87c0*/  FADD.FTZ R10, R10, R16 ;  /* 0x000000100a0a7221 */ /* 0x000fe20000010000 */
[----:B------:R-:W-:Y:S01]  /*87d0*/  FADD.FTZ R22, R22, R13 ;  /* 0x0000000d16167221 */ /* 0x000fe20000010000 */
[----:B------:R-:W-:Y:S01]  /*87e0*/  FFMA.FTZ R24, R13, R15, R24 ;  /* 0x0000000f0d187223 */ /* 0x000fe20000010018 */
[----:B------:R-:W-:Y:S01]  /*87f0*/  FADD.FTZ R14, R14, -UR28 ;  /* 0x8000001c0e0e7e21 */ /* 0x000fe20008010000 */
[----:B------:R-:W-:Y:S01]  /*8800*/  SHF.L.U32 R13, R28, 0x10, RZ ;  /* 0x000000101c0d7819 */ /* 0x000fe200000006ff */
[----:B------:R-:W-:Y:S01]  /*8810*/  FADD.FTZ R19, R12, R19 ;  /* 0x000000130c137221 */ /* 0x000fe20000010000 */
[----:B------:R-:W-:Y:S01]  /*8820*/  FFMA.FTZ R38, R15, R12, R38 ;  /* 0x0000000c0f267223 */ /* 0x000fe20000010026 */
[----:B------:R-:W-:Y:S01]  /*8830*/  SHF.L.U32 R12, R35, 0x10, RZ ;  /* 0x00000010230c7819 */ /* 0x000fe200000006ff */
[----:B------:R-:W-:Y:S01]  /*8840*/  FADD.FTZ R10, R10, R40 ;  /* 0x000000280a0a7221 */ /* 0x000fe20000010000 */
[----:B------:R-:W-:Y:S01]  /*8850*/  FMUL.FTZ R17, R14, UR16 ;  /* 0x000000100e117c20 */ /* 0x000fe20008410000 */
[----:B------:R-:W-:Y:S01]  /*8860*/  FADD.FTZ R15, R13, -UR28 ;  /* 0x8000001c0d0f7e21 */ /* 0x000fe20008010000 */
[----:B------:R-:W2:Y:S01]  /*8870*/  LDL.LU R28, [R1+0x344] ;  /* 0x00034400011c7983 */ /* 0x000ea20000300800 */
[----:B------:R-:W-:Y:S01]  /*8880*/  SHF.L.U32 R13, R34, 0x10, RZ ;  /* 0x00000010220d7819 */ /* 0x000fe200000006ff */
[----:B------:R-:W-:Y:S01]  /*8890*/  FADD.FTZ R14, R10, R12 ;  /* 0x0000000c0a0e7221 */ /* 0x000fe20000010000 */
[----:B------:R-:W-:Y:S01]  /*88a0*/  FFMA.FTZ R16, R12, R17, R11 ;  /* 0x000000110c107223 */ /* 0x000fe2000001000b */
[----:B------:R-:W-:Y:S01]  /*88b0*/  FMUL.FTZ R12, R4, R12 ;  /* 0x0000000c040c7220 */ /* 0x000fe20000410000 */
[----:B------:R-:W2:Y:S01]  /*88c0*/  LDL.LU R35, [R1+0x34c] ;  /* 0x00034c0001237983 */ /* 0x000ea20000300800 */
[----:B------:R-:W-:Y:S01]  /*88d0*/  FMUL.FTZ R15, R15, UR16 ;  /* 0x000000100f0f7c20 */ /* 0x000fe20008410000 */
[----:B------:R-:W-:Y:S01]  /*88e0*/  FMUL.FTZ R18, R5, R13 ;  /* 0x0000000d05127220 */ /* 0x000fe20000410000 */
[----:B------:R-:W-:Y:S01]  /*88f0*/  FFMA.FTZ R38, R17, R12, R38 ;  /* 0x0000000c11267223 */ /* 0x000fe20000010026 */
[----:B------:R-:W2:Y:S01]  /*8900*/  LDL.LU R34, [R1+0x348] ;  /* 0x0003480001227983 */ /* 0x000ea20000300800 */
[----:B----4-:R-:W-:Y:S01]  /*8910*/  SHF.L.U32 R20, R33, 0x10, RZ ;  /* 0x0000001021147819 */ /* 0x010fe200000006ff */
[----:B------:R-:W-:Y:S01]  /*8920*/  FADD.FTZ R10, R22, R13 ;  /* 0x0000000d160a7221 */ /* 0x000fe20000010000 */
[----:B------:R-:W-:Y:S01]  /*8930*/  FFMA.FTZ R11, R13, R15, R24 ;  /* 0x0000000f0d0b7223 */ /* 0x000fe20000010018 */
[----:B---3--:R-:W-:Y:S01]  /*8940*/  SHF.L.U32 R13, R32, 0x10, RZ ;  /* 0x00000010200d7819 */ /* 0x008fe200000006ff */
[----:B------:R-:W3:Y:S01]  /*8950*/  LDL.LU R33, [R1+0x350] ;  /* 0x0003500001217983 */ /* 0x000ee20000300800 */
[----:B------:R-:W-:-:S03]  /*8960*/  FFMA.FTZ R38, R15, R18, R38 ;  /* 0x000000120f267223 */ /* 0x000fc60000010026 */
[----:B------:R-:W4:Y:S01]  /*8970*/  LDL.LU R32, [R1+0x354] ;  /* 0x0003540001207983 */ /* 0x000f220000300800 */
[----:B--2---:R-:W-:-:S03]  /*8980*/  SHF.L.U32 R15, R31, 0x10, RZ ;  /* 0x000000101f0f7819 */ /* 0x004fc600000006ff */
[----:B------:R-:W2:Y:S01]  /*8990*/  LDL.LU R31, [R1+0x358] ;  /* 0x00035800011f7983 */ /* 0x000ea20000300800 */
[----:B------:R-:W-:Y:S01]  /*89a0*/  FADD.FTZ R19, R19, R12 ;  /* 0x0000000c13137221 */ /* 0x000fe20000010000 */
[----:B------:R-:W-:-:S03]  /*89b0*/  FADD.FTZ R20, R20, -UR28 ;  /* 0x8000001c14147e21 */ /* 0x000fc60008010000 */
[----:B------:R-:W-:Y:S01]  /*89c0*/  FADD.FTZ R19, R18, R19 ;  /* 0x0000001312137221 */ /* 0x000fe20000010000 */
[----:B------:R-:W-:Y:S01]  /*89d0*/  FMUL.FTZ R17, R20, UR16 ;  /* 0x0000001014117c20 */ /* 0x000fe20008410000 */
[----:B------:R-:W-:Y:S01]  /*89e0*/  FMUL.FTZ R18, R4, R13 ;  /* 0x0000000d04127220 */ /* 0x000fe20000410000 */
[----:B------:R-:W-:Y:S01]  /*89f0*/  FADD.FTZ R12, R14, R13 ;  /* 0x0000000d0e0c7221 */ /* 0x000fe20000010000 */
[----:B------:R-:W-:Y:S01]  /*8a00*/  SHF.L.U32 R14, R29, 0x10, RZ ;  /* 0x000000101d0e7819 */ /* 0x000fe200000006ff */
[----:B------:R-:W-:Y:S01]  /*8a10*/  FFMA.FTZ R13, R13, R17, R16 ;  /* 0x000000110d0d7223 */ /* 0x000fe20000010010 */
[----:B------:R-:W-:Y:S01]  /*8a20*/  FFMA.FTZ R38, R17, R18, R38 ;  /* 0x0000001211267223 */ /* 0x000fe20000010026 */
[----:B------:R-:W-:Y:S01]  /*8a30*/  SHF.L.U32 R17, R26, 0x10, RZ ;  /* 0x000000101a117819 */ /* 0x000fe200000006ff */
[----:B------:R-:W-:Y:S01]  /*8a40*/  FADD.FTZ R15, R15, -UR28 ;  /* 0x8000001c0f0f7e21 */ /* 0x000fe20008010000 */
[----:B------:R-:W-:Y:S01]  /*8a50*/  SHF.L.U32 R20, R30, 0x10, RZ ;  /* 0x000000101e147819 */ /* 0x000fe200000006ff */
[----:B------:R-:W-:Y:S01]  /*8a60*/  FADD.FTZ R19, R19, R18 ;  /* 0x0000001213137221 */ /* 0x000fe20000010000 */
[----:B------:R-:W-:Y:S01]  /*8a70*/  FMUL.FTZ R16, R5, R14 ;  /* 0x0000000e05107220 */ /* 0x000fe20000410000 */
[----:B------:R-:W-:Y:S01]  /*8a80*/  FMUL.FTZ R15, R15, UR16 ;  /* 0x000000100f0f7c20 */ /* 0x000fe20008410000 */
[----:B------:R-:W-:Y:S01]  /*8a90*/  FADD.FTZ R17, R17, -UR28 ;  /* 0x8000001c11117e21 */ /* 0x000fe20008010000 */
[----:B------:R-:W-:Y:S01]  /*8aa0*/  FMUL.FTZ R22, R4, R20 ;  /* 0x0000001404167220 */ /* 0x000fe20000410000 */
[----:B------:R-:W-:Y:S01]  /*8ab0*/  FADD.FTZ R19, R16, R19 ;  /* 0x0000001310137221 */ /* 0x000fe20000010000 */
[----:B------:R-:W-:Y:S01]  /*8ac0*/  FFMA.FTZ R38, R15, R16, R38 ;  /* 0x000000100f267223 */ /* 0x000fe20000010026 */
[----:B------:R-:W-:Y:S01]  /*8ad0*/  FMUL.FTZ R17, R17, UR16 ;  /* 0x0000001011117c20 */ /* 0x000fe20008410000 */
[----:B------:R-:W-:Y:S01]  /*8ae0*/  SHF.L.U32 R18, R28, 0x10, RZ ;  /* 0x000000101c127819 */ /* 0x000fe200000006ff */
[----:B------:R-:W-:-:S02]  /*8af0*/  FADD.FTZ R24, R19, R22 ;  /* 0x0000001613187221 */ /* 0x000fc40000010000 */
[----:B------:R-:W-:Y:S01]  /*8b00*/  FFMA.FTZ R21, R17, R22, R38 ;  /* 0x0000001611157223 */ /* 0x000fe20000010026 */
[----:B------:R-:W-:Y:S01]  /*8b10*/  SHF.L.U32 R16, R35, 0x10, RZ ;  /* 0x0000001023107819 */ /* 0x000fe200000006ff */
[----:B------:R-:W-:Y:S01]  /*8b20*/  FADD.FTZ R18, R18, -UR28 ;  /* 0x8000001c12127e21 */ /* 0x000fe20008010000 */
[----:B------:R-:W-:-:S03]  /*8b30*/  SHF.L.U32 R22, R34, 0x10, RZ ;  /* 0x0000001022167819 */ /* 0x000fc600000006ff */
[----:B------:R-:W-:Y:S01]  /*8b40*/  FMUL.FTZ R19, R5, R16 ;  /* 0x0000001005137220 */ /* 0x000fe20000410000 */
[----:B------:R-:W-:Y:S01]  /*8b50*/  FMUL.FTZ R18, R18, UR16 ;  /* 0x0000001012127c20 */ /* 0x000fe20008410000 */
[----:B------:R-:W-:Y:S01]  /*8b60*/  FADD.FTZ R10, R10, R14 ;  /* 0x0000000e0a0a7221 */ /* 0x000fe20000010000 */
[----:B------:R-:W-:Y:S01]  /*8b70*/  FFMA.FTZ R11, R14, R15, R11 ;  /* 0x0000000f0e0b7223 */ /* 0x000fe2000001000b */
[----:B---3--:R-:W-:Y:S01]  /*8b80*/  SHF.L.U32 R26, R33, 0x10, RZ ;  /* 0x00000010211a7819 */ /* 0x008fe200000006ff */
[----:B------:R-:W-:Y:S01]  /*8b90*/  FADD.FTZ R15, R22, -UR28 ;  /* 0x8000001c160f7e21 */ /* 0x000fe20008010000 */
[----:B----4-:R-:W-:Y:S01]  /*8ba0*/  SHF.L.U32 R14, R32, 0x10, RZ ;  /* 0x00000010200e7819 */ /* 0x010fe200000006ff */
[----:B------:R-:W-:Y:S01]  /*8bb0*/  FADD.FTZ R24, R19, R24 ;  /* 0x0000001813187221 */ /* 0x000fe20000010000 */
[----:B------:R-:W-:Y:S01]  /*8bc0*/  FFMA.FTZ R21, R18, R19, R21 ;  /* 0x0000001312157223 */ /* 0x000fe20000010015 */
[----:B------:R-:W-:Y:S01]  /*8bd0*/  FMUL.FTZ R19, R4, R26 ;  /* 0x0000001a04137220 */ /* 0x000fe20000410000 */
[----:B------:R-:W-:Y:S01]  /*8be0*/  FMUL.FTZ R28, R15, UR16 ;  /* 0x000000100f1c7c20 */ /* 0x000fe20008410000 */
[----:B------:R-:W-:Y:S01]  /*8bf0*/  FADD.FTZ R14, R14, -UR28 ;  /* 0x8000001c0e0e7e21 */ /* 0x000fe20008010000 */
[----:B------:R-:W-:Y:S01]  /*8c00*/  FADD.FTZ R12, R12, R20 ;  /* 0x000000140c0c7221 */ /* 0x000fe20000010000 */
[----:B------:R-:W-:Y:S01]  /*8c10*/  FADD.FTZ R24, R24, R19 ;  /* 0x0000001318187221 */ /* 0x000fe20000010000 */
[----:B------:R-:W-:Y:S01]  /*8c20*/  FFMA.FTZ R13, R20, R17, R13 ;  /* 0x00000011140d7223 */ /* 0x000fe2000001000d */
[----:B------:R-:W-:Y:S01]  /*8c30*/  FFMA.FTZ R21, R28, R19, R21 ;  /* 0x000000131c157223 */ /* 0x000fe20000010015 */
[----:B------:R-:W-:Y:S01]  /*8c40*/  FMUL.FTZ R14, R14, UR16 ;  /* 0x000000100e0e7c20 */ /* 0x000fe20008410000 */
[----:B------:R-:W-:Y:S01]  /*8c50*/  FADD.FTZ R10, R10, R16 ;  /* 0x000000100a0a7221 */ /* 0x000fe20000010000 */
[----:B------:R-:W-:Y:S01]  /*8c60*/  FFMA.FTZ R11, R16, R18, R11 ;  /* 0x00000012100b7223 */ /* 0x000fe2000001000b */
[----:B------:R-:W-:Y:S01]  /*8c70*/  FADD.FTZ R18, R12, R26 ;  /* 0x0000001a0c127221 */ /* 0x000fe20000010000 */
[----:B------:R-:W-:Y:S01]  /*8c80*/  FFMA.FTZ R16, R26, R28, R13 ;  /* 0x0000001c1a107223 */ /* 0x000fe2000001000d */
[----:B--2---:R-:W-:-:S05]  /*8c90*/  SHF.L.U32 R22, R31, 0x10, RZ ;  /* 0x000000101f167819 */ /* 0x004fca00000006ff */
[----:B------:R-:W-:Y:S01]  /*8ca0*/  FMUL.FTZ R15, R5, R22 ;  /* 0x00000016050f7220 */ /* 0x000fe20000410000 */
[----:B------:R-:W-:Y:S01]  /*8cb0*/  FADD.FTZ R19, R10, R22 ;  /* 0x000000160a137221 */ /* 0x000fe20000010000 */
[----:B------:R-:W-:Y:S02]  /*8cc0*/  FFMA.FTZ R17, R22, R14, R11 ;  /* 0x0000000e16117223 */ /* 0x000fe4000001000b */
[----:B------:R-:W-:Y:S01]  /*8cd0*/  FADD.FTZ R24, R15, R24 ;  /* 0x000000180f187221 */ /* 0x000fe20000010000 */
[----:B------:R-:W-:Y:S01]  /*8ce0*/  FFMA.FTZ R15, R14, R15, R21 ;  /* 0x0000000f0e0f7223 */ /* 0x000fe20000010015 */
[----:B------:R-:W-:Y:S06]  /*8cf0*/  BRA `(.L_x_168) ;  /* 0x00000058007c7947 */ /* 0x000fec0003800000 */
.L_x_167:
[----:B------:R-:W2:Y:S04]  /*8d00*/  LDL.LU R10, [R1+0x17c] ;  /* 0x00017c00010a7983 */ /* 0x000ea80000300800 */
[----:B------:R-:W3:Y:S04]  /*8d10*/  LDL.LU R23, [R1+0x184] ;  /* 0x0001840001177983 */ /* 0x000ee80000300800 */
[----:B------:R-:W4:Y:S04]  /*8d20*/  LDL.LU R27, [R1+0x180] ;  /* 0x00018000011b7983 */ /* 0x000f280000300800 */
[----:B------:R-:W4:Y:S04]  /*8d30*/  LDL.LU R25, [R1+0x188] ;  /* 0x0001880001197983 */ /* 0x000f280000300800 */
[----:B------:R-:W4:Y:S04]  /*8d40*/  LDL.LU R26, [R1+0x178] ;  /* 0x00017800011a7983 */ /* 0x000f280000300800 */
[----:B------:R-:W4:Y:S04]  /*8d50*/  LDL.LU R29, [R1+0x198] ;  /* 0x00019800011d7983 */ /* 0x000f280000300800 */
[----:B------:R-:W4:Y:S04]  /*8d60*/  LDL.LU R30, [R1+0x19c] ;  /* 0x00019c00011e7983 */ /* 0x000f280000300800 */
[----:B-----5:R0:W-:Y:S04]  /*8d70*/  STL [R1+0x388], R8 ;  /* 0x0003880801007387 */ /* 0x0201e80000100800 */
[----:B------:R1:W-:Y:S04]  /*8d80*/  STL [R1+0x38c], R9 ;  /* 0x00038c0901007387 */ /* 0x0003e80000100800 */
[----:B------:R1:W-:Y:S04]  /*8d90*/  STL [R1+0x380], R6 ;  /* 0x0003800601007387 */ /* 0x0003e80000100800 */
[----:B0-----:R-:W4:Y:S04]  /*8da0*/  LDL.LU R8, [R1+0x1f0] ;  /* 0x0001f00001087983 */ /* 0x001f280000300800 */
[----:B-1----:R-:W4:Y:S04]  /*8db0*/  LDL.LU R9, [R1+0x18c] ;  /* 0x00018c0001097983 */ /* 0x002f280000300800 */
[----:B------:R-:W4:Y:S04]  /*8dc0*/  LDL.LU R6, [R1+0x220] ;  /* 0x0002200001067983 */ /* 0x000f280000300800 */
[----:B------:R0:W-:Y:S04]  /*8dd0*/  STL [R1+0x37c], R0 ;  /* 0x00037c0001007387 */ /* 0x0001e80000100800 */
[----:B------:R1:W-:Y:S01]  /*8de0*/  STL [R1+0x384], R7 ;  /* 0x0003840701007387 */ /* 0x0003e20000100800 */
[----:B--2---:R-:W-:-:S02]  /*8df0*/  SHF.L.U32 R10, R10, 0x10, RZ ;  /* 0x000000100a0a7819 */ /* 0x004fc400000006ff */
[----:B---3--:R-:W-:-:S03]  /*8e00*/  SHF.L.U32 R23, R23, 0x10, RZ ;  /* 0x0000001017177819 */ /* 0x008fc600000006ff */
[----:B------:R-:W-:Y:S01]  /*8e10*/  FADD.FTZ R10, R10, -UR28 ;  /* 0x8000001c0a0a7e21 */ /* 0x000fe20008010000 */
[----:B----4-:R-:W-:-:S03]  /*8e20*/  SHF.L.U32 R24, R27, 0x10, RZ ;  /* 0x000000101b187819 */ /* 0x010fc600000006ff */
[----:B------:R-:W-:-:S04]  /*8e30*/  FMUL.FTZ R10, R10, UR16 ;  /* 0x000000100a0a7c20 */ /* 0x000fc80008410000 */
[----:B------:R-:W-:-:S04]  /*8e40*/  FFMA.FTZ R22, R4, R10, R2 ;  /* 0x0000000a04167223 */ /* 0x000fc80000010002 */
[----:B------:R-:W-:-:S06]  /*8e50*/  FMUL.FTZ R11, R22, -1.4426950216293334961 ;  /* 0xbfb8aa3b160b7820 */ /* 0x000fcc0000410000 */
[----:B------:R-:W2:Y:S02]  /*8e60*/  MUFU.EX2 R11, R11 ;  /* 0x0000000b000b7308 */ /* 0x000ea40000000800 */
[----:B--2---:R-:W-:-:S06]  /*8e70*/  FADD.FTZ R11, R11, 1 ;  /* 0x3f8000000b0b7421 */ /* 0x004fcc0000010000 */
[----:B------:R-:W2:Y:S01]  /*8e80*/  MUFU.RCP R11, R11 ;  /* 0x0000000b000b7308 */ /* 0x000ea20000001000 */
[----:B------:R-:W-:Y:S01]  /*8e90*/  FADD.FTZ R24, R24, -UR28 ;  /* 0x8000001c18187e21 */ /* 0x000fe20008010000 */
[----:B--2---:R-:W-:Y:S01]  /*8ea0*/  FMUL.FTZ R23, R23, R11 ;  /* 0x0000000b17177220 */ /* 0x004fe20000410000 */
[----:B------:R-:W-:-:S04]  /*8eb0*/  FADD.FTZ R11, -R11, 1 ;  /* 0x3f8000000b0b7421 */ /* 0x000fc80000010100 */
[----:B------:R-:W-:Y:S01]  /*8ec0*/  FFMA.FTZ R22, R22, R11, 1 ;  /* 0x3f80000016167423 */ /* 0x000fe2000001000b */
[----:B------:R-:W-:-:S03]  /*8ed0*/  FMUL.FTZ R11, R24, UR16 ;  /* 0x00000010180b7c20 */ /* 0x000fc60008410000 */
[----:B------:R-:W-:Y:S01]  /*8ee0*/  FMUL.FTZ R22, R23, R22 ;  /* 0x0000001617167220 */ /* 0x000fe20000410000 */
[----:B------:R-:W-:-:S04]  /*8ef0*/  FFMA.FTZ R23, R5, R11, R3 ;  /* 0x0000000b05177223 */ /* 0x000fc80000010003 */
[----:B------:R-:W-:-:S06]  /*8f00*/  FMUL.FTZ R24, R23, -1.4426950216293334961 ;  /* 0xbfb8aa3b17187820 */ /* 0x000fcc0000410000 */
[----:B------:R-:W2:Y:S02]  /*8f10*/  MUFU.EX2 R24, R24 ;  /* 0x0000001800187308 */ /* 0x000ea40000000800 */
[----:B--2---:R-:W-:-:S06]  /*8f20*/  FADD.FTZ R24, R24, 1 ;  /* 0x3f80000018187421 */ /* 0x004fcc0000010000 */
[----:B------:R-:W2:Y:S01]  /*8f30*/  MUFU.RCP R24, R24 ;  /* 0x0000001800187308 */ /* 0x000ea20000001000 */
[----:B------:R-:W-:Y:S02]  /*8f40*/  SHF.L.U32 R25, R25, 0x10, RZ ;  /* 0x0000001019197819 */ /* 0x000fe400000006ff */
[----:B------:R-:W-:-:S05]  /*8f50*/  SHF.L.U32 R26, R26, 0x10, RZ ;  /* 0x000000101a1a7819 */ /* 0x000fca00000006ff */
[----:B------:R-:W-:Y:S01]  /*8f60*/  FADD.FTZ R26, R26, -UR28 ;  /* 0x8000001c1a1a7e21 */ /* 0x000fe20008010000 */
[----:B--2---:R-:W-:Y:S01]  /*8f70*/  FMUL.FTZ R25, R25, R24 ;  /* 0x0000001819197220 */ /* 0x004fe20000410000 */
[----:B------:R-:W-:-:S04]  /*8f80*/  FADD.FTZ R24, -R24, 1 ;  /* 0x3f80000018187421 */ /* 0x000fc80000010100 */
[----:B------:R-:W-:Y:S01]  /*8f90*/  FFMA.FTZ R23, R23, R24, 1 ;  /* 0x3f80000017177423 */ /* 0x000fe20000010018 */
[----:B------:R-:W-:-:S03]  /*8fa0*/  FMUL.FTZ R26, R26, UR16 ;  /* 0x000000101a1a7c20 */ /* 0x000fc60008410000 */
[----:B------:R-:W-:Y:S01]  /*8fb0*/  FMUL.FTZ R23, R25, R23 ;  /* 0x0000001719177220 */ /* 0x000fe20000410000 */
[C---:B------:R-:W-:Y:S01]  /*8fc0*/  FMUL.FTZ R25, R4.reuse, R22 ;  /* 0x0000001604197220 */ /* 0x040fe20000410000 */
[----:B------:R-:W-:Y:S02]  /*8fd0*/  FFMA.FTZ R28, R4, R26, R2 ;  /* 0x0000001a041c7223 */ /* 0x000fe40000010002 */
[----:B------:R-:W-:Y:S01]  /*8fe0*/  FMUL.FTZ R27, R5, R23 ;  /* 0x00000017051b7220 */ /* 0x000fe20000410000 */
[----:B------:R-:W-:Y:S01]  /*8ff0*/  FFMA.FTZ R24, R10, R25, RZ ;  /* 0x000000190a187223 */ /* 0x000fe200000100ff */
[----:B------:R-:W-:-:S03]  /*9000*/  FADD.FTZ R25, RZ, R25 ;  /* 0x00000019ff197221 */ /* 0x000fc60000010000 */
[----:B------:R-:W-:Y:S01]  /*9010*/  FFMA.FTZ R24, R11, R27, R24 ;  /* 0x0000001b0b187223 */ /* 0x000fe20000010018 */
[----:B------:R-:W-:Y:S01]  /*9020*/  FADD.FTZ R25, R27, R25 ;  /* 0x000000191b197221 */ /* 0x000fe20000010000 */
[----:B------:R-:W-:-:S06]  /*9030*/  FMUL.FTZ R27, R28, -1.4426950216293334961 ;  /* 0xbfb8aa3b1c1b7820 */ /* 0x000fcc0000410000 */
[----:B------:R-:W2:Y:S02]  /*9040*/  MUFU.EX2 R27, R27 ;  /* 0x0000001b001b7308 */ /* 0x000ea40000000800 */
[----:B--2---:R-:W-:-:S06]  /*9050*/  FADD.FTZ R27, R27, 1 ;  /* 0x3f8000001b1b7421 */ /* 0x004fcc0000010000 */
[----:B------:R-:W2:Y:S01]  /*9060*/  MUFU.RCP R27, R27 ;  /* 0x0000001b001b7308 */ /* 0x000ea20000001000 */
[----:B------:R-:W-:-:S05]  /*9070*/  SHF.L.U32 R29, R29, 0x10, RZ ;  /* 0x000000101d1d7819 */ /* 0x000fca00000006ff */
[----:B--2---:R-:W-:Y:S01]  /*9080*/  FMUL.FTZ R29, R29, R27 ;  /* 0x0000001b1d1d7220 */ /* 0x004fe20000410000 */
[----:B------:R-:W-:-:S04]  /*9090*/  FADD.FTZ R27, -R27, 1 ;  /* 0x3f8000001b1b7421 */ /* 0x000fc80000010100 */
[----:B------:R-:W-:Y:S01]  /*90a0*/  FFMA.FTZ R27, R28, R27, 1 ;  /* 0x3f8000001c1b7423 */ /* 0x000fe2000001001b */
[----:B------:R-:W-:Y:S02]  /*90b0*/  SHF.L.U32 R28, R30, 0x10, RZ ;  /* 0x000000101e1c7819 */ /* 0x000fe400000006ff */
[----:B------:R-:W2:Y:S03]  /*90c0*/  LDL.LU R30, [R1+0x1f4] ;  /* 0x0001f400011e7983 */ /* 0x000ea60000300800 */
[----:B------:R-:W-:Y:S01]  /*90d0*/  FADD.FTZ R28, R28, -UR28 ;  /* 0x8000001c1c1c7e21 */ /* 0x000fe20008010000 */
[----:B------:R-:W-:Y:S01]  /*90e0*/  FMUL.FTZ R27, R29, R27 ;  /* 0x0000001b1d1b7220 */ /* 0x000fe20000410000 */
[----:B------:R-:W-:Y:S02]  /*90f0*/  FFMA.FTZ R10, R10, R22, RZ ;  /* 0x000000160a0a7223 */ /* 0x000fe400000100ff */
[----:B------:R-:W-:Y:S01]  /*9100*/  FMUL.FTZ R28, R28, UR16 ;  /* 0x000000101c1c7c20 */ /* 0x000fe20008410000 */
[----:B------:R-:W-:Y:S01]  /*9110*/  FADD.FTZ R22, RZ, R22 ;  /* 0x00000016ff167221 */ /* 0x000fe20000010000 */
[----:B0-----:R-:W-:-:S02]  /*9120*/  FFMA.FTZ R0, R26, R27, R10 ;  /* 0x0000001b1a007223 */ /* 0x001fc4000001000a */
[----:B------:R-:W-:Y:S01]  /*9130*/  FFMA.FTZ R10, R5, R28, R3 ;  /* 0x0000001c050a7223 */ /* 0x000fe20000010003 */
[----:B-1----:R-:W-:Y:S01]  /*9140*/  FADD.FTZ R7, R22, R27 ;  /* 0x0000001b16077221 */ /* 0x002fe20000010000 */
[----:B------:R-:W-:Y:S02]  /*9150*/  FMUL.FTZ R27, R4, R27 ;  /* 0x0000001b041b7220 */ /* 0x000fe40000410000 */
[----:B------:R-:W-:Y:S02]  /*9160*/  FMUL.FTZ R22, R10, -1.4426950216293334961 ;  /* 0xbfb8aa3b0a167820 */ /* 0x000fe40000410000 */
[----:B------:R0:W-:Y:S01]  /*9170*/  STL [R1+0x370], R7 ;  /* 0x0003700701007387 */ /* 0x0001e20000100800 */
[----:B------:R-:W-:Y:S01]  /*9180*/  FFMA.FTZ R24, R26, R27, R24 ;  /* 0x0000001b1a187223 */ /* 0x000fe20000010018 */
[----:B------:R-:W-:Y:S02]  /*9190*/  SHF.L.U32 R26, R8, 0x10, RZ ;  /* 0x00000010081a7819 */ /* 0x000fe400000006ff */
[----:B------:R-:W1:Y:S01]  /*91a0*/  MUFU.EX2 R22, R22 ;  /* 0x0000001600167308 */ /* 0x000e620000000800 */
[----:B------:R-:W3:Y:S04]  /*91b0*/  LDL.LU R8, [R1+0x224] ;  /* 0x0002240001087983 */ /* 0x000ee80000300800 */
[----:B0-----:R-:W4:Y:S01]  /*91c0*/  LDL.LU R7, [R1+0x240] ;  /* 0x0002400001077983 */ /* 0x001f220000300800 */
[----:B-1----:R-:W-:-:S06]  /*91d0*/  FADD.FTZ R22, R22, 1 ;  /* 0x3f80000016167421 */ /* 0x002fcc0000010000 */
[----:B------:R-:W0:Y:S01]  /*91e0*/  MUFU.RCP R22, R22 ;  /* 0x0000001600167308 */ /* 0x000e220000001000 */
[----:B------:R1:W-:Y:S01]  /*91f0*/  STL [R1+0x36c], R0 ;  /* 0x00036c0001007387 */ /* 0x0003e20000100800 */
[----:B------:R-:W-:Y:S01]  /*9200*/  FFMA.FTZ R11, R11, R23, RZ ;  /* 0x000000170b0b7223 */ /* 0x000fe200000100ff */
[----:B0-----:R-:W-:Y:S01]  /*9210*/  FMUL.FTZ R26, R26, R22 ;  /* 0x000000161a1a7220 */ /* 0x001fe20000410000 */
[----:B------:R-:W-:-:S04]  /*9220*/  FADD.FTZ R22, -R22, 1 ;  /* 0x3f80000016167421 */ /* 0x000fc80000010100 */
[----:B------:R-:W-:Y:S01]  /*9230*/  FFMA.FTZ R22, R10, R22, 1 ;  /* 0x3f8000000a167423 */ /* 0x000fe20000010016 */
[----:B------:R-:W-:-:S03]  /*9240*/  SHF.L.U32 R10, R9, 0x10, RZ ;  /* 0x00000010090a7819 */ /* 0x000fc600000006ff */
[----:B------:R-:W-:Y:S01]  /*9250*/  FMUL.FTZ R22, R26, R22 ;  /* 0x000000161a167220 */ /* 0x000fe20000410000 */
[----:B-1----:R-:W-:-:S03]  /*9260*/  FADD.FTZ R0, R25, R27 ;  /* 0x0000001b19007221 */ /* 0x002fc60000010000 */
[----:B------:R-:W-:Y:S01]  /*9270*/  FMUL.FTZ R9, R5, R22 ;  /* 0x0000001605097220 */ /* 0x000fe20000410000 */
[----:B------:R-:W-:Y:S01]  /*9280*/  FADD.FTZ R23, RZ, R23 ;  /* 0x00000017ff177221 */ /* 0x000fe20000010000 */
[----:B------:R0:W-:Y:S04]  /*9290*/  STL [R1+0x368], R0 ;  /* 0x0003680001007387 */ /* 0x0001e80000100800 */
[----:B------:R1:W-:Y:S01]  /*92a0*/  STL [R1+0x314], R9 ;  /* 0x0003140901007387 */ /* 0x0003e20000100800 */
[----:B0-----:R-:W-:Y:S01]  /*92b0*/  FADD.FTZ R0, R23, R22 ;  /* 0x0000001617007221 */ /* 0x001fe20000010000 */
[----:B-1----:R-:W-:-:S05]  /*92c0*/  FFMA.FTZ R9, R28, R9, R24 ;  /* 0x000000091c097223 */ /* 0x002fca0000010018 */
[----:B------:R0:W-:Y:S04]  /*92d0*/  STL [R1+0x35c], R9 ;  /* 0x00035c0901007387 */ /* 0x0001e80000100800 */
[----:B0-----:R-:W3:Y:S01]  /*92e0*/  LDL.LU R9, [R1+0x250] ;  /* 0x0002500001097983 */ /* 0x001ee20000300800 */
[----:B------:R-:W-:Y:S01]  /*92f0*/  FADD.FTZ R10, R10, -UR28 ;  /* 0x8000001c0a0a7e21 */ /* 0x000fe20008010000 */
[----:B------:R-:W-:Y:S02]  /*9300*/  FFMA.FTZ R11, R28, R22, R11 ;  /* 0x000000161c0b7223 */ /* 0x000fe4000001000b */
[----:B------:R0:W-:Y:S04]  /*9310*/  STL [R1+0x364], R0 ;  /* 0x0003640001007387 */ /* 0x0001e80000100800 */
[----:B------:R1:W-:Y:S01]  /*9320*/  STL [R1+0x360], R11 ;  /* 0x0003600b01007387 */ /* 0x0003e20000100800 */
[----:B0-----:R-:W-:-:S04]  /*9330*/  FMUL.FTZ R0, R10, UR16 ;  /* 0x000000100a007c20 */ /* 0x001fc80008410000 */
[----:B-1----:R-:W-:-:S04]  /*9340*/  FFMA.FTZ R11, R4, R0, R2 ;  /* 0x00000000040b7223 */ /* 0x002fc80000010002 */
[----:B------:R-:W-:-:S06]  /*9350*/  FMUL.FTZ R10, R11, -1.4426950216293334961 ;  /* 0xbfb8aa3b0b0a7820 */ /* 0x000fcc0000410000 */
[----:B------:R-:W0:Y:S01]  /*9360*/  MUFU.EX2 R10, R10 ;  /* 0x0000000a000a7308 */ /* 0x000e220000000800 */
[----:B--2---:R-:W-:Y:S02]  /*9370*/  SHF.L.U32 R23, R30, 0x10, RZ ;  /* 0x000000101e177819 */ /* 0x004fe400000006ff */
[----:B------:R-:W2:Y:S01]  /*9380*/  LDL.LU R30, [R1+0x244] ;  /* 0x00024400011e7983 */ /* 0x000ea20000300800 */
[----:B0-----:R-:W-:-:S06]  /*9390*/  FADD.FTZ R10, R10, 1 ;  /* 0x3f8000000a0a7421 */ /* 0x001fcc0000010000 */
[----:B------:R-:W0:Y:S01]  /*93a0*/  MUFU.RCP R10, R10 ;  /* 0x0000000a000a7308 */ /* 0x000e220000001000 */
[----:B------:R-:W-:Y:S01]  /*93b0*/  SHF.L.U32 R22, R6, 0x10, RZ ;  /* 0x0000001006167819 */ /* 0x000fe200000006ff */
[----:B------:R-:W-:Y:S01]  /*93c0*/  FADD.FTZ R23, R23, -UR28 ;  /* 0x8000001c17177e21 */ /* 0x000fe20008010000 */
[----:B------:R1:W-:Y:S04]  /*93d0*/  STL [R1+0x310], R0 ;  /* 0x0003100001007387 */ /* 0x0003e80000100800 */
[----:B------:R-:W2:Y:S01]  /*93e0*/  LDL.LU R6, [R1+0x264] ;  /* 0x0002640001067983 */ /* 0x000ea20000300800 */
[----:B0-----:R-:W-:Y:S01]  /*93f0*/  FMUL.FTZ R22, R22, R10 ;  /* 0x0000000a16167220 */ /* 0x001fe20000410000 */
[----:B------:R-:W-:Y:S01]  /*9400*/  FADD.FTZ R10, -R10, 1 ;  /* 0x3f8000000a0a7421 */ /* 0x000fe20000010100 */
[----:B-1----:R-:W-:-:S03]  /*9410*/  FMUL.FTZ R0, R23, UR16 ;  /* 0x0000001017007c20 */ /* 0x002fc60008410000 */
[----:B------:R-:W-:-:S04]  /*9420*/  FFMA.FTZ R10, R11, R10, 1 ;  /* 0x3f8000000b0a7423 */ /* 0x000fc8000001000a */
[----:B------:R-:W-:Y:S01]  /*9430*/  FMUL.FTZ R10, R22, R10 ;  /* 0x0000000a160a7220 */ /* 0x000fe20000410000 */
[----:B------:R-:W-:-:S04]  /*9440*/  FFMA.FTZ R22, R5, R0, R3 ;  /* 0x0000000005167223 */ /* 0x000fc80000010003 */
[----:B------:R-:W-:-:S06]  /*9450*/  FMUL.FTZ R11, R22, -1.4426950216293334961 ;  /* 0xbfb8aa3b160b7820 */ /* 0x000fcc0000410000 */
[----:B------:R-:W0:Y:S02]  /*9460*/  MUFU.EX2 R11, R11 ;  /* 0x0000000b000b7308 */ /* 0x000e240000000800 */
[----:B0-----:R-:W-:-:S06]  /*9470*/  FADD.FTZ R11, R11, 1 ;  /* 0x3f8000000b0b7421 */ /* 0x001fcc0000010000 */
[----:B------:R-:W0:Y:S01]  /*9480*/  MUFU.RCP R11, R11 ;  /* 0x0000000b000b7308 */ /* 0x000e220000001000 */
[----:B----4-:R-:W-:Y:S02]  /*9490*/  SHF.L.U32 R23, R7, 0x10, RZ ;  /* 0x0000001007177819 */ /* 0x010fe400000006ff */
[----:B---3--:R-:W-:Y:S01]  /*94a0*/  SHF.L.U32 R24, R8, 0x10, RZ ;  /* 0x0000001008187819 */ /* 0x008fe200000006ff */
[----:B------:R-:W3:Y:S04]  /*94b0*/  LDL.LU R7, [R1+0x260] ;  /* 0x0002600001077983 */ /* 0x000ee80000300800 */
[----:B------:R-:W4:Y:S01]  /*94c0*/  LDL.LU R8, [R1+0x254] ;  /* 0x0002540001087983 */ /* 0x000f220000300800 */
[----:B------:R-:W-:-:S03]  /*94d0*/  FADD.FTZ R24, R24, -UR28 ;  /* 0x8000001c18187e21 */ /* 0x000fc60008010000 */
[----:B------:R1:W-:Y:S01]  /*94e0*/  STL [R1+0x304], R0 ;  /* 0x0003040001007387 */ /* 0x0003e20000100800 */
        /* <DEDUP_REMOVED lines=10> */
[----:B------:R-:W-:Y:S01]  /*9590*/  SHF.L.U32 R24, R9, 0x10, RZ ;  /* 0x0000001009187819 */ /* 0x000fe200000006ff */
[----:B------:R1:W-:Y:S04]  /*95a0*/  STL [R1+0x300], R0 ;  /* 0x0003000001007387 */ /* 0x0003e80000100800 */
[----:B-1----:R-:W4:Y:S01]  /*95b0*/  LDL.LU R0, [R1+0x280] ;  /* 0x0002800001007983 */ /* 0x002f220000300800 */
[----:B0-----:R-:W-:Y:S01]  /*95c0*/  FMUL.FTZ R24, R24, R11 ;  /* 0x0000000b18187220 */ /* 0x001fe20000410000 */
[----:B------:R-:W-:-:S04]  /*95d0*/  FADD.FTZ R11, -R11, 1 ;  /* 0x3f8000000b0b7421 */ /* 0x000fc80000010100 */
[----:B------:R-:W-:Y:S01]  /*95e0*/  FFMA.FTZ R11, R23, R11, 1 ;  /* 0x3f800000170b7423 */ /* 0x000fe2000001000b */
[----:B--2---:R-:W-:Y:S02]  /*95f0*/  SHF.L.U32 R25, R30, 0x10, RZ ;  /* 0x000000101e197819 */ /* 0x004fe400000006ff */
[----:B------:R-:W2:Y:S03]  /*9600*/  LDL.LU R30, [R1+0x140] ;  /* 0x00014000011e7983 */ /* 0x000ea60000300800 */
[----:B------:R-:W-:-:S04]  /*9610*/  FADD.FTZ R25, R25, -UR28 ;  /* 0x8000001c19197e21 */ /* 0x000fc80008010000 */
[----:B------:R-:W-:-:S04]  /*9620*/  FMUL.FTZ R9, R25, UR16 ;  /* 0x0000001019097c20 */ /* 0x000fc80008410000 */
[----:B------:R-:W-:Y:S01]  /*9630*/  FFMA.FTZ R23, R5, R9, R3 ;  /* 0x0000000905177223 */ /* 0x000fe20000010003 */
[----:B------:R0:W-:Y:S04]  /*9640*/  STL [R1+0x2e0], R9 ;  /* 0x0002e00901007387 */ /* 0x0001e80000100800 */
[----:B0-----:R-:W2:Y:S01]  /*9650*/  LDL.LU R9, [R1+0x284] ;  /* 0x0002840001097983 */ /* 0x001ea20000300800 */
[----:B------:R-:W-:Y:S01]  /*9660*/  FMUL.FTZ R24, R24, R11 ;  /* 0x0000000b18187220 */ /* 0x000fe20000410000 */
[----:B------:R-:W-:-:S06]  /*9670*/  FMUL.FTZ R11, R23, -1.4426950216293334961 ;  /* 0xbfb8aa3b170b7820 */ /* 0x000fcc0000410000 */
[----:B------:R-:W0:Y:S02]  /*9680*/  MUFU.EX2 R11, R11 ;  /* 0x0000000b000b7308 */ /* 0x000e240000000800 */
[----:B0-----:R-:W-:-:S06]  /*9690*/  FADD.FTZ R11, R11, 1 ;  /* 0x3f8000000b0b7421 */ /* 0x001fcc0000010000 */
[----:B------:R-:W0:Y:S01]  /*96a0*/  MUFU.RCP R11, R11 ;  /* 0x0000000b000b7308 */ /* 0x000e220000001000 */
[----:B---3--:R-:W-:Y:S02]  /*96b0*/  SHF.L.U32 R25, R7, 0x10, RZ ;  /* 0x0000001007197819 */ /* 0x008fe400000006ff */
[----:B----4-:R-:W-:-:S03]  /*96c0*/  SHF.L.U32 R26, R8, 0x10, RZ ;  /* 0x00000010081a7819 */ /* 0x010fc600000006ff */
[----:B0-----:R-:W-:Y:S01]  /*96d0*/  FMUL.FTZ R25, R25, R11 ;  /* 0x0000000b19197220 */ /* 0x001fe20000410000 */
[----:B------:R-:W-:Y:S01]  /*96e0*/  FADD.FTZ R11, -R11, 1 ;  /* 0x3f8000000b0b7421 */ /* 0x000fe20000010100 */
[----:B------:R-:W3:Y:S01]  /*96f0*/  LDL.LU R8, [R1+0x2d0] ;  /* 0x0002d00001087983 */ /* 0x000ee20000300800 */
[----:B------:R-:W-:Y:S02]  /*9700*/  FADD.FTZ R26, R26, -UR28 ;  /* 0x8000001c1a1a7e21 */ /* 0x000fe40008010000 */
[----:B------:R-:W-:Y:S02]  /*9710*/  FFMA.FTZ R11, R23, R11, 1 ;  /* 0x3f800000170b7423 */ /* 0x000fe4000001000b */
[----:B------:R-:W-:Y:S02]  /*9720*/  FMUL.FTZ R7, R26, UR16 ;  /* 0x000000101a077c20 */ /* 0x000fe40008410000 */
[----:B------:R-:W-:Y:S02]  /*9730*/  FMUL.FTZ R11, R25, R11 ;  /* 0x0000000b190b7220 */ /* 0x000fe40000410000 */
[----:B------:R-:W-:Y:S01]  /*9740*/  FFMA.FTZ R25, R4, R7, R2 ;  /* 0x0000000704197223 */ /* 0x000fe20000010002 */
[----:B------:R0:W-:Y:S04]  /*9750*/  STL [R1+0x2c8], R7 ;  /* 0x0002c80701007387 */ /* 0x0001e80000100800 */
[----:B0-----:R-:W4:Y:S01]  /*9760*/  LDL.LU R7, [R1+0x2ac] ;  /* 0x0002ac0001077983 */ /* 0x001f220000300800 */
[----:B------:R-:W-:-:S05]  /*9770*/  SHF.L.U32 R27, R6, 0x10, RZ ;  /* 0x00000010061b7819 */ /* 0x000fca00000006ff */
[----:B------:R-:W-:Y:S01]  /*9780*/  FADD.FTZ R27, R27, -UR28 ;  /* 0x8000001c1b1b7e21 */ /* 0x000fe20008010000 */
[----:B------:R-:W-:-:S03]  /*9790*/  SHF.L.U32 R26, R0, 0x10, RZ ;  /* 0x00000010001a7819 */ /* 0x000fc600000006ff */
[----:B------:R-:W-:Y:S01]  /*97a0*/  FMUL.FTZ R0, R27, UR16 ;  /* 0x000000101b007c20 */ /* 0x000fe20008410000 */
[----:B------:R-:W-:-:S06]  /*97b0*/  FMUL.FTZ R23, R25, -1.4426950216293334961 ;  /* 0xbfb8aa3b19177820 */ /* 0x000fcc0000410000 */
[----:B------:R-:W0:Y:S02]  /*97c0*/  MUFU.EX2 R23, R23 ;  /* 0x0000001700177308 */ /* 0x000e240000000800 */
[----:B0-----:R-:W-:-:S06]  /*97d0*/  FADD.FTZ R23, R23, 1 ;  /* 0x3f80000017177421 */ /* 0x001fcc0000010000 */
[----:B------:R-:W0:Y:S02]  /*97e0*/  MUFU.RCP R23, R23 ;  /* 0x0000001700177308 */ /* 0x000e240000001000 */
[----:B0-----:R-:W-:Y:S01]  /*97f0*/  FMUL.FTZ R26, R26, R23 ;  /* 0x000000171a1a7220 */ /* 0x001fe20000410000 */
[----:B------:R-:W-:-:S04]  /*9800*/  FADD.FTZ R23, -R23, 1 ;  /* 0x3f80000017177421 */ /* 0x000fc80000010100 */
[----:B------:R-:W-:Y:S01]  /*9810*/  FFMA.FTZ R23, R25, R23, 1 ;  /* 0x3f80000019177423 */ /* 0x000fe20000010017 */
[----:B--2---:R-:W-:Y:S02]  /*9820*/  SHF.L.U32 R27, R9, 0x10, RZ ;  /* 0x00000010091b7819 */ /* 0x004fe400000006ff */
[----:B------:R-:W2:Y:S01]  /*9830*/  LDL.LU R9, [R1+0x2f0] ;  /* 0x0002f00001097983 */ /* 0x000ea20000300800 */
[----:B------:R-:W-:Y:S01]  /*9840*/  FMUL.FTZ R23, R26, R23 ;  /* 0x000000171a177220 */ /* 0x000fe20000410000 */
[----:B------:R-:W-:Y:S01]  /*9850*/  FFMA.FTZ R26, R5, R0, R3 ;  /* 0x00000000051a7223 */ /* 0x000fe20000010003 */
[----:B------:R-:W-:Y:S02]  /*9860*/  SHF.L.U32 R28, R30, 0x10, RZ ;  /* 0x000000101e1c7819 */ /* 0x000fe400000006ff */
[----:B------:R-:W2:Y:S01]  /*9870*/  LDL.LU R30, [R1+0x13c] ;  /* 0x00013c00011e7983 */ /* 0x000ea20000300800 */
[----:B------:R-:W-:-:S06]  /*9880*/  FMUL.FTZ R25, R26, -1.4426950216293334961 ;  /* 0xbfb8aa3b1a197820 */ /* 0x000fcc0000410000 */
[----:B------:R-:W0:Y:S02]  /*9890*/  MUFU.EX2 R25, R25 ;  /* 0x0000001900197308 */ /* 0x000e240000000800 */
[----:B0-----:R-:W-:-:S06]  /*98a0*/  FADD.FTZ R25, R25, 1 ;  /* 0x3f80000019197421 */ /* 0x001fcc0000010000 */
[----:B------:R-:W0:Y:S01]  /*98b0*/  MUFU.RCP R25, R25 ;  /* 0x0000001900197308 */ /* 0x000e220000001000 */
[----:B------:R-:W-:Y:S01]  /*98c0*/  FADD.FTZ R28, R28, -UR28 ;  /* 0x8000001c1c1c7e21 */ /* 0x000fe20008010000 */
[----:B------:R1:W-:Y:S03]  /*98d0*/  STL [R1+0x2c4], R0 ;  /* 0x0002c40001007387 */ /* 0x0003e60000100800 */
[----:B-1----:R-:W-:Y:S01]  /*98e0*/  FMUL.FTZ R0, R28, UR16 ;  /* 0x000000101c007c20 */ /* 0x002fe20008410000 */
[----:B0-----:R-:W-:Y:S01]  /*98f0*/  FMUL.FTZ R27, R27, R25 ;  /* 0x000000191b1b7220 */ /* 0x001fe20000410000 */
[----:B------:R-:W-:-:S04]  /*9900*/  FADD.FTZ R25, -R25, 1 ;  /* 0x3f80000019197421 */ /* 0x000fc80000010100 */
[----:B------:R-:W-:-:S04]  /*9910*/  FFMA.FTZ R25, R26, R25, 1 ;  /* 0x3f8000001a197423 */ /* 0x000fc80000010019 */
[----:B------:R-:W-:Y:S01]  /*9920*/  FMUL.FTZ R25, R27, R25 ;  /* 0x000000191b197220 */ /* 0x000fe20000410000 */
[----:B------:R-:W-:Y:S01]  /*9930*/  FFMA.FTZ R27, R4, R0, R2 ;  /* 0x00000000041b7223 */ /* 0x000fe20000010002 */
[----:B------:R0:W-:Y:S03]  /*9940*/  STL [R1+0x2b4], R0 ;  /* 0x0002b40001007387 */ /* 0x0001e60000100800 */
[----:B------:R-:W-:Y:S01]  /*9950*/  FMUL.FTZ R26, R27, -1.4426950216293334961 ;  /* 0xbfb8aa3b1b1a7820 */ /* 0x000fe20000410000 */
[----:B------:R1:W-:Y:S04]  /*9960*/  STL [R1+0x3bc], R22 ;  /* 0x0003bc1601007387 */ /* 0x0003e80000100800 */
[----:B0-----:R-:W2:Y:S01]  /*9970*/  LDL.LU R0, [R1+0x2a8] ;  /* 0x0002a80001007983 */ /* 0x001ea20000300800 */
[----:B------:R-:W0:Y:S03]  /*9980*/  MUFU.EX2 R26, R26 ;  /* 0x0000001a001a7308 */ /* 0x000e260000000800 */
[----:B-1----:R-:W2:Y:S01]  /*9990*/  LDL.LU R22, [R1+0x2d4] ;  /* 0x0002d40001167983 */ /* 0x002ea20000300800 */
[----:B0-----:R-:W-:-:S06]  /*99a0*/  FADD.FTZ R26, R26, 1 ;  /* 0x3f8000001a1a7421 */ /* 0x001fcc0000010000 */
[----:B------:R-:W0:Y:S01]  /*99b0*/  MUFU.RCP R26, R26 ;  /* 0x0000001a001a7308 */ /* 0x000e220000001000 */
[----:B----4-:R-:W-:Y:S02]  /*99c0*/  SHF.L.U32 R28, R7, 0x10, RZ ;  /* 0x00000010071c7819 */ /* 0x010fe400000006ff */
[----:B---3--:R-:W-:Y:S01]  /*99d0*/  SHF.L.U32 R29, R8, 0x10, RZ ;  /* 0x00000010081d7819 */ /* 0x008fe200000006ff */
[----:B------:R-:W3:Y:S04]  /*99e0*/  LDL.LU R7, [R1+0x134] ;  /* 0x0001340001077983 */ /* 0x000ee80000300800 */
[----:B------:R-:W-:-:S04]  /*99f0*/  FADD.FTZ R29, R29, -UR28 ;  /* 0x8000001c1d1d7e21 */ /* 0x000fc80008010000 */
[----:B------:R-:W-:Y:S01]  /*9a00*/  FMUL.FTZ R6, R29, UR16 ;  /* 0x000000101d067c20 */ /* 0x000fe20008410000 */
[----:B0-----:R-:W-:Y:S01]  /*9a10*/  FMUL.FTZ R28, R28, R26 ;  /* 0x0000001a1c1c7220 */ /* 0x001fe20000410000 */
[----:B------:R-:W-:-:S04]  /*9a20*/  FADD.FTZ R26, -R26, 1 ;  /* 0x3f8000001a1a7421 */ /* 0x000fc80000010100 */
[----:B------:R-:W-:-:S04]  /*9a30*/  FFMA.FTZ R26, R27, R26, 1 ;  /* 0x3f8000001b1a7423 */ /* 0x000fc8000001001a */
[----:B------:R-:W-:Y:S01]  /*9a40*/  FMUL.FTZ R26, R28, R26 ;  /* 0x0000001a1c1a7220 */ /* 0x000fe20000410000 */
[----:B------:R-:W-:Y:S01]  /*9a50*/  FFMA.FTZ R28, R5, R6, R3 ;  /* 0x00000006051c7223 */ /* 0x000fe20000010003 */
[----:B------:R0:W-:Y:S03]  /*9a60*/  STL [R1+0x2ac], R6 ;  /* 0x0002ac0601007387 */ /* 0x0001e60000100800 */
[----:B------:R-:W-:Y:S01]  /*9a70*/  FMUL.FTZ R27, R28, -1.4426950216293334961 ;  /* 0xbfb8aa3b1c1b7820 */ /* 0x000fe20000410000 */
[----:B0-----:R-:W4:Y:S05]  /*9a80*/  LDL.LU R6, [R1+0x2f8] ;  /* 0x0002f80001067983 */ /* 0x001f2a0000300800 */
[----:B------:R-:W0:Y:S02]  /*9a90*/  MUFU.EX2 R27, R27 ;  /* 0x0000001b001b7308 */ /* 0x000e240000000800 */
[----:B0-----:R-:W-:-:S06]  /*9aa0*/  FADD.FTZ R27, R27, 1 ;  /* 0x3f8000001b1b7421 */ /* 0x001fcc0000010000 */
[----:B------:R-:W0:Y:S01]  /*9ab0*/  MUFU.RCP R27, R27 ;  /* 0x0000001b001b7308 */ /* 0x000e220000001000 */
[----:B--2---:R-:W-:-:S05]  /*9ac0*/  SHF.L.U32 R29, R9, 0x10, RZ ;  /* 0x00000010091d7819 */ /* 0x004fca00000006ff */
[----:B0-----:R-:W-:Y:S01]  /*9ad0*/  FMUL.FTZ R29, R29, R27 ;  /* 0x0000001b1d1d7220 */ /* 0x001fe20000410000 */
[----:B------:R-:W-:-:S04]  /*9ae0*/  FADD.FTZ R27, -R27, 1 ;  /* 0x3f8000001b1b7421 */ /* 0x000fc80000010100 */
[----:B------:R-:W-:-:S04]  /*9af0*/  FFMA.FTZ R27, R28, R27, 1 ;  /* 0x3f8000001c1b7423 */ /* 0x000fc8000001001b */
[----:B------:R-:W-:-:S05]  /*9b00*/  FMUL.FTZ R9, R29, R27 ;  /* 0x0000001b1d097220 */ /* 0x000fca0000410000 */
[----:B------:R0:W-:Y:S04]  /*9b10*/  STL [R1+0x13c], R9 ;  /* 0x00013c0901007387 */ /* 0x0001e80000100800 */
[----:B0-----:R-:W2:Y:S01]  /*9b20*/  LDL.LU R9, [R1+0x138] ;  /* 0x0001380001097983 */ /* 0x001ea20000300800 */
[----:B------:R-:W-:-:S05]  /*9b30*/  SHF.L.U32 R30, R30, 0x10, RZ ;  /* 0x000000101e1e7819 */ /* 0x000fca00000006ff */
[----:B------:R-:W-:-:S04]  /*9b40*/  FADD.FTZ R30, R30, -UR28 ;  /* 0x8000001c1e1e7e21 */ /* 0x000fc80008010000 */
[----:B------:R-:W-:-:S04]  /*9b50*/  FMUL.FTZ R8, R30, UR16 ;  /* 0x000000101e087c20 */ /* 0x000fc80008410000 */
[----:B------:R-:W-:Y:S01]  /*9b60*/  FFMA.FTZ R28, R4, R8, R2 ;  /* 0x00000008041c7223 */ /* 0x000fe20000010002 */
[----:B------:R0:W-:Y:S03]  /*9b70*/  STL [R1+0x2a0], R8 ;  /* 0x0002a00801007387 */ /* 0x0001e60000100800 */
[----:B------:R-:W-:Y:S01]  /*9b80*/  FMUL.FTZ R27, R28, -1.4426950216293334961 ;  /* 0xbfb8aa3b1c1b7820 */ /* 0x000fe20000410000 */
[----:B0-----:R-:W2:Y:S05]  /*9b90*/  LDL.LU R8, [R1+0x2f4] ;  /* 0x0002f40001087983 */ /* 0x001eaa0000300800 */
[----:B------:R-:W0:Y:S02]  /*9ba0*/  MUFU.EX2 R27, R27 ;  /* 0x0000001b001b7308 */ /* 0x000e240000000800 */
[----:B0-----:R-:W-:-:S06]  /*9bb0*/  FADD.FTZ R27, R27, 1 ;  /* 0x3f8000001b1b7421 */ /* 0x001fcc0000010000 */
[----:B------:R-:W0:Y:S01]  /*9bc0*/  MUFU.RCP R27, R27 ;  /* 0x0000001b001b7308 */ /* 0x000e220000001000 */
[----:B------:R-:W-:Y:S02]  /*9bd0*/  SHF.L.U32 R30, R0, 0x10, RZ ;  /* 0x00000010001e7819 */ /* 0x000fe400000006ff */
[----:B------:R-:W-:-:S03]  /*9be0*/  SHF.L.U32 R29, R22, 0x10, RZ ;  /* 0x00000010161d7819 */ /* 0x000fc600000006ff */
[----:B------:R-:W-:-:S04]  /*9bf0*/  FADD.FTZ R30, R30, -UR28 ;  /* 0x8000001c1e1e7e21 */ /* 0x000fc80008010000 */
[----:B------:R-:W-:Y:S01]  /*9c00*/  FMUL.FTZ R0, R30, UR16 ;  /* 0x000000101e007c20 */ /* 0x000fe20008410000 */
[----:B0-----:R-:W-:Y:S01]  /*9c10*/  FMUL.FTZ R29, R29, R27 ;  /* 0x0000001b1d1d7220 */ /* 0x001fe20000410000 */
[----:B------:R-:W-:-:S03]  /*9c20*/  FADD.FTZ R27, -R27, 1 ;  /* 0x3f8000001b1b7421 */ /* 0x000fc60000010100 */
[----:B------:R0:W-:Y:S01]  /*9c30*/  STL [R1+0x284], R0 ;  /* 0x0002840001007387 */ /* 0x0001e20000100800 */
[----:B------:R-:W-:Y:S01]  /*9c40*/  FFMA.FTZ R27, R28, R27, 1 ;  /* 0x3f8000001c1b7423 */ /* 0x000fe2000001001b */
[----:B------:R-:W-:-:S03]  /*9c50*/  FFMA.FTZ R28, R5, R0, R3 ;  /* 0x00000000051c7223 */ /* 0x000fc60000010003 */
[----:B------:R-:W-:Y:S01]  /*9c60*/  FMUL.FTZ R22, R29, R27 ;  /* 0x0000001b1d167220 */ /* 0x000fe20000410000 */
[----:B0-----:R-:W2:Y:S01]  /*9c70*/  LDL.LU R0, [R1+0x2fc] ;  /* 0x0002fc0001007983 */ /* 0x001ea20000300800 */
[----:B------:R-:W-:-:S06]  /*9c80*/  FMUL.FTZ R27, R28, -1.4426950216293334961 ;  /* 0xbfb8aa3b1c1b7820 */ /* 0x000fcc0000410000 */
[----:B------:R-:W0:Y:S02]  /*9c90*/  MUFU.EX2 R27, R27 ;  /* 0x0000001b001b7308 */ /* 0x000e240000000800 */
[----:B0-----:R-:W-:-:S06]  /*9ca0*/  FADD.FTZ R27, R27, 1 ;  /* 0x3f8000001b1b7421 */ /* 0x001fcc0000010000 */
[----:B------:R-:W0:Y:S01]  /*9cb0*/  MUFU.RCP R27, R27 ;  /* 0x0000001b001b7308 */ /* 0x000e220000001000 */
[----:B---3--:R-:W-:Y:S02]  /*9cc0*/  SHF.L.U32 R30, R7, 0x10, RZ ;  /* 0x00000010071e7819 */ /* 0x008fe400000006ff */
[----:B----4-:R-:W-:-:S03]  /*9cd0*/  SHF.L.U32 R29, R6, 0x10, RZ ;  /* 0x00000010061d7819 */ /* 0x010fc600000006ff */
        /* <DEDUP_REMOVED lines=8> */
[----:B0-----:R-:W3:Y:S04]  /*9d60*/  LDL.LU R6, [R1+0x2d8] ;  /* 0x0002d80001067983 */ /* 0x001ee80000300800 */
[----:B------:R0:W-:Y:S04]  /*9d70*/  STL [R1+0x134], R7 ;  /* 0x0001340701007387 */ /* 0x0001e80000100800 */
[----:B0-----:R-:W4:Y:S01]  /*9d80*/  LDL.LU R7, [R1+0x130] ;  /* 0x0001300001077983 */ /* 0x001f220000300800 */
[----:B------:R-:W-:-:S06]  /*9d90*/  FMUL.FTZ R27, R28, -1.4426950216293334961 ;  /* 0xbfb8aa3b1c1b7820 */ /* 0x000fcc0000410000 */
[----:B------:R-:W0:Y:S02]  /*9da0*/  MUFU.EX2 R27, R27 ;  /* 0x0000001b001b7308 */ /* 0x000e240000000800 */
[----:B0-----:R-:W-:Y:S01]  /*9db0*/  FADD.FTZ R27, R27, 1 ;  /* 0x3f8000001b1b7421 */ /* 0x001fe20000010000 */
[----:B--2---:R-:W-:Y:S02]  /*9dc0*/  SHF.L.U32 R30, R9, 0x10, RZ ;  /* 0x00000010091e7819 */ /* 0x004fe400000006ff */
[----:B------:R-:W2:Y:S03]  /*9dd0*/  LDL.LU R9, [R1+0x128] ;  /* 0x0001280001097983 */ /* 0x000ea60000300800 */
[----:B------:R-:W0:Y:S01]  /*9de0*/  MUFU.RCP R27, R27 ;  /* 0x0000001b001b7308 */ /* 0x000e220000001000 */
[----:B------:R-:W-:Y:S01]  /*9df0*/  FADD.FTZ R30, R30, -UR28 ;  /* 0x8000001c1e1e7e21 */ /* 0x000fe20008010000 */
[----:B------:R-:W-:-:S05]  /*9e00*/  SHF.L.U32 R29, R8, 0x10, RZ ;  /* 0x00000010081d7819 */ /* 0x000fca00000006ff */
[----:B0-----:R-:W-:Y:S01]  /*9e10*/  FMUL.FTZ R29, R29, R27 ;  /* 0x0000001b1d1d7220 */ /* 0x001fe20000410000 */
[----:B------:R-:W-:Y:S01]  /*9e20*/  FADD.FTZ R27, -R27, 1 ;  /* 0x3f8000001b1b7421 */ /* 0x000fe20000010100 */
[----:B------:R-:W-:-:S03]  /*9e30*/  FMUL.FTZ R8, R30, UR16 ;  /* 0x000000101e087c20 */ /* 0x000fc60008410000 */
[----:B------:R-:W-:-:S04]  /*9e40*/  FFMA.FTZ R27, R28, R27, 1 ;  /* 0x3f8000001c1b7423 */ /* 0x000fc8000001001b */
[----:B------:R-:W-:Y:S01]  /*9e50*/  FMUL.FTZ R27, R29, R27 ;  /* 0x0000001b1d1b7220 */ /* 0x000fe20000410000 */
        /* <DEDUP_REMOVED lines=12> */
[----:B------:R-:W-:Y:S01]  /*9f20*/  FADD.FTZ R28, -R28, 1 ;  /* 0x3f8000001c1c7421 */ /* 0x000fe20000010100 */
[----:B------:R0:W-:Y:S03]  /*9f30*/  STL [R1+0x140], R22 ;  /* 0x0001401601007387 */ /* 0x0001e60000100800 */
[----:B------:R-:W-:Y:S01]  /*9f40*/  FFMA.FTZ R28, R29, R28, 1 ;  /* 0x3f8000001d1c7423 */ /* 0x000fe2000001001c */
[----:B------:R-:W-:-:S03]  /*9f50*/  FFMA.FTZ R29, R4, R0, R2 ;  /* 0x00000000041d7223 */ /* 0x000fc60000010002 */
[----:B0-----:R-:W-:Y:S01]  /*9f60*/  FMUL.FTZ R22, R30, R28 ;  /* 0x0000001c1e167220 */ /* 0x001fe20000410000 */
[----:B------:R-:W-:Y:S01]  /*9f70*/  FMUL.FTZ R28, R29, -1.4426950216293334961 ;  /* 0xbfb8aa3b1d1c7820 */ /* 0x000fe20000410000 */
[----:B------:R0:W-:Y:S05]  /*9f80*/  STL [R1+0x260], R0 ;  /* 0x0002600001007387 */ /* 0x0001ea0000100800 */
[----:B------:R-:W1:Y:S01]  /*9f90*/  MUFU.EX2 R28, R28 ;  /* 0x0000001c001c7308 */ /* 0x000e620000000800 */
[----:B0-----:R-:W2:Y:S01]  /*9fa0*/  LDL.LU R0, [R1+0x2b8] ;  /* 0x0002b80001007983 */ /* 0x001ea20000300800 */
[----:B-1----:R-:W-:-:S06]  /*9fb0*/  FADD.FTZ R28, R28, 1 ;  /* 0x3f8000001c1c7421 */ /* 0x002fcc0000010000 */
[----:B------:R-:W0:Y:S01]  /*9fc0*/  MUFU.RCP R28, R28 ;  /* 0x0000001c001c7308 */ /* 0x000e220000001000 */
[----:B---3--:R-:W-:-:S05]  /*9fd0*/  SHF.L.U32 R30, R6, 0x10, RZ ;  /* 0x00000010061e7819 */ /* 0x008fca00000006ff */
[----:B0-----:R-:W-:Y:S01]  /*9fe0*/  FMUL.FTZ R30, R30, R28 ;  /* 0x0000001c1e1e7220 */ /* 0x001fe20000410000 */
[----:B------:R-:W-:Y:S01]  /*9ff0*/  FADD.FTZ R28, -R28, 1 ;  /* 0x3f8000001c1c7421 */ /* 0x000fe20000010100 */
[----:B----4-:R-:W-:-:S03]  /*a000*/  SHF.L.U32 R31, R7, 0x10, RZ ;  /* 0x00000010071f7819 */ /* 0x010fc600000006ff */
[----:B------:R-:W-:Y:S02]  /*a010*/  FFMA.FTZ R28, R29, R28, 1 ;  /* 0x3f8000001d1c7423 */ /* 0x000fe4000001001c */
[----:B------:R-:W-:Y:S02]  /*a020*/  FADD.FTZ R31, R31, -UR28 ;  /* 0x8000001c1f1f7e21 */ /* 0x000fe40008010000 */
[----:B------:R-:W-:Y:S02]  /*a030*/  FMUL.FTZ R7, R30, R28 ;  /* 0x0000001c1e077220 */ /* 0x000fe40000410000 */
[----:B------:R-:W-:-:S03]  /*a040*/  FMUL.FTZ R6, R31, UR16 ;  /* 0x000000101f067c20 */ /* 0x000fc60008410000 */
[----:B------:R0:W-:Y:S01]  /*a050*/  STL [R1+0x130], R7 ;  /* 0x0001300701007387 */ /* 0x0001e20000100800 */
[----:B------:R-:W-:-:S03]  /*a060*/  FFMA.FTZ R29, R5, R6, R3 ;  /* 0x00000006051d7223 */ /* 0x000fc60000010003 */
[----:B------:R1:W-:Y:S04]  /*a070*/  STL [R1+0x254], R6 ;  /* 0x0002540601007387 */ /* 0x0003e80000100800 */
[----:B0-----:R-:W3:Y:S04]  /*a080*/  LDL.LU R7, [R1+0x120] ;  /* 0x0001200001077983 */ /* 0x001ee80000300800 */
[----:B-1----:R-:W4:Y:S01]  /*a090*/  LDL.LU R6, [R1+0x2bc] ;  /* 0x0002bc0001067983 */ /* 0x002f220000300800 */
[----:B------:R-:W-:Y:S01]  /*a0a0*/  FMUL.FTZ R28, R29, -1.4426950216293334961 ;  /* 0xbfb8aa3b1d1c7820 */ /* 0x000fe20000410000 */
[----:B--2---:R-:W-:-:S02]  /*a0b0*/  SHF.L.U32 R31, R9, 0x10, RZ ;  /* 0x00000010091f7819 */ /* 0x004fc400000006ff */
[----:B------:R-:W2:Y:S03]  /*a0c0*/  LDL.LU R9, [R1+0x298] ;  /* 0x0002980001097983 */ /* 0x000ea60000300800 */
[----:B------:R-:W0:Y:S02]  /*a0d0*/  MUFU.EX2 R28, R28 ;  /* 0x0000001c001c7308 */ /* 0x000e240000000800 */
[----:B0-----:R-:W-:-:S06]  /*a0e0*/  FADD.FTZ R28, R28, 1 ;  /* 0x3f8000001c1c7421 */ /* 0x001fcc0000010000 */
[----:B------:R-:W0:Y:S01]  /*a0f0*/  MUFU.RCP R28, R28 ;  /* 0x0000001c001c7308 */ /* 0x000e220000001000 */
[----:B------:R-:W-:Y:S01]  /*a100*/  FADD.FTZ R31, R31, -UR28 ;  /* 0x8000001c1f1f7e21 */ /* 0x000fe20008010000 */
[----:B------:R-:W-:-:S05]  /*a110*/  SHF.L.U32 R30, R8, 0x10, RZ ;  /* 0x00000010081e7819 */ /* 0x000fca00000006ff */
[----:B0-----:R-:W-:Y:S01]  /*a120*/  FMUL.FTZ R30, R30, R28 ;  /* 0x0000001c1e1e7220 */ /* 0x001fe20000410000 */
[----:B------:R-:W-:Y:S01]  /*a130*/  FADD.FTZ R28, -R28, 1 ;  /* 0x3f8000001c1c7421 */ /* 0x000fe20000010100 */
[----:B------:R-:W-:-:S03]  /*a140*/  FMUL.FTZ R8, R31, UR16 ;  /* 0x000000101f087c20 */ /* 0x000fc60008410000 */
[----:B------:R-:W-:Y:S02]  /*a150*/  FFMA.FTZ R28, R29, R28, 1 ;  /* 0x3f8000001d1c7423 */ /* 0x000fe4000001001c */
[----:B------:R0:W-:Y:S02]  /*a160*/  STL [R1+0x250], R8 ;  /* 0x0002500801007387 */ /* 0x0001e40000100800 */
[----:B------:R-:W-:Y:S01]  /*a170*/  FMUL.FTZ R28, R30, R28 ;  /* 0x0000001c1e1c7220 */ /* 0x000fe20000410000 */
[----:B------:R-:W-:Y:S02]  /*a180*/  FFMA.FTZ R30, R4, R8, R2 ;  /* 0x00000008041e7223 */ /* 0x000fe40000010002 */
[----:B0-----:R-:W2:Y:S02]  /*a190*/  LDL.LU R8, [R1+0x124] ;  /* 0x0001240001087983 */ /* 0x001ea40000300800 */
[----:B------:R-:W-:-:S06]  /*a1a0*/  FMUL.FTZ R29, R30, -1.4426950216293334961 ;  /* 0xbfb8aa3b1e1d7820 */ /* 0x000fcc0000410000 */
[----:B------:R-:W0:Y:S02]  /*a1b0*/  MUFU.EX2 R29, R29 ;  /* 0x0000001d001d7308 */ /* 0x000e240000000800 */
[----:B0-----:R-:W-:-:S06]  /*a1c0*/  FADD.FTZ R29, R29, 1 ;  /* 0x3f8000001d1d7421 */ /* 0x001fcc0000010000 */
[----:B------:R-:W0:Y:S01]  /*a1d0*/  MUFU.RCP R29, R29 ;  /* 0x0000001d001d7308 */ /* 0x000e220000001000 */
[----:B------:R-:W-:-:S05]  /*a1e0*/  SHF.L.U32 R32, R32, 0x10, RZ ;  /* 0x0000001020207819 */ /* 0x000fca00000006ff */
[----:B------:R-:W-:Y:S01]  /*a1f0*/  FADD.FTZ R32, R32, -UR28 ;  /* 0x8000001c20207e21 */ /* 0x000fe20008010000 */
[----:B------:R-:W-:-:S03]  /*a200*/  SHF.L.U32 R31, R0, 0x10, RZ ;  /* 0x00000010001f7819 */ /* 0x000fc600000006ff */
[----:B------:R-:W-:Y:S02]  /*a210*/  FMUL.FTZ R0, R32, UR16 ;  /* 0x0000001020007c20 */ /* 0x000fe40008410000 */
[----:B0-----:R-:W-:Y:S01]  /*a220*/  FMUL.FTZ R31, R31, R29 ;  /* 0x0000001d1f1f7220 */ /* 0x001fe20000410000 */
[----:B------:R-:W-:Y:S02]  /*a230*/  FADD.FTZ R29, -R29, 1 ;  /* 0x3f8000001d1d7421 */ /* 0x000fe40000010100 */
[----:B------:R0:W-:Y:S02]  /*a240*/  STL [R1+0x244], R0 ;  /* 0x0002440001007387 */ /* 0x0001e40000100800 */
[----:B------:R-:W-:Y:S01]  /*a250*/  FFMA.FTZ R29, R30, R29, 1 ;  /* 0x3f8000001e1d7423 */ /* 0x000fe2000001001d */
[----:B------:R-:W-:Y:S01]  /*a260*/  FFMA.FTZ R30, R5, R0, R3 ;  /* 0x00000000051e7223 */ /* 0x000fe20000010003 */
[----:B------:R1:W-:Y:S04]  /*a270*/  STL [R1+0x12c], R22 ;  /* 0x00012c1601007387 */ /* 0x0003e80000100800 */
[----:B0-----:R-:W2:Y:S01]  /*a280*/  LDL.LU R0, [R1+0x29c] ;  /* 0x00029c0001007983 */ /* 0x001ea20000300800 */
[----:B-1----:R-:W-:Y:S01]  /*a290*/  FMUL.FTZ R22, R31, R29 ;  /* 0x0000001d1f167220 */ /* 0x002fe20000410000 */
        /* <DEDUP_REMOVED lines=12> */
[----:B------:R-:W-:Y:S02]  /*a360*/  FFMA.FTZ R30, R4, R6, R2 ;  /* 0x00000006041e7223 */ /* 0x000fe40000010002 */
[----:B0-----:R-:W3:Y:S01]  /*a370*/  LDL.LU R6, [R1+0x288] ;  /* 0x0002880001067983 */ /* 0x001ee20000300800 */
[----:B------:R-:W-:Y:S01]  /*a380*/  FMUL.FTZ R7, R31, R29 ;  /* 0x0000001d1f077220 */ /* 0x000fe20000410000 */
[----:B--2---:R-:W-:Y:S02]  /*a390*/  SHF.L.U32 R31, R9, 0x10, RZ ;  /* 0x00000010091f7819 */ /* 0x004fe400000006ff */
[----:B------:R-:W2:Y:S01]  /*a3a0*/  LDL.LU R9, [R1+0x16c] ;  /* 0x00016c0001097983 */ /* 0x000ea20000300800 */
[----:B------:R-:W-:-:S06]  /*a3b0*/  FMUL.FTZ R29, R30, -1.4426950216293334961 ;  /* 0xbfb8aa3b1e1d7820 */ /* 0x000fcc0000410000 */
[----:B------:R-:W0:Y:S02]  /*a3c0*/  MUFU.EX2 R29, R29 ;  /* 0x0000001d001d7308 */ /* 0x000e240000000800 */
[----:B0-----:R-:W-:-:S06]  /*a3d0*/  FADD.FTZ R29, R29, 1 ;  /* 0x3f8000001d1d7421 */ /* 0x001fcc0000010000 */
[----:B------:R-:W0:Y:S01]  /*a3e0*/  MUFU.RCP R29, R29 ;  /* 0x0000001d001d7308 */ /* 0x000e220000001000 */
[----:B------:R1:W-:Y:S01]  /*a3f0*/  STL [R1+0x170], R7 ;  /* 0x0001700701007387 */ /* 0x0003e20000100800 */
[----:B0-----:R-:W-:Y:S01]  /*a400*/  FMUL.FTZ R31, R31, R29 ;  /* 0x0000001d1f1f7220 */ /* 0x001fe20000410000 */
[----:B------:R-:W-:-:S04]  /*a410*/  FADD.FTZ R29, -R29, 1 ;  /* 0x3f8000001d1d7421 */ /* 0x000fc80000010100 */
[----:B------:R-:W-:Y:S01]  /*a420*/  FFMA.FTZ R29, R30, R29, 1 ;  /* 0x3f8000001e1d7423 */ /* 0x000fe2000001001d */
[----:B------:R-:W-:-:S03]  /*a430*/  SHF.L.U32 R32, R8, 0x10, RZ ;  /* 0x0000001008207819 */ /* 0x000fc600000006ff */
[----:B------:R-:W-:Y:S01]  /*a440*/  FMUL.FTZ R31, R31, R29 ;  /* 0x0000001d1f1f7220 */ /* 0x000fe20000410000 */
[----:B------:R-:W-:Y:S01]  /*a450*/  SHF.L.U32 R33, R33, 0x10, RZ ;  /* 0x0000001021217819 */ /* 0x000fe200000006ff */
[----:B------:R-:W4:Y:S01]  /*a460*/  LDL.LU R8, [R1+0x15c] ;  /* 0x00015c0001087983 */ /* 0x000f220000300800 */
[----:B------:R-:W-:-:S04]  /*a470*/  FADD.FTZ R32, R32, -UR28 ;  /* 0x8000001c20207e21 */ /* 0x000fc80008010000 */
[----:B-1----:R-:W-:-:S04]  /*a480*/  FMUL.FTZ R7, R32, UR16 ;  /* 0x0000001020077c20 */ /* 0x002fc80008410000 */
[----:B------:R-:W-:-:S04]  /*a490*/  FFMA.FTZ R30, R5, R7, R3 ;  /* 0x00000007051e7223 */ /* 0x000fc80000010003 */
[----:B------:R-:W-:-:S06]  /*a4a0*/  FMUL.FTZ R29, R30, -1.4426950216293334961 ;  /* 0xbfb8aa3b1e1d7820 */ /* 0x000fcc0000410000 */
[----:B------:R-:W0:Y:S02]  /*a4b0*/  MUFU.EX2 R29, R29 ;  /* 0x0000001d001d7308 */ /* 0x000e240000000800 */
[----:B0-----:R-:W-:-:S06]  /*a4c0*/  FADD.FTZ R29, R29, 1 ;  /* 0x3f8000001d1d7421 */ /* 0x001fcc0000010000 */
[----:B------:R-:W0:Y:S01]  /*a4d0*/  MUFU.RCP R29, R29 ;  /* 0x0000001d001d7308 */ /* 0x000e220000001000 */
[----:B------:R1:W-:Y:S01]  /*a4e0*/  STL [R1+0x238], R7 ;  /* 0x0002380701007387 */ /* 0x0003e20000100800 */
[----:B------:R-:W-:-:S03]  /*a4f0*/  FADD.FTZ R33, R33, -UR28 ;  /* 0x8000001c21217e21 */ /* 0x000fc60008010000 */
[----:B-1----:R-:W4:Y:S01]  /*a500*/  LDL.LU R7, [R1+0x28c] ;  /* 0x00028c0001077983 */ /* 0x002f220000300800 */
[----:B------:R-:W-:Y:S01]  /*a510*/  SHF.L.U32 R32, R0, 0x10, RZ ;  /* 0x0000001000207819 */ /* 0x000fe200000006ff */
[----:B------:R-:W-:-:S04]  /*a520*/  FMUL.FTZ R0, R33, UR16 ;  /* 0x0000001021007c20 */ /* 0x000fc80008410000 */
[----:B0-----:R-:W-:Y:S01]  /*a530*/  FMUL.FTZ R32, R32, R29 ;  /* 0x0000001d20207220 */ /* 0x001fe20000410000 */
[----:B------:R-:W-:Y:S01]  /*a540*/  FADD.FTZ R29, -R29, 1 ;  /* 0x3f8000001d1d7421 */ /* 0x000fe20000010100 */
[----:B------:R0:W-:Y:S03]  /*a550*/  STL [R1+0x160], R22 ;  /* 0x0001601601007387 */ /* 0x0001e60000100800 */
[----:B------:R-:W-:Y:S01]  /*a560*/  FFMA.FTZ R29, R30, R29, 1 ;  /* 0x3f8000001e1d7423 */ /* 0x000fe2000001001d */
[----:B------:R-:W-:-:S03]  /*a570*/  FFMA.FTZ R30, R4, R0, R2 ;  /* 0x00000000041e7223 */ /* 0x000fc60000010002 */
[----:B0-----:R-:W-:Y:S01]  /*a580*/  FMUL.FTZ R22, R32, R29 ;  /* 0x0000001d20167220 */ /* 0x001fe20000410000 */
[----:B------:R-:W-:-:S06]  /*a590*/  FMUL.FTZ R29, R30, -1.4426950216293334961 ;  /* 0xbfb8aa3b1e1d7820 */ /* 0x000fcc0000410000 */
[----:B------:R-:W0:Y:S02]  /*a5a0*/  MUFU.EX2 R29, R29 ;  /* 0x0000001d001d7308 */ /* 0x000e240000000800 */
[----:B0-----:R-:W-:-:S06]  /*a5b0*/  FADD.FTZ R29, R29, 1 ;  /* 0x3f8000001d1d7421 */ /* 0x001fcc0000010000 */
[----:B------:R-:W0:Y:S01]  /*a5c0*/  MUFU.RCP R29, R29 ;  /* 0x0000001d001d7308 */ /* 0x000e220000001000 */
[----:B------:R1:W-:Y:S04]  /*a5d0*/  STL [R1+0x230], R0 ;  /* 0x0002300001007387 */ /* 0x0003e80000100800 */
[----:B-1----:R-:W4:Y:S01]  /*a5e0*/  LDL.LU R0, [R1+0x278] ;  /* 0x0002780001007983 */ /* 0x002f220000300800 */
[----:B---3--:R-:W-:-:S05]  /*a5f0*/  SHF.L.U32 R32, R6, 0x10, RZ ;  /* 0x0000001006207819 */ /* 0x008fca00000006ff */
[----:B0-----:R-:W-:Y:S01]  /*a600*/  FMUL.FTZ R32, R32, R29 ;  /* 0x0000001d20207220 */ /* 0x001fe20000410000 */
[----:B------:R-:W-:-:S04]  /*a610*/  FADD.FTZ R29, -R29, 1 ;  /* 0x3f8000001d1d7421 */ /* 0x000fc80000010100 */
[----:B------:R-:W-:Y:S01]  /*a620*/  FFMA.FTZ R29, R30, R29, 1 ;  /* 0x3f8000001e1d7423 */ /* 0x000fe2000001001d */
[----:B--2---:R-:W-:-:S03]  /*a630*/  SHF.L.U32 R33, R9, 0x10, RZ ;  /* 0x0000001009217819 */ /* 0x004fc600000006ff */
[----:B------:R-:W-:-:S05]  /*a640*/  FMUL.FTZ R9, R32, R29 ;  /* 0x0000001d20097220 */ /* 0x000fca0000410000 */
[----:B------:R0:W-:Y:S04]  /*a650*/  STL [R1+0x16c], R9 ;  /* 0x00016c0901007387 */ /* 0x0001e80000100800 */
[----:B0-----:R-:W2:Y:S01]  /*a660*/  LDL.LU R9, [R1+0x27c] ;  /* 0x00027c0001097983 */ /* 0x001ea20000300800 */
[----:B------:R-:W-:-:S04]  /*a670*/  FADD.FTZ R33, R33, -UR28 ;  /* 0x8000001c21217e21 */ /* 0x000fc80008010000 */
[----:B------:R-:W-:-:S04]  /*a680*/  FMUL.FTZ R6, R33, UR16 ;  /* 0x0000001021067c20 */ /* 0x000fc80008410000 */
[----:B------:R-:W-:Y:S01]  /*a690*/  FFMA.FTZ R30, R5, R6, R3 ;  /* 0x00000006051e7223 */ /* 0x000fe20000010003 */
[----:B------:R0:W-:Y:S03]  /*a6a0*/  STL [R1+0x224], R6 ;  /* 0x0002240601007387 */ /* 0x0001e60000100800 */
[----:B------:R-:W-:Y:S01]  /*a6b0*/  FMUL.FTZ R29, R30, -1.4426950216293334961 ;  /* 0xbfb8aa3b1e1d7820 */ /* 0x000fe20000410000 */
[----:B0-----:R-:W3:Y:S05]  /*a6c0*/  LDL.LU R6, [R1+0x154] ;  /* 0x0001540001067983 */ /* 0x001eea0000300800 */
[----:B------:R-:W0:Y:S02]  /*a6d0*/  MUFU.EX2 R29, R29 ;  /* 0x0000001d001d7308 */ /* 0x000e240000000800 */
[----:B0-----:R-:W-:-:S06]  /*a6e0*/  FADD.FTZ R29, R29, 1 ;  /* 0x3f8000001d1d7421 */ /* 0x001fcc0000010000 */
[----:B------:R-:W0:Y:S01]  /*a6f0*/  MUFU.RCP R29, R29 ;  /* 0x0000001d001d7308 */ /* 0x000e220000001000 */
[----:B----4-:R-:W-:Y:S02]  /*a700*/  SHF.L.U32 R33, R8, 0x10, RZ ;  /* 0x0000001008217819 */ /* 0x010fe400000006ff */
[----:B------:R-:W4:Y:S03]  /*a710*/  LDL.LU R8, [R1+0x158] ;  /* 0x0001580001087983 */ /* 0x000f260000300800 */
        /* <DEDUP_REMOVED lines=8> */
[----:B------:R-:W-:-:S04]  /*a7a0*/  FFMA.FTZ R32, R4, R7, R2 ;  /* 0x0000000704207223 */ /* 0x000fc80000010002 */
[----:B------:R-:W-:Y:S01]  /*a7b0*/  FMUL.FTZ R30, R32, -1.4426950216293334961 ;  /* 0xbfb8aa3b201e7820 */ /* 0x000fe20000410000 */
[----:B0-----:R-:W4:Y:S05]  /*a7c0*/  LDL.LU R7, [R1+0x270] ;  /* 0x0002700001077983 */ /* 0x001f2a0000300800 */
[----:B------:R-:W0:Y:S02]  /*a7d0*/  MUFU.EX2 R30, R30 ;  /* 0x0000001e001e7308 */ /* 0x000e240000000800 */
[----:B0-----:R-:W-:-:S06]  /*a7e0*/  FADD.FTZ R30, R30, 1 ;  /* 0x3f8000001e1e7421 */ /* 0x001fcc0000010000 */
[----:B------:R-:W0:Y:S01]  /*a7f0*/  MUFU.RCP R30, R30 ;  /* 0x0000001e001e7308 */ /* 0x000e220000001000 */
[----:B------:R1:W-:Y:S01]  /*a800*/  STL [R1+0x168], R22 ;  /* 0x0001681601007387 */ /* 0x0003e20000100800 */
[----:B------:R-:W-:-:S05]  /*a810*/  SHF.L.U32 R33, R0, 0x10, RZ ;  /* 0x0000001000217819 */ /* 0x000fca00000006ff */
[----:B0-----:R-:W-:Y:S01]  /*a820*/  FMUL.FTZ R33, R33, R30 ;  /* 0x0000001e21217220 */ /* 0x001fe20000410000 */
[----:B------:R-:W-:-:S04]  /*a830*/  FADD.FTZ R30, -R30, 1 ;  /* 0x3f8000001e1e7421 */ /* 0x000fc80000010100 */
[----:B------:R-:W-:-:S04]  /*a840*/  FFMA.FTZ R30, R32, R30, 1 ;  /* 0x3f800000201e7423 */ /* 0x000fc8000001001e */
[----:B-1----:R-:W-:Y:S01]  /*a850*/  FMUL.FTZ R22, R33, R30 ;  /* 0x0000001e21167220 */ /* 0x002fe20000410000 */
[----:B--2---:R-:W-:Y:S02]  /*a860*/  SHF.L.U32 R33, R9, 0x10, RZ ;  /* 0x0000001009217819 */ /* 0x004fe400000006ff */
[----:B------:R-:W2:Y:S01]  /*a870*/  LDL.LU R9, [R1+0x274] ;  /* 0x0002740001097983 */ /* 0x000ea20000300800 */
[----:B------:R-:W-:-:S05]  /*a880*/  SHF.L.U32 R34, R34, 0x10, RZ ;  /* 0x0000001022227819 */ /* 0x000fca00000006ff */
[----:B------:R-:W-:-:S04]  /*a890*/  FADD.FTZ R34, R34, -UR28 ;  /* 0x8000001c22227e21 */ /* 0x000fc80008010000 */
[----:B------:R-:W-:-:S04]  /*a8a0*/  FMUL.FTZ R0, R34, UR16 ;  /* 0x0000001022007c20 */ /* 0x000fc80008410000 */
[----:B------:R-:W-:-:S04]  /*a8b0*/  FFMA.FTZ R32, R5, R0, R3 ;  /* 0x0000000005207223 */ /* 0x000fc80000010003 */
[----:B------:R-:W-:-:S06]  /*a8c0*/  FMUL.FTZ R30, R32, -1.4426950216293334961 ;  /* 0xbfb8aa3b201e7820 */ /* 0x000fcc0000410000 */
[----:B------:R-:W0:Y:S02]  /*a8d0*/  MUFU.EX2 R30, R30 ;  /* 0x0000001e001e7308 */ /* 0x000e240000000800 */
[----:B0-----:R-:W-:-:S06]  /*a8e0*/  FADD.FTZ R30, R30, 1 ;  /* 0x3f8000001e1e7421 */ /* 0x001fcc0000010000 */
[----:B------:R-:W0:Y:S01]  /*a8f0*/  MUFU.RCP R30, R30 ;  /* 0x0000001e001e7308 */ /* 0x000e220000001000 */
[----:B---3--:R-:W-:Y:S01]  /*a900*/  SHF.L.U32 R34, R6, 0x10, RZ ;  /* 0x0000001006227819 */ /* 0x008fe200000006ff */
[----:B------:R1:W-:Y:S04]  /*a910*/  STL [R1+0x21c], R0 ;  /* 0x00021c0001007387 */ /* 0x0003e80000100800 */
[----:B------:R-:W-:-:S04]  /*a920*/  FADD.FTZ R34, R34, -UR28 ;  /* 0x8000001c22227e21 */ /* 0x000fc80008010000 */
[----:B-1----:R-:W-:Y:S01]  /*a930*/  FMUL.FTZ R0, R34, UR16 ;  /* 0x0000001022007c20 */ /* 0x002fe20008410000 */
[----:B0-----:R-:W-:Y:S01]  /*a940*/  FMUL.FTZ R33, R33, R30 ;  /* 0x0000001e21217220 */ /* 0x001fe20000410000 */
[----:B------:R-:W-:-:S04]  /*a950*/  FADD.FTZ R30, -R30, 1 ;  /* 0x3f8000001e1e7421 */ /* 0x000fc80000010100 */
[----:B------:R-:W-:Y:S01]  /*a960*/  FFMA.FTZ R30, R32, R30, 1 ;  /* 0x3f800000201e7423 */ /* 0x000fe2000001001e */
[----:B------:R-:W-:-:S03]  /*a970*/  FFMA.FTZ R32, R4, R0, R2 ;  /* 0x0000000004207223 */ /* 0x000fc60000010002 */
[----:B------:R-:W-:Y:S01]  /*a980*/  FMUL.FTZ R6, R33, R30 ;  /* 0x0000001e21067220 */ /* 0x000fe20000410000 */
[----:B------:R-:W-:-:S06]  /*a990*/  FMUL.FTZ R30, R32, -1.4426950216293334961 ;  /* 0xbfb8aa3b201e7820 */ /* 0x000fcc0000410000 */
[----:B------:R-:W0:Y:S01]  /*a9a0*/  MUFU.EX2 R30, R30 ;  /* 0x0000001e001e7308 */ /* 0x000e220000000800 */
[----:B----4-:R-:W-:Y:S02]  /*a9b0*/  SHF.L.U32 R34, R8, 0x10, RZ ;  /* 0x0000001008227819 */ /* 0x010fe400000006ff */
[----:B------:R-:W3:Y:S01]  /*a9c0*/  LDL.LU R8, [R1+0x14c] ;  /* 0x00014c0001087983 */ /* 0x000ee20000300800 */
[----:B0-----:R-:W-:-:S06]  /*a9d0*/  FADD.FTZ R30, R30, 1 ;  /* 0x3f8000001e1e7421 */ /* 0x001fcc0000010000 */
[----:B------:R-:W0:Y:S01]  /*a9e0*/  MUFU.RCP R30, R30 ;  /* 0x0000001e001e7308 */ /* 0x000e220000001000 */
[----:B------:R1:W-:Y:S04]  /*a9f0*/  STL [R1+0x15c], R22 ;  /* 0x00015c1601007387 */ /* 0x0003e80000100800 */
[----:B-1----:R-:W4:Y:S01]  /*aa00*/  LDL.LU R22, [R1+0x150] ;  /* 0x0001500001167983 */ /* 0x002f220000300800 */
[----:B------:R-:W-:-:S03]  /*aa10*/  FADD.FTZ R34, R34, -UR28 ;  /* 0x8000001c22227e21 */ /* 0x000fc60008010000 */
[----:B------:R1:W-:Y:S01]  /*aa20*/  STL [R1+0x214], R0 ;  /* 0x0002140001007387 */ /* 0x0003e20000100800 */
[----:B------:R-:W-:-:S05]  /*aa30*/  SHF.L.U32 R33, R7, 0x10, RZ ;  /* 0x0000001007217819 */ /* 0x000fca00000006ff */
        /* <DEDUP_REMOVED lines=10> */
[----:B------:R1:W-:Y:S04]  /*aae0*/  STL [R1+0x154], R6 ;  /* 0x0001540601007387 */ /* 0x0003e80000100800 */
[----:B-1----:R-:W4:Y:S04]  /*aaf0*/  LDL.LU R6, [R1+0x114] ;  /* 0x0001140001067983 */ /* 0x002f280000300800 */
[----:B------:R1:W-:Y:S04]  /*ab00*/  STL [R1+0x1fc], R0 ;  /* 0x0001fc0001007387 */ /* 0x0003e80000100800 */
[----:B-1----:R-:W4:Y:S01]  /*ab10*/  LDL.LU R0, [R1+0x268] ;  /* 0x0002680001007983 */ /* 0x002f220000300800 */
        /* <DEDUP_REMOVED lines=17> */
[----:B---3--:R-:W-:-:S05]  /*ac30*/  SHF.L.U32 R35, R8, 0x10, RZ ;  /* 0x0000001008237819 */ /* 0x008fca00000006ff */
[----:B------:R-:W-:-:S04]  /*ac40*/  FADD.FTZ R35, R35, -UR28 ;  /* 0x8000001c23237e21 */ /* 0x000fc80008010000 */
[----:B------:R-:W-:-:S05]  /*ac50*/  FMUL.FTZ R8, R35, UR16 ;  /* 0x0000001023087c20 */ /* 0x000fca0008410000 */
[----:B------:R1:W-:Y:S01]  /*ac60*/  STL [R1+0x1f4], R8 ;  /* 0x0001f40801007387 */ /* 0x0003e20000100800 */
[----:B----4-:R-:W-:-:S05]  /*ac70*/  SHF.L.U32 R34, R22, 0x10, RZ ;  /* 0x0000001016227819 */ /* 0x010fca00000006ff */
[----:B0-----:R-:W-:Y:S01]  /*ac80*/  FMUL.FTZ R34, R34, R32 ;  /* 0x0000002022227220 */ /* 0x001fe20000410000 */
[----:B------:R-:W-:-:S04]  /*ac90*/  FADD.FTZ R32, -R32, 1 ;  /* 0x3f80000020207421 */ /* 0x000fc80000010100 */
[----:B------:R-:W-:Y:S01]  /*aca0*/  FFMA.FTZ R32, R33, R32, 1 ;  /* 0x3f80000021207423 */ /* 0x000fe20000010020 */
[----:B------:R-:W-:Y:S02]  /*acb0*/  FFMA.FTZ R33, R5, R8, R3 ;  /* 0x0000000805217223 */ /* 0x000fe40000010003 */
[----:B-1----:R-:W3:Y:S01]  /*acc0*/  LDL.LU R8, [R1+0x144] ;  /* 0x0001440001087983 */ /* 0x002ee20000300800 */
[----:B------:R-:W-:Y:S01]  /*acd0*/  FMUL.FTZ R22, R34, R32 ;  /* 0x0000002022167220 */ /* 0x000fe20000410000 */
[----:B------:R-:W-:-:S05]  /*ace0*/  SHF.L.U32 R35, R6, 0x10, RZ ;  /* 0x0000001006237819 */ /* 0x000fca00000006ff */
[----:B------:R-:W-:Y:S01]  /*acf0*/  FADD.FTZ R35, R35, -UR28 ;  /* 0x8000001c23237e21 */ /* 0x000fe20008010000 */
[----:B------:R-:W-:-:S03]  /*ad00*/  SHF.L.U32 R34, R0, 0x10, RZ ;  /* 0x0000001000227819 */ /* 0x000fc600000006ff */
[----:B------:R-:W-:Y:S01]  /*ad10*/  FMUL.FTZ R0, R35, UR16 ;  /* 0x0000001023007c20 */ /* 0x000fe20008410000 */
[----:B------:R-:W-:-:S06]  /*ad20*/  FMUL.FTZ R32, R33, -1.4426950216293334961 ;  /* 0xbfb8aa3b21207820 */ /* 0x000fcc0000410000 */
[----:B------:R-:W0:Y:S02]  /*ad30*/  MUFU.EX2 R32, R32 ;  /* 0x0000002000207308 */ /* 0x000e240000000800 */
[----:B0-----:R-:W-:-:S06]  /*ad40*/  FADD.FTZ R32, R32, 1 ;  /* 0x3f80000020207421 */ /* 0x001fcc0000010000 */
[----:B------:R-:W0:Y:S01]  /*ad50*/  MUFU.RCP R32, R32 ;  /* 0x0000002000207308 */ /* 0x000e220000001000 */
[----:B--2---:R-:W-:Y:S02]  /*ad60*/  SHF.L.U32 R35, R9, 0x10, RZ ;  /* 0x0000001009237819 */ /* 0x004fe400000006ff */
[----:B------:R-:W2:Y:S01]  /*ad70*/  LDL.LU R9, [R1+0x110] ;  /* 0x0001100001097983 */ /* 0x000ea20000300800 */
[----:B0-----:R-:W-:Y:S01]  /*ad80*/  FMUL.FTZ R34, R34, R32 ;  /* 0x0000002022227220 */ /* 0x001fe20000410000 */
[----:B------:R-:W-:-:S04]  /*ad90*/  FADD.FTZ R32, -R32, 1 ;  /* 0x3f80000020207421 */ /* 0x000fc80000010100 */
[----:B------:R-:W-:Y:S01]  /*ada0*/  FFMA.FTZ R32, R33, R32, 1 ;  /* 0x3f80000021207423 */ /* 0x000fe20000010020 */
[----:B------:R-:W-:-:S03]  /*adb0*/  FFMA.FTZ R33, R4, R0, R2 ;  /* 0x0000000004217223 */ /* 0x000fc60000010002 */
[----:B------:R-:W-:Y:S01]  /*adc0*/  FMUL.FTZ R6, R34, R32 ;  /* 0x0000002022067220 */ /* 0x000fe20000410000 */
[----:B------:R-:W-:-:S06]  /*add0*/  FMUL.FTZ R32, R33, -1.4426950216293334961 ;  /* 0xbfb8aa3b21207820 */ /* 0x000fcc0000410000 */
[----:B------:R-:W0:Y:S02]  /*ade0*/  MUFU.EX2 R32, R32 ;  /* 0x0000002000207308 */ /* 0x000e240000000800 */
[----:B0-----:R-:W-:-:S06]  /*adf0*/  FADD.FTZ R32, R32, 1 ;  /* 0x3f80000020207421 */ /* 0x001fcc0000010000 */
[----:B------:R-:W0:Y:S01]  /*ae00*/  MUFU.RCP R32, R32 ;  /* 0x0000002000207308 */ /* 0x000e220000001000 */
[----:B------:R-:W-:Y:S01]  /*ae10*/  SHF.L.U32 R34, R7, 0x10, RZ ;  /* 0x0000001007227819 */ /* 0x000fe200000006ff */
[----:B------:R-:W-:Y:S01]  /*ae20*/  FADD.FTZ R35, R35, -UR28 ;  /* 0x8000001c23237e21 */ /* 0x000fe20008010000 */
[----:B------:R1:W-:Y:S01]  /*ae30*/  STL [R1+0x1a4], R0 ;  /* 0x0001a40001007387 */ /* 0x0003e20000100800 */
[----:B------:R-:W-:-:S03]  /*ae40*/  SHF.L.U32 R21, R21, 0x10, RZ ;  /* 0x0000001015157819 */ /* 0x000fc600000006ff */
[----:B------:R-:W-:Y:S01]  /*ae50*/  STL [R1+0x164], R6 ;  /* 0x0001640601007387 */ /* 0x000fe20000100800 */
[----:B------:R-:W-:Y:S02]  /*ae60*/  SHF.L.U32 R19, R19, 0x10, RZ ;  /* 0x0000001013137819 */ /* 0x000fe400000006ff */
[----:B------:R-:W-:Y:S01]  /*ae70*/  SHF.L.U32 R20, R20, 0x10, RZ ;  /* 0x0000001014147819 */ /* 0x000fe200000006ff */
[----:B------:R-:W4:Y:S01]  /*ae80*/  LDL.LU R7, [R1+0x210] ;  /* 0x0002100001077983 */ /* 0x000f220000300800 */
        /* <DEDUP_REMOVED lines=10> */
[----:B---3--:R-:W-:Y:S01]  /*af30*/  SHF.L.U32 R35, R8, 0x10, RZ ;  /* 0x0000001008237819 */ /* 0x008fe200000006ff */
[----:B------:R-:W-:Y:S01]  /*af40*/  FADD.FTZ R21, R21, -UR28 ;  /* 0x8000001c15157e21 */ /* 0x000fe20008010000 */
[----:B------:R1:W-:Y:S01]  /*af50*/  STL [R1+0x1ac], R0 ;  /* 0x0001ac0001007387 */ /* 0x0003e20000100800 */
[----:B------:R-:W-:-:S03]  /*af60*/  FADD.FTZ R20, R20, -UR28 ;  /* 0x8000001c14147e21 */ /* 0x000fc60008010000 */
[----:B------:R-:W3:Y:S01]  /*af70*/  LDL.LU R8, [R1+0x204] ;  /* 0x0002040001087983 */ /* 0x000ee20000300800 */
        /* <DEDUP_REMOVED lines=10> */
[----:B------:R1:W-:Y:S01]  /*b020*/  STL [R1+0x178], R6 ;  /* 0x0001780601007387 */ /* 0x0003e20000100800 */
[----:B0-----:R-:W-:Y:S01]  /*b030*/  FMUL.FTZ R19, R19, R21 ;  /* 0x0000001513137220 */ /* 0x001fe20000410000 */
[----:B------:R-:W-:-:S04]  /*b040*/  FADD.FTZ R21, -R21, 1 ;  /* 0x3f80000015157421 */ /* 0x000fc80000010100 */
[----:B------:R-:W-:-:S04]  /*b050*/  FFMA.FTZ R21, R33, R21, 1 ;  /* 0x3f80000021157423 */ /* 0x000fc80000010015 */
[----:B-1----:R-:W-:Y:S01]  /*b060*/  FMUL.FTZ R6, R19, R21 ;  /* 0x0000001513067220 */ /* 0x002fe20000410000 */
[----:B------:R0:W-:Y:S02]  /*b070*/  STL [R1+0x1b4], R0 ;  /* 0x0001b40001007387 */ /* 0x0001e40000100800 */
[----:B0-----:R-:W-:-:S04]  /*b080*/  FMUL.FTZ R0, R20, UR16 ;  /* 0x0000001014007c20 */ /* 0x001fc80008410000 */
[----:B------:R-:W-:-:S04]  /*b090*/  FFMA.FTZ R20, R5, R0, R3 ;  /* 0x0000000005147223 */ /* 0x000fc80000010003 */
[----:B------:R-:W-:Y:S01]  /*b0a0*/  FMUL.FTZ R19, R20, -1.4426950216293334961 ;  /* 0xbfb8aa3b14137820 */ /* 0x000fe20000410000 */
[----:B--2---:R-:W-:Y:S02]  /*b0b0*/  SHF.L.U32 R21, R9, 0x10, RZ ;  /* 0x0000001009157819 */ /* 0x004fe400000006ff */
[----:B------:R-:W2:Y:S03]  /*b0c0*/  LDL.LU R9, [R1+0x208] ;  /* 0x0002080001097983 */ /* 0x000ea60000300800 */
[----:B------:R-:W0:Y:S02]  /*b0d0*/  MUFU.EX2 R19, R19 ;  /* 0x0000001300137308 */ /* 0x000e240000000800 */
[----:B0-----:R-:W-:-:S06]  /*b0e0*/  FADD.FTZ R19, R19, 1 ;  /* 0x3f80000013137421 */ /* 0x001fcc0000010000 */
[----:B------:R-:W0:Y:S01]  /*b0f0*/  MUFU.RCP R19, R19 ;  /* 0x0000001300137308 */ /* 0x000e220000001000 */
[----:B------:R-:W-:Y:S01]  /*b100*/  SHF.L.U32 R18, R18, 0x10, RZ ;  /* 0x0000001012127819 */ /* 0x000fe200000006ff */
[----:B------:R1:W-:Y:S04]  /*b110*/  STL [R1+0x1bc], R0 ;  /* 0x0001bc0001007387 */ /* 0x0003e80000100800 */
[----:B------:R-:W-:Y:S01]  /*b120*/  FADD.FTZ R18, R18, -UR28 ;  /* 0x8000001c12127e21 */ /* 0x000fe20008010000 */
[----:B------:R4:W-:Y:S03]  /*b130*/  STL [R1+0x17c], R6 ;  /* 0x00017c0601007387 */ /* 0x0009e60000100800 */
[----:B-1----:R-:W-:Y:S01]  /*b140*/  FMUL.FTZ R0, R18, UR16 ;  /* 0x0000001012007c20 */ /* 0x002fe20008410000 */
[----:B0-----:R-:W-:Y:S01]  /*b150*/  FMUL.FTZ R21, R21, R19 ;  /* 0x0000001315157220 */ /* 0x001fe20000410000 */
[----:B------:R-:W-:-:S04]  /*b160*/  FADD.FTZ R19, -R19, 1 ;  /* 0x3f80000013137421 */ /* 0x000fc80000010100 */
[----:B------:R-:W-:-:S04]  /*b170*/  FFMA.FTZ R19, R20, R19, 1 ;  /* 0x3f80000014137423 */ /* 0x000fc80000010013 */
[----:B----4-:R-:W-:Y:S01]  /*b180*/  FMUL.FTZ R6, R21, R19 ;  /* 0x0000001315067220 */ /* 0x010fe20000410000 */
[----:B------:R-:W-:-:S04]  /*b190*/  FFMA.FTZ R19, R4, R0, R2 ;  /* 0x0000000004137223 */ /* 0x000fc80000010002 */
[----:B------:R-:W-:-:S06]  /*b1a0*/  FMUL.FTZ R18, R19, -1.4426950216293334961 ;  /* 0xbfb8aa3b13127820 */ /* 0x000fcc0000410000 */
[----:B------:R-:W0:Y:S02]  /*b1b0*/  MUFU.EX2 R18, R18 ;  /* 0x0000001200127308 */ /* 0x000e240000000800 */
[----:B0-----:R-:W-:-:S06]  /*b1c0*/  FADD.FTZ R18, R18, 1 ;  /* 0x3f80000012127421 */ /* 0x001fcc0000010000 */
[----:B------:R-:W0:Y:S01]  /*b1d0*/  MUFU.RCP R18, R18 ;  /* 0x0000001200127308 */ /* 0x000e220000001000 */
[----:B------:R-:W-:Y:S02]  /*b1e0*/  SHF.L.U32 R16, R16, 0x10, RZ ;  /* 0x0000001010107819 */ /* 0x000fe400000006ff */
[----:B------:R-:W-:Y:S01]  /*b1f0*/  SHF.L.U32 R17, R17, 0x10, RZ ;  /* 0x0000001011117819 */ /* 0x000fe200000006ff */
[----:B------:R1:W-:Y:S04]  /*b200*/  STL [R1+0x1c4], R0 ;  /* 0x0001c40001007387 */ /* 0x0003e80000100800 */
[----:B------:R-:W-:Y:S01]  /*b210*/  FADD.FTZ R17, R17, -UR28 ;  /* 0x8000001c11117e21 */ /* 0x000fe20008010000 */
[----:B0-----:R-:W-:Y:S01]  /*b220*/  FMUL.FTZ R16, R16, R18 ;  /* 0x0000001210107220 */ /* 0x001fe20000410000 */
[----:B------:R-:W-:-:S02]  /*b230*/  FADD.FTZ R18, -R18, 1 ;  /* 0x3f80000012127421 */ /* 0x000fc40000010100 */
[----:B-1----:R-:W-:Y:S02]  /*b240*/  FMUL.FTZ R0, R17, UR16 ;  /* 0x0000001011007c20 */ /* 0x002fe40008410000 */
[----:B------:R-:W-:-:S04]  /*b250*/  FFMA.FTZ R18, R19, R18, 1 ;  /* 0x3f80000013127423 */ /* 0x000fc80000010012 */
[----:B------:R-:W-:Y:S01]  /*b260*/  FMUL.FTZ R16, R16, R18 ;  /* 0x0000001210107220 */ /* 0x000fe20000410000 */
        /* <DEDUP_REMOVED lines=9> */
[----:B------:R4:W-:Y:S01]  /*b300*/  STL [R1+0x180], R6 ;  /* 0x0001800601007387 */ /* 0x0009e20000100800 */
[----:B0-----:R-:W-:Y:S01]  /*b310*/  FMUL.FTZ R15, R15, R17 ;  /* 0x000000110f0f7220 */ /* 0x001fe20000410000 */
[----:B------:R-:W-:Y:S01]  /*b320*/  FADD.FTZ R17, -R17, 1 ;  /* 0x3f80000011117421 */ /* 0x000fe20000010100 */
[----:B-1----:R-:W-:-:S03]  /*b330*/  FMUL.FTZ R0, R14, UR16 ;  /* 0x000000100e007c20 */ /* 0x002fc60008410000 */
[----:B------:R-:W-:-:S04]  /*b340*/  FFMA.FTZ R17, R18, R17, 1 ;  /* 0x3f80000012117423 */ /* 0x000fc80000010011 */
[----:B----4-:R-:W-:Y:S01]  /*b350*/  FMUL.FTZ R6, R15, R17 ;  /* 0x000000110f067220 */ /* 0x010fe20000410000 */
[----:B------:R-:W-:-:S04]  /*b360*/  FFMA.FTZ R15, R4, R0, R2 ;  /* 0x00000000040f7223 */ /* 0x000fc80000010002 */
[----:B------:R-:W-:-:S06]  /*b370*/  FMUL.FTZ R14, R15, -1.4426950216293334961 ;  /* 0xbfb8aa3b0f0e7820 */ /* 0x000fcc0000410000 */
[----:B------:R-:W0:Y:S02]  /*b380*/  MUFU.EX2 R14, R14 ;  /* 0x0000000e000e7308 */ /* 0x000e240000000800 */
[----:B0-----:R-:W-:-:S06]  /*b390*/  FADD.FTZ R14, R14, 1 ;  /* 0x3f8000000e0e7421 */ /* 0x001fcc0000010000 */
[----:B------:R-:W0:Y:S01]  /*b3a0*/  MUFU.RCP R14, R14 ;  /* 0x0000000e000e7308 */ /* 0x000e220000001000 */
[----:B------:R-:W-:Y:S01]  /*b3b0*/  SHF.L.U32 R13, R13, 0x10, RZ ;  /* 0x000000100d0d7819 */ /* 0x000fe200000006ff */
[----:B------:R1:W-:Y:S04]  /*b3c0*/  STL [R1+0x1e0], R0 ;  /* 0x0001e00001007387 */ /* 0x0003e80000100800 */
[----:B0-----:R-:W-:Y:S01]  /*b3d0*/  FMUL.FTZ R13, R13, R14 ;  /* 0x0000000e0d0d7220 */ /* 0x001fe20000410000 */
[----:B------:R-:W-:-:S04]  /*b3e0*/  FADD.FTZ R14, -R14, 1 ;  /* 0x3f8000000e0e7421 */ /* 0x000fc80000010100 */
[----:B------:R-:W-:-:S04]  /*b3f0*/  FFMA.FTZ R14, R15, R14, 1 ;  /* 0x3f8000000f0e7423 */ /* 0x000fc8000001000e */
[----:B------:R-:W-:Y:S01]  /*b400*/  FMUL.FTZ R13, R13, R14 ;  /* 0x0000000e0d0d7220 */ /* 0x000fe20000410000 */
[----:B------:R-:W-:-:S05]  /*b410*/  SHF.L.U32 R12, R12, 0x10, RZ ;  /* 0x000000100c0c7819 */ /* 0x000fca00000006ff */
[----:B------:R-:W-:Y:S01]  /*b420*/  FADD.FTZ R12, R12, -UR28 ;  /* 0x8000001c0c0c7e21 */ /* 0x000fe20008010000 */
[----:B--2---:R-:W-:Y:S02]  /*b430*/  SHF.L.U32 R17, R9, 0x10, RZ ;  /* 0x0000001009117819 */ /* 0x004fe400000006ff */
[----:B------:R-:W2:Y:S03]  /*b440*/  LDL.LU R9, [R1+0x22c] ;  /* 0x00022c0001097983 */ /* 0x000ea60000300800 */
[----:B------:R-:W-:-:S04]  /*b450*/  FADD.FTZ R17, R17, -UR28 ;  /* 0x8000001c11117e21 */ /* 0x000fc80008010000 */
[----:B-1----:R-:W-:-:S04]  /*b460*/  FMUL.FTZ R0, R17, UR16 ;  /* 0x0000001011007c20 */ /* 0x002fc80008410000 */
[----:B------:R-:W-:-:S04]  /*b470*/  FFMA.FTZ R15, R5, R0, R3 ;  /* 0x00000000050f7223 */ /* 0x000fc80000010003 */
[----:B------:R-:W-:-:S06]  /*b480*/  FMUL.FTZ R14, R15, -1.4426950216293334961 ;  /* 0xbfb8aa3b0f0e7820 */ /* 0x000fcc0000410000 */
[----:B------:R-:W0:Y:S02]  /*b490*/  MUFU.EX2 R14, R14 ;  /* 0x0000000e000e7308 */ /* 0x000e240000000800 */
[----:B0-----:R-:W-:-:S06]  /*b4a0*/  FADD.FTZ R14, R14, 1 ;  /* 0x3f8000000e0e7421 */ /* 0x001fcc0000010000 */
[----:B------:R-:W0:Y:S01]  /*b4b0*/  MUFU.RCP R14, R14 ;  /* 0x0000000e000e7308 */ /* 0x000e220000001000 */
[----:B------:R-:W-:Y:S01]  /*b4c0*/  SHF.L.U32 R17, R47, 0x10, RZ ;  /* 0x000000102f117819 */ /* 0x000fe200000006ff */
[----:B------:R1:W-:Y:S02]  /*b4d0*/  STL [R1+0x1f0], R0 ;  /* 0x0001f00001007387 */ /* 0x0003e40000100800 */
[----:B-1----:R-:W-:Y:S02]  /*b4e0*/  FMUL.FTZ R0, R12, UR16 ;  /* 0x000000100c007c20 */ /* 0x002fe40008410000 */
[----:B0-----:R-:W-:Y:S01]  /*b4f0*/  FMUL.FTZ R17, R17, R14 ;  /* 0x0000000e11117220 */ /* 0x001fe20000410000 */
[----:B------:R-:W-:Y:S01]  /*b500*/  FADD.FTZ R14, -R14, 1 ;  /* 0x3f8000000e0e7421 */ /* 0x000fe20000010100 */
[----:B------:R-:W-:-:S03]  /*b510*/  FFMA.FTZ R12, R4, R0, R2 ;  /* 0x00000000040c7223 */ /* 0x000fc60000010002 */
[----:B------:R-:W-:-:S04]  /*b520*/  FFMA.FTZ R14, R15, R14, 1 ;  /* 0x3f8000000f0e7423 */ /* 0x000fc8000001000e */
[----:B------:R-:W-:Y:S01]  /*b530*/  FMUL.FTZ R47, R17, R14 ;  /* 0x0000000e112f7220 */ /* 0x000fe20000410000 */
[----:B------:R-:W-:-:S06]  /*b540*/  FMUL.FTZ R14, R12, -1.4426950216293334961 ;  /* 0xbfb8aa3b0c0e7820 */ /* 0x000fcc0000410000 */
[----:B------:R-:W0:Y:S02]  /*b550*/  MUFU.EX2 R14, R14 ;  /* 0x0000000e000e7308 */ /* 0x000e240000000800 */
[----:B0-----:R-:W-:-:S04]  /*b560*/  FADD.FTZ R14, R14, 1 ;  /* 0x3f8000000e0e7421 */ /* 0x001fc80000010000 */
[----:B------:R3:W0:Y:S02]  /*b570*/  MUFU.RCP R15, R14 ;  /* 0x0000000e000f7308 */ /* 0x0006240000001000 */
[----:B---3--:R-:W-:Y:S02]  /*b580*/  SHF.L.U32 R14, R8, 0x10, RZ ;  /* 0x00000010080e7819 */ /* 0x008fe400000006ff */
[----:B------:R-:W3:Y:S01]  /*b590*/  LDL.LU R8, [R1+0x1d8] ;  /* 0x0001d80001087983 */ /* 0x000ee20000300800 */
[----:B------:R-:W-:Y:S02]  /*b5a0*/  SHF.L.U32 R52, R52, 0x10, RZ ;  /* 0x0000001034347819 */ /* 0x000fe400000006ff */
[----:B------:R-:W-:Y:S01]  /*b5b0*/  FADD.FTZ R14, R14, -UR28 ;  /* 0x8000001c0e0e7e21 */ /* 0x000fe20008010000 */
[----:B------:R1:W-:Y:S02]  /*b5c0*/  STL [R1+0x1ec], R0 ;  /* 0x0001ec0001007387 */ /* 0x0003e40000100800 */
[----:B0-----:R-:W-:Y:S01]  /*b5d0*/  FMUL.FTZ R52, R52, R15 ;  /* 0x0000000f34347220 */ /* 0x001fe20000410000 */
[----:B------:R-:W-:Y:S01]  /*b5e0*/  FADD.FTZ R15, -R15, 1 ;  /* 0x3f8000000f0f7421 */ /* 0x000fe20000010100 */
[----:B-1----:R-:W-:-:S03]  /*b5f0*/  FMUL.FTZ R0, R14, UR16 ;  /* 0x000000100e007c20 */ /* 0x002fc60008410000 */
[----:B------:R-:W-:Y:S01]  /*b600*/  FFMA.FTZ R15, R12, R15, 1 ;  /* 0x3f8000000c0f7423 */ /* 0x000fe2000001000f */
[----:B------:R-:W-:-:S04]  /*b610*/  FFMA.FTZ R12, R5, R0, R3 ;  /* 0x00000000050c7223 */ /* 0x000fc80000010003 */
[----:B------:R-:W-:-:S06]  /*b620*/  FMUL.FTZ R14, R12, -1.4426950216293334961 ;  /* 0xbfb8aa3b0c0e7820 */ /* 0x000fcc0000410000 */
[----:B------:R-:W0:Y:S01]  /*b630*/  MUFU.EX2 R14, R14 ;  /* 0x0000000e000e7308 */ /* 0x000e220000000800 */
[----:B------:R-:W-:Y:S01]  /*b640*/  FMUL.FTZ R52, R52, R15 ;  /* 0x0000000f34347220 */ /* 0x000fe20000410000 */
[----:B0-----:R-:W-:-:S04]  /*b650*/  FADD.FTZ R14, R14, 1 ;  /* 0x3f8000000e0e7421 */ /* 0x001fc80000010000 */
[----:B------:R0:W1:Y:S01]  /*b660*/  MUFU.RCP R15, R14 ;  /* 0x0000000e000f7308 */ /* 0x0000620000001000 */
[----:B------:R-:W-:Y:S02]  /*b670*/  SHF.L.U32 R45, R45, 0x10, RZ ;  /* 0x000000102d2d7819 */ /* 0x000fe400000006ff */
[----:B0-----:R-:W-:Y:S02]  /*b680*/  SHF.L.U32 R14, R7, 0x10, RZ ;  /* 0x00000010070e7819 */ /* 0x001fe400000006ff */
[----:B------:R-:W4:Y:S03]  /*b690*/  LDL.LU R7, [R1+0x248] ;  /* 0x0002480001077983 */ /* 0x000f260000300800 */
[----:B------:R-:W-:Y:S01]  /*b6a0*/  FADD.FTZ R14, R14, -UR28 ;  /* 0x8000001c0e0e7e21 */ /* 0x000fe20008010000 */
[----:B------:R0:W-:Y:S01]  /*b6b0*/  STL [R1+0x1e8], R0 ;  /* 0x0001e80001007387 */ /* 0x0001e20000100800 */
[----:B-1----:R-:W-:Y:S01]  /*b6c0*/  FMUL.FTZ R45, R45, R15 ;  /* 0x0000000f2d2d7220 */ /* 0x002fe20000410000 */
[----:B------:R-:W-:Y:S01]  /*b6d0*/  FADD.FTZ R15, -R15, 1 ;  /* 0x3f8000000f0f7421 */ /* 0x000fe20000010100 */
[----:B0-----:R-:W-:-:S03]  /*b6e0*/  FMUL.FTZ R0, R14, UR16 ;  /* 0x000000100e007c20 */ /* 0x001fc60008410000 */
[----:B------:R-:W-:Y:S01]  /*b6f0*/  FFMA.FTZ R15, R12, R15, 1 ;  /* 0x3f8000000c0f7423 */ /* 0x000fe2000001000f */
[----:B------:R-:W-:-:S04]  /*b700*/  FFMA.FTZ R12, R4, R0, R2 ;  /* 0x00000000040c7223 */ /* 0x000fc80000010002 */
[----:B------:R-:W-:-:S06]  /*b710*/  FMUL.FTZ R14, R12, -1.4426950216293334961 ;  /* 0xbfb8aa3b0c0e7820 */ /* 0x000fcc0000410000 */
[----:B------:R-:W0:Y:S01]  /*b720*/  MUFU.EX2 R14, R14 ;  /* 0x0000000e000e7308 */ /* 0x000e220000000800 */
[----:B------:R-:W-:Y:S01]  /*b730*/  FMUL.FTZ R45, R45, R15 ;  /* 0x0000000f2d2d7220 */ /* 0x000fe20000410000 */
[----:B0-----:R-:W-:-:S04]  /*b740*/  FADD.FTZ R14, R14, 1 ;  /* 0x3f8000000e0e7421 */ /* 0x001fc80000010000 */
[----:B------:R-:W0:Y:S01]  /*b750*/  MUFU.RCP R15, R14 ;  /* 0x0000000e000f7308 */ /* 0x000e220000001000 */
[----:B------:R-:W-:Y:S01]  /*b760*/  SHF.L.U32 R51, R51, 0x10, RZ ;  /* 0x0000001033337819 */ /* 0x000fe200000006ff */
[----:B------:R1:W-:Y:S04]  /*b770*/  STL [R1+0x1e4], R0 ;  /* 0x0001e40001007387 */ /* 0x0003e80000100800 */
[----:B0-----:R-:W-:Y:S01]  /*b780*/  FMUL.FTZ R51, R51, R15 ;  /* 0x0000000f33337220 */ /* 0x001fe20000410000 */
[----:B------:R-:W-:-:S04]  /*b790*/  FADD.FTZ R15, -R15, 1 ;  /* 0x3f8000000f0f7421 */ /* 0x000fc80000010100 */
[----:B------:R-:W-:-:S04]  /*b7a0*/  FFMA.FTZ R15, R12, R15, 1 ;  /* 0x3f8000000c0f7423 */ /* 0x000fc8000001000f */
[----:B------:R-:W-:Y:S01]  /*b7b0*/  FMUL.FTZ R51, R51, R15 ;  /* 0x0000000f33337220 */ /* 0x000fe20000410000 */
[----:B--2---:R-:W-:Y:S02]  /*b7c0*/  SHF.L.U32 R14, R9, 0x10, RZ ;  /* 0x00000010090e7819 */ /* 0x004fe400000006ff */
[----:B------:R-:W2:Y:S03]  /*b7d0*/  LDL.LU R9, [R1+0x1c8] ;  /* 0x0001c80001097983 */ /* 0x000ea60000300800 */
[----:B------:R-:W-:-:S04]  /*b7e0*/  FADD.FTZ R14, R14, -UR28 ;  /* 0x8000001c0e0e7e21 */ /* 0x000fc80008010000 */
[----:B-1----:R-:W-:-:S04]  /*b7f0*/  FMUL.FTZ R0, R14, UR16 ;  /* 0x000000100e007c20 */ /* 0x002fc80008410000 */
[----:B------:R-:W-:-:S04]  /*b800*/  FFMA.FTZ R12, R5, R0, R3 ;  /* 0x00000000050c7223 */ /* 0x000fc80000010003 */
        /* <DEDUP_REMOVED lines=10> */
[----:B------:R-:W-:-:S04]  /*b8b0*/  FADD.FTZ R15, -R15, 1 ;  /* 0x3f8000000f0f7421 */ /* 0x000fc80000010100 */
[----:B------:R-:W-:Y:S01]  /*b8c0*/  FFMA.FTZ R15, R12, R15, 1 ;  /* 0x3f8000000c0f7423 */ /* 0x000fe2000001000f */
[----:B-1----:R-:W-:-:S04]  /*b8d0*/  FMUL.FTZ R0, R14, UR16 ;  /* 0x000000100e007c20 */ /* 0x002fc80008410000 */
[----:B------:R-:W-:-:S04]  /*b8e0*/  FFMA.FTZ R12, R4, R0, R2 ;  /* 0x00000000040c7223 */ /* 0x000fc80000010002 */
[----:B------:R-:W-:-:S06]  /*b8f0*/  FMUL.FTZ R14, R12, -1.4426950216293334961 ;  /* 0xbfb8aa3b0c0e7820 */ /* 0x000fcc0000410000 */
[----:B------:R-:W0:Y:S01]  /*b900*/  MUFU.EX2 R14, R14 ;  /* 0x0000000e000e7308 */ /* 0x000e220000000800 */
[----:B------:R-:W-:Y:S01]  /*b910*/  FMUL.FTZ R43, R43, R15 ;  /* 0x0000000f2b2b7220 */ /* 0x000fe20000410000 */
[----:B0-----:R-:W-:-:S04]  /*b920*/  FADD.FTZ R14, R14, 1 ;  /* 0x3f8000000e0e7421 */ /* 0x001fc80000010000 */
[----:B------:R4:W0:Y:S01]  /*b930*/  MUFU.RCP R15, R14 ;  /* 0x0000000e000f7308 */ /* 0x0008220000001000 */
[----:B------:R-:W-:Y:S02]  /*b940*/  SHF.L.U32 R50, R50, 0x10, RZ ;  /* 0x0000001032327819 */ /* 0x000fe400000006ff */
[----:B----4-:R-:W-:Y:S02]  /*b950*/  SHF.L.U32 R14, R7, 0x10, RZ ;  /* 0x00000010070e7819 */ /* 0x010fe400000006ff */
[----:B------:R-:W4:Y:S03]  /*b960*/  LDL.LU R7, [R1+0x1b8] ;  /* 0x0001b80001077983 */ /* 0x000f260000300800 */
[----:B------:R-:W-:Y:S01]  /*b970*/  FADD.FTZ R14, R14, -UR28 ;  /* 0x8000001c0e0e7e21 */ /* 0x000fe20008010000 */
[----:B------:R1:W-:Y:S01]  /*b980*/  STL [R1+0x1d8], R0 ;  /* 0x0001d80001007387 */ /* 0x0003e20000100800 */
        /* <DEDUP_REMOVED lines=40> */
[----:B------:R1:W-:Y:S01]  /*bc10*/  STL [R1+0x188], R6 ;  /* 0x0001880601007387 */ /* 0x0003e20000100800 */
[----:B------:R-:W-:Y:S02]  /*bc20*/  SHF.L.U32 R39, R39, 0x10, RZ ;  /* 0x0000001027277819 */ /* 0x000fe400000006ff */
[----:B----4-:R-:W-:Y:S01]  /*bc30*/  SHF.L.U32 R14, R7, 0x10, RZ ;  /* 0x00000010070e7819 */ /* 0x010fe200000006ff */
[----:B-1----:R-:W4:Y:S04]  /*bc40*/  LDL.LU R6, [R1+0x2c0] ;  /* 0x0002c00001067983 */ /* 0x002f280000300800 */
[----:B------:R-:W-:Y:S01]  /*bc50*/  FADD.FTZ R14, R14, -UR28 ;  /* 0x8000001c0e0e7e21 */ /* 0x000fe20008010000 */
[----:B------:R1:W-:Y:S01]  /*bc60*/  STL [R1+0x1c8], R0 ;  /* 0x0001c80001007387 */ /* 0x0003e20000100800 */
[----:B0-----:R-:W-:Y:S01]  /*bc70*/  FMUL.FTZ R39, R39, R15 ;  /* 0x0000000f27277220 */ /* 0x001fe20000410000 */
[----:B------:R-:W-:Y:S01]  /*bc80*/  FADD.FTZ R15, -R15, 1 ;  /* 0x3f8000000f0f7421 */ /* 0x000fe20000010100 */
[----:B------:R-:W-:Y:S01]  /*bc90*/  SHF.L.U32 R48, R48, 0x10, RZ ;  /* 0x0000001030307819 */ /* 0x000fe200000006ff */
[----:B------:R-:W4:Y:S01]  /*bca0*/  LDL.LU R7, [R1+0x2e8] ;  /* 0x0002e80001077983 */ /* 0x000f220000300800 */
[----:B-1----:R-:W-:Y:S01]  /*bcb0*/  FMUL.FTZ R0, R14, UR16 ;  /* 0x000000100e007c20 */ /* 0x002fe20008410000 */
[----:B------:R-:W-:-:S03]  /*bcc0*/  FFMA.FTZ R15, R12, R15, 1 ;  /* 0x3f8000000c0f7423 */ /* 0x000fc6000001000f */
[----:B------:R-:W-:-:S04]  /*bcd0*/  FFMA.FTZ R12, R4, R0, R2 ;  /* 0x00000000040c7223 */ /* 0x000fc80000010002 */
[----:B------:R-:W-:-:S06]  /*bce0*/  FMUL.FTZ R14, R12, -1.4426950216293334961 ;  /* 0xbfb8aa3b0c0e7820 */ /* 0x000fcc0000410000 */
[----:B------:R-:W0:Y:S01]  /*bcf0*/  MUFU.EX2 R14, R14 ;  /* 0x0000000e000e7308 */ /* 0x000e220000000800 */
[----:B------:R-:W-:Y:S01]  /*bd00*/  FMUL.FTZ R39, R39, R15 ;  /* 0x0000000f27277220 */ /* 0x000fe20000410000 */
[----:B0-----:R-:W-:-:S04]  /*bd10*/  FADD.FTZ R14, R14, 1 ;  /* 0x3f8000000e0e7421 */ /* 0x001fc80000010000 */
[----:B------:R-:W0:Y:S01]  /*bd20*/  MUFU.RCP R15, R14 ;  /* 0x0000000e000f7308 */ /* 0x000e220000001000 */
[----:B------:R1:W-:Y:S01]  /*bd30*/  STL [R1+0x1c0], R0 ;  /* 0x0001c00001007387 */ /* 0x0003e20000100800 */
        /* <DEDUP_REMOVED lines=29> */
[----:B----4-:R-:W-:Y:S01]  /*bf10*/  SHF.L.U32 R14, R6, 0x10, RZ ;  /* 0x00000010060e7819 */ /* 0x010fe200000006ff */
[----:B------:R1:W-:Y:S04]  /*bf20*/  STL [R1+0x1b0], R0 ;  /* 0x0001b00001007387 */ /* 0x0003e80000100800 */
[----:B------:R-:W-:Y:S01]  /*bf30*/  FADD.FTZ R14, R14, -UR28 ;  /* 0x8000001c0e0e7e21 */ /* 0x000fe20008010000 */
[----:B0-----:R-:W-:Y:S01]  /*bf40*/  FMUL.FTZ R46, R46, R15 ;  /* 0x0000000f2e2e7220 */ /* 0x001fe20000410000 */
[----:B------:R-:W-:-:S02]  /*bf50*/  FADD.FTZ R15, -R15, 1 ;  /* 0x3f8000000f0f7421 */ /* 0x000fc40000010100 */
[----:B-1----:R-:W-:Y:S02]  /*bf60*/  FMUL.FTZ R0, R14, UR16 ;  /* 0x000000100e007c20 */ /* 0x002fe40008410000 */
[----:B------:R-:W-:Y:S02]  /*bf70*/  FFMA.FTZ R15, R12, R15, 1 ;  /* 0x3f8000000c0f7423 */ /* 0x000fe4000001000f */
        /* <DEDUP_REMOVED lines=8> */
[----:B------:R-:W4:Y:S01]  /*c000*/  LDL.LU R7, [R1+0x308] ;  /* 0x0003080001077983 */ /* 0x000f220000300800 */
        /* <DEDUP_REMOVED lines=27> */
[----:B------:R0:W1:Y:S01]  /*c1c0*/  MUFU.RCP R15, R14 ;  /* 0x0000000e000f7308 */ /* 0x0000620000001000 */
[----:B------:R-:W-:Y:S02]  /*c1d0*/  SHF.L.U32 R36, R36, 0x10, RZ ;  /* 0x0000001024247819 */ /* 0x000fe400000006ff */
[----:B0-----:R-:W-:Y:S01]  /*c1e0*/  SHF.L.U32 R14, R53, 0x10, RZ ;  /* 0x00000010350e7819 */ /* 0x001fe200000006ff */
[----:B------:R0:W-:Y:S04]  /*c1f0*/  STL [R1+0x19c], R0 ;  /* 0x00019c0001007387 */ /* 0x0001e80000100800 */
[----:B------:R-:W-:Y:S01]  /*c200*/  FADD.FTZ R14, R14, -UR28 ;  /* 0x8000001c0e0e7e21 */ /* 0x000fe20008010000 */
[----:B-1----:R-:W-:Y:S01]  /*c210*/  FMUL.FTZ R36, R36, R15 ;  /* 0x0000000f24247220 */ /* 0x002fe20000410000 */
[----:B------:R-:W-:-:S02]  /*c220*/  FADD.FTZ R15, -R15, 1 ;  /* 0x3f8000000f0f7421 */ /* 0x000fc40000010100 */
[----:B0-----:R-:W-:Y:S02]  /*c230*/  FMUL.FTZ R0, R14, UR16 ;  /* 0x000000100e007c20 */ /* 0x001fe40008410000 */
        /* <DEDUP_REMOVED lines=21> */
[----:B------:R0:W1:Y:S01]  /*c390*/  MUFU.RCP R15, R14 ;  /* 0x0000000e000f7308 */ /* 0x0000620000001000 */
[----:B------:R4:W-:Y:S01]  /*c3a0*/  STL [R1+0x194], R0 ;  /* 0x0001940001007387 */ /* 0x0009e20000100800 */
[----:B0-----:R-:W-:-:S03]  /*c3b0*/  SHF.L.U32 R14, R38, 0x10, RZ ;  /* 0x00000010260e7819 */ /* 0x001fc600000006ff */
[----:B----4-:R-:W4:Y:S02]  /*c3c0*/  LDL.LU R0, [R1+0x318] ;  /* 0x0003180001007983 */ /* 0x010f240000300800 */
[----:B------:R-:W-:-:S04]  /*c3d0*/  FADD.FTZ R14, R14, -UR28 ;  /* 0x8000001c0e0e7e21 */ /* 0x000fc80008010000 */
[----:B------:R-:W-:Y:S01]  /*c3e0*/  FMUL.FTZ R6, R14, UR16 ;  /* 0x000000100e067c20 */ /* 0x000fe20008410000 */
[----:B---3--:R-:W-:Y:S02]  /*c3f0*/  SHF.L.U32 R20, R8, 0x10, RZ ;  /* 0x0000001008147819 */ /* 0x008fe400000006ff */
[----:B------:R-:W3:Y:S03]  /*c400*/  LDL.LU R8, [R1+0x320] ;  /* 0x0003200001087983 */ /* 0x000ee60000300800 */
[----:B-1----:R-:W-:Y:S01]  /*c410*/  FMUL.FTZ R20, R20, R15 ;  /* 0x0000000f14147220 */ /* 0x002fe20000410000 */
[----:B------:R-:W-:-:S04]  /*c420*/  FADD.FTZ R15, -R15, 1 ;  /* 0x3f8000000f0f7421 */ /* 0x000fc80000010100 */
        /* <DEDUP_REMOVED lines=8> */
[----:B0-----:R-:W-:-:S05]  /*c4b0*/  SHF.L.U32 R14, R7, 0x10, RZ ;  /* 0x00000010070e7819 */ /* 0x001fca00000006ff */
[----:B------:R-:W-:Y:S01]  /*c4c0*/  FADD.FTZ R14, R14, -UR28 ;  /* 0x8000001c0e0e7e21 */ /* 0x000fe20008010000 */
[----:B-1----:R-:W-:Y:S01]  /*c4d0*/  FMUL.FTZ R40, R40, R15 ;  /* 0x0000000f28287220 */ /* 0x002fe20000410000 */
[----:B------:R-:W-:Y:S02]  /*c4e0*/  FADD.FTZ R15, -R15, 1 ;  /* 0x3f8000000f0f7421 */ /* 0x000fe40000010100 */
[----:B------:R-:W-:Y:S02]  /*c4f0*/  FMUL.FTZ R7, R14, UR16 ;  /* 0x000000100e077c20 */ /* 0x000fe40008410000 */
[----:B------:R-:W-:Y:S02]  /*c500*/  FFMA.FTZ R15, R12, R15, 1 ;  /* 0x3f8000000c0f7423 */ /* 0x000fe4000001000f */
[----:B------:R-:W-:Y:S01]  /*c510*/  FFMA.FTZ R12, R5, R7, R3 ;  /* 0x00000007050c7223 */ /* 0x000fe20000010003 */
[----:B------:R0:W-:Y:S04]  /*c520*/  STL [R1+0x18c], R7 ;  /* 0x00018c0701007387 */ /* 0x0001e80000100800 */
[----:B0-----:R-:W3:Y:S04]  /*c530*/  LDL.LU R7, [R1+0x32c] ;  /* 0x00032c0001077983 */ /* 0x001ee80000300800 */
[----:B------:R0:W-:Y:S04]  /*c540*/  STL [R1+0x190], R6 ;  /* 0x0001900601007387 */ /* 0x0001e80000100800 */
[----:B0-----:R-:W3:Y:S01]  /*c550*/  LDL.LU R6, [R1+0x324] ;  /* 0x0003240001067983 */ /* 0x001ee20000300800 */
[----:B------:R-:W-:-:S06]  /*c560*/  FMUL.FTZ R14, R12, -1.4426950216293334961 ;  /* 0xbfb8aa3b0c0e7820 */ /* 0x000fcc0000410000 */
[----:B------:R-:W0:Y:S02]  /*c570*/  MUFU.EX2 R14, R14 ;  /* 0x0000000e000e7308 */ /* 0x000e240000000800 */
[----:B0-----:R-:W-:-:S04]  /*c580*/  FADD.FTZ R14, R14, 1 ;  /* 0x3f8000000e0e7421 */ /* 0x001fc80000010000 */
[----:B------:R2:W0:Y:S01]  /*c590*/  MUFU.RCP R17, R14 ;  /* 0x0000000e00117308 */ /* 0x0004220000001000 */
[----:B------:R-:W-:Y:S01]  /*c5a0*/  FMUL.FTZ R40, R40, R15 ;  /* 0x0000000f28287220 */ /* 0x000fe20000410000 */
[----:B--2---:R-:W-:Y:S02]  /*c5b0*/  SHF.L.U32 R14, R9, 0x10, RZ ;  /* 0x00000010090e7819 */ /* 0x004fe400000006ff */
[----:B------:R-:W2:Y:S03]  /*c5c0*/  LDL.LU R9, [R1+0x328] ;  /* 0x0003280001097983 */ /* 0x000ea60000300800 */
[----:B0-----:R-:W-:Y:S01]  /*c5d0*/  FMUL.FTZ R14, R14, R17 ;  /* 0x000000110e0e7220 */ /* 0x001fe20000410000 */
[----:B------:R-:W-:-:S04]  /*c5e0*/  FADD.FTZ R17, -R17, 1 ;  /* 0x3f80000011117421 */ /* 0x000fc80000010100 */
[----:B------:R-:W-:Y:S01]  /*c5f0*/  FFMA.FTZ R17, R12, R17, 1 ;  /* 0x3f8000000c117423 */ /* 0x000fe20000010011 */
[----:B----4-:R-:W-:-:S05]  /*c600*/  SHF.L.U32 R15, R0, 0x10, RZ ;  /* 0x00000010000f7819 */ /* 0x010fca00000006ff */
[----:B------:R-:W-:-:S04]  /*c610*/  FADD.FTZ R15, R15, -UR28 ;  /* 0x8000001c0f0f7e21 */ /* 0x000fc80008010000 */
[----:B------:R-:W-:-:S04]  /*c620*/  FMUL.FTZ R0, R15, UR16 ;  /* 0x000000100f007c20 */ /* 0x000fc80008410000 */
[----:B------:R-:W-:Y:S01]  /*c630*/  FFMA.FTZ R12, R4, R0, R2 ;  /* 0x00000000040c7223 */ /* 0x000fe20000010002 */
[----:B------:R0:W-:Y:S04]  /*c640*/  STL [R1+0x184], R0 ;  /* 0x0001840001007387 */ /* 0x0001e80000100800 */
[----:B0-----:R-:W4:Y:S01]  /*c650*/  LDL.LU R0, [R1+0x330] ;  /* 0x0003300001007983 */ /* 0x001f220000300800 */
[----:B---3--:R-:W-:-:S03]  /*c660*/  SHF.L.U32 R38, R8, 0x10, RZ ;  /* 0x0000001008267819 */ /* 0x008fc600000006ff */
[----:B------:R-:W3:Y:S01]  /*c670*/  LDL.LU R8, [R1+0x334] ;  /* 0x0003340001087983 */ /* 0x000ee20000300800 */
[----:B------:R-:W-:-:S03]  /*c680*/  FMUL.FTZ R15, R12, -1.4426950216293334961 ;  /* 0xbfb8aa3b0c0f7820 */ /* 0x000fc60000410000 */
[----:B------:R0:W-:Y:S03]  /*c690*/  STL [R1+0x3ac], R27 ;  /* 0x0003ac1b01007387 */ /* 0x0001e60000100800 */
[----:B------:R-:W1:Y:S01]  /*c6a0*/  MUFU.EX2 R15, R15 ;  /* 0x0000000f000f7308 */ /* 0x000e620000000800 */
[----:B0-----:R-:W3:Y:S01]  /*c6b0*/  LDL.LU R27, [R1+0x338] ;  /* 0x00033800011b7983 */ /* 0x001ee20000300800 */
[----:B------:R-:W-:-:S03]  /*c6c0*/  FMUL.FTZ R14, R14, R17 ;  /* 0x000000110e0e7220 */ /* 0x000fc60000410000 */
[----:B------:R0:W-:Y:S01]  /*c6d0*/  STL [R1+0x3b8], R26 ;  /* 0x0003b81a01007387 */ /* 0x0001e20000100800 */
[----:B-1----:R-:W-:-:S04]  /*c6e0*/  FADD.FTZ R15, R15, 1 ;  /* 0x3f8000000f0f7421 */ /* 0x002fc80000010000 */
[----:B------:R-:W1:Y:S01]  /*c6f0*/  MUFU.RCP R17, R15 ;  /* 0x0000000f00117308 */ /* 0x000e620000001000 */
[----:B0-----:R-:W3:Y:S01]  /*c700*/  LDL.LU R26, [R1+0x340] ;  /* 0x00034000011a7983 */ /* 0x001ee20000300800 */
[----:B------:R-:W-:-:S03]  /*c710*/  SHF.L.U32 R35, R7, 0x10, RZ ;  /* 0x0000001007237819 */ /* 0x000fc600000006ff */
[----:B------:R-:W3:Y:S01]  /*c720*/  LDL.LU R7, [R1+0x33c] ;  /* 0x00033c0001077983 */ /* 0x000ee20000300800 */
[----:B-1----:R-:W-:Y:S01]  /*c730*/  FMUL.FTZ R38, R38, R17 ;  /* 0x0000001126267220 */ /* 0x002fe20000410000 */
[----:B------:R-:W-:Y:S01]  /*c740*/  FADD.FTZ R17, -R17, 1 ;  /* 0x3f80000011117421 */ /* 0x000fe20000010100 */
[----:B------:R-:W-:-:S05]  /*c750*/  SHF.L.U32 R15, R6, 0x10, RZ ;  /* 0x00000010060f7819 */ /* 0x000fca00000006ff */
[----:B------:R-:W-:-:S04]  /*c760*/  FADD.FTZ R15, R15, -UR28 ;  /* 0x8000001c0f0f7e21 */ /* 0x000fc80008010000 */
[----:B------:R-:W-:Y:S01]  /*c770*/  FMUL.FTZ R6, R15, UR16 ;  /* 0x000000100f067c20 */ /* 0x000fe20008410000 */
[----:B------:R-:W-:-:S03]  /*c780*/  FFMA.FTZ R17, R12, R17, 1 ;  /* 0x3f8000000c117423 */ /* 0x000fc60000010011 */
[----:B------:R-:W-:Y:S01]  /*c790*/  FFMA.FTZ R12, R5, R6, R3 ;  /* 0x00000006050c7223 */ /* 0x000fe20000010003 */
[----:B------:R0:W-:Y:S04]  /*c7a0*/  STL [R1+0x174], R6 ;  /* 0x0001740601007387 */ /* 0x0001e80000100800 */
[----:B0-----:R-:W3:Y:S04]  /*c7b0*/  LDL.LU R6, [R1+0x344] ;  /* 0x0003440001067983 */ /* 0x001ee80000300800 */
[----:B------:R0:W-:Y:S04]  /*c7c0*/  STL [R1+0x150], R22 ;  /* 0x0001501601007387 */ /* 0x0001e80000100800 */
[----:B0-----:R-:W3:Y:S01]  /*c7d0*/  LDL.LU R22, [R1+0x34c] ;  /* 0x00034c0001167983 */ /* 0x001ee20000300800 */
[----:B------:R-:W-:-:S06]  /*c7e0*/  FMUL.FTZ R15, R12, -1.4426950216293334961 ;  /* 0xbfb8aa3b0c0f7820 */ /* 0x000fcc0000410000 */
[----:B------:R-:W0:Y:S01]  /*c7f0*/  MUFU.EX2 R15, R15 ;  /* 0x0000000f000f7308 */ /* 0x000e220000000800 */
[----:B------:R-:W-:Y:S01]  /*c800*/  FMUL.FTZ R38, R38, R17 ;  /* 0x0000001126267220 */ /* 0x000fe20000410000 */
[----:B0-----:R-:W-:-:S04]  /*c810*/  FADD.FTZ R15, R15, 1 ;  /* 0x3f8000000f0f7421 */ /* 0x001fc80000010000 */
[----:B------:R-:W0:Y:S02]  /*c820*/  MUFU.RCP R17, R15 ;  /* 0x0000000f00117308 */ /* 0x000e240000001000 */
[----:B0-----:R-:W-:Y:S01]  /*c830*/  FMUL.FTZ R35, R35, R17 ;  /* 0x0000001123237220 */ /* 0x001fe20000410000 */
[----:B------:R-:W-:-:S04]  /*c840*/  FADD.FTZ R17, -R17, 1 ;  /* 0x3f80000011117421 */ /* 0x000fc80000010100 */
[----:B------:R-:W-:Y:S01]  /*c850*/  FFMA.FTZ R17, R12, R17, 1 ;  /* 0x3f8000000c117423 */ /* 0x000fe20000010011 */
[----:B--2---:R-:W-:-:S05]  /*c860*/  SHF.L.U32 R15, R9, 0x10, RZ ;  /* 0x00000010090f7819 */ /* 0x004fca00000006ff */
[----:B------:R-:W-:-:S04]  /*c870*/  FADD.FTZ R15, R15, -UR28 ;  /* 0x8000001c0f0f7e21 */ /* 0x000fc80008010000 */
[----:B------:R-:W-:-:S04]  /*c880*/  FMUL.FTZ R9, R15, UR16 ;  /* 0x000000100f097c20 */ /* 0x000fc80008410000 */
[----:B------:R-:W-:-:S04]  /*c890*/  FFMA.FTZ R15, R4, R9, R2 ;  /* 0x00000009040f7223 */ /* 0x000fc80000010002 */
[----:B------:R-:W-:-:S06]  /*c8a0*/  FMUL.FTZ R12, R15, -1.4426950216293334961 ;  /* 0xbfb8aa3b0f0c7820 */ /* 0x000fcc0000410000 */
[----:B------:R-:W0:Y:S02]  /*c8b0*/  MUFU.EX2 R12, R12 ;  /* 0x0000000c000c7308 */ /* 0x000e240000000800 */
[----:B0-----:R-:W-:-:S04]  /*c8c0*/  FADD.FTZ R12, R12, 1 ;  /* 0x3f8000000c0c7421 */ /* 0x001fc80000010000 */
[----:B------:R4:W0:Y:S01]  /*c8d0*/  MUFU.RCP R18, R12 ;  /* 0x0000000c00127308 */ /* 0x0008220000001000 */
[----:B------:R-:W-:Y:S01]  /*c8e0*/  FMUL.FTZ R35, R35, R17 ;  /* 0x0000001123237220 */ /* 0x000fe20000410000 */
[----:B----4-:R-:W-:Y:S02]  /*c8f0*/  SHF.L.U32 R12, R0, 0x10, RZ ;  /* 0x00000010000c7819 */ /* 0x010fe400000006ff */
[----:B------:R-:W2:Y:S03]  /*c900*/  LDL.LU R0, [R1+0x348] ;  /* 0x0003480001007983 */ /* 0x000ea60000300800 */
[----:B0-----:R-:W-:Y:S01]  /*c910*/  FMUL.FTZ R12, R12, R18 ;  /* 0x000000120c0c7220 */ /* 0x001fe20000410000 */
[----:B------:R-:W-:-:S04]  /*c920*/  FADD.FTZ R18, -R18, 1 ;  /* 0x3f80000012127421 */ /* 0x000fc80000010100 */
[----:B------:R-:W-:Y:S01]  /*c930*/  FFMA.FTZ R18, R15, R18, 1 ;  /* 0x3f8000000f127423 */ /* 0x000fe20000010012 */
[----:B---3--:R-:W-:-:S05]  /*c940*/  SHF.L.U32 R17, R8, 0x10, RZ ;  /* 0x0000001008117819 */ /* 0x008fca00000006ff */
[----:B------:R-:W-:-:S04]  /*c950*/  FADD.FTZ R17, R17, -UR28 ;  /* 0x8000001c11117e21 */ /* 0x000fc80008010000 */
[----:B------:R-:W-:-:S04]  /*c960*/  FMUL.FTZ R8, R17, UR16 ;  /* 0x0000001011087c20 */ /* 0x000fc80008410000 */
[----:B------:R-:W-:-:S04]  /*c970*/  FFMA.FTZ R15, R5, R8, R3 ;  /* 0x00000008050f7223 */ /* 0x000fc80000010003 */
[----:B------:R-:W-:-:S06]  /*c980*/  FMUL.FTZ R17, R15, -1.4426950216293334961 ;  /* 0xbfb8aa3b0f117820 */ /* 0x000fcc0000410000 */
[----:B------:R-:W0:Y:S01]  /*c990*/  MUFU.EX2 R17, R17 ;  /* 0x0000001100117308 */ /* 0x000e220000000800 */
[----:B------:R-:W-:Y:S01]  /*c9a0*/  FMUL.FTZ R12, R12, R18 ;  /* 0x000000120c0c7220 */ /* 0x000fe20000410000 */
[----:B0-----:R-:W-:-:S04]  /*c9b0*/  FADD.FTZ R17, R17, 1 ;  /* 0x3f80000011117421 */ /* 0x001fc80000010000 */
[----:B------:R-:W0:Y:S01]  /*c9c0*/  MUFU.RCP R18, R17 ;  /* 0x0000001100127308 */ /* 0x000e220000001000 */
[----:B------:R-:W-:Y:S01]  /*c9d0*/  SHF.L.U32 R34, R27, 0x10, RZ ;  /* 0x000000101b227819 */ /* 0x000fe200000006ff */
[----:B------:R1:W-:Y:S01]  /*c9e0*/  STL [R1+0x3a8], R28 ;  /* 0x0003a81c01007387 */ /* 0x0003e20000100800 */
[----:B------:R-:W-:-:S03]  /*c9f0*/  SHF.L.U32 R21, R26, 0x10, RZ ;  /* 0x000000101a157819 */ /* 0x000fc600000006ff */
[----:B------:R-:W3:Y:S04]  /*ca00*/  LDL.LU R26, [R1+0x354] ;  /* 0x00035400011a7983 */ /* 0x000ee80000300800 */
[----:B------:R4:W-:Y:S04]  /*ca10*/  STL [R1+0x39c], R30 ;  /* 0x00039c1e01007387 */ /* 0x0009e80000100800 */
[----:B-1----:R-:W3:Y:S01]  /*ca20*/  LDL.LU R28, [R1+0x350] ;  /* 0x00035000011c7983 */ /* 0x002ee20000300800 */
[----:B0-----:R-:W-:Y:S01]  /*ca30*/  FMUL.FTZ R34, R34, R18 ;  /* 0x0000001222227220 */ /* 0x001fe20000410000 */
[----:B------:R-:W-:-:S02]  /*ca40*/  FADD.FTZ R18, -R18, 1 ;  /* 0x3f80000012127421 */ /* 0x000fc40000010100 */
[----:B----4-:R-:W4:Y:S01]  /*ca50*/  LDL.LU R30, [R1+0x358] ;  /* 0x00035800011e7983 */ /* 0x010f220000300800 */
[----:B------:R-:W-:-:S03]  /*ca60*/  SHF.L.U32 R17, R7, 0x10, RZ ;  /* 0x0000001007117819 */ /* 0x000fc600000006ff */
[----:B------:R0:W-:Y:S02]  /*ca70*/  STL [R1+0x394], R32 ;  /* 0x0003942001007387 */ /* 0x0001e40000100800 */
[----:B------:R-:W-:Y:S01]  /*ca80*/  FADD.FTZ R17, R17, -UR28 ;  /* 0x8000001c11117e21 */ /* 0x000fe20008010000 */
[----:B------:R-:W-:Y:S01]  /*ca90*/  FFMA.FTZ R18, R15, R18, 1 ;  /* 0x3f8000000f127423 */ /* 0x000fe20000010012 */
[----:B------:R1:W-:Y:S02]  /*caa0*/  STL [R1+0x3a4], R31 ;  /* 0x0003a41f01007387 */ /* 0x0003e40000100800 */
[----:B------:R-:W-:Y:S02]  /*cab0*/  FMUL.FTZ R7, R17, UR16 ;  /* 0x0000001011077c20 */ /* 0x000fe40008410000 */
[----:B------:R1:W-:Y:S02]  /*cac0*/  STL [R1+0x3b4], R52 ;  /* 0x0003b43401007387 */ /* 0x0003e40000100800 */
[----:B------:R-:W-:-:S02]  /*cad0*/  FFMA.FTZ R15, R4, R7, R2 ;  /* 0x00000007040f7223 */ /* 0x000fc40000010002 */
[----:B0-----:R-:W4:Y:S02]  /*cae0*/  LDL.LU R32, [R1+0x314] ;  /* 0x0003140001207983 */ /* 0x001f240000300800 */
[----:B------:R-:W-:Y:S01]  /*caf0*/  FMUL.FTZ R17, R15, -1.4426950216293334961 ;  /* 0xbfb8aa3b0f117820 */ /* 0x000fe20000410000 */
[----:B------:R-:W-:Y:S01]  /*cb00*/  FMUL.FTZ R34, R34, R18 ;  /* 0x0000001222227220 */ /* 0x000fe20000410000 */
[----:B------:R-:W4:Y:S04]  /*cb10*/  LDL.LU R27, [R1+0x370] ;  /* 0x00037000011b7983 */ /* 0x000f280000300800 */
[----:B------:R-:W0:Y:S01]  /*cb20*/  MUFU.EX2 R17, R17 ;  /* 0x0000001100117308 */ /* 0x000e220000000800 */
[----:B-1----:R-:W4:Y:S04]  /*cb30*/  LDL.LU R31, [R1+0x36c] ;  /* 0x00036c00011f7983 */ /* 0x002f280000300800 */
[----:B------:R-:W4:Y:S01]  /*cb40*/  LDL.LU R52, [R1+0x310] ;  /* 0x0003100001347983 */ /* 0x000f220000300800 */
[----:B0-----:R-:W-:-:S04]  /*cb50*/  FADD.FTZ R17, R17, 1 ;  /* 0x3f80000011117421 */ /* 0x001fc80000010000 */
[----:B------:R0:W1:Y:S02]  /*cb60*/  MUFU.RCP R18, R17 ;  /* 0x0000001100127308 */ /* 0x0000640000001000 */
[----:B0-----:R-:W-:-:S05]  /*cb70*/  SHF.L.U32 R17, R6, 0x10, RZ ;  /* 0x0000001006117819 */ /* 0x001fca00000006ff */
[----:B------:R-:W-:-:S04]  /*cb80*/  FADD.FTZ R17, R17, -UR28 ;  /* 0x8000001c11117e21 */ /* 0x000fc80008010000 */
[----:B------:R-:W-:Y:S01]  /*cb90*/  FMUL.FTZ R6, R17, UR16 ;  /* 0x0000001011067c20 */ /* 0x000fe20008410000 */
[----:B-1----:R-:W-:Y:S01]  /*cba0*/  FMUL.FTZ R21, R21, R18 ;  /* 0x0000001215157220 */ /* 0x002fe20000410000 */
[----:B------:R-:W-:Y:S02]  /*cbb0*/  FADD.FTZ R18, -R18, 1 ;  /* 0x3f80000012127421 */ /* 0x000fe40000010100 */
[----:B------:R-:W-:Y:S02]  /*cbc0*/  FFMA.FTZ R17, R5, R6, R3 ;  /* 0x0000000605117223 */ /* 0x000fe40000010003 */
[----:B------:R-:W-:Y:S02]  /*cbd0*/  FFMA.FTZ R18, R15, R18, 1 ;  /* 0x3f8000000f127423 */ /* 0x000fe40000010012 */
[----:B------:R-:W-:-:S06]  /*cbe0*/  FMUL.FTZ R15, R17, -1.4426950216293334961 ;  /* 0xbfb8aa3b110f7820 */ /* 0x000fcc0000410000 */
[----:B------:R-:W0:Y:S02]  /*cbf0*/  MUFU.EX2 R15, R15 ;  /* 0x0000000f000f7308 */ /* 0x000e240000000800 */
[----:B0-----:R-:W-:-:S04]  /*cc00*/  FADD.FTZ R15, R15, 1 ;  /* 0x3f8000000f0f7421 */ /* 0x001fc80000010000 */
[----:B------:R0:W1:Y:S02]  /*cc10*/  MUFU.RCP R19, R15 ;  /* 0x0000000f00137308 */ /* 0x0000640000001000 */
[----:B0-----:R-:W-:Y:S02]  /*cc20*/  SHF.L.U32 R15, R22, 0x10, RZ ;  /* 0x00000010160f7819 */ /* 0x001fe400000006ff */
[----:B------:R-:W4:Y:S01]  /*cc30*/  LDL.LU R22, [R1+0x368] ;  /* 0x0003680001167983 */ /* 0x000f220000300800 */
[----:B------:R-:W-:Y:S02]  /*cc40*/  FMUL.FTZ R21, R21, R18 ;  /* 0x0000001215157220 */ /* 0x000fe40000410000 */
[----:B-1----:R-:W-:Y:S01]  /*cc50*/  FMUL.FTZ R15, R15, R19 ;  /* 0x000000130f0f7220 */ /* 0x002fe20000410000 */
[----:B------:R-:W-:-:S04]  /*cc60*/  FADD.FTZ R19, -R19, 1 ;  /* 0x3f80000013137421 */ /* 0x000fc80000010100 */
[----:B------:R-:W-:-:S04]  /*cc70*/  FFMA.FTZ R19, R17, R19, 1 ;  /* 0x3f80000011137423 */ /* 0x000fc80000010013 */
[----:B------:R-:W-:Y:S01]  /*cc80*/  FMUL.FTZ R15, R15, R19 ;  /* 0x000000130f0f7220 */ /* 0x000fe20000410000 */
[----:B--2---:R-:W-:-:S05]  /*cc90*/  SHF.L.U32 R18, R0, 0x10, RZ ;  /* 0x0000001000127819 */ /* 0x004fca00000006ff */
[----:B------:R-:W-:-:S04]  /*cca0*/  FADD.FTZ R18, R18, -UR28 ;  /* 0x8000001c12127e21 */ /* 0x000fc80008010000 */
[----:B------:R-:W-:-:S04]  /*ccb0*/  FMUL.FTZ R0, R18, UR16 ;  /* 0x0000001012007c20 */ /* 0x000fc80008410000 */
[----:B------:R-:W-:-:S04]  /*ccc0*/  FFMA.FTZ R17, R4, R0, R2 ;  /* 0x0000000004117223 */ /* 0x000fc80000010002 */
[----:B------:R-:W-:-:S06]  /*ccd0*/  FMUL.FTZ R18, R17, -1.4426950216293334961 ;  /* 0xbfb8aa3b11127820 */ /* 0x000fcc0000410000 */
[----:B------:R-:W0:Y:S02]  /*cce0*/  MUFU.EX2 R18, R18 ;  /* 0x0000001200127308 */ /* 0x000e240000000800 */
[----:B0-----:R-:W-:-:S04]  /*ccf0*/  FADD.FTZ R18, R18, 1 ;  /* 0x3f80000012127421 */ /* 0x001fc80000010000 */
[----:B------:R0:W1:Y:S01]  /*cd00*/  MUFU.RCP R53, R18 ;  /* 0x0000001200357308 */ /* 0x0000620000001000 */
[----:B---3--:R-:W-:Y:S01]  /*cd10*/  SHF.L.U32 R19, R26, 0x10, RZ ;  /* 0x000000101a137819 */ /* 0x008fe200000006ff */
[----:B------:R-:W-:Y:S01]  /*cd20*/  STL [R1+0x398], R29 ;  /* 0x0003981d01007387 */ /* 0x000fe20000100800 */
[----:B0-----:R-:W-:-:S03]  /*cd30*/  SHF.L.U32 R18, R28, 0x10, RZ ;  /* 0x000000101c127819 */ /* 0x001fc600000006ff */
[----:B------:R-:W-:Y:S01]  /*cd40*/  FADD.FTZ R19, R19, -UR28 ;  /* 0x8000001c13137e21 */ /* 0x000fe20008010000 */
[----:B------:R0:W-:Y:S01]  /*cd50*/  STL [R1+0x390], R16 ;  /* 0x0003901001007387 */ /* 0x0001e20000100800 */
[----:B-1----:R-:W-:Y:S01]  /*cd60*/  FMUL.FTZ R18, R18, R53 ;  /* 0x0000003512127220 */ /* 0x002fe20000410000 */
[----:B------:R-:W-:Y:S01]  /*cd70*/  FADD.FTZ R53, -R53, 1 ;  /* 0x3f80000035357421 */ /* 0x000fe20000010100 */
[----:B----4-:R-:W-:Y:S01]  /*cd80*/  SHF.L.U32 R30, R30, 0x10, RZ ;  /* 0x000000101e1e7819 */ /* 0x010fe200000006ff */
[----:B------:R1:W-:Y:S02]  /*cd90*/  STL [R1+0x3a0], R13 ;  /* 0x0003a00d01007387 */ /* 0x0003e40000100800 */
[----:B------:R-:W-:Y:S01]  /*cda0*/  FFMA.FTZ R53, R17, R53, 1 ;  /* 0x3f80000011357423 */ /* 0x000fe20000010035 */
[----:B------:R-:W-:Y:S01]  /*cdb0*/  FMUL.FTZ R17, R19, UR16 ;  /* 0x0000001013117c20 */ /* 0x000fe20008410000 */
[----:B0-----:R-:W2:Y:S02]  /*cdc0*/  LDL.LU R16, [R1+0x364] ;  /* 0x0003640001107983 */ /* 0x001ea40000300800 */
[----:B------:R-:W-:Y:S01]  /*cdd0*/  FMUL.FTZ R18, R18, R53 ;  /* 0x0000003512127220 */ /* 0x000fe20000410000 */
[----:B------:R-:W-:Y:S01]  /*cde0*/  FFMA.FTZ R53, R5, R17, R3 ;  /* 0x0000001105357223 */ /* 0x000fe20000010003 */
[----:B------:R-:W3:Y:S03]  /*cdf0*/  LDL.LU R29, [R1+0x304] ;  /* 0x00030400011d7983 */ /* 0x000ee60000300800 */
[----:B------:R-:W-:Y:S01]  /*ce00*/  FMUL.FTZ R19, R53, -1.4426950216293334961 ;  /* 0xbfb8aa3b35137820 */ /* 0x000fe20000410000 */
[----:B-1----:R-:W3:Y:S04]  /*ce10*/  LDL.LU R13, [R1+0x360] ;  /* 0x00036000010d7983 */ /* 0x002ee80000300800 */
[----:B------:R-:W4:Y:S01]  /*ce20*/  LDL.LU R28, [R1+0x300] ;  /* 0x00030000011c7983 */ /* 0x000f220000300800 */
[----:B------:R-:W0:Y:S03]  /*ce30*/  MUFU.EX2 R19, R19 ;  /* 0x0000001300137308 */ /* 0x000e260000000800 */
[----:B------:R-:W3:Y:S01]  /*ce40*/  LDL.LU R26, [R1+0x2e0] ;  /* 0x0002e000011a7983 */ /* 0x000ee20000300800 */
[----:B0-----:R-:W-:-:S06]  /*ce50*/  FADD.FTZ R19, R19, 1 ;  /* 0x3f80000013137421 */ /* 0x001fcc0000010000 */
[----:B------:R-:W0:Y:S01]  /*ce60*/  MUFU.RCP R19, R19 ;  /* 0x0000001300137308 */ /* 0x000e220000001000 */
[----:B------:R-:W-:Y:S01]  /*ce70*/  FADD.FTZ R27, R27, R10 ;  /* 0x0000000a1b1b7221 */ /* 0x000fe20000010000 */
[----:B0-----:R-:W-:Y:S01]  /*ce80*/  FMUL.FTZ R30, R30, R19 ;  /* 0x000000131e1e7220 */ /* 0x001fe20000410000 */
[----:B------:R-:W-:-:S04]  /*ce90*/  FADD.FTZ R19, -R19, 1 ;  /* 0x3f80000013137421 */ /* 0x000fc80000010100 */
[----:B------:R-:W-:Y:S01]  /*cea0*/  FFMA.FTZ R19, R53, R19, 1 ;  /* 0x3f80000035137423 */ /* 0x000fe20000010013 */
[----:B------:R-:W-:-:S03]  /*ceb0*/  FMUL.FTZ R53, R4, R10 ;  /* 0x0000000a04357220 */ /* 0x000fc60000410000 */
[----:B------:R-:W-:Y:S01]  /*cec0*/  FMUL.FTZ R19, R30, R19 ;  /* 0x000000131e137220 */ /* 0x000fe20000410000 */
[----:B------:R-:W-:Y:S02]  /*ced0*/  FFMA.FTZ R30, R52, R10, R31 ;  /* 0x0000000a341e7223 */ /* 0x000fe4000001001f */
[----:B------:R-:W2:Y:S04]  /*cee0*/  LDL.LU R10, [R1+0x35c] ;  /* 0x00035c00010a7983 */ /* 0x000ea80000300800 */
[----:B------:R0:W-:Y:S04]  /*cef0*/  STL [R1+0x3b0], R47 ;  /* 0x0003b02f01007387 */ /* 0x0001e80000100800 */
[----:B------:R-:W3:Y:S04]  /*cf00*/  LDL.LU R31, [R1+0x2c4] ;  /* 0x0002c400011f7983 */ /* 0x000ee80000300800 */
[----:B0-----:R-:W3:Y:S01]  /*cf10*/  LDL.LU R47, [R1+0x2c8] ;  /* 0x0002c800012f7983 */ /* 0x001ee20000300800 */
[----:B------:R-:W-:-:S03]  /*cf20*/  FADD.FTZ R32, R32, R22 ;  /* 0x0000001620207221 */ /* 0x000fc60000010000 */
[----:B------:R-:W3:Y:S01]  /*cf30*/  LDL.LU R22, [R1+0x3bc] ;  /* 0x0003bc0001167983 */ /* 0x000ee20000300800 */
[----:B--2---:R-:W-:Y:S01]  /*cf40*/  FFMA.FTZ R10, R52, R53, R10 ;  /* 0x00000035340a7223 */ /* 0x004fe2000001000a */
[----:B------:R-:W-:Y:S01]  /*cf50*/  FADD.FTZ R53, R32, R53 ;  /* 0x0000003520357221 */ /* 0x000fe20000010000 */
[----:B----4-:R-:W-:Y:S02]  /*cf60*/  FFMA.FTZ R52, R28, R24, R30 ;  /* 0x000000181c347223 */ /* 0x010fe4000001001e */
[----:B------:R-:W2:Y:S01]  /*cf70*/  LDL.LU R30, [R1+0x140] ;  /* 0x00014000011e7983 */ /* 0x000ea20000300800 */
[----:B---3--:R-:W-:Y:S01]  /*cf80*/  FADD.FTZ R16, R16, R22 ;  /* 0x0000001610107221 */ /* 0x008fe20000010000 */
[-C--:B------:R-:W-:Y:S01]  /*cf90*/  FFMA.FTZ R13, R29, R22.reuse, R13 ;  /* 0x000000161d0d7223 */ /* 0x080fe2000001000d */
[----:B------:R-:W-:-:S04]  /*cfa0*/  FMUL.FTZ R22, R5, R22 ;  /* 0x0000001605167220 */ /* 0x000fc80000410000 */
[----:B------:R-:W-:Y:S01]  /*cfb0*/  FFMA.FTZ R10, R29, R22, R10 ;  /* 0x000000161d0a7223 */ /* 0x000fe2000001000a */
[----:B------:R-:W-:Y:S01]  /*cfc0*/  FADD.FTZ R29, R27, R24 ;  /* 0x000000181b1d7221 */ /* 0x000fe20000010000 */
[----:B------:R-:W-:Y:S01]  /*cfd0*/  FMUL.FTZ R24, R4, R24 ;  /* 0x0000001804187220 */ /* 0x000fe20000410000 */
[----:B------:R-:W-:Y:S01]  /*cfe0*/  FADD.FTZ R53, R22, R53 ;  /* 0x0000003516357221 */ /* 0x000fe20000010000 */
[----:B------:R-:W-:Y:S01]  /*cff0*/  FADD.FTZ R16, R16, R11 ;  /* 0x0000000b10107221 */ /* 0x000fe20000010000 */
[-C--:B------:R-:W-:Y:S01]  /*d000*/  FFMA.FTZ R32, R26, R11.reuse, R13 ;  /* 0x0000000b1a207223 */ /* 0x080fe2000001000d */
[----:B------:R-:W-:Y:S01]  /*d010*/  FFMA.FTZ R10, R28, R24, R10 ;  /* 0x000000181c0a7223 */ /* 0x000fe2000001000a */
[----:B------:R-:W-:Y:S01]  /*d020*/  FMUL.FTZ R11, R5, R11 ;  /* 0x0000000b050b7220 */ /* 0x000fe20000410000 */
[----:B------:R-:W-:Y:S01]  /*d030*/  FADD.FTZ R22, R53, R24 ;  /* 0x0000001835167221 */ /* 0x000fe20000010000 */
[----:B------:R-:W-:Y:S01]  /*d040*/  FMUL.FTZ R24, R4, R23 ;  /* 0x0000001704187220 */ /* 0x000fe20000410000 */
[----:B------:R-:W3:Y:S01]  /*d050*/  LDL.LU R27, [R1+0x13c] ;  /* 0x00013c00011b7983 */ /* 0x000ee20000300800 */
[----:B------:R-:W-:Y:S01]  /*d060*/  FFMA.FTZ R53, R26, R11, R10 ;  /* 0x0000000b1a357223 */ /* 0x000fe2000001000a */
[----:B------:R-:W-:Y:S01]  /*d070*/  FADD.FTZ R22, R11, R22 ;  /* 0x000000160b167221 */ /* 0x000fe20000010000 */
[----:B------:R-:W-:Y:S01]  /*d080*/  FMUL.FTZ R11, R5, R25 ;  /* 0x00000019050b7220 */ /* 0x000fe20000410000 */
[----:B------:R-:W4:Y:S01]  /*d090*/  LDL.LU R26, [R1+0x3b8] ;  /* 0x0003b800011a7983 */ /* 0x000f220000300800 */
[----:B------:R-:W-:Y:S01]  /*d0a0*/  FFMA.FTZ R53, R47, R24, R53 ;  /* 0x000000182f357223 */ /* 0x000fe20000010035 */
[----:B------:R-:W-:-:S02]  /*d0b0*/  FADD.FTZ R22, R22, R24 ;  /* 0x0000001816167221 */ /* 0x000fc40000010000 */
[----:B------:R-:W2:Y:S01]  /*d0c0*/  LDL.LU R13, [R1+0x2a0] ;  /* 0x0002a000010d7983 */ /* 0x000ea20000300800 */
[----:B------:R-:W-:Y:S01]  /*d0d0*/  FFMA.FTZ R53, R31, R11, R53 ;  /* 0x0000000b1f357223 */ /* 0x000fe20000010035 */
[----:B------:R-:W-:Y:S02]  /*d0e0*/  FADD.FTZ R22, R11, R22 ;  /* 0x000000160b167221 */ /* 0x000fe40000010000 */
[----:B------:R-:W3:Y:S04]  /*d0f0*/  LDL.LU R11, [R1+0x2b4] ;  /* 0x0002b400010b7983 */ /* 0x000ee80000300800 */
[----:B------:R-:W2:Y:S01]  /*d100*/  LDL.LU R28, [R1+0x134] ;  /* 0x00013400011c7983 */ /* 0x000ea20000300800 */
[----:B----4-:R-:W-:-:S04]  /*d110*/  FMUL.FTZ R24, R4, R26 ;  /* 0x0000001a04187220 */ /* 0x010fc80000410000 */
[----:B------:R-:W-:Y:S01]  /*d120*/  FADD.FTZ R22, R22, R24 ;  /* 0x0000001816167221 */ /* 0x000fe20000010000 */
[----:B---3--:R-:W-:Y:S02]  /*d130*/  FFMA.FTZ R53, R11, R24, R53 ;  /* 0x000000180b357223 */ /* 0x008fe40000010035 */
[----:B------:R-:W3:Y:S01]  /*d140*/  LDL.LU R24, [R1+0x2ac] ;  /* 0x0002ac0001187983 */ /* 0x000ee20000300800 */
[----:B------:R-:W-:Y:S01]  /*d150*/  FFMA.FTZ R10, R47, R23, R52 ;  /* 0x000000172f0a7223 */ /* 0x000fe20000010034 */
[----:B------:R-:W-:Y:S01]  /*d160*/  FADD.FTZ R47, R29, R23 ;  /* 0x000000171d2f7221 */ /* 0x000fe20000010000 */
[----:B------:R-:W-:Y:S01]  /*d170*/  FFMA.FTZ R23, R31, R25, R32 ;  /* 0x000000191f177223 */ /* 0x000fe20000010020 */
[----:B------:R-:W4:Y:S01]  /*d180*/  LDL.LU R52, [R1+0x3b4] ;  /* 0x0003b40001347983 */ /* 0x000f220000300800 */
[----:B------:R-:W-:Y:S01]  /*d190*/  FFMA.FTZ R10, R11, R26, R10 ;  /* 0x0000001a0b0a7223 */ /* 0x000fe2000001000a */
[-C--:B------:R-:W-:Y:S01]  /*d1a0*/  FMUL.FTZ R11, R5, R27.reuse ;  /* 0x0000001b050b7220 */ /* 0x080fe20000410000 */
[----:B------:R-:W-:Y:S01]  /*d1b0*/  FADD.FTZ R25, R16, R25 ;  /* 0x0000001910197221 */ /* 0x000fe20000010000 */
[----:B------:R-:W4:Y:S02]  /*d1c0*/  LDL.LU R29, [R1+0x280] ;  /* 0x00028000011d7983 */ /* 0x000f240000300800 */
[----:B------:R-:W-:Y:S01]  /*d1d0*/  FADD.FTZ R22, R11, R22 ;  /* 0x000000160b167221 */ /* 0x000fe20000010000 */
[----:B------:R-:W-:Y:S01]  /*d1e0*/  FADD.FTZ R25, R25, R27 ;  /* 0x0000001b19197221 */ /* 0x000fe20000010000 */
[----:B------:R-:W4:Y:S04]  /*d1f0*/  LDL.LU R32, [R1+0x12c] ;  /* 0x00012c0001207983 */ /* 0x000f280000300800 */
[----:B------:R-:W4:Y:S01]  /*d200*/  LDL.LU R31, [R1+0x130] ;  /* 0x00013000011f7983 */ /* 0x000f220000300800 */
[C---:B---3--:R-:W-:Y:S01]  /*d210*/  FFMA.FTZ R23, R24.reuse, R27, R23 ;  /* 0x0000001b18177223 */ /* 0x048fe20000010017 */
[----:B------:R-:W-:Y:S01]  /*d220*/  FFMA.FTZ R53, R24, R11, R53 ;  /* 0x0000000b18357223 */ /* 0x000fe20000010035 */
[----:B--2---:R-:W-:Y:S01]  /*d230*/  FMUL.FTZ R24, R4, R30 ;  /* 0x0000001e04187220 */ /* 0x004fe20000410000 */
[----:B------:R-:W4:Y:S03]  /*d240*/  LDL.LU R27, [R1+0x3ac] ;  /* 0x0003ac00011b7983 */ /* 0x000f260000300800 */
[----:B------:R-:W-:Y:S01]  /*d250*/  FFMA.FTZ R53, R13, R24, R53 ;  /* 0x000000180d357223 */ /* 0x000fe20000010035 */
[----:B------:R-:W-:Y:S01]  /*d260*/  FADD.FTZ R22, R22, R24 ;  /* 0x0000001816167221 */ /* 0x000fe20000010000 */
[----:B------:R-:W-:Y:S01]  /*d270*/  FADD.FTZ R26, R47, R26 ;  /* 0x0000001a2f1a7221 */ /* 0x000fe20000010000 */
[----:B------:R-:W2:Y:S01]  /*d280*/  LDL.LU R24, [R1+0x284] ;  /* 0x0002840001187983 */ /* 0x000ea20000300800 */
[----:B------:R-:W-:Y:S01]  /*d290*/  FMUL.FTZ R11, R5, R28 ;  /* 0x0000001c050b7220 */ /* 0x000fe20000410000 */
[----:B------:R-:W-:Y:S01]  /*d2a0*/  FFMA.FTZ R10, R13, R30, R10 ;  /* 0x0000001e0d0a7223 */ /* 0x000fe2000001000a */
[----:B------:R-:W-:Y:S01]  /*d2b0*/  FADD.FTZ R26, R26, R30 ;  /* 0x0000001e1a1a7221 */ /* 0x000fe20000010000 */
[----:B------:R-:W3:Y:S01]  /*d2c0*/  LDL.LU R16, [R1+0x264] ;  /* 0x0002640001107983 */ /* 0x000ee20000300800 */
[----:B------:R-:W-:Y:S01]  /*d2d0*/  FADD.FTZ R22, R11, R22 ;  /* 0x000000160b167221 */ /* 0x000fe20000010000 */
[----:B------:R-:W-:-:S02]  /*d2e0*/  FADD.FTZ R25, R25, R28 ;  /* 0x0000001c19197221 */ /* 0x000fc40000010000 */
[----:B------:R-:W3:Y:S04]  /*d2f0*/  LDL.LU R13, [R1+0x160] ;  /* 0x00016000010d7983 */ /* 0x000ee80000300800 */
[----:B------:R-:W3:Y:S04]  /*d300*/  LDL.LU R30, [R1+0x170] ;  /* 0x00017000011e7983 */ /* 0x000ee80000300800 */
[----:B------:R-:W3:Y:S01]  /*d310*/  LDL.LU R47, [R1+0x3b0] ;  /* 0x0003b000012f7983 */ /* 0x000ee20000300800 */
[C---:B----4-:R-:W-:Y:S01]  /*d320*/  FFMA.FTZ R10, R29.reuse, R27, R10 ;  /* 0x0000001b1d0a7223 */ /* 0x050fe2000001000a */
[----:B------:R-:W-:Y:S01]  /*d330*/  FADD.FTZ R26, R26, R27 ;  /* 0x0000001b1a1a7221 */ /* 0x000fe20000010000 */
[C---:B--2---:R-:W-:Y:S01]  /*d340*/  FFMA.FTZ R23, R24.reuse, R28, R23 ;  /* 0x0000001c18177223 */ /* 0x044fe20000010017 */
[----:B------:R-:W-:Y:S01]  /*d350*/  FFMA.FTZ R53, R24, R11, R53 ;  /* 0x0000000b18357223 */ /* 0x000fe20000010035 */
[----:B------:R-:W-:Y:S01]  /*d360*/  FMUL.FTZ R24, R4, R27 ;  /* 0x0000001b04187220 */ /* 0x000fe20000410000 */
[----:B------:R-:W2:Y:S04]  /*d370*/  LDL.LU R28, [R1+0x3a8] ;  /* 0x0003a800011c7983 */ /* 0x000ea80000300800 */
[----:B------:R-:W4:Y:S01]  /*d380*/  LDL.LU R27, [R1+0x260] ;  /* 0x00026000011b7983 */ /* 0x000f220000300800 */
[----:B------:R-:W-:Y:S01]  /*d390*/  FFMA.FTZ R53, R29, R24, R53 ;  /* 0x000000181d357223 */ /* 0x000fe20000010035 */
[-C--:B------:R-:W-:Y:S01]  /*d3a0*/  FMUL.FTZ R11, R5, R32.reuse ;  /* 0x00000020050b7220 */ /* 0x080fe20000410000 */
[----:B------:R-:W-:Y:S01]  /*d3b0*/  FADD.FTZ R22, R22, R24 ;  /* 0x0000001816167221 */ /* 0x000fe20000010000 */
[----:B------:R-:W-:Y:S01]  /*d3c0*/  FMUL.FTZ R24, R4, R31 ;  /* 0x0000001f04187220 */ /* 0x000fe20000410000 */
[C---:B---3--:R-:W-:Y:S01]  /*d3d0*/  FFMA.FTZ R23, R16.reuse, R32, R23 ;  /* 0x0000002010177223 */ /* 0x048fe20000010017 */
[----:B------:R-:W-:Y:S01]  /*d3e0*/  FFMA.FTZ R53, R16, R11, R53 ;  /* 0x0000000b10357223 */ /* 0x000fe20000010035 */
[----:B------:R-:W-:Y:S01]  /*d3f0*/  FADD.FTZ R22, R11, R22 ;  /* 0x000000160b167221 */ /* 0x000fe20000010000 */
[----:B------:R-:W-:Y:S01]  /*d400*/  FADD.FTZ R25, R25, R32 ;  /* 0x0000002019197221 */ /* 0x000fe20000010000 */
[----:B------:R-:W-:Y:S01]  /*d410*/  FADD.FTZ R26, R26, R31 ;  /* 0x0000001f1a1a7221 */ /* 0x000fe20000010000 */
[----:B------:R-:W3:Y:S01]  /*d420*/  LDL.LU R29, [R1+0x168] ;  /* 0x00016800011d7983 */ /* 0x000ee20000300800 */
[----:B------:R-:W-:-:S03]  /*d430*/  FADD.FTZ R22, R22, R24 ;  /* 0x0000001816167221 */ /* 0x000fc60000010000 */
[----:B------:R-:W3:Y:S04]  /*d440*/  LDL.LU R16, [R1+0x16c] ;  /* 0x00016c0001107983 */ /* 0x000ee80000300800 */
[----:B------:R-:W3:Y:S01]  /*d450*/  LDL.LU R32, [R1+0x238] ;  /* 0x0002380001207983 */ /* 0x000ee20000300800 */
[----:B----4-:R-:W-:-:S03]  /*d460*/  FFMA.FTZ R53, R27, R24, R53 ;  /* 0x000000181b357223 */ /* 0x010fc60000010035 */
[----:B------:R-:W4:Y:S01]  /*d470*/  LDL.LU R24, [R1+0x254] ;  /* 0x0002540001187983 */ /* 0x000f220000300800 */
[-C--:B--2---:R-:W-:Y:S01]  /*d480*/  FMUL.FTZ R11, R5, R28.reuse ;  /* 0x0000001c050b7220 */ /* 0x084fe20000410000 */
[----:B------:R-:W-:Y:S01]  /*d490*/  FADD.FTZ R25, R25, R28 ;  /* 0x0000001c19197221 */ /* 0x000fe20000010000 */
[C---:B----4-:R-:W-:Y:S02]  /*d4a0*/  FFMA.FTZ R23, R24.reuse, R28, R23 ;  /* 0x0000001c18177223 */ /* 0x050fe40000010017 */
[----:B------:R-:W2:Y:S01]  /*d4b0*/  LDL.LU R28, [R1+0x250] ;  /* 0x00025000011c7983 */ /* 0x000ea20000300800 */
[----:B------:R-:W-:Y:S01]  /*d4c0*/  FFMA.FTZ R53, R24, R11, R53 ;  /* 0x0000000b18357223 */ /* 0x000fe20000010035 */
[----:B------:R-:W-:Y:S01]  /*d4d0*/  FMUL.FTZ R24, R4, R13 ;  /* 0x0000000d04187220 */ /* 0x000fe20000410000 */
[----:B------:R-:W-:-:S04]  /*d4e0*/  FADD.FTZ R22, R11, R22 ;  /* 0x000000160b167221 */ /* 0x000fc80000010000 */
[----:B------:R-:W-:Y:S01]  /*d4f0*/  FADD.FTZ R22, R22, R24 ;  /* 0x0000001816167221 */ /* 0x000fe20000010000 */
[----:B--2---:R-:W-:Y:S02]  /*d500*/  FFMA.FTZ R53, R28, R24, R53 ;  /* 0x000000181c357223 */ /* 0x004fe40000010035 */
[----:B------:R-:W2:Y:S01]  /*d510*/  LDL.LU R24, [R1+0x244] ;  /* 0x0002440001187983 */ /* 0x000ea20000300800 */
[----:B------:R-:W-:Y:S01]  /*d520*/  FMUL.FTZ R11, R5, R30 ;  /* 0x0000001e050b7220 */ /* 0x000fe20000410000 */
[----:B------:R-:W-:Y:S02]  /*d530*/  FFMA.FTZ R10, R27, R31, R10 ;  /* 0x0000001f1b0a7223 */ /* 0x000fe4000001000a */
[----:B------:R-:W4:Y:S01]  /*d540*/  LDL.LU R31, [R1+0x3a4] ;  /* 0x0003a400011f7983 */ /* 0x000f220000300800 */
[----:B------:R-:W-:-:S03]  /*d550*/  FADD.FTZ R22, R11, R22 ;  /* 0x000000160b167221 */ /* 0x000fc60000010000 */
[----:B------:R-:W3:Y:S01]  /*d560*/  LDL.LU R27, [R1+0x230] ;  /* 0x00023000011b7983 */ /* 0x000ee20000300800 */
[----:B--2---:R-:W-:-:S03]  /*d570*/  FFMA.FTZ R53, R24, R11, R53 ;  /* 0x0000000b18357223 */ /* 0x004fc60000010035 */
[----:B------:R-:W2:Y:S01]  /*d580*/  LDL.LU R11, [R1+0x240] ;  /* 0x00024000010b7983 */ /* 0x000ea20000300800 */
[----:B------:R-:W-:Y:S01]  /*d590*/  FFMA.FTZ R23, R24, R30, R23 ;  /* 0x0000001e18177223 */ /* 0x000fe20000010017 */
[----:B------:R-:W-:Y:S01]  /*d5a0*/  FFMA.FTZ R10, R28, R13, R10 ;  /* 0x0000000d1c0a7223 */ /* 0x000fe2000001000a */
[----:B----4-:R-:W-:Y:S01]  /*d5b0*/  FMUL.FTZ R24, R4, R31 ;  /* 0x0000001f04187220 */ /* 0x010fe20000410000 */
[----:B------:R-:W-:Y:S01]  /*d5c0*/  FADD.FTZ R25, R25, R30 ;  /* 0x0000001e19197221 */ /* 0x000fe20000010000 */
[----:B---3--:R-:W-:Y:S01]  /*d5d0*/  FFMA.FTZ R23, R32, R29, R23 ;  /* 0x0000001d20177223 */ /* 0x008fe20000010017 */
[----:B------:R-:W-:Y:S01]  /*d5e0*/  FADD.FTZ R26, R26, R13 ;  /* 0x0000000d1a1a7221 */ /* 0x000fe20000010000 */
[----:B------:R-:W-:Y:S01]  /*d5f0*/  FADD.FTZ R22, R22, R24 ;  /* 0x0000001816167221 */ /* 0x000fe20000010000 */
[----:B------:R-:W-:Y:S01]  /*d600*/  FADD.FTZ R25, R25, R29 ;  /* 0x0000001d19197221 */ /* 0x000fe20000010000 */
[----:B------:R-:W3:Y:S01]  /*d610*/  LDL.LU R28, [R1+0x154] ;  /* 0x00015400011c7983 */ /* 0x000ee20000300800 */
[C---:B--2---:R-:W-:Y:S01]  /*d620*/  FFMA.FTZ R10, R11.reuse, R31, R10 ;  /* 0x0000001f0b0a7223 */ /* 0x044fe2000001000a */
[----:B------:R-:W-:Y:S01]  /*d630*/  FFMA.FTZ R53, R11, R24, R53 ;  /* 0x000000180b357223 */ /* 0x000fe20000010035 */
[----:B------:R-:W-:Y:S01]  /*d640*/  FMUL.FTZ R11, R5, R29 ;  /* 0x0000001d050b7220 */ /* 0x000fe20000410000 */
[----:B------:R-:W-:Y:S01]  /*d650*/  FMUL.FTZ R24, R4, R16 ;  /* 0x0000001004187220 */ /* 0x000fe20000410000 */
[----:B------:R-:W2:Y:S02]  /*d660*/  LDL.LU R29, [R1+0x398] ;  /* 0x00039800011d7983 */ /* 0x000ea40000300800 */
[----:B------:R-:W-:Y:S01]  /*d670*/  FFMA.FTZ R53, R32, R11, R53 ;  /* 0x0000000b20357223 */ /* 0x000fe20000010035 */
[----:B------:R-:W-:Y:S01]  /*d680*/  FADD.FTZ R22, R11, R22 ;  /* 0x000000160b167221 */ /* 0x000fe20000010000 */
[----:B------:R-:W-:Y:S01]  /*d690*/  FADD.FTZ R26, R26, R31 ;  /* 0x0000001f1a1a7221 */ /* 0x000fe20000010000 */
[----:B------:R-:W4:Y:S01]  /*d6a0*/  LDL.LU R30, [R1+0x39c] ;  /* 0x00039c00011e7983 */ /* 0x000f220000300800 */
[----:B------:R-:W-:Y:S01]  /*d6b0*/  FFMA.FTZ R53, R27, R24, R53 ;  /* 0x000000181b357223 */ /* 0x000fe20000010035 */
[----:B------:R-:W-:-:S02]  /*d6c0*/  FADD.FTZ R22, R22, R24 ;  /* 0x0000001816167221 */ /* 0x000fc40000010000 */
[----:B------:R-:W3:Y:S04]  /*d6d0*/  LDL.LU R24, [R1+0x224] ;  /* 0x0002240001187983 */ /* 0x000ee80000300800 */
[----:B------:R-:W4:Y:S04]  /*d6e0*/  LDL.LU R31, [R1+0x15c] ;  /* 0x00015c00011f7983 */ /* 0x000f280000300800 */
[----:B------:R-:W4:Y:S04]  /*d6f0*/  LDL.LU R32, [R1+0x158] ;  /* 0x0001580001207983 */ /* 0x000f280000300800 */
[----:B------:R-:W4:Y:S01]  /*d700*/  LDL.LU R13, [R1+0x3a0] ;  /* 0x0003a000010d7983 */ /* 0x000f220000300800 */
[-C--:B--2---:R-:W-:Y:S01]  /*d710*/  FMUL.FTZ R11, R5, R29.reuse ;  /* 0x0000001d050b7220 */ /* 0x084fe20000410000 */
[----:B------:R-:W-:Y:S01]  /*d720*/  FADD.FTZ R25, R25, R29 ;  /* 0x0000001d19197221 */ /* 0x000fe20000010000 */
[----:B---3--:R-:W-:-:S02]  /*d730*/  FFMA.FTZ R23, R24, R29, R23 ;  /* 0x0000001d18177223 */ /* 0x008fc40000010017 */
[----:B------:R-:W2:Y:S01]  /*d740*/  LDL.LU R29, [R1+0x220] ;  /* 0x00022000011d7983 */ /* 0x000ea20000300800 */
[----:B------:R-:W-:Y:S01]  /*d750*/  FFMA.FTZ R53, R24, R11, R53 ;  /* 0x0000000b18357223 */ /* 0x000fe20000010035 */
[----:B----4-:R-:W-:Y:S01]  /*d760*/  FMUL.FTZ R24, R4, R31 ;  /* 0x0000001f04187220 */ /* 0x010fe20000410000 */
[----:B------:R-:W-:-:S04]  /*d770*/  FADD.FTZ R22, R11, R22 ;  /* 0x000000160b167221 */ /* 0x000fc80000010000 */
[----:B------:R-:W-:Y:S01]  /*d780*/  FADD.FTZ R22, R22, R24 ;  /* 0x0000001816167221 */ /* 0x000fe20000010000 */
[----:B--2---:R-:W-:Y:S02]  /*d790*/  FFMA.FTZ R53, R29, R24, R53 ;  /* 0x000000181d357223 */ /* 0x004fe40000010035 */
[----:B------:R-:W2:Y:S01]  /*d7a0*/  LDL.LU R24, [R1+0x21c] ;  /* 0x00021c0001187983 */ /* 0x000ea20000300800 */
[----:B------:R-:W-:-:S04]  /*d7b0*/  FMUL.FTZ R11, R5, R28 ;  /* 0x0000001c050b7220 */ /* 0x000fc80000410000 */
[----:B------:R-:W-:Y:S01]  /*d7c0*/  FADD.FTZ R22, R11, R22 ;  /* 0x000000160b167221 */ /* 0x000fe20000010000 */
[C---:B--2---:R-:W-:Y:S02]  /*d7d0*/  FFMA.FTZ R53, R24.reuse, R11, R53 ;  /* 0x0000000b18357223 */ /* 0x044fe40000010035 */
[----:B------:R-:W2:Y:S01]  /*d7e0*/  LDL.LU R11, [R1+0x214] ;  /* 0x00021400010b7983 */ /* 0x000ea20000300800 */
[----:B------:R-:W-:Y:S01]  /*d7f0*/  FFMA.FTZ R23, R24, R28, R23 ;  /* 0x0000001c18177223 */ /* 0x000fe20000010017 */
[----:B------:R-:W-:-:S04]  /*d800*/  FMUL.FTZ R24, R4, R30 ;  /* 0x0000001e04187220 */ /* 0x000fc80000410000 */
[----:B------:R-:W-:Y:S01]  /*d810*/  FADD.FTZ R22, R22, R24 ;  /* 0x0000001816167221 */ /* 0x000fe20000010000 */
[----:B------:R-:W-:Y:S01]  /*d820*/  FFMA.FTZ R10, R27, R16, R10 ;  /* 0x000000101b0a7223 */ /* 0x000fe2000001000a */
[----:B------:R-:W-:Y:S01]  /*d830*/  FADD.FTZ R26, R26, R16 ;  /* 0x000000101a1a7221 */ /* 0x000fe20000010000 */
[----:B------:R-:W3:Y:S01]  /*d840*/  LDL.LU R27, [R1+0x150] ;  /* 0x00015000011b7983 */ /* 0x000ee20000300800 */
[----:B--2---:R-:W-:Y:S01]  /*d850*/  FFMA.FTZ R53, R11, R24, R53 ;  /* 0x000000180b357223 */ /* 0x004fe20000010035 */
[----:B------:R-:W-:Y:S02]  /*d860*/  FFMA.FTZ R10, R29, R31, R10 ;  /* 0x0000001f1d0a7223 */ /* 0x000fe4000001000a */
[----:B------:R-:W2:Y:S02]  /*d870*/  LDL.LU R24, [R1+0x1fc] ;  /* 0x0001fc0001187983 */ /* 0x000ea40000300800 */
[----:B------:R-:W-:Y:S01]  /*d880*/  FFMA.FTZ R10, R11, R30, R10 ;  /* 0x0000001e0b0a7223 */ /* 0x000fe2000001000a */
[----:B------:R-:W-:Y:S01]  /*d890*/  FMUL.FTZ R11, R5, R32 ;  /* 0x00000020050b7220 */ /* 0x000fe20000410000 */
[----:B------:R-:W-:Y:S01]  /*d8a0*/  FADD.FTZ R25, R25, R28 ;  /* 0x0000001c19197221 */ /* 0x000fe20000010000 */
[----:B------:R-:W-:Y:S01]  /*d8b0*/  FADD.FTZ R26, R26, R31 ;  /* 0x0000001f1a1a7221 */ /* 0x000fe20000010000 */
[----:B------:R-:W4:Y:S01]  /*d8c0*/  LDL.LU R16, [R1+0x164] ;  /* 0x0001640001107983 */ /* 0x000f220000300800 */
[----:B------:R-:W-:Y:S01]  /*d8d0*/  FADD.FTZ R22, R11, R22 ;  /* 0x000000160b167221 */ /* 0x000fe20000010000 */
[----:B------:R-:W-:Y:S01]  /*d8e0*/  FADD.FTZ R25, R25, R32 ;  /* 0x0000002019197221 */ /* 0x000fe20000010000 */
[----:B------:R-:W-:Y:S01]  /*d8f0*/  FADD.FTZ R26, R26, R30 ;  /* 0x0000001e1a1a7221 */ /* 0x000fe20000010000 */
[----:B------:R-:W4:Y:S04]  /*d900*/  LDL.LU R29, [R1+0x1a4] ;  /* 0x0001a400011d7983 */ /* 0x000f280000300800 */
[----:B------:R-:W4:Y:S04]  /*d910*/  LDL.LU R30, [R1+0x1f4] ;  /* 0x0001f400011e7983 */ /* 0x000f280000300800 */
[----:B------:R-:W4:Y:S04]  /*d920*/  LDL.LU R31, [R1+0x178] ;  /* 0x00017800011f7983 */ /* 0x000f280000300800 */
[----:B------:R-:W4:Y:S01]  /*d930*/  LDL.LU R28, [R1+0x17c] ;  /* 0x00017c00011c7983 */ /* 0x000f220000300800 */
[----:B--2---:R-:W-:-:S03]  /*d940*/  FFMA.FTZ R53, R24, R11, R53 ;  /* 0x0000000b18357223 */ /* 0x004fc60000010035 */
[----:B------:R-:W2:Y:S01]  /*d950*/  LDL.LU R11, [R1+0x1f8] ;  /* 0x0001f800010b7983 */ /* 0x000ea20000300800 */
[----:B------:R-:W-:-:S03]  /*d960*/  FFMA.FTZ R23, R24, R32, R23 ;  /* 0x0000002018177223 */ /* 0x000fc60000010017 */
[----:B------:R-:W4:Y:S01]  /*d970*/  LDL.LU R32, [R1+0x394] ;  /* 0x0003940001207983 */ /* 0x000f220000300800 */
[----:B---3--:R-:W-:-:S04]  /*d980*/  FMUL.FTZ R24, R4, R27 ;  /* 0x0000001b04187220 */ /* 0x008fc80000410000 */
[----:B------:R-:W-:Y:S01]  /*d990*/  FADD.FTZ R22, R22, R24 ;  /* 0x0000001816167221 */ /* 0x000fe20000010000 */
[C---:B--2---:R-:W-:Y:S01]  /*d9a0*/  FFMA.FTZ R10, R11.reuse, R27, R10 ;  /* 0x0000001b0b0a7223 */ /* 0x044fe2000001000a */
[----:B------:R-:W-:Y:S01]  /*d9b0*/  FFMA.FTZ R53, R11, R24, R53 ;  /* 0x000000180b357223 */ /* 0x000fe20000010035 */
[----:B----4-:R-:W-:Y:S01]  /*d9c0*/  FMUL.FTZ R11, R5, R16 ;  /* 0x00000010050b7220 */ /* 0x010fe20000410000 */
[----:B------:R-:W-:-:S03]  /*d9d0*/  FMUL.FTZ R24, R4, R32 ;  /* 0x0000002004187220 */ /* 0x000fc60000410000 */
[----:B------:R-:W-:Y:S01]  /*d9e0*/  FFMA.FTZ R53, R30, R11, R53 ;  /* 0x0000000b1e357223 */ /* 0x000fe20000010035 */
[----:B------:R-:W-:-:S03]  /*d9f0*/  FADD.FTZ R22, R11, R22 ;  /* 0x000000160b167221 */ /* 0x000fc60000010000 */
[----:B------:R-:W-:Y:S01]  /*da00*/  FFMA.FTZ R53, R29, R24, R53 ;  /* 0x000000181d357223 */ /* 0x000fe20000010035 */
[----:B------:R-:W-:Y:S02]  /*da10*/  FADD.FTZ R22, R22, R24 ;  /* 0x0000001816167221 */ /* 0x000fe40000010000 */
[----:B------:R-:W2:Y:S01]  /*da20*/  LDL.LU R24, [R1+0x1ac] ;  /* 0x0001ac0001187983 */ /* 0x000ea20000300800 */
[----:B------:R-:W-:-:S04]  /*da30*/  FMUL.FTZ R11, R5, R31 ;  /* 0x0000001f050b7220 */ /* 0x000fc80000410000 */
[----:B------:R-:W-:Y:S01]  /*da40*/  FADD.FTZ R22, R11, R22 ;  /* 0x000000160b167221 */ /* 0x000fe20000010000 */
[----:B------:R-:W-:Y:S01]  /*da50*/  FFMA.FTZ R23, R30, R16, R23 ;  /* 0x000000101e177223 */ /* 0x000fe20000010017 */
[----:B------:R-:W-:Y:S01]  /*da60*/  FADD.FTZ R26, R26, R27 ;  /* 0x0000001b1a1a7221 */ /* 0x000fe20000010000 */
[----:B------:R-:W-:Y:S01]  /*da70*/  FFMA.FTZ R10, R29, R32, R10 ;  /* 0x000000201d0a7223 */ /* 0x000fe2000001000a */
[----:B------:R-:W-:Y:S01]  /*da80*/  FADD.FTZ R25, R25, R16 ;  /* 0x0000001019197221 */ /* 0x000fe20000010000 */
[----:B------:R-:W3:Y:S01]  /*da90*/  LDL.LU R27, [R1+0x1c4] ;  /* 0x0001c400011b7983 */ /* 0x000ee20000300800 */
[C---:B--2---:R-:W-:Y:S01]  /*daa0*/  FFMA.FTZ R53, R24.reuse, R11, R53 ;  /* 0x0000000b18357223 */ /* 0x044fe20000010035 */
[----:B------:R-:W-:Y:S02]  /*dab0*/  FFMA.FTZ R23, R24, R31, R23 ;  /* 0x0000001f18177223 */ /* 0x000fe40000010017 */
[----:B------:R-:W2:Y:S01]  /*dac0*/  LDL.LU R11, [R1+0x1b4] ;  /* 0x0001b400010b7983 */ /* 0x000ea20000300800 */
[----:B------:R-:W-:Y:S01]  /*dad0*/  FMUL.FTZ R24, R4, R28 ;  /* 0x0000001c04187220 */ /* 0x000fe20000410000 */
[----:B------:R-:W-:-:S02]  /*dae0*/  FADD.FTZ R26, R26, R32 ;  /* 0x000000201a1a7221 */ /* 0x000fc40000010000 */
[----:B------:R-:W4:Y:S01]  /*daf0*/  LDL.LU R32, [R1+0x180] ;  /* 0x0001800001207983 */ /* 0x000f220000300800 */
[----:B------:R-:W-:-:S03]  /*db00*/  FADD.FTZ R22, R22, R24 ;  /* 0x0000001816167221 */ /* 0x000fc60000010000 */
[----:B------:R-:W3:Y:S04]  /*db10*/  LDL.LU R16, [R1+0x390] ;  /* 0x0003900001107983 */ /* 0x000ee80000300800 */
[----:B------:R-:W3:Y:S04]  /*db20*/  LDL.LU R30, [R1+0x188] ;  /* 0x00018800011e7983 */ /* 0x000ee80000300800 */
[----:B------:R-:W3:Y:S01]  /*db30*/  LDL.LU R29, [R1+0x1e0] ;  /* 0x0001e000011d7983 */ /* 0x000ee20000300800 */
[----:B--2---:R-:W-:-:S03]  /*db40*/  FFMA.FTZ R53, R11, R24, R53 ;  /* 0x000000180b357223 */ /* 0x004fc60000010035 */
[----:B------:R-:W2:Y:S01]  /*db50*/  LDL.LU R24, [R1+0x1bc] ;  /* 0x0001bc0001187983 */ /* 0x000ea20000300800 */
[----:B------:R-:W-:Y:S01]  /*db60*/  FFMA.FTZ R10, R11, R28, R10 ;  /* 0x0000001c0b0a7223 */ /* 0x000fe2000001000a */
[----:B----4-:R-:W-:Y:S01]  /*db70*/  FMUL.FTZ R11, R5, R32 ;  /* 0x00000020050b7220 */ /* 0x010fe20000410000 */
[----:B------:R-:W-:Y:S01]  /*db80*/  FADD.FTZ R26, R26, R28 ;  /* 0x0000001c1a1a7221 */ /* 0x000fe20000010000 */
[----:B------:R-:W-:Y:S01]  /*db90*/  FADD.FTZ R25, R25, R31 ;  /* 0x0000001f19197221 */ /* 0x000fe20000010000 */
[----:B------:R-:W4:Y:S01]  /*dba0*/  LDL.LU R28, [R1+0x1ec] ;  /* 0x0001ec00011c7983 */ /* 0x000f220000300800 */
[----:B---3--:R-:W-:Y:S01]  /*dbb0*/  FFMA.FTZ R10, R27, R16, R10 ;  /* 0x000000101b0a7223 */ /* 0x008fe2000001000a */
[----:B------:R-:W-:Y:S02]  /*dbc0*/  FADD.FTZ R26, R26, R16 ;  /* 0x000000101a1a7221 */ /* 0x000fe40000010000 */
[----:B------:R-:W3:Y:S01]  /*dbd0*/  LDL.LU R31, [R1+0x1f0] ;  /* 0x0001f000011f7983 */ /* 0x000ee20000300800 */
[C---:B--2---:R-:W-:Y:S01]  /*dbe0*/  FFMA.FTZ R23, R24.reuse, R32, R23 ;  /* 0x0000002018177223 */ /* 0x044fe20000010017 */
[----:B------:R-:W-:Y:S01]  /*dbf0*/  FFMA.FTZ R53, R24, R11, R53 ;  /* 0x0000000b18357223 */ /* 0x000fe20000010035 */
[----:B------:R-:W-:-:S02]  /*dc00*/  FMUL.FTZ R24, R4, R16 ;  /* 0x0000001004187220 */ /* 0x000fc40000410000 */
[----:B------:R-:W2:Y:S01]  /*dc10*/  LDL.LU R16, [R1+0x1d0] ;  /* 0x0001d00001107983 */ /* 0x000ea20000300800 */
[----:B------:R-:W-:Y:S01]  /*dc20*/  FADD.FTZ R25, R25, R32 ;  /* 0x0000002019197221 */ /* 0x000fe20000010000 */
[----:B------:R-:W-:Y:S02]  /*dc30*/  FADD.FTZ R22, R11, R22 ;  /* 0x000000160b167221 */ /* 0x000fe40000010000 */
[----:B------:R-:W3:Y:S01]  /*dc40*/  LDL.LU R32, [R1+0x1e8] ;  /* 0x0001e80001207983 */ /* 0x000ee20000300800 */
[----:B------:R-:W-:Y:S01]  /*dc50*/  FFMA.FTZ R53, R27, R24, R53 ;  /* 0x000000181b357223 */ /* 0x000fe20000010035 */
[----:B------:R-:W-:Y:S02]  /*dc60*/  FMUL.FTZ R11, R5, R30 ;  /* 0x0000001e050b7220 */ /* 0x000fe40000410000 */
[----:B------:R-:W3:Y:S01]  /*dc70*/  LDL.LU R27, [R1+0x1e4] ;  /* 0x0001e400011b7983 */ /* 0x000ee20000300800 */
[----:B------:R-:W-:Y:S01]  /*dc80*/  FADD.FTZ R22, R22, R24 ;  /* 0x0000001816167221 */ /* 0x000fe20000010000 */
[----:B------:R-:W-:Y:S01]  /*dc90*/  FADD.FTZ R25, R25, R30 ;  /* 0x0000001e19197221 */ /* 0x000fe20000010000 */
[----:B------:R-:W-:-:S02]  /*dca0*/  FFMA.FTZ R10, R29, R13, R10 ;  /* 0x0000000d1d0a7223 */ /* 0x000fc4000001000a */
[----:B------:R-:W-:Y:S01]  /*dcb0*/  FADD.FTZ R22, R11, R22 ;  /* 0x000000160b167221 */ /* 0x000fe20000010000 */
[----:B------:R-:W-:Y:S01]  /*dcc0*/  FADD.FTZ R26, R26, R13 ;  /* 0x0000000d1a1a7221 */ /* 0x000fe20000010000 */
[----:B----4-:R-:W-:Y:S01]  /*dcd0*/  FFMA.FTZ R10, R28, R52, R10 ;  /* 0x000000341c0a7223 */ /* 0x010fe2000001000a */
[C---:B--2---:R-:W-:Y:S01]  /*dce0*/  FFMA.FTZ R23, R16.reuse, R30, R23 ;  /* 0x0000001e10177223 */ /* 0x044fe20000010017 */
[----:B------:R-:W-:Y:S01]  /*dcf0*/  FFMA.FTZ R53, R16, R11, R53 ;  /* 0x0000000b10357223 */ /* 0x000fe20000010035 */
[C---:B------:R-:W-:Y:S01]  /*dd00*/  FMUL.FTZ R16, R4.reuse, R13 ;  /* 0x0000000d04107220 */ /* 0x040fe20000410000 */
[----:B------:R-:W2:Y:S01]  /*dd10*/  LDL.LU R30, [R1+0x1dc] ;  /* 0x0001dc00011e7983 */ /* 0x000ea20000300800 */
[-C--:B------:R-:W-:Y:S02]  /*dd20*/  FMUL.FTZ R11, R5, R47.reuse ;  /* 0x0000002f050b7220 */ /* 0x080fe40000410000 */
[----:B------:R-:W-:Y:S02]  /*dd30*/  FFMA.FTZ R53, R29, R16, R53 ;  /* 0x000000101d357223 */ /* 0x000fe40000010035 */
[----:B------:R-:W4:Y:S01]  /*dd40*/  LDL.LU R29, [R1+0x1d8] ;  /* 0x0001d800011d7983 */ /* 0x000f220000300800 */
[C---:B---3--:R-:W-:Y:S01]  /*dd50*/  FFMA.FTZ R23, R31.reuse, R47, R23 ;  /* 0x0000002f1f177223 */ /* 0x048fe20000010017 */
[----:B------:R-:W-:Y:S01]  /*dd60*/  FFMA.FTZ R53, R31, R11, R53 ;  /* 0x0000000b1f357223 */ /* 0x000fe20000010035 */
[----:B------:R-:W-:Y:S01]  /*dd70*/  FMUL.FTZ R13, R4, R52 ;  /* 0x00000034040d7220 */ /* 0x000fe20000410000 */
[----:B------:R-:W3:Y:S03]  /*dd80*/  LDL.LU R31, [R1+0x1d4] ;  /* 0x0001d400011f7983 */ /* 0x000ee60000300800 */
[----:B------:R-:W-:-:S02]  /*dd90*/  FFMA.FTZ R53, R28, R13, R53 ;  /* 0x0000000d1c357223 */ /* 0x000fc40000010035 */
[----:B------:R-:W3:Y:S01]  /*dda0*/  LDL.LU R28, [R1+0x1cc] ;  /* 0x0001cc00011c7983 */ /* 0x000ee20000300800 */
[----:B------:R-:W-:-:S04]  /*ddb0*/  FADD.FTZ R22, R22, R16 ;  /* 0x0000001016167221 */ /* 0x000fc80000010000 */
[----:B------:R-:W-:Y:S01]  /*ddc0*/  FADD.FTZ R22, R11, R22 ;  /* 0x000000160b167221 */ /* 0x000fe20000010000 */
[-C--:B------:R-:W-:Y:S01]  /*ddd0*/  FMUL.FTZ R11, R5, R45.reuse ;  /* 0x0000002d050b7220 */ /* 0x080fe20000410000 */
[----:B------:R-:W-:Y:S02]  /*dde0*/  FFMA.FTZ R23, R32, R45, R23 ;  /* 0x0000002d20177223 */ /* 0x000fe40000010017 */
[----:B------:R-:W-:Y:S01]  /*ddf0*/  FADD.FTZ R22, R22, R13 ;  /* 0x0000000d16167221 */ /* 0x000fe20000010000 */
[----:B------:R-:W-:Y:S01]  /*de00*/  FFMA.FTZ R53, R32, R11, R53 ;  /* 0x0000000b20357223 */ /* 0x000fe20000010035 */
[----:B------:R-:W-:Y:S01]  /*de10*/  FMUL.FTZ R13, R4, R51 ;  /* 0x00000033040d7220 */ /* 0x000fe20000410000 */
[----:B------:R-:W3:Y:S01]  /*de20*/  LDL.LU R32, [R1+0x1c8] ;  /* 0x0001c80001207983 */ /* 0x000ee20000300800 */
[----:B------:R-:W-:Y:S01]  /*de30*/  FADD.FTZ R22, R11, R22 ;  /* 0x000000160b167221 */ /* 0x000fe20000010000 */
[----:B------:R-:W-:Y:S01]  /*de40*/  FMUL.FTZ R11, R5, R43 ;  /* 0x0000002b050b7220 */ /* 0x000fe20000410000 */
[C---:B------:R-:W-:Y:S01]  /*de50*/  FFMA.FTZ R53, R27.reuse, R13, R53 ;  /* 0x0000000d1b357223 */ /* 0x040fe20000010035 */
[----:B------:R-:W-:Y:S01]  /*de60*/  FFMA.FTZ R10, R27, R51, R10 ;  /* 0x000000331b0a7223 */ /* 0x000fe2000001000a */
[----:B------:R-:W-:Y:S01]  /*de70*/  FADD.FTZ R22, R22, R13 ;  /* 0x0000000d16167221 */ /* 0x000fe20000010000 */
[----:B------:R-:W3:Y:S01]  /*de80*/  LDL.LU R27, [R1+0x1c0] ;  /* 0x0001c000011b7983 */ /* 0x000ee20000300800 */
[----:B------:R-:W-:-:S02]  /*de90*/  FMUL.FTZ R13, R4, R50 ;  /* 0x00000032040d7220 */ /* 0x000fc40000410000 */
[----:B------:R-:W-:-:S04]  /*dea0*/  FADD.FTZ R22, R11, R22 ;  /* 0x000000160b167221 */ /* 0x000fc80000010000 */
[----:B------:R-:W-:Y:S01]  /*deb0*/  FADD.FTZ R22, R22, R13 ;  /* 0x0000000d16167221 */ /* 0x000fe20000010000 */
[C---:B--2---:R-:W-:Y:S01]  /*dec0*/  FFMA.FTZ R53, R30.reuse, R11, R53 ;  /* 0x0000000b1e357223 */ /* 0x044fe20000010035 */
[----:B------:R-:W-:Y:S02]  /*ded0*/  FFMA.FTZ R23, R30, R43, R23 ;  /* 0x0000002b1e177223 */ /* 0x000fe40000010017 */
[----:B------:R-:W2:Y:S01]  /*dee0*/  LDL.LU R30, [R1+0x1b8] ;  /* 0x0001b800011e7983 */ /* 0x000ea20000300800 */
[----:B------:R-:W-:Y:S01]  /*def0*/  FMUL.FTZ R11, R5, R41 ;  /* 0x00000029050b7220 */ /* 0x000fe20000410000 */
[C---:B----4-:R-:W-:Y:S01]  /*df00*/  FFMA.FTZ R10, R29.reuse, R50, R10 ;  /* 0x000000321d0a7223 */ /* 0x050fe2000001000a */
[----:B------:R-:W-:Y:S02]  /*df10*/  FFMA.FTZ R53, R29, R13, R53 ;  /* 0x0000000d1d357223 */ /* 0x000fe40000010035 */
[----:B------:R-:W4:Y:S01]  /*df20*/  LDL.LU R29, [R1+0x1b0] ;  /* 0x0001b000011d7983 */ /* 0x000f220000300800 */
[C---:B---3--:R-:W-:Y:S01]  /*df30*/  FFMA.FTZ R23, R31.reuse, R41, R23 ;  /* 0x000000291f177223 */ /* 0x048fe20000010017 */
[----:B------:R-:W-:Y:S01]  /*df40*/  FFMA.FTZ R53, R31, R11, R53 ;  /* 0x0000000b1f357223 */ /* 0x000fe20000010035 */
[-C--:B------:R-:W-:Y:S01]  /*df50*/  FMUL.FTZ R13, R4, R49.reuse ;  /* 0x00000031040d7220 */ /* 0x080fe20000410000 */
[----:B------:R-:W3:Y:S01]  /*df60*/  LDL.LU R31, [R1+0x1a8] ;  /* 0x0001a800011f7983 */ /* 0x000ee20000300800 */
[----:B------:R-:W-:-:S02]  /*df70*/  FFMA.FTZ R10, R28, R49, R10 ;  /* 0x000000311c0a7223 */ /* 0x000fc4000001000a */
[----:B------:R-:W-:Y:S02]  /*df80*/  FFMA.FTZ R53, R28, R13, R53 ;  /* 0x0000000d1c357223 */ /* 0x000fe40000010035 */
[----:B------:R-:W3:Y:S01]  /*df90*/  LDL.LU R28, [R1+0x1a0] ;  /* 0x0001a000011c7983 */ /* 0x000ee20000300800 */
[----:B------:R-:W-:Y:S01]  /*dfa0*/  FADD.FTZ R25, R25, R47 ;  /* 0x0000002f19197221 */ /* 0x000fe20000010000 */
[----:B------:R-:W-:Y:S01]  /*dfb0*/  FADD.FTZ R22, R11, R22 ;  /* 0x000000160b167221 */ /* 0x000fe20000010000 */
[----:B------:R-:W-:Y:S01]  /*dfc0*/  FADD.FTZ R26, R26, R52 ;  /* 0x000000341a1a7221 */ /* 0x000fe20000010000 */
[----:B------:R-:W-:Y:S01]  /*dfd0*/  FMUL.FTZ R11, R5, R39 ;  /* 0x00000027050b7220 */ /* 0x000fe20000410000 */
[----:B------:R-:W-:Y:S01]  /*dfe0*/  FADD.FTZ R25, R25, R45 ;  /* 0x0000002d19197221 */ /* 0x000fe20000010000 */
[----:B------:R-:W3:Y:S01]  /*dff0*/  LDL.LU R52, [R1+0x19c] ;  /* 0x00019c0001347983 */ /* 0x000ee20000300800 */
[----:B------:R-:W-:Y:S01]  /*e000*/  FADD.FTZ R22, R22, R13 ;  /* 0x0000000d16167221 */ /* 0x000fe20000010000 */
[----:B------:R-:W-:Y:S01]  /*e010*/  FADD.FTZ R26, R26, R51 ;  /* 0x000000331a1a7221 */ /* 0x000fe20000010000 */
[----:B------:R-:W-:Y:S01]  /*e020*/  FFMA.FTZ R53, R32, R11, R53 ;  /* 0x0000000b20357223 */ /* 0x000fe20000010035 */
[-C--:B------:R-:W-:Y:S01]  /*e030*/  FMUL.FTZ R13, R4, R48.reuse ;  /* 0x00000030040d7220 */ /* 0x080fe20000410000 */
[----:B------:R-:W-:Y:S01]  /*e040*/  FADD.FTZ R25, R25, R43 ;  /* 0x0000002b19197221 */ /* 0x000fe20000010000 */
[----:B------:R-:W3:Y:S01]  /*e050*/  LDL.LU R47, [R1+0x198] ;  /* 0x00019800012f7983 */ /* 0x000ee20000300800 */
[----:B------:R-:W-:Y:S01]  /*e060*/  FADD.FTZ R22, R11, R22 ;  /* 0x000000160b167221 */ /* 0x000fe20000010000 */
[----:B------:R-:W-:Y:S01]  /*e070*/  FADD.FTZ R26, R26, R50 ;  /* 0x000000321a1a7221 */ /* 0x000fe20000010000 */
[----:B------:R-:W-:Y:S01]  /*e080*/  FFMA.FTZ R23, R32, R39, R23 ;  /* 0x0000002720177223 */ /* 0x000fe20000010017 */
[----:B------:R-:W-:Y:S01]  /*e090*/  FFMA.FTZ R53, R27, R13, R53 ;  /* 0x0000000d1b357223 */ /* 0x000fe20000010035 */
[----:B------:R-:W-:Y:S01]  /*e0a0*/  FMUL.FTZ R11, R5, R37 ;  /* 0x00000025050b7220 */ /* 0x000fe20000410000 */
[----:B------:R-:W-:Y:S01]  /*e0b0*/  FADD.FTZ R25, R25, R41 ;  /* 0x0000002919197221 */ /* 0x000fe20000010000 */
[----:B------:R-:W3:Y:S01]  /*e0c0*/  LDL.LU R32, [R1+0x194] ;  /* 0x0001940001207983 */ /* 0x000ee20000300800 */
[----:B------:R-:W-:Y:S01]  /*e0d0*/  FADD.FTZ R22, R22, R13 ;  /* 0x0000000d16167221 */ /* 0x000fe20000010000 */
[----:B------:R-:W-:Y:S01]  /*e0e0*/  FFMA.FTZ R10, R27, R48, R10 ;  /* 0x000000301b0a7223 */ /* 0x000fe2000001000a */
[----:B------:R-:W-:Y:S01]  /*e0f0*/  FADD.FTZ R26, R26, R49 ;  /* 0x000000311a1a7221 */ /* 0x000fe20000010000 */
[----:B------:R-:W-:Y:S01]  /*e100*/  FMUL.FTZ R13, R4, R46 ;  /* 0x0000002e040d7220 */ /* 0x000fe20000410000 */
[----:B------:R-:W-:Y:S01]  /*e110*/  FADD.FTZ R25, R25, R39 ;  /* 0x0000002719197221 */ /* 0x000fe20000010000 */
[----:B------:R-:W-:Y:S01]  /*e120*/  FADD.FTZ R22, R11, R22 ;  /* 0x000000160b167221 */ /* 0x000fe20000010000 */
[----:B------:R-:W-:-:S02]  /*e130*/  FADD.FTZ R27, R26, R48 ;  /* 0x000000301a1b7221 */ /* 0x000fc40000010000 */
[----:B------:R-:W-:Y:S01]  /*e140*/  FADD.FTZ R26, R25, R37 ;  /* 0x00000025191a7221 */ /* 0x000fe20000010000 */
[----:B------:R-:W-:Y:S01]  /*e150*/  FADD.FTZ R25, R22, R13 ;  /* 0x0000000d16197221 */ /* 0x000fe20000010000 */
[C---:B--2---:R-:W-:Y:S01]  /*e160*/  FFMA.FTZ R16, R30.reuse, R37, R23 ;  /* 0x000000251e107223 */ /* 0x044fe20000010017 */
[----:B------:R-:W-:Y:S02]  /*e170*/  FFMA.FTZ R24, R30, R11, R53 ;  /* 0x0000000b1e187223 */ /* 0x000fe40000010035 */
[----:B------:R-:W2:Y:S01]  /*e180*/  LDL.LU R30, [R1+0x190] ;  /* 0x00019000011e7983 */ /* 0x000ea20000300800 */
[C---:B----4-:R-:W-:Y:S01]  /*e190*/  FFMA.FTZ R11, R29.reuse, R46, R10 ;  /* 0x0000002e1d0b7223 */ /* 0x050fe2000001000a */
[----:B------:R-:W-:Y:S01]  /*e1a0*/  FFMA.FTZ R23, R29, R13, R24 ;  /* 0x0000000d1d177223 */ /* 0x000fe20000010018 */
[-C--:B------:R-:W-:Y:S01]  /*e1b0*/  FMUL.FTZ R10, R5, R33.reuse ;  /* 0x00000021050a7220 */ /* 0x080fe20000410000 */
[----:B------:R-:W4:Y:S01]  /*e1c0*/  LDL.LU R29, [R1+0x18c] ;  /* 0x00018c00011d7983 */ /* 0x000f220000300800 */
[C---:B---3--:R-:W-:Y:S01]  /*e1d0*/  FFMA.FTZ R13, R31.reuse, R33, R16 ;  /* 0x000000211f0d7223 */ /* 0x048fe20000010010 */
[----:B------:R-:W-:Y:S01]  /*e1e0*/  FMUL.FTZ R16, R4, R44 ;  /* 0x0000002c04107220 */ /* 0x000fe20000410000 */
[----:B------:R-:W-:-:S02]  /*e1f0*/  FFMA.FTZ R23, R31, R10, R23 ;  /* 0x0000000a1f177223 */ /* 0x000fc40000010017 */
[----:B------:R-:W3:Y:S01]  /*e200*/  LDL.LU R31, [R1+0x184] ;  /* 0x00018400011f7983 */ /* 0x000ee20000300800 */
[C---:B------:R-:W-:Y:S01]  /*e210*/  FFMA.FTZ R11, R28.reuse, R44, R11 ;  /* 0x0000002c1c0b7223 */ /* 0x040fe2000001000b */
[----:B------:R-:W-:Y:S02]  /*e220*/  FFMA.FTZ R23, R28, R16, R23 ;  /* 0x000000101c177223 */ /* 0x000fe40000010017 */
[----:B------:R-:W3:Y:S01]  /*e230*/  LDL.LU R28, [R1+0x174] ;  /* 0x00017400011c7983 */ /* 0x000ee20000300800 */
[----:B------:R-:W-:Y:S01]  /*e240*/  FADD.FTZ R25, R10, R25 ;  /* 0x000000190a197221 */ /* 0x000fe20000010000 */
[----:B------:R-:W-:-:S03]  /*e250*/  FMUL.FTZ R10, R5, R36 ;  /* 0x00000024050a7220 */ /* 0x000fc60000410000 */
[----:B------:R-:W-:Y:S01]  /*e260*/  FADD.FTZ R25, R25, R16 ;  /* 0x0000001019197221 */ /* 0x000fe20000010000 */
[----:B------:R-:W-:Y:S01]  /*e270*/  FFMA.FTZ R23, R52, R10, R23 ;  /* 0x0000000a34177223 */ /* 0x000fe20000010017 */
[----:B------:R-:W-:Y:S01]  /*e280*/  FMUL.FTZ R16, R4, R42 ;  /* 0x0000002a04107220 */ /* 0x000fe20000410000 */
[----:B------:R-:W-:Y:S01]  /*e290*/  FADD.FTZ R33, R26, R33 ;  /* 0x000000211a217221 */ /* 0x000fe20000010000 */
[----:B------:R-:W-:Y:S01]  /*e2a0*/  FADD.FTZ R25, R10, R25 ;  /* 0x000000190a197221 */ /* 0x000fe20000010000 */
[----:B------:R-:W-:Y:S01]  /*e2b0*/  FMUL.FTZ R10, R5, R20 ;  /* 0x00000014050a7220 */ /* 0x000fe20000410000 */
[----:B------:R-:W-:Y:S01]  /*e2c0*/  FFMA.FTZ R23, R47, R16, R23 ;  /* 0x000000102f177223 */ /* 0x000fe20000010017 */
[----:B------:R-:W-:Y:S01]  /*e2d0*/  FFMA.FTZ R13, R52, R36, R13 ;  /* 0x00000024340d7223 */ /* 0x000fe2000001000d */
[----:B------:R-:W-:Y:S01]  /*e2e0*/  FADD.FTZ R33, R33, R36 ;  /* 0x0000002421217221 */ /* 0x000fe20000010000 */
[----:B------:R-:W-:Y:S01]  /*e2f0*/  FADD.FTZ R25, R25, R16 ;  /* 0x0000001019197221 */ /* 0x000fe20000010000 */
[----:B------:R-:W-:Y:S01]  /*e300*/  FMUL.FTZ R16, R4, R40 ;  /* 0x0000002804107220 */ /* 0x000fe20000410000 */
[C---:B------:R-:W-:Y:S01]  /*e310*/  FFMA.FTZ R23, R32.reuse, R10, R23 ;  /* 0x0000000a20177223 */ /* 0x040fe20000010017 */
[----:B------:R-:W-:Y:S01]  /*e320*/  FFMA.FTZ R13, R32, R20, R13 ;  /* 0x00000014200d7223 */ /* 0x000fe2000001000d */
[----:B------:R-:W-:Y:S01]  /*e330*/  FADD.FTZ R33, R33, R20 ;  /* 0x0000001421217221 */ /* 0x000fe20000010000 */
[----:B------:R-:W-:Y:S01]  /*e340*/  FADD.FTZ R25, R10, R25 ;  /* 0x000000190a197221 */ /* 0x000fe20000010000 */
[----:B------:R-:W-:Y:S01]  /*e350*/  FMUL.FTZ R20, R5, R14 ;  /* 0x0000000e05147220 */ /* 0x000fe20000410000 */
[----:B------:R-:W-:-:S02]  /*e360*/  FFMA.FTZ R11, R47, R42, R11 ;  /* 0x0000002a2f0b7223 */ /* 0x000fc4000001000b */
[----:B------:R-:W-:Y:S01]  /*e370*/  FADD.FTZ R25, R25, R16 ;  /* 0x0000001019197221 */ /* 0x000fe20000010000 */
[----:B------:R-:W-:-:S03]  /*e380*/  FADD.FTZ R27, R27, R46 ;  /* 0x0000002e1b1b7221 */ /* 0x000fc60000010000 */
[----:B------:R-:W-:Y:S01]  /*e390*/  FADD.FTZ R25, R20, R25 ;  /* 0x0000001914197221 */ /* 0x000fe20000010000 */
[----:B------:R-:W-:-:S04]  /*e3a0*/  FADD.FTZ R27, R27, R44 ;  /* 0x0000002c1b1b7221 */ /* 0x000fc80000010000 */
[----:B------:R-:W-:-:S04]  /*e3b0*/  FADD.FTZ R27, R27, R42 ;  /* 0x0000002a1b1b7221 */ /* 0x000fc80000010000 */
[----:B------:R-:W-:Y:S01]  /*e3c0*/  FADD.FTZ R27, R27, R40 ;  /* 0x000000281b1b7221 */ /* 0x000fe20000010000 */
[----:B------:R-:W-:-:S03]  /*e3d0*/  FMUL.FTZ R22, R5, R15 ;  /* 0x0000000f05167220 */ /* 0x000fc60000410000 */
[----:B------:R-:W-:Y:S01]  /*e3e0*/  FADD.FTZ R27, R27, R38 ;  /* 0x000000261b1b7221 */ /* 0x000fe20000010000 */
[----:B--2---:R-:W-:Y:S01]  /*e3f0*/  FFMA.FTZ R23, R30, R16, R23 ;  /* 0x000000101e177223 */ /* 0x004fe20000010017 */
[----:B------:R-:W-:Y:S01]  /*e400*/  FMUL.FTZ R16, R4, R38 ;  /* 0x0000002604107220 */ /* 0x000fe20000410000 */
[----:B------:R-:W-:Y:S02]  /*e410*/  FFMA.FTZ R11, R30, R40, R11 ;  /* 0x000000281e0b7223 */ /* 0x000fe4000001000b */
[----:B----4-:R-:W-:Y:S01]  /*e420*/  FFMA.FTZ R23, R29, R20, R23 ;  /* 0x000000141d177223 */ /* 0x010fe20000010017 */
[-C--:B------:R-:W-:Y:S01]  /*e430*/  FMUL.FTZ R20, R5, R35.reuse ;  /* 0x0000002305147220 */ /* 0x080fe20000410000 */
[----:B------:R-:W-:Y:S02]  /*e440*/  FFMA.FTZ R10, R29, R14, R13 ;  /* 0x0000000e1d0a7223 */ /* 0x000fe4000001000d */
[C---:B---3--:R-:W-:Y:S01]  /*e450*/  FFMA.FTZ R23, R31.reuse, R16, R23 ;  /* 0x000000101f177223 */ /* 0x048fe20000010017 */
[----:B------:R-:W-:Y:S01]  /*e460*/  FFMA.FTZ R11, R31, R38, R11 ;  /* 0x000000261f0b7223 */ /* 0x000fe2000001000b */
[----:B------:R-:W-:Y:S01]  /*e470*/  FADD.FTZ R25, R25, R16 ;  /* 0x0000001019197221 */ /* 0x000fe20000010000 */
[----:B------:R-:W-:Y:S01]  /*e480*/  FMUL.FTZ R16, R4, R12 ;  /* 0x0000000c04107220 */ /* 0x000fe20000410000 */
[C---:B------:R-:W-:Y:S01]  /*e490*/  FFMA.FTZ R23, R28.reuse, R20, R23 ;  /* 0x000000141c177223 */ /* 0x040fe20000010017 */
[----:B------:R-:W-:Y:S01]  /*e4a0*/  FADD.FTZ R14, R33, R14 ;  /* 0x0000000e210e7221 */ /* 0x000fe20000010000 */
[----:B------:R-:W-:Y:S01]  /*e4b0*/  FFMA.FTZ R13, R28, R35, R10 ;  /* 0x000000231c0d7223 */ /* 0x000fe2000001000a */
[----:B------:R-:W-:Y:S01]  /*e4c0*/  FADD.FTZ R25, R20, R25 ;  /* 0x0000001914197221 */ /* 0x000fe20000010000 */
[C---:B------:R-:W-:Y:S01]  /*e4d0*/  FFMA.FTZ R10, R9.reuse, R12, R11 ;  /* 0x0000000c090a7223 */ /* 0x040fe2000001000b */
[----:B------:R-:W-:Y:S01]  /*e4e0*/  FFMA.FTZ R20, R9, R16, R23 ;  /* 0x0000001009147223 */ /* 0x000fe20000010017 */
[-C--:B------:R-:W-:Y:S01]  /*e4f0*/  FMUL.FTZ R11, R5, R34.reuse ;  /* 0x00000022050b7220 */ /* 0x080fe20000410000 */
[----:B------:R-:W-:Y:S01]  /*e500*/  FADD.FTZ R35, R14, R35 ;  /* 0x000000230e237221 */ /* 0x000fe20000010000 */
[----:B------:R-:W-:Y:S01]  /*e510*/  FFMA.FTZ R14, R8, R34, R13 ;  /* 0x00000022080e7223 */ /* 0x000fe2000001000d */
[----:B------:R-:W-:Y:S01]  /*e520*/  FMUL.FTZ R13, R4, R21 ;  /* 0x00000015040d7220 */ /* 0x000fe20000410000 */
[----:B------:R-:W-:Y:S01]  /*e530*/  FFMA.FTZ R20, R8, R11, R20 ;  /* 0x0000000b08147223 */ /* 0x000fe20000010014 */
[----:B------:R-:W-:Y:S01]  /*e540*/  FADD.FTZ R16, R25, R16 ;  /* 0x0000001019107221 */ /* 0x000fe20000010000 */
[----:B------:R-:W-:Y:S01]  /*e550*/  FADD.FTZ R12, R27, R12 ;  /* 0x0000000c1b0c7221 */ /* 0x000fe20000010000 */
[----:B------:R-:W-:Y:S01]  /*e560*/  FFMA.FTZ R14, R6, R15, R14 ;  /* 0x0000000f060e7223 */ /* 0x000fe2000001000e */
[----:B------:R-:W-:Y:S01]  /*e570*/  FFMA.FTZ R23, R7, R13, R20 ;  /* 0x0000000d07177223 */ /* 0x000fe20000010014 */
[----:B------:R-:W-:Y:S01]  /*e580*/  FADD.FTZ R16, R11, R16 ;  /* 0x000000100b107221 */ /* 0x000fe20000010000 */
[----:B------:R-:W-:Y:S01]  /*e590*/  FFMA.FTZ R11, R7, R21, R10 ;  /* 0x00000015070b7223 */ /* 0x000fe2000001000a */
[----:B------:R-:W-:Y:S01]  /*e5a0*/  FMUL.FTZ R10, R4, R18 ;  /* 0x00000012040a7220 */ /* 0x000fe20000410000 */
[----:B------:R-:W-:Y:S01]  /*e5b0*/  FFMA.FTZ R23, R6, R22, R23 ;  /* 0x0000001606177223 */ /* 0x000fe20000010017 */
[----:B------:R-:W-:Y:S01]  /*e5c0*/  FADD.FTZ R13, R16, R13 ;  /* 0x0000000d100d7221 */ /* 0x000fe20000010000 */
[----:B------:R-:W-:Y:S01]  /*e5d0*/  FADD.FTZ R21, R12, R21 ;  /* 0x000000150c157221 */ /* 0x000fe20000010000 */
[C---:B------:R-:W-:Y:S01]  /*e5e0*/  FFMA.FTZ R16, R0.reuse, R18, R11 ;  /* 0x0000001200107223 */ /* 0x040fe2000001000b */
[----:B------:R-:W-:Y:S01]  /*e5f0*/  FFMA.FTZ R12, R0, R10, R23 ;  /* 0x0000000a000c7223 */ /* 0x000fe20000010017 */
[----:B------:R0:W5:Y:S04]  /*e600*/  LDL.LU R9, [R1+0x38c] ;  /* 0x00038c0001097983 */ /* 0x0001680000300800 */
[----:B------:R0:W5:Y:S04]  /*e610*/  LDL.LU R8, [R1+0x388] ;  /* 0x0003880001087983 */ /* 0x0001680000300800 */
[----:B------:R0:W5:Y:S04]  /*e620*/  LDL.LU R7, [R1+0x384] ;  /* 0x0003840001077983 */ /* 0x0001680000300800 */
[----:B------:R0:W5:Y:S04]  /*e630*/  LDL.LU R6, [R1+0x380] ;  /* 0x0003800001067983 */ /* 0x0001680000300800 */
[----:B------:R0:W5:Y:S01]  /*e640*/  LDL.LU R0, [R1+0x37c] ;  /* 0x00037c0001007983 */ /* 0x0001620000300800 */
[----:B------:R-:W-:Y:S01]  /*e650*/  FADD.FTZ R34, R35, R34 ;  /* 0x0000002223227221 */ /* 0x000fe20000010000 */
[----:B------:R-:W-:Y:S01]  /*e660*/  FADD.FTZ R13, R22, R13 ;  /* 0x0000000d160d7221 */ /* 0x000fe20000010000 */
[----:B------:R-:W-:-:S02]  /*e670*/  FMUL.FTZ R24, R5, R19 ;  /* 0x0000001305187220 */ /* 0x000fc40000410000 */
[----:B------:R-:W-:Y:S01]  /*e680*/  FADD.FTZ R34, R34, R15 ;  /* 0x0000000f22227221 */ /* 0x000fe20000010000 */
[----:B------:R-:W-:Y:S01]  /*e690*/  FADD.FTZ R13, R13, R10 ;  /* 0x0000000a0d0d7221 */ /* 0x000fe20000010000 */
[C---:B------:R-:W-:Y:S01]  /*e6a0*/  FFMA.FTZ R15, R17.reuse, R24, R12 ;  /* 0x00000018110f7223 */ /* 0x040fe2000001000c */
[----:B------:R-:W-:Y:S01]  /*e6b0*/  FFMA.FTZ R17, R17, R19, R14 ;  /* 0x0000001311117223 */ /* 0x000fe2000001000e */
[----:B------:R-:W-:Y:S01]  /*e6c0*/  FADD.FTZ R18, R21, R18 ;  /* 0x0000001215127221 */ /* 0x000fe20000010000 */
[----:B------:R-:W-:Y:S01]  /*e6d0*/  FADD.FTZ R24, R24, R13 ;  /* 0x0000000d18187221 */ /* 0x000fe20000010000 */
[----:B0-----:R-:W-:-:S07]  /*e6e0*/  FADD.FTZ R19, R34, R19 ;  /* 0x0000001322137221 */ /* 0x001fce0000010000 */
.L_x_168:
[----:B------:R-:W0:Y:S01]  /*e6f0*/  S2R R53, SR_TID.X ;  /* 0x0000000000357919 */ /* 0x000e220000002100 */
[----:B------:R-:W1:Y:S01]  /*e700*/  S2UR UR14, SR_CgaCtaId ;  /* 0x00000000000e79c3 */ /* 0x000e620000008800 */
[----:B------:R-:W-:Y:S01]  /*e710*/  UMOV UR6, 0x400 ;  /* 0x0000040000067882 */ /* 0x000fe20000000000 */
[----:B------:R-:W2:Y:S01]  /*e720*/  LDCU UR9, c[0x0][0x374] ;  /* 0x00006e80ff0977ac */ /* 0x000ea20008000800 */
[----:B------:R-:W3:Y:S01]  /*e730*/  S2R R14, SR_LANEID ;  /* 0x00000000000e7919 */ /* 0x000ee20000000000 */
[----:B------:R-:W-:Y:S01]  /*e740*/  BSSY.RECONVERGENT B0, `(.L_x_169) ;  /* 0x000005f000007945 */ /* 0x000fe20003800200 */
[----:B------:R-:W-:Y:S01]  /*e750*/  UIADD3 UR5, UPT, UPT, UR6, 0xc0, URZ ;  /* 0x000000c006057890 */ /* 0x000fe2000fffe0ff */
[----:B------:R-:W4:Y:S03]  /*e760*/  LDCU UR12, c[0x0][0x370] ;  /* 0x00006e00ff0c77ac */ /* 0x000f260008000800 */
[----:B-1----:R-:W-:Y:S01]  /*e770*/  ULEA UR5, UR14, UR5, 0x18 ;  /* 0x000000050e057291 */ /* 0x002fe2000f8ec0ff */
[----:B0-----:R-:W-:-:S05]  /*e780*/  LOP3.LUT R10, R53, 0x3e0, RZ, 0xc0, !PT ;  /* 0x000003e0350a7812 */ /* 0x001fca00078ec0ff */
[C---:B------:R-:W-:Y:S02]  /*e790*/  LEA R52, R53.reuse, UR5, 0x4 ;  /* 0x0000000535347c11 */ /* 0x040fe4000f8e20ff */
[C---:B------:R-:W-:Y:S02]  /*e7a0*/  ISETP.GT.U32.AND P0, PT, R10.reuse, 0x210, PT ;  /* 0x000002100a00780c */ /* 0x040fe40003f04070 */
[----:B------:R-:W-:Y:S01]  /*e7b0*/  IADD3 R10, PT, PT, -R10, 0x22f, RZ ;  /* 0x0000022f0a0a7810 */ /* 0x000fe20007ffe1ff */
[----:B------:R-:W-:Y:S01]  /*e7c0*/  STS.128 [R52], R16 ;  /* 0x0000001034007388 */ /* 0x000fe20000000c00 */
[----:B---3--:R-:W-:Y:S02]  /*e7d0*/  ISETP.NE.AND P1, PT, R14, RZ, PT ;  /* 0x000000ff0e00720c */ /* 0x008fe40003f25270 */
[----:B------:R-:W-:Y:S02]  /*e7e0*/  SEL R11, R10, 0x1f, P0 ;  /* 0x0000001f0a0b7807 */ /* 0x000fe40000000000 */
[----:B------:R-:W-:-:S02]  /*e7f0*/  ISETP.GT.U32.AND P2, PT, R53, 0x22, PT ;  /* 0x000000223500780c */ /* 0x000fc40003f44070 */
[----:B------:R-:W-:Y:S01]  /*e800*/  ISETP.GE.AND P0, PT, R14, R11, PT ;  /* 0x0000000b0e00720c */ /* 0x000fe20003f06270 */
[----:B------:R-:W0:Y:S04]  /*e810*/  SHFL.DOWN PT, R10, R15, 0x1, R11 ;  /* 0x082000000f0a7989 */ /* 0x000e2800000e000b */
[----:B------:R-:W1:Y:S02]  /*e820*/  SHFL.DOWN PT, R12, R24, 0x1, R11 ;  /* 0x08200000180c7989 */ /* 0x000e6400000e000b */
[----:B------:R-:W-:-:S05]  /*e830*/  VOTEU.ALL UP0, P1 ;  /* 0x0000000000ff7886 */ /* 0x000fca0000800000 */
[----:B------:R-:W-:Y:S01]  /*e840*/  @!UP0 ULEA UR7, UR14, UR6, 0x18 ;  /* 0x000000060e078291 */ /* 0x000fe2000f8ec0ff */
[----:B0-----:R-:W-:Y:S01]  /*e850*/  @!P0 FADD.FTZ R15, R10, R15 ;  /* 0x0000000f0a0f8221 */ /* 0x001fe20000010000 */
[----:B------:R-:W-:Y:S01]  /*e860*/  IADD3 R10, PT, PT, R14, 0x2, RZ ;  /* 0x000000020e0a7810 */ /* 0x000fe20007ffe0ff */
[----:B-1----:R-:W-:-:S03]  /*e870*/  @!P0 FADD.FTZ R24, R12, R24 ;  /* 0x000000180c188221 */ /* 0x002fc60000010000 */
[----:B------:R-:W-:Y:S01]  /*e880*/  ISETP.GT.AND P0, PT, R10, R11, PT ;  /* 0x0000000b0a00720c */ /* 0x000fe20003f04270 */
[----:B------:R-:W0:Y:S01]  /*e890*/  SHFL.DOWN PT, R12, R15, 0x2, R11 ;  /* 0x084000000f0c7989 */ /* 0x000e2200000e000b */
[----:B------:R-:W-:-:S03]  /*e8a0*/  IADD3 R10, PT, PT, R14, 0x4, RZ ;  /* 0x000000040e0a7810 */ /* 0x000fc60007ffe0ff */
[----:B------:R-:W1:Y:S08]  /*e8b0*/  SHFL.DOWN PT, R13, R24, 0x2, R11 ;  /* 0x08400000180d7989 */ /* 0x000e7000000e000b */
        /* <DEDUP_REMOVED lines=17> */
[----:B------:R-:W1:Y:S10]  /*e9d0*/  SHFL.DOWN PT, R13, R24, 0x10, R11 ;  /* 0x0a000000180d7989 */ /* 0x000e7400000e000b */
[----:B0-----:R-:W-:Y:S01]  /*e9e0*/  @!P0 FADD.FTZ R15, R15, R12 ;  /* 0x0000000c0f0f8221 */ /* 0x001fe20000010000 */
[----:B------:R-:W-:Y:S01]  /*e9f0*/  @!P1 LOP3.LUT R12, R10, 0xf8, RZ, 0xc0, !PT ;  /* 0x000000f80a0c9812 */ /* 0x000fe200078ec0ff */
[----:B-1----:R-:W-:Y:S01]  /*ea00*/  @!P0 FADD.FTZ R24, R24, R13 ;  /* 0x0000000d18188221 */ /* 0x002fe20000010000 */
[----:B------:R-:W-:-:S02]  /*ea10*/  ISETP.NE.AND P0, PT, R53, RZ, PT ;  /* 0x000000ff3500720c */ /* 0x000fc40003f05270 */
[----:B------:R-:W-:Y:S02]  /*ea20*/  MOV R10, R15 ;  /* 0x0000000f000a7202 */ /* 0x000fe40000000f00 */
[----:B------:R-:W-:-:S05]  /*ea30*/  MOV R11, R24 ;  /* 0x00000018000b7202 */ /* 0x000fca0000000f00 */
[----:B------:R0:W-:Y:S01]  /*ea40*/  @!P1 STS.64 [R12+UR7+0x18], R10 ;  /* 0x0000180a0c009988 */ /* 0x0001e20008000a07 */
[----:B------:R-:W-:Y:S06]  /*ea50*/  BAR.SYNC.DEFER_BLOCKING 0x0 ;  /* 0x0000000000007b1d */ /* 0x000fec0000010000 */
[----:B--2-4-:R-:W-:Y:S05]  /*ea60*/  @P0 BRA `(.L_x_170) ;  /* 0x0000000000b00947 */ /* 0x014fea0003800000 */
[----:B------:R-:W-:-:S09]  /*ea70*/  ULEA UR5, UR14, UR6, 0x18 ;  /* 0x000000060e057291 */ /* 0x000fd2000f8ec0ff */
[----:B------:R-:W1:Y:S04]  /*ea80*/  LDS.128 R20, [UR5+0x20] ;  /* 0x00002005ff147984 */ /* 0x000e680008000c00 */
[----:B------:R-:W2:Y:S04]  /*ea90*/  LDS.128 R24, [UR5+0x30] ;  /* 0x00003005ff187984 */ /* 0x000ea80008000c00 */
[----:B------:R-:W3:Y:S04]  /*eaa0*/  LDS.128 R28, [UR5+0x40] ;  /* 0x00004005ff1c7984 */ /* 0x000ee80008000c00 */
[----:B------:R-:W4:Y:S04]  /*eab0*/  LDS.128 R32, [UR5+0x50] ;  /* 0x00005005ff207984 */ /* 0x000f280008000c00 */
[----:B------:R-:W4:Y:S04]  /*eac0*/  LDS.128 R36, [UR5+0x60] ;  /* 0x00006005ff247984 */ /* 0x000f280008000c00 */
[----:B0-----:R-:W0:Y:S01]  /*ead0*/  LDS.128 R12, [UR5+0x70] ;  /* 0x00007005ff0c7984 */ /* 0x001e220008000c00 */
        /* <DEDUP_REMOVED lines=10> */
[----:B---3--:R-:W-:Y:S01]  /*eb80*/  FADD.FTZ R41, R41, R28 ;  /* 0x0000001c29297221 */ /* 0x008fe20000010000 */
[----:B------:R-:W-:-:S03]  /*eb90*/  FADD.FTZ R10, R10, R29 ;  /* 0x0000001d0a0a7221 */ /* 0x000fc60000010000 */
[----:B------:R-:W-:Y:S01]  /*eba0*/  FADD.FTZ R41, R41, R30 ;  /* 0x0000001e29297221 */ /* 0x000fe20000010000 */
[----:B------:R-:W-:Y:S02]  /*ebb0*/  FADD.FTZ R28, R10, R31 ;  /* 0x0000001f0a1c7221 */ /* 0x000fe40000010000 */
[----:B------:R-:W3:Y:S01]  /*ebc0*/  LDS.64 R10, [UR5+0xa0] ;  /* 0x0000a005ff0a7984 */ /* 0x000ee20008000a00 */
[----:B----4-:R-:W-:Y:S01]  /*ebd0*/  FADD.FTZ R41, R41, R32 ;  /* 0x0000002029297221 */ /* 0x010fe20000010000 */
        /* <DEDUP_REMOVED lines=16> */
[----:B------:R-:W-:-:S03]  /*ece0*/  FADD.FTZ R28, R28, R25 ;  /* 0x000000191c1c7221 */ /* 0x000fc60000010000 */
[----:B------:R-:W-:Y:S01]  /*ecf0*/  FADD.FTZ R41, R41, R26 ;  /* 0x0000001a29297221 */ /* 0x000fe20000010000 */
[----:B------:R-:W-:-:S03]  /*ed00*/  FADD.FTZ R28, R28, R27 ;  /* 0x0000001b1c1c7221 */ /* 0x000fc60000010000 */
[----:B---3--:R-:W-:Y:S01]  /*ed10*/  FADD.FTZ R10, R41, R10 ;  /* 0x0000000a290a7221 */ /* 0x008fe20000010000 */
[----:B------:R-:W-:-:S07]  /*ed20*/  FADD.FTZ R11, R28, R11 ;  /* 0x0000000b1c0b7221 */ /* 0x000fce0000010000 */
.L_x_170:
[----:B------:R-:W-:Y:S05]  /*ed30*/  BSYNC.RECONVERGENT B0 ;  /* 0x0000000000007941 */ /* 0x000fea0003800200 */
.L_x_169:
[----:B------:R-:W-:Y:S06]  /*ed40*/  BAR.SYNC.DEFER_BLOCKING 0x0 ;  /* 0x0000000000007b1d */ /* 0x000fec0000010000 */
[----:B------:R-:W-:Y:S04]  /*ed50*/  BSSY.RECONVERGENT B0, `(.L_x_171) ;  /* 0x000005d000007945 */ /* 0x000fe80003800200 */
[----:B------:R-:W-:Y:S05]  /*ed60*/  @P2 BRA `(.L_x_172) ;  /* 0x00000004006c2947 */ /* 0x000fea0003800000 */
[----:B------:R-:W1:Y:S04]  /*ed70*/  LDS.128 R32, [R52+0x230] ;  /* 0x0002300034207984 */ /* 0x000e680000000c00 */
[----:B------:R-:W2:Y:S04]  /*ed80*/  LDS.128 R28, [R52+0x460] ;  /* 0x00046000341c7984 */ /* 0x000ea80000000c00 */
[----:B------:R-:W3:Y:S04]  /*ed90*/  LDS.128 R24, [R52+0x690] ;  /* 0x0006900034187984 */ /* 0x000ee80000000c00 */
[----:B0-----:R-:W0:Y:S04]  /*eda0*/  LDS.128 R12, [R52+0x8c0] ;  /* 0x0008c000340c7984 */ /* 0x001e280000000c00 */
[----:B------:R-:W4:Y:S04]  /*edb0*/  LDS.128 R20, [R52+0xaf0] ;  /* 0x000af00034147984 */ /* 0x000f280000000c00 */
[----:B-----5:R2:W-:Y:S04]  /*edc0*/  STL [R1+0x37c], R0 ;  /* 0x00037c0001007387 */ /* 0x0205e80000100800 */
[----:B------:R-:W-:Y:S04]  /*edd0*/  STL [R1+0x380], R2 ;  /* 0x0003800201007387 */ /* 0x000fe80000100800 */
[----:B------:R3:W-:Y:S04]  /*ede0*/  STL [R1+0x384], R3 ;  /* 0x0003840301007387 */ /* 0x0007e80000100800 */
[----:B------:R4:W-:Y:S04]  /*edf0*/  STL [R1+0x38c], R5 ;  /* 0x00038c0501007387 */ /* 0x0009e80000100800 */
[----:B------:R4:W-:Y:S01]  /*ee00*/  STL [R1+0x388], R4 ;  /* 0x0003880401007387 */ /* 0x0009e20000100800 */
        /* <DEDUP_REMOVED lines=8> */
[----:B---3--:R-:W-:Y:S01]  /*ee90*/  FADD.FTZ R24, R28, R24 ;  /* 0x000000181c187221 */ /* 0x008fe20000010000 */
[----:B------:R-:W-:Y:S01]  /*eea0*/  FADD.FTZ R25, R29, R25 ;  /* 0x000000191d197221 */ /* 0x000fe20000010000 */
[----:B------:R-:W-:Y:S01]  /*eeb0*/  FADD.FTZ R53, R30, R26 ;  /* 0x0000001a1e357221 */ /* 0x000fe20000010000 */
[----:B------:R-:W-:Y:S01]  /*eec0*/  FADD.FTZ R3, R0, R27 ;  /* 0x0000001b00037221 */ /* 0x000fe20000010000 */
[----:B0-----:R-:W-:Y:S01]  /*eed0*/  FADD.FTZ R12, R24, R12 ;  /* 0x0000000c180c7221 */ /* 0x001fe20000010000 */
[----:B------:R-:W-:Y:S01]  /*eee0*/  FADD.FTZ R0, R25, R13 ;  /* 0x0000000d19007221 */ /* 0x000fe20000010000 */
[----:B------:R-:W-:Y:S01]  /*eef0*/  FADD.FTZ R53, R53, R14 ;  /* 0x0000000e35357221 */ /* 0x000fe20000010000 */
[----:B------:R-:W-:Y:S01]  /*ef00*/  FADD.FTZ R3, R3, R15 ;  /* 0x0000000f03037221 */ /* 0x000fe20000010000 */
[----:B----4-:R-:W-:Y:S01]  /*ef10*/  MOV R2, R20 ;  /* 0x0000001400027202 */ /* 0x010fe20000000f00 */
[----:B------:R-:W-:Y:S01]  /*ef20*/  STL [R1+0x11c], R23 ;  /* 0x00011c1701007387 */ /* 0x000fe20000100800 */
[----:B------:R-:W-:-:S02]  /*ef30*/  MOV R5, R21 ;  /* 0x0000001500057202 */ /* 0x000fc40000000f00 */
[----:B------:R-:W-:Y:S01]  /*ef40*/  MOV R4, R22 ;  /* 0x0000001600047202 */ /* 0x000fe20000000f00 */
[----:B------:R-:W-:Y:S01]  /*ef50*/  FADD.FTZ R2, R12, R2 ;  /* 0x000000020c027221 */ /* 0x000fe20000010000 */
[----:B------:R-:W0:Y:S04]  /*ef60*/  LDS.128 R48, [R52+0xd20] ;  /* 0x000d200034307984 */ /* 0x000e280000000c00 */
[----:B------:R-:W1:Y:S04]  /*ef70*/  LDS.128 R44, [R52+0xf50] ;  /* 0x000f5000342c7984 */ /* 0x000e680000000c00 */
[----:B------:R-:W2:Y:S04]  /*ef80*/  LDS.128 R40, [R52+0x1180] ;  /* 0x0011800034287984 */ /* 0x000ea80000000c00 */
[----:B------:R-:W3:Y:S04]  /*ef90*/  LDS.128 R36, [R52+0x13b0] ;  /* 0x0013b00034247984 */ /* 0x000ee80000000c00 */
[----:B------:R-:W4:Y:S04]  /*efa0*/  LDS.128 R20, [R52+0x15e0] ;  /* 0x0015e00034147984 */ /* 0x000f280000000c00 */
[----:B------:R-:W4:Y:S04]  /*efb0*/  LDS.128 R16, [R52+0x1810] ;  /* 0x0018100034107984 */ /* 0x000f280000000c00 */
[----:B------:R-:W4:Y:S04]  /*efc0*/  LDS.128 R32, [R52+0x1a40] ;  /* 0x001a400034207984 */ /* 0x000f280000000c00 */
[----:B------:R-:W4:Y:S04]  /*efd0*/  LDS.128 R28, [R52+0x1c70] ;  /* 0x001c7000341c7984 */ /* 0x000f280000000c00 */
[----:B------:R-:W4:Y:S04]  /*efe0*/  LDS.128 R24, [R52+0x1ea0] ;  /* 0x001ea00034187984 */ /* 0x000f280000000c00 */
[----:B------:R0:W4:Y:S04]  /*eff0*/  LDS.128 R12, [R52+0x20d0] ;  /* 0x0020d000340c7984 */ /* 0x0001280000000c00 */
[----:B0-----:R-:W4:Y:S01]  /*f000*/  LDL.LU R52, [R1+0x11c] ;  /* 0x00011c0001347983 */ /* 0x001f220000300800 */
[----:B------:R-:W-:Y:S01]  /*f010*/  FADD.FTZ R0, R0, R5 ;  /* 0x0000000500007221 */ /* 0x000fe20000010000 */
[----:B------:R-:W-:Y:S01]  /*f020*/  FADD.FTZ R53, R53, R4 ;  /* 0x0000000435357221 */ /* 0x000fe20000010000 */
[----:B------:R-:W-:Y:S01]  /*f030*/  FADD.FTZ R48, R2, R48 ;  /* 0x0000003002307221 */ /* 0x000fe20000010000 */
[----:B------:R0:W5:Y:S01]  /*f040*/  LDL.LU R5, [R1+0x38c] ;  /* 0x00038c0001057983 */ /* 0x0001620000300800 */
[----:B------:R-:W-:-:S03]  /*f050*/  FADD.FTZ R49, R0, R49 ;  /* 0x0000003100317221 */ /* 0x000fc60000010000 */
[----:B------:R0:W5:Y:S04]  /*f060*/  LDL.LU R4, [R1+0x388] ;  /* 0x0003880001047983 */ /* 0x0001680000300800 */
[----:B------:R0:W5:Y:S04]  /*f070*/  LDL.LU R2, [R1+0x380] ;  /* 0x0003800001027983 */ /* 0x0001680000300800 */
[----:B------:R0:W5:Y:S01]  /*f080*/  LDL.LU R0, [R1+0x37c] ;  /* 0x00037c0001007983 */ /* 0x0001620000300800 */
[----:B------:R-:W-:Y:S01]  /*f090*/  FADD.FTZ R50, R53, R50 ;  /* 0x0000003235327221 */ /* 0x000fe20000010000 */
[----:B-1----:R-:W-:Y:S01]  /*f0a0*/  FADD.FTZ R44, R48, R44 ;  /* 0x0000002c302c7221 */ /* 0x002fe20000010000 */
[----:B------:R-:W-:-:S02]  /*f0b0*/  FADD.FTZ R48, R49, R45 ;  /* 0x0000002d31307221 */ /* 0x000fc40000010000 */
[----:B------:R-:W-:Y:S02]  /*f0c0*/  FADD.FTZ R45, R50, R46 ;  /* 0x0000002e322d7221 */ /* 0x000fe40000010000 */
[----:B--2---:R-:W-:Y:S02]  /*f0d0*/  FADD.FTZ R48, R48, R41 ;  /* 0x0000002930307221 */ /* 0x004fe40000010000 */
[----:B------:R-:W-:Y:S02]  /*f0e0*/  FADD.FTZ R45, R45, R42 ;  /* 0x0000002a2d2d7221 */ /* 0x000fe40000010000 */
[----:B---3--:R-:W-:Y:S01]  /*f0f0*/  FADD.FTZ R48, R48, R37 ;  /* 0x0000002530307221 */ /* 0x008fe20000010000 */
[----:B----4-:R-:W-:Y:S02]  /*f100*/  FADD.FTZ R52, R3, R52 ;  /* 0x0000003403347221 */ /* 0x010fe40000010000 */
[----:B------:R0:W5:Y:S02]  /*f110*/  LDL.LU R3, [R1+0x384] ;  /* 0x0003840001037983 */ /* 0x0001640000300800 */
[----:B------:R-:W-:-:S04]  /*f120*/  FADD.FTZ R51, R52, R51 ;  /* 0x0000003334337221 */ /* 0x000fc80000010000 */
[----:B------:R-:W-:Y:S01]  /*f130*/  FADD.FTZ R46, R51, R47 ;  /* 0x0000002f332e7221 */ /* 0x000fe20000010000 */
[----:B------:R-:W-:-:S03]  /*f140*/  FADD.FTZ R47, R44, R40 ;  /* 0x000000282c2f7221 */ /* 0x000fc60000010000 */
[----:B------:R-:W-:Y:S01]  /*f150*/  FADD.FTZ R46, R46, R43 ;  /* 0x0000002b2e2e7221 */ /* 0x000fe20000010000 */
[----:B------:R-:W-:Y:S01]  /*f160*/  FADD.FTZ R47, R47, R36 ;  /* 0x000000242f2f7221 */ /* 0x000fe20000010000 */
[----:B------:R-:W-:Y:S02]  /*f170*/  FADD.FTZ R45, R45, R38 ;  /* 0x000000262d2d7221 */ /* 0x000fe40000010000 */
[----:B------:R-:W-:Y:S01]  /*f180*/  FADD.FTZ R46, R46, R39 ;  /* 0x000000272e2e7221 */ /* 0x000fe20000010000 */
[----:B------:R-:W1:Y:S01]  /*f190*/  S2R R53, SR_TID.X ;  /* 0x0000000000357919 */ /* 0x000e620000002100 */
[----:B------:R-:W-:Y:S01]  /*f1a0*/  FADD.FTZ R47, R47, R20 ;  /* 0x000000142f2f7221 */ /* 0x000fe20000010000 */
        /* <DEDUP_REMOVED lines=22> */
[----:B0-----:R-:W-:-:S07]  /*f310*/  FADD.FTZ R19, R46, R15 ;  /* 0x0000000f2e137221 */ /* 0x001fce0000010000 */
.L_x_172:
[----:B------:R-:W-:Y:S05]  /*f320*/  BSYNC.RECONVERGENT B0 ;  /* 0x0000000000007941 */ /* 0x000fea0003800200 */
.L_x_171:
[----:B------:R-:W-:Y:S04]  /*f330*/  BSSY.RECONVERGENT B0, `(.L_x_173) ;  /* 0x000001e000007945 */ /* 0x000fe80003800200 */
[----:B------:R-:W-:Y:S05]  /*f340*/  @P2 BRA `(.L_x_174) ;  /* 0x0000000000702947 */ /* 0x000fea0003800000 */
[----:B------:R-:W2:Y:S01]  /*f350*/  LDC.64 R14, c[0x0][0x3f8] ;  /* 0x0000fe00ff0e7b82 */ /* 0x000ea20000000a00 */
[----:B------:R-:W-:-:S05]  /*f360*/  MOV R22, UR13 ;  /* 0x0000000d00167c02 */ /* 0x000fca0008000f00 */
[----:B-1----:R-:W-:Y:S02]  /*f370*/  IMAD R23, R22, 0x23, R53 ;  /* 0x0000002316177824 */ /* 0x002fe400078e0235 */
[----:B0-----:R-:W0:Y:S01]  /*f380*/  LDC.64 R12, c[0x0][0x3d8] ;  /* 0x0000f600ff0c7b82 */ /* 0x001e220000000a00 */
[----:B--2---:R-:W-:Y:S01]  /*f390*/  IMAD.WIDE.U32 R20, R14, 0x3, RZ ;  /* 0x000000030e147825 */ /* 0x004fe200078e00ff */
[C---:B------:R-:W-:Y:S02]  /*f3a0*/  LEA R25, R15.reuse, R15, 0x1 ;  /* 0x0000000f0f197211 */ /* 0x040fe400078e08ff */
[----:B------:R-:W-:Y:S02]  /*f3b0*/  LEA.HI R27, P1, R15, R14, RZ, 0x1 ;  /* 0x0000000e0f1b7211 */ /* 0x000fe400078308ff */
[----:B------:R-:W-:Y:S02]  /*f3c0*/  IADD3 R25, PT, PT, R21, R25, RZ ;  /* 0x0000001915197210 */ /* 0x000fe40007ffe0ff */
[----:B------:R-:W-:Y:S01]  /*f3d0*/  IADD3.X R22, PT, PT, RZ, R15, RZ, P1, !PT ;  /* 0x0000000fff167210 */ /* 0x000fe20000ffe4ff */
[----:B0-----:R-:W-:Y:S01]  /*f3e0*/  IMAD.WIDE R12, R23, 0x4, R12 ;  /* 0x00000004170c7825 */ /* 0x001fe200078e020c */
[----:B------:R-:W-:-:S02]  /*f3f0*/  LEA.HI R24, P1, R25, R20, RZ, 0x1 ;  /* 0x0000001419187211 */ /* 0x000fc400078308ff */
[C---:B------:R-:W-:Y:S02]  /*f400*/  SHF.L.U32 R23, R27.reuse, 0x1, RZ ;  /* 0x000000011b177819 */ /* 0x040fe400000006ff */
[----:B------:R-:W-:Y:S01]  /*f410*/  SHF.L.U32 R21, R24, 0x1, RZ ;  /* 0x0000000118157819 */ /* 0x000fe200000006ff */
[----:B------:R2:W-:Y:S01]  /*f420*/  REDG.E.ADD.F32.FTZ.RN.STRONG.GPU desc[UR10][R12.64], R16 ;  /* 0x000000100c0079a6 */ /* 0x0005e2000c12f30a */
[----:B------:R-:W-:Y:S02]  /*f430*/  SHF.L.U64.HI R27, R27, 0x1, R22 ;  /* 0x000000011b1b7819 */ /* 0x000fe40000010216 */
[----:B------:R-:W-:Y:S02]  /*f440*/  LOP3.LUT R23, R23, 0xfffffffc, RZ, 0xc0, !PT ;  /* 0xfffffffc17177812 */ /* 0x000fe400078ec0ff */
[----:B------:R-:W-:Y:S02]  /*f450*/  LEA R22, P2, R14, R12, 0x2 ;  /* 0x0000000c0e167211 */ /* 0x000fe400078410ff */
[----:B------:R-:W-:-:S02]  /*f460*/  IADD3.X R25, PT, PT, RZ, R25, RZ, P1, !PT ;  /* 0x00000019ff197210 */ /* 0x000fc40000ffe4ff */
[----:B------:R-:W-:Y:S02]  /*f470*/  LOP3.LUT R21, R21, 0xfffffffc, RZ, 0xc0, !PT ;  /* 0xfffffffc15157812 */ /* 0x000fe400078ec0ff */
        /* <DEDUP_REMOVED lines=9> */
.L_x_174:
[----:B------:R-:W-:Y:S05]  /*f510*/  BSYNC.RECONVERGENT B0 ;  /* 0x0000000000007941 */ /* 0x000fea0003800200 */
.L_x_173:
[----:B------:R-:W-:-:S09]  /*f520*/  UISETP.GE.U32.AND UP0, UPT, UR12, 0x2, UPT ;  /* 0x000000020c00788c */ /* 0x000fd2000bf06070 */
[----:B------:R-:W-:Y:S05]  /*f530*/  BRA.U !UP0, `(.L_x_175) ;  /* 0x0000000d08787547 */ /* 0x000fea000b800000 */
[----:B--2---:R-:W2:Y:S01]  /*f540*/  LDC.64 R14, c[0x0][0x3d0] ;  /* 0x0000f400ff0e7b82 */ /* 0x004ea20000000a00 */
[----:B------:R-:W-:Y:S01]  /*f550*/  ULOP3.LUT UR5, UR4, 0x1, URZ, 0xc0, !UPT ;  /* 0x0000000104057892 */ /* 0x000fe2000f8ec0ff */
[----:B------:R-:W-:Y:S03]  /*f560*/  BSSY.RECONVERGENT B0, `(.L_x_176) ;  /* 0x0000023000007945 */ /* 0x000fe60003800200 */
[----:B------:R-:W-:-:S03]  /*f570*/  UIMAD UR6, UR5, UR9, URZ ;  /* 0x00000009050672a4 */ /* 0x000fc6000f8e02ff */
[----:B------:R-:W3:Y:S01]  /*f580*/  S2UR UR29, SR_CTAID.X ;  /* 0x00000000001d79c3 */ /* 0x000ee20000002500 */
[----:B------:R-:W-:-:S04]  /*f590*/  UIMAD UR5, UR6, UR12, URZ ;  /* 0x0000000c060572a4 */ /* 0x000fc8000f8e02ff */
[----:B------:R-:W-:-:S03]  /*f5a0*/  USHF.L.U32 UR5, UR5, 0x1, URZ ;  /* 0x0000000105057899 */ /* 0x000fc600080006ff */
[----:B------:R-:W4:Y:S03]  /*f5b0*/  S2UR UR14, SR_CTAID.Y ;  /* 0x00000000000e79c3 */ /* 0x000f260000002600 */
[----:B------:R-:W-:-:S05]  /*f5c0*/  MOV R13, UR5 ;  /* 0x00000005000d7c02 */ /* 0x000fca0008000f00 */
[----:B--2---:R-:W-:Y:S01]  /*f5d0*/  IMAD.WIDE R14, R13, 0x4, R14 ;  /* 0x000000040d0e7825 */ /* 0x004fe200078e020e */
[----:B---34-:R-:W-:Y:S06]  /*f5e0*/  @P0 BRA `(.L_x_177) ;  /* 0x0000000000680947 */ /* 0x018fec0003800000 */
[----:B0-----:R-:W0:Y:S01]  /*f5f0*/  LDC.64 R12, c[0x0][0x3c8] ;  /* 0x0000f200ff0c7b82 */ /* 0x001e220000000a00 */
[----:B------:R-:W-:Y:S02]  /*f600*/  UIADD3 UR7, UPT, UPT, UR6, UR14, URZ ;  /* 0x0000000e06077290 */ /* 0x000fe4000fffe0ff */
[----:B------:R-:W-:Y:S02]  /*f610*/  UIMAD UR13, UR29, UR9, UR14 ;  /* 0x000000091d0d72a4 */ /* 0x000fe4000f8e020e */
[----:B------:R-:W-:Y:S02]  /*f620*/  ULOP3.LUT UP0, UR5, UR4, 0x2, URZ, 0xc0, !UPT ;  /* 0x0000000204057892 */ /* 0x000fe4000f80c0ff */
[----:B------:R-:W-:Y:S02]  /*f630*/  MOV R19, UR7 ;  /* 0x0000000700137c02 */ /* 0x000fe40008000f00 */
[----:B------:R-:W-:Y:S01]  /*f640*/  UIADD3 UR5, UPT, UPT, -UR5, 0x1, URZ ;  /* 0x0000000105057890 */ /* 0x000fe2000fffe1ff */
[----:B------:R-:W-:-:S05]  /*f650*/  MOV R17, UR13 ;  /* 0x0000000d00117c02 */ /* 0x000fca0008000f00 */
[----:B------:R-:W-:-:S05]  /*f660*/  IMAD.WIDE.U32 R16, R17, 0x8, R14 ;  /* 0x0000000811107825 */ /* 0x000fca00078e000e */
[----:B------:R2:W-:Y:S01]  /*f670*/  STG.E.64 desc[UR10][R16.64], R10 ;  /* 0x0000000a10007986 */ /* 0x0005e2000c101b0a */
[----:B0-----:R-:W-:Y:S01]  /*f680*/  IMAD.WIDE.U32 R18, R19, 0x4, R12 ;  /* 0x0000000413127825 */ /* 0x001fe200078e000c */
[----:B------:R-:W-:Y:S02]  /*f690*/  MOV R13, UR5 ;  /* 0x00000005000d7c02 */ /* 0x000fe40008000f00 */
[----:B------:R-:W-:Y:S01]  /*f6a0*/  MOV R12, 0xffffffff ;  /* 0xffffffff000c7802 */ /* 0x000fe20000000f00 */
[----:B------:R-:W-:Y:S06]  /*f6b0*/  MEMBAR.ALL.GPU ;  /* 0x0000000000007992 */ /* 0x000fec000000a000 */
[----:B------:R-:W-:-:S00]  /*f6c0*/  ERRBAR ;  /* 0x00000000000079ab */ /* 0x000fc00000000000 */
[----:B------:R-:W-:Y:S06]  /*f6d0*/  CGAERRBAR ;  /* 0x00000000000075ab */ /* 0x000fec0000000000 */
[----:B------:R2:W-:Y:S01]  /*f6e0*/  REDG.E.ADD.S32.STRONG.GPU desc[UR10][R18.64], R13 ;  /* 0x0000000d1200798e */ /* 0x0005e2000c12e30a */
[----:B------:R-:W-:Y:S01]  /*f6f0*/  USEL UR5, UR12, URZ, !UP0 ;  /* 0x000000ff0c057287 */ /* 0x000fe2000c000000 */
[----:B------:R-:W-:Y:S02]  /*f700*/  UMOV UR7, 0xffffffff ;  /* 0xffffffff00077882 */ /* 0x000fe40000000000 */
[----:B------:R2:W-:Y:S01]  /*f710*/  STL [R1], R12 ;  /* 0x0000000c01007387 */ /* 0x0005e20000100800 */
[----:B------:R-:W-:-:S09]  /*f720*/  UISETP.NE.AND UP0, UPT, UR7, UR5, UPT ;  /* 0x000000050700728c */ /* 0x000fd2000bf05270 */
[----:B--2---:R-:W-:Y:S05]  /*f730*/  BRA.U !UP0, `(.L_x_177) ;  /* 0x0000000108147547 */ /* 0x004fea000b800000 */
.L_x_178:
[----:B------:R-:W2:Y:S04]  /*f740*/  LDG.E.STRONG.GPU R12, desc[UR10][R18.64] ;  /* 0x0000000a120c7981 */ /* 0x000ea8000c1ef900 */
[----:B--2---:R-:W-:Y:S04]  /*f750*/  CCTL.IVALL ;  /* 0x00000000ff00798f */ /* 0x004fe80002000000 */
[----:B------:R2:W-:Y:S01]  /*f760*/  STL [R1], R12 ;  /* 0x0000000c01007387 */ /* 0x0005e20000100800 */
[----:B------:R-:W-:-:S13]  /*f770*/  ISETP.NE.AND P0, PT, R12, UR5, PT ;  /* 0x000000050c007c0c */ /* 0x000fda000bf05270 */
[----:B--2---:R-:W-:Y:S05]  /*f780*/  @P0 BRA `(.L_x_178) ;  /* 0xfffffffc00ec0947 */ /* 0x004fea000383ffff */
.L_x_177:
[----:B------:R-:W-:Y:S05]  /*f790*/  BSYNC.RECONVERGENT B0 ;  /* 0x0000000000007941 */ /* 0x000fea0003800200 */
.L_x_176:
[----:B------:R-:W-:Y:S01]  /*f7a0*/  BAR.SYNC.DEFER_BLOCKING 0x0 ;  /* 0x0000000000007b1d */ /* 0x000fe20000010000 */
[----:B------:R-:W-:-:S05]  /*f7b0*/  UISETP.GE.U32.AND UP0, UPT, UR12, 0x8, UPT ;  /* 0x000000080c00788c */ /* 0x000fca000bf06070 */
[----:B------:R-:W-:-:S04]  /*f7c0*/  UMOV UR5, URZ ;  /* 0x000000ff00057c82 */ /* 0x000fc80008000000 */
[----:B------:R-:W-:Y:S05]  /*f7d0*/  BRA.U !UP0, `(.L_x_179) ;  /* 0x0000000508607547 */ /* 0x000fea000b800000 */
[----:B------:R-:W-:Y:S02]  /*f7e0*/  ULEA UR13, UR9, UR14, 0x1 ;  /* 0x0000000e090d7291 */ /* 0x000fe4000f8e08ff */
[----:B------:R-:W-:Y:S02]  /*f7f0*/  UIMAD UR17, UR9, 0x6, UR14 ;  /* 0x00000006091178a4 */ /* 0x000fe4000f8e020e */
[----:B------:R-:W-:Y:S02]  /*f800*/  UIMAD UR18, UR9, 0x5, UR14 ;  /* 0x00000005091278a4 */ /* 0x000fe4000f8e020e */
[----:B------:R-:W-:Y:S02]  /*f810*/  ULEA UR19, UR9, UR14, 0x2 ;  /* 0x0000000e09137291 */ /* 0x000fe4000f8e10ff */
[----:B------:R-:W-:Y:S02]  /*f820*/  UIMAD UR20, UR9, 0x7, UR14 ;  /* 0x00000007091478a4 */ /* 0x000fe4000f8e020e */
[----:B------:R-:W-:-:S02]  /*f830*/  UIMAD UR21, UR9, 0x3, UR14 ;  /* 0x00000003091578a4 */ /* 0x000fc4000f8e020e */
[----:B------:R-:W-:Y:S02]  /*f840*/  UIADD3 UR22, UPT, UPT, UR14, UR9, URZ ;  /* 0x000000090e167290 */ /* 0x000fe4000fffe0ff */
[----:B------:R-:W-:Y:S02]  /*f850*/  UIADD3 UR23, UPT, UPT, -UR29, URZ, URZ ;  /* 0x000000ff1d177290 */ /* 0x000fe4000fffe1ff */
[----:B------:R-:W-:Y:S01]  /*f860*/  ULOP3.LUT UR7, UR12, 0x7ffffff8, URZ, 0xc0, !UPT ;  /* 0x7ffffff80c077892 */ /* 0x000fe2000f8ec0ff */
[----:B------:R-:W-:Y:S01]  /*f870*/  UMOV UR5, URZ ;  /* 0x000000ff00057c82 */ /* 0x000fe20008000000 */
[----:B------:R-:W-:-:S10]  /*f880*/  UMOV UR6, UR14 ;  /* 0x0000000e00067c82 */ /* 0x000fd40008000000 */
.L_x_180:
[----:B------:R-:W-:Y:S02]  /*f890*/  ISETP.NE.AND P1, PT, RZ, UR23, PT ;  /* 0x00000017ff007c0c */ /* 0x000fe4000bf25270 */
[----:B------:R-:W-:Y:S02]  /*f8a0*/  MOV R13, UR6 ;  /* 0x00000006000d7c02 */ /* 0x000fe40008000f00 */
[----:B-1----:R-:W-:-:S13]  /*f8b0*/  ISETP.NE.OR P1, PT, R53, RZ, !P1 ;  /* 0x000000ff3500720c */ /* 0x002fda0004f25670 */
[----:B0-----:R-:W-:-:S06]  /*f8c0*/  @!P1 IMAD.WIDE.U32 R12, R13, 0x8, R14 ;  /* 0x000000080d0c9825 */ /* 0x001fcc00078e000e */
[----:B------:R-:W2:Y:S01]  /*f8d0*/  @!P1 LDG.E.64 R12, desc[UR10][R12.64] ;  /* 0x0000000a0c0c9981 */ /* 0x000ea2000c1e1b00 */
[----:B------:R-:W-:Y:S01]  /*f8e0*/  UIADD3 UR24, UPT, UPT, UR5, 0x1, URZ ;  /* 0x0000000105187890 */ /* 0x000fe2000fffe0ff */
[----:B------:R-:W-:Y:S01]  /*f8f0*/  MOV R17, UR13 ;  /* 0x0000000d00117c02 */ /* 0x000fe20008000f00 */
[----:B------:R-:W-:Y:S01]  /*f900*/  UIADD3 UR25, UPT, UPT, UR5, 0x2, URZ ;  /* 0x0000000205197890 */ /* 0x000fe2000fffe0ff */
[----:B------:R-:W0:Y:S01]  /*f910*/  S2R R16, SR_CTAID.X ;  /* 0x0000000000107919 */ /* 0x000e220000002500 */
[----:B------:R-:W-:Y:S01]  /*f920*/  UIADD3 UR26, UPT, UPT, UR5, 0x3, URZ ;  /* 0x00000003051a7890 */ /* 0x000fe2000fffe0ff */
[----:B------:R-:W-:Y:S01]  /*f930*/  MOV R19, UR21 ;  /* 0x0000001500137c02 */ /* 0x000fe20008000f00 */
[----:B------:R-:W-:Y:S01]  /*f940*/  UIADD3 UR27, UPT, UPT, UR5, 0x4, URZ ;  /* 0x00000004051b7890 */ /* 0x000fe2000fffe0ff */
[----:B------:R-:W-:Y:S02]  /*f950*/  MOV R21, UR19 ;  /* 0x0000001300157c02 */ /* 0x000fe40008000f00 */
[C---:B0-----:R-:W-:Y:S01]  /*f960*/  ISETP.NE.AND P0, PT, R16.reuse, UR24, PT ;  /* 0x0000001810007c0c */ /* 0x041fe2000bf05270 */
[----:B------:R-:W-:Y:S01]  /*f970*/  UIADD3 UR24, UPT, UPT, UR5, 0x5, URZ ;  /* 0x0000000505187890 */ /* 0x000fe2000fffe0ff */
[----:B------:R-:W-:Y:S01]  /*f980*/  ISETP.NE.AND P4, PT, R16, UR25, PT ;  /* 0x0000001910007c0c */ /* 0x000fe2000bf85270 */
[----:B------:R-:W-:Y:S01]  /*f990*/  UIADD3 UR25, UPT, UPT, UR5, 0x6, URZ ;  /* 0x0000000605197890 */ /* 0x000fe2000fffe0ff */
[----:B------:R-:W-:-:S02]  /*f9a0*/  ISETP.NE.OR P0, PT, R53, RZ, !P0 ;  /* 0x000000ff3500720c */ /* 0x000fc40004705670 */
[C---:B------:R-:W-:Y:S01]  /*f9b0*/  ISETP.NE.AND P3, PT, R16.reuse, UR26, PT ;  /* 0x0000001a10007c0c */ /* 0x040fe2000bf65270 */
[----:B------:R-:W-:Y:S01]  /*f9c0*/  UIADD3 UR26, UPT, UPT, UR5, 0x7, URZ ;  /* 0x00000007051a7890 */ /* 0x000fe2000fffe0ff */
[C---:B------:R-:W-:Y:S02]  /*f9d0*/  ISETP.NE.OR P4, PT, R53.reuse, RZ, !P4 ;  /* 0x000000ff3500720c */ /* 0x040fe40006785670 */
[C---:B------:R-:W-:Y:S02]  /*f9e0*/  ISETP.NE.AND P2, PT, R16.reuse, UR27, PT ;  /* 0x0000001b10007c0c */ /* 0x040fe4000bf45270 */
[C---:B------:R-:W-:Y:S02]  /*f9f0*/  ISETP.NE.OR P3, PT, R53.reuse, RZ, !P3 ;  /* 0x000000ff3500720c */ /* 0x040fe40005f65670 */
[----:B------:R-:W-:Y:S02]  /*fa00*/  ISETP.NE.OR P2, PT, R53, RZ, !P2 ;  /* 0x000000ff3500720c */ /* 0x000fe40005745670 */
[----:B------:R-:W-:-:S02]  /*fa10*/  ISETP.NE.AND P6, PT, R16, UR25, PT ;  /* 0x0000001910007c0c */ /* 0x000fc4000bfc5270 */
[----:B------:R-:W-:Y:S02]  /*fa20*/  ISETP.NE.AND P5, PT, R16, UR26, PT ;  /* 0x0000001a10007c0c */ /* 0x000fe4000bfa5270 */
[----:B------:R-:W-:Y:S02]  /*fa30*/  ISETP.NE.OR P6, PT, R53, RZ, !P6 ;  /* 0x000000ff3500720c */ /* 0x000fe400077c5670 */
[----:B------:R-:W-:-:S03]  /*fa40*/  MOV R23, UR18 ;  /* 0x0000001200177c02 */ /* 0x000fc60008000f00 */
[----:B------:R-:W-:Y:S01]  /*fa50*/  @!P3 IMAD.WIDE.U32 R18, R19, 0x8, R14 ;  /* 0x000000081312b825 */ /* 0x000fe200078e000e */
[----:B------:R-:W-:-:S03]  /*fa60*/  ISETP.NE.OR P5, PT, R53, RZ, !P5 ;  /* 0x000000ff3500720c */ /* 0x000fc60006fa5670 */
[----:B------:R-:W-:Y:S01]  /*fa70*/  @!P2 IMAD.WIDE.U32 R20, R21, 0x8, R14 ;  /* 0x000000081514a825 */ /* 0x000fe200078e000e */
[----:B------:R-:W-:Y:S01]  /*fa80*/  MOV R25, UR17 ;  /* 0x0000001100197c02 */ /* 0x000fe20008000f00 */
[----:B------:R-:W3:Y:S01]  /*fa90*/  @!P3 LDG.E.64 R18, desc[UR10][R18.64] ;  /* 0x0000000a1212b981 */ /* 0x000ee2000c1e1b00 */
[----:B------:R-:W-:-:S03]  /*faa0*/  MOV R29, UR20 ;  /* 0x00000014001d7c02 */ /* 0x000fc60008000f00 */
[----:B------:R-:W4:Y:S01]  /*fab0*/  @!P2 LDG.E.64 R20, desc[UR10][R20.64] ;  /* 0x0000000a1414a981 */ /* 0x000f22000c1e1b00 */
[----:B------:R-:W-:-:S06]  /*fac0*/  @!P6 IMAD.WIDE.U32 R24, R25, 0x8, R14 ;  /* 0x000000081918e825 */ /* 0x000fcc00078e000e */
[----:B------:R-:W4:Y:S01]  /*fad0*/  @!P6 LDG.E.64 R24, desc[UR10][R24.64] ;  /* 0x0000000a1818e981 */ /* 0x000f22000c1e1b00 */
[----:B--2---:R-:W-:Y:S01]  /*fae0*/  @!P1 FADD.FTZ R11, R11, R13 ;  /* 0x0000000d0b0b9221 */ /* 0x004fe20000010000 */
[----:B------:R-:W-:Y:S01]  /*faf0*/  MOV R13, UR22 ;  /* 0x00000016000d7c02 */ /* 0x000fe20008000f00 */
[----:B------:R-:W-:Y:S01]  /*fb00*/  @!P1 FADD.FTZ R10, R10, R12 ;  /* 0x0000000c0a0a9221 */ /* 0x000fe20000010000 */
[----:B------:R-:W-:Y:S01]  /*fb10*/  ISETP.NE.AND P1, PT, R16, UR24, PT ;  /* 0x0000001810007c0c */ /* 0x000fe2000bf25270 */
[----:B------:R-:W-:-:S03]  /*fb20*/  @!P4 IMAD.WIDE.U32 R16, R17, 0x8, R14 ;  /* 0x000000081110c825 */ /* 0x000fc600078e000e */
[----:B------:R-:W-:Y:S01]  /*fb30*/  ISETP.NE.OR P1, PT, R53, RZ, !P1 ;  /* 0x000000ff3500720c */ /* 0x000fe20004f25670 */
[--C-:B------:R-:W-:Y:S01]  /*fb40*/  @!P0 IMAD.WIDE.U32 R12, R13, 0x8, R14.reuse ;  /* 0x000000080d0c8825 */ /* 0x100fe200078e000e */
[----:B------:R0:W2:Y:S05]  /*fb50*/  @!P4 LDG.E.64 R26, desc[UR10][R16.64] ;  /* 0x0000000a101ac981 */ /* 0x0000aa000c1e1b00 */
[----:B------:R-:W3:Y:S06]  /*fb60*/  @!P0 LDG.E.64 R12, desc[UR10][R12.64] ;  /* 0x0000000a0c0c8981 */ /* 0x000eec000c1e1b00 */
[----:B------:R-:W-:-:S04]  /*fb70*/  @!P1 IMAD.WIDE.U32 R22, R23, 0x8, R14 ;  /* 0x0000000817169825 */ /* 0x000fc800078e000e */
[----:B0-----:R-:W-:Y:S02]  /*fb80*/  @!P5 IMAD.WIDE.U32 R16, R29, 0x8, R14 ;  /* 0x000000081d10d825 */ /* 0x001fe400078e000e */
[----:B------:R-:W4:Y:S04]  /*fb90*/  @!P1 LDG.E.64 R22, desc[UR10][R22.64] ;  /* 0x0000000a16169981 */ /* 0x000f28000c1e1b00 */
[----:B------:R-:W4:Y:S01]  /*fba0*/  @!P5 LDG.E.64 R16, desc[UR10][R16.64] ;  /* 0x0000000a1010d981 */ /* 0x000f22000c1e1b00 */
[----:B------:R-:W-:-:S04]  /*fbb0*/  UIADD3 UR5, UPT, UPT, UR5, 0x8, URZ ;  /* 0x0000000805057890 */ /* 0x000fc8000fffe0ff */
[----:B------:R-:W-:Y:S02]  /*fbc0*/  UISETP.NE.AND UP0, UPT, UR5, UR7, UPT ;  /* 0x000000070500728c */ /* 0x000fe4000bf05270 */
[----:B------:R-:W-:Y:S02]  /*fbd0*/  ULEA UR17, UR9, UR17, 0x3 ;  /* 0x0000001109117291 */ /* 0x000fe4000f8e18ff */
[----:B------:R-:W-:Y:S02]  /*fbe0*/  ULEA UR18, UR9, UR18, 0x3 ;  /* 0x0000001209127291 */ /* 0x000fe4000f8e18ff */
[----:B------:R-:W-:Y:S02]  /*fbf0*/  ULEA UR19, UR9, UR19, 0x3 ;  /* 0x0000001309137291 */ /* 0x000fe4000f8e18ff */
[----:B------:R-:W-:Y:S02]  /*fc00*/  ULEA UR21, UR9, UR21, 0x3 ;  /* 0x0000001509157291 */ /* 0x000fe4000f8e18ff */
[----:B------:R-:W-:-:S02]  /*fc10*/  ULEA UR13, UR9, UR13, 0x3 ;  /* 0x0000000d090d7291 */ /* 0x000fc4000f8e18ff */
[----:B------:R-:W-:Y:S02]  /*fc20*/  ULEA UR22, UR9, UR22, 0x3 ;  /* 0x0000001609167291 */ /* 0x000fe4000f8e18ff */
[----:B------:R-:W-:Y:S02]  /*fc30*/  UIADD3 UR23, UPT, UPT, UR23, 0x8, URZ ;  /* 0x0000000817177890 */ /* 0x000fe4000fffe0ff */
[----:B------:R-:W-:Y:S02]  /*fc40*/  ULEA UR6, UR9, UR6, 0x3 ;  /* 0x0000000609067291 */ /* 0x000fe4000f8e18ff */
[----:B------:R-:W-:Y:S01]  /*fc50*/  ULEA UR20, UR9, UR20, 0x3 ;  /* 0x0000001409147291 */ /* 0x000fe2000f8e18ff */
[----:B---3--:R-:W-:Y:S01]  /*fc60*/  @!P0 FADD.FTZ R10, R10, R12 ;  /* 0x0000000c0a0a8221 */ /* 0x008fe20000010000 */
[----:B------:R-:W-:-:S03]  /*fc70*/  @!P0 FADD.FTZ R11, R11, R13 ;  /* 0x0000000d0b0b8221 */ /* 0x000fc60000010000 */
[----:B--2---:R-:W-:Y:S01]  /*fc80*/  @!P4 FADD.FTZ R10, R10, R26 ;  /* 0x0000001a0a0ac221 */ /* 0x004fe20000010000 */
[----:B------:R-:W-:-:S03]  /*fc90*/  @!P4 FADD.FTZ R11, R11, R27 ;  /* 0x0000001b0b0bc221 */ /* 0x000fc60000010000 */
[----:B------:R-:W-:Y:S01]  /*fca0*/  @!P3 FADD.FTZ R10, R10, R18 ;  /* 0x000000120a0ab221 */ /* 0x000fe20000010000 */
[----:B------:R-:W-:-:S03]  /*fcb0*/  @!P3 FADD.FTZ R11, R11, R19 ;  /* 0x000000130b0bb221 */ /* 0x000fc60000010000 */
[----:B----4-:R-:W-:Y:S01]  /*fcc0*/  @!P2 FADD.FTZ R10, R10, R20 ;  /* 0x000000140a0aa221 */ /* 0x010fe20000010000 */
[----:B------:R-:W-:-:S03]  /*fcd0*/  @!P2 FADD.FTZ R11, R11, R21 ;  /* 0x000000150b0ba221 */ /* 0x000fc60000010000 */
[----:B------:R-:W-:Y:S01]  /*fce0*/  @!P1 FADD.FTZ R10, R10, R22 ;  /* 0x000000160a0a9221 */ /* 0x000fe20000010000 */
[----:B------:R-:W-:-:S03]  /*fcf0*/  @!P1 FADD.FTZ R11, R11, R23 ;  /* 0x000000170b0b9221 */ /* 0x000fc60000010000 */
[----:B------:R-:W-:Y:S01]  /*fd00*/  @!P6 FADD.FTZ R10, R10, R24 ;  /* 0x000000180a0ae221 */ /* 0x000fe20000010000 */
[----:B------:R-:W-:-:S03]  /*fd10*/  @!P6 FADD.FTZ R11, R11, R25 ;  /* 0x000000190b0be221 */ /* 0x000fc60000010000 */
[----:B------:R-:W-:Y:S01]  /*fd20*/  @!P5 FADD.FTZ R10, R10, R16 ;  /* 0x000000100a0ad221 */ /* 0x000fe20000010000 */
[----:B------:R-:W-:Y:S01]  /*fd30*/  @!P5 FADD.FTZ R11, R11, R17 ;  /* 0x000000110b0bd221 */ /* 0x000fe20000010000 */
[----:B------:R-:W-:Y:S06]  /*fd40*/  BRA.U UP0, `(.L_x_180) ;  /* 0xfffffff900d07547 */ /* 0x000fec000b83ffff */
[----:B------:R-:W-:-:S05]  /*fd50*/  UMOV UR5, UR7 ;  /* 0x0000000700057c82 */ /* 0x000fca0008000000 */
.L_x_179:
[----:B------:R-:W-:-:S09]  /*fd60*/  ULOP3.LUT UP0, UR6, UR12, 0x7, URZ, 0xc0, !UPT ;  /* 0x000000070c067892 */ /* 0x000fd2000f80c0ff */
[----:B------:R-:W-:Y:S05]  /*fd70*/  BRA.U !UP0, `(.L_x_175) ;  /* 0x0000000508687547 */ /* 0x000fea000b800000 */
[----:B------:R-:W-:Y:S02]  /*fd80*/  UIADD3 UR6, UPT, UPT, UR6, -0x1, URZ ;  /* 0xffffffff06067890 */ /* 0x000fe4000fffe0ff */
[----:B------:R-:W-:Y:S02]  /*fd90*/  ULOP3.LUT UP0, UR18, UR12, 0x3, URZ, 0xc0, !UPT ;  /* 0x000000030c127892 */ /* 0x000fe4000f80c0ff */
[----:B------:R-:W-:-:S09]  /*fda0*/  UISETP.GE.U32.AND UP1, UPT, UR6, 0x3, UPT ;  /* 0x000000030600788c */ /* 0x000fd2000bf26070 */
[----:B------:R-:W-:Y:S05]  /*fdb0*/  BRA.U !UP1, `(.L_x_181) ;  /* 0x0000000109b87547 */ /* 0x000fea000b800000 */
[----:B0-----:R-:W0:Y:S01]  /*fdc0*/  S2R R12, SR_CTAID.X ;  /* 0x00000000000c7919 */ /* 0x001e220000002500 */
[----:B------:R-:W-:Y:S02]  /*fdd0*/  UIADD3 UR6, UPT, UPT, UR5, 0x1, URZ ;  /* 0x0000000105067890 */ /* 0x000fe4000fffe0ff */
[----:B------:R-:W-:Y:S02]  /*fde0*/  UIADD3 UR7, UPT, UPT, UR5, 0x2, URZ ;  /* 0x0000000205077890 */ /* 0x000fe4000fffe0ff */
[----:B------:R-:W-:Y:S02]  /*fdf0*/  UISETP.NE.AND UP1, UPT, UR6, UR29, UPT ;  /* 0x0000001d0600728c */ /* 0x000fe4000bf25270 */
[----:B------:R-:W-:Y:S02]  /*fe00*/  UIADD3 UR13, UPT, UPT, UR5, 0x3, URZ ;  /* 0x00000003050d7890 */ /* 0x000fe4000fffe0ff */
[----:B------:R-:W-:Y:S02]  /*fe10*/  UISETP.NE.AND UP2, UPT, UR7, UR29, UPT ;  /* 0x0000001d0700728c */ /* 0x000fe4000bf45270 */
[----:B------:R-:W-:Y:S01]  /*fe20*/  PLOP3.LUT P1, PT, PT, PT, UP1, 0x80, 0x8 ;  /* 0x000000000008781c */ /* 0x000fe20003f2f018 */
[----:B------:R-:W-:-:S03]  /*fe30*/  UISETP.NE.AND UP3, UPT, UR13, UR29, UPT ;  /* 0x0000001d0d00728c */ /* 0x000fc6000bf65270 */
[----:B------:R-:W-:Y:S02]  /*fe40*/  PLOP3.LUT P2, PT, PT, PT, UP2, 0x80, 0x8 ;  /* 0x000000000008781c */ /* 0x000fe40003f4f028 */
[C---:B-1----:R-:W-:Y:S02]  /*fe50*/  ISETP.NE.OR P1, PT, R53.reuse, RZ, !P1 ;  /* 0x000000ff3500720c */ /* 0x042fe40004f25670 */
[----:B------:R-:W-:Y:S02]  /*fe60*/  PLOP3.LUT P3, PT, PT, PT, UP3, 0x80, 0x8 ;  /* 0x000000000008781c */ /* 0x000fe40003f6f038 */
[C---:B------:R-:W-:Y:S02]  /*fe70*/  ISETP.NE.OR P2, PT, R53.reuse, RZ, !P2 ;  /* 0x000000ff3500720c */ /* 0x040fe40005745670 */
[----:B------:R-:W-:-:S07]  /*fe80*/  ISETP.NE.OR P3, PT, R53, RZ, !P3 ;  /* 0x000000ff3500720c */ /* 0x000fce0005f65670 */
[----:B------:R-:W-:Y:S01]  /*fe90*/  VOTEU.ALL UP2, P1 ;  /* 0x0000000000ff7886 */ /* 0x000fe20000840000 */
[----:B0-----:R-:W-:-:S04]  /*fea0*/  ISETP.NE.AND P0, PT, R12, UR5, PT ;  /* 0x000000050c007c0c */ /* 0x001fc8000bf05270 */
[----:B------:R-:W-:Y:S01]  /*feb0*/  @!UP2 UIMAD UR6, UR6, UR9, UR14 ;  /* 0x000000090606a2a4 */ /* 0x000fe2000f8e020e */
[----:B------:R-:W-:Y:S01]  /*fec0*/  ISETP.NE.OR P0, PT, R53, RZ, !P0 ;  /* 0x000000ff3500720c */ /* 0x000fe20004705670 */
[----:B------:R-:W-:-:S04]  /*fed0*/  VOTEU.ALL UP2, P3 ;  /* 0x0000000000ff7886 */ /* 0x000fc80001840000 */
[----:B------:R-:W-:Y:S01]  /*fee0*/  MOV R17, UR6 ;  /* 0x0000000600117c02 */ /* 0x000fe20008000f00 */
[----:B------:R-:W-:-:S04]  /*fef0*/  @!UP2 UIMAD UR6, UR13, UR9, UR14 ;  /* 0x000000090d06a2a4 */ /* 0x000fc8000f8e020e */
[----:B------:R-:W-:-:S03]  /*ff00*/  @!P1 IMAD.WIDE.U32 R16, R17, 0x8, R14 ;  /* 0x0000000811109825 */ /* 0x000fc600078e000e */
[----:B------:R-:W-:Y:S01]  /*ff10*/  VOTEU.ALL UP1, P0 ;  /* 0x0000000000ff7886 */ /* 0x000fe20000020000 */
[----:B------:R-:W-:Y:S02]  /*ff20*/  MOV R21, UR6 ;  /* 0x0000000600157c02 */ /* 0x000fe40008000f00 */
[----:B------:R-:W2:Y:S02]  /*ff30*/  @!P1 LDG.E.64 R16, desc[UR10][R16.64] ;  /* 0x0000000a10109981 */ /* 0x000ea4000c1e1b00 */
[----:B------:R-:W-:Y:S01]  /*ff40*/  @!UP1 UIMAD UR17, UR5, UR9, UR14 ;  /* 0x00000009051192a4 */ /* 0x000fe2000f8e020e */
[----:B------:R-:W-:-:S05]  /*ff50*/  VOTEU.ALL UP1, P2 ;  /* 0x0000000000ff7886 */ /* 0x000fca0001020000 */
[----:B------:R-:W-:Y:S01]  /*ff60*/  MOV R13, UR17 ;  /* 0x00000011000d7c02 */ /* 0x000fe20008000f00 */
[----:B------:R-:W-:-:S04]  /*ff70*/  @!UP1 UIMAD UR7, UR7, UR9, UR14 ;  /* 0x00000009070792a4 */ /* 0x000fc8000f8e020e */
[----:B------:R-:W-:Y:S02]  /*ff80*/  @!P0 IMAD.WIDE.U32 R12, R13, 0x8, R14 ;  /* 0x000000080d0c8825 */ /* 0x000fe400078e000e */
[----:B------:R-:W-:-:S04]  /*ff90*/  MOV R19, UR7 ;  /* 0x0000000700137c02 */ /* 0x000fc80008000f00 */
[----:B------:R-:W3:Y:S01]  /*ffa0*/  @!P0 LDG.E.64 R12, desc[UR10][R12.64] ;  /* 0x0000000a0c0c8981 */ /* 0x000ee2000c1e1b00 */
[----:B------:R-:W-:-:S04]  /*ffb0*/  @!P2 IMAD.WIDE.U32 R18, R19, 0x8, R14 ;  /* 0x000000081312a825 */ /* 0x000fc800078e000e */
[----:B------:R-:W-:Y:S02]  /*ffc0*/  @!P3 IMAD.WIDE.U32 R20, R21, 0x8, R14 ;  /* 0x000000081514b825 */ /* 0x000fe400078e000e */
[----:B------:R-:W4:Y:S04]  /*ffd0*/  @!P2 LDG.E.64 R18, desc[UR10][R18.64] ;  /* 0x0000000a1212a981 */ /* 0x000f28000c1e1b00 */
[----:B------:R-:W4:Y:S01]  /*ffe0*/  @!P3 LDG.E.64 R20, desc[UR10][R20.64] ;  /* 0x0000000a1414b981 */ /* 0x000f22000c1e1b00 */
[----:B------:R-:W-:-:S04]  /*fff0*/  MOV R22, UR5 ;  /* 0x0000000500167c02 */ /* 0x000fc80008000f00 */
[----:B------:R-:W-:-:S04]  /*10000*/  IADD3 R22, PT, PT, R22, 0x4, RZ ;  /* 0x0000000416167810 */ /* 0x000fc80007ffe0ff */
[----:B------:R-:W-:Y:S01]  /*10010*/  R2UR UR5, R22 ;  /* 0x00000000160572ca */ /* 0x000fe200000e0000 */
[----:B---3--:R-:W-:Y:S01]  /*10020*/  @!P0 FADD.FTZ R10, R10, R12 ;  /* 0x0000000c0a0a8221 */ /* 0x008fe20000010000 */
[----:B------:R-:W-:-:S03]  /*10030*/  @!P0 FADD.FTZ R11, R11, R13 ;  /* 0x0000000d0b0b8221 */ /* 0x000fc60000010000 */
[----:B--2---:R-:W-:Y:S01]  /*10040*/  @!P1 FADD.FTZ R10, R10, R16 ;  /* 0x000000100a0a9221 */ /* 0x004fe20000010000 */
[----:B------:R-:W-:-:S03]  /*10050*/  @!P1 FADD.FTZ R11, R11, R17 ;  /* 0x000000110b0b9221 */ /* 0x000fc60000010000 */
[----:B----4-:R-:W-:Y:S01]  /*10060*/  @!P2 FADD.FTZ R10, R10, R18 ;  /* 0x000000120a0aa221 */ /* 0x010fe20000010000 */
[----:B------:R-:W-:-:S03]  /*10070*/  @!P2 FADD.FTZ R11, R11, R19 ;  /* 0x000000130b0ba221 */ /* 0x000fc60000010000 */
[----:B------:R-:W-:Y:S01]  /*10080*/  @!P3 FADD.FTZ R10, R10, R20 ;  /* 0x000000140a0ab221 */ /* 0x000fe20000010000 */
[----:B------:R-:W-:-:S07]  /*10090*/  @!P3 FADD.FTZ R11, R11, R21 ;  /* 0x000000150b0bb221 */ /* 0x000fce0000010000 */
.L_x_181:
[----:B------:R-:W-:Y:S05]  /*100a0*/  BRA.U !UP0, `(.L_x_175) ;  /* 0x00000001089c7547 */ /* 0x000fea000b800000 */
[----:B------:R-:W2:Y:S01]  /*100b0*/  S2R R19, SR_CTAID.X ;  /* 0x0000000000137919 */ /* 0x000ea20000002500 */
[----:B------:R-:W-:Y:S02]  /*100c0*/  UISETP.NE.AND UP0, UPT, UR18, 0x1, UPT ;  /* 0x000000011200788c */ /* 0x000fe4000bf05270 */
[----:B------:R-:W-:-:S07]  /*100d0*/  ULOP3.LUT UR6, UR12, 0x1, URZ, 0xc0, !UPT ;  /* 0x000000010c067892 */ /* 0x000fce000f8ec0ff */
[----:B------:R-:W-:Y:S05]  /*100e0*/  BRA.U !UP0, `(.L_x_182) ;  /* 0x0000000108587547 */ /* 0x000fea000b800000 */
[----:B------:R-:W3:Y:S01]  /*100f0*/  S2R R13, SR_CTAID.X ;  /* 0x00000000000d7919 */ /* 0x000ee20000002500 */
[----:B------:R-:W-:Y:S01]  /*10100*/  MOV R18, UR5 ;  /* 0x0000000500127c02 */ /* 0x000fe20008000f00 */
[----:B0-----:R-:W0:Y:S01]  /*10110*/  S2R R12, SR_CTAID.Y ;  /* 0x00000000000c7919 */ /* 0x001e220000002600 */
[----:B---3--:R-:W-:Y:S02]  /*10120*/  ISETP.NE.AND P0, PT, R13, UR5, PT ;  /* 0x000000050d007c0c */ /* 0x008fe4000bf05270 */
[----:B------:R-:W-:Y:S02]  /*10130*/  IADD3 R13, PT, PT, R18, 0x1, RZ ;  /* 0x00000001120d7810 */ /* 0x000fe40007ffe0ff */
[----:B-1----:R-:W-:Y:S02]  /*10140*/  ISETP.NE.OR P1, PT, R53, RZ, !P0 ;  /* 0x000000ff3500720c */ /* 0x002fe40004725670 */
[----:B------:R-:W-:-:S04]  /*10150*/  ISETP.NE.AND P0, PT, R13, UR29, PT ;  /* 0x0000001d0d007c0c */ /* 0x000fc8000bf05270 */
[----:B------:R-:W-:-:S07]  /*10160*/  ISETP.NE.OR P0, PT, R53, RZ, !P0 ;  /* 0x000000ff3500720c */ /* 0x000fce0004705670 */
[----:B------:R-:W-:-:S05]  /*10170*/  VOTEU.ALL UP0, P1 ;  /* 0x0000000000ff7886 */ /* 0x000fca0000800000 */
[----:B------:R-:W-:Y:S02]  /*10180*/  @!UP0 UIMAD UR5, UR5, UR9, UR14 ;  /* 0x00000009050582a4 */ /* 0x000fe4000f8e020e */
[----:B0-----:R-:W-:-:S04]  /*10190*/  @!P0 IMAD R13, R13, UR9, R12 ;  /* 0x000000090d0d8c24 */ /* 0x001fc8000f8e020c */
[----:B------:R-:W-:Y:S01]  /*101a0*/  @!P0 IMAD.WIDE.U32 R12, R13, 0x8, R14 ;  /* 0x000000080d0c8825 */ /* 0x000fe200078e000e */
[----:B------:R-:W-:-:S05]  /*101b0*/  MOV R17, UR5 ;  /* 0x0000000500117c02 */ /* 0x000fca0008000f00 */
[----:B------:R-:W-:Y:S01]  /*101c0*/  @!P1 IMAD.WIDE.U32 R16, R17, 0x8, R14 ;  /* 0x0000000811109825 */ /* 0x000fe200078e000e */
[----:B------:R-:W3:Y:S05]  /*101d0*/  @!P0 LDG.E.64 R12, desc[UR10][R12.64] ;  /* 0x0000000a0c0c8981 */ /* 0x000eea000c1e1b00 */
[----:B------:R-:W4:Y:S01]  /*101e0*/  @!P1 LDG.E.64 R16, desc[UR10][R16.64] ;  /* 0x0000000a10109981 */ /* 0x000f22000c1e1b00 */
[----:B------:R-:W-:-:S04]  /*101f0*/  IADD3 R18, PT, PT, R18, 0x2, RZ ;  /* 0x0000000212127810 */ /* 0x000fc80007ffe0ff */
[----:B------:R-:W-:Y:S01]  /*10200*/  R2UR UR5, R18 ;  /* 0x00000000120572ca */ /* 0x000fe200000e0000 */
[----:B----4-:R-:W-:Y:S01]  /*10210*/  @!P1 FADD.FTZ R10, R10, R16 ;  /* 0x000000100a0a9221 */ /* 0x010fe20000010000 */
[----:B------:R-:W-:-:S03]  /*10220*/  @!P1 FADD.FTZ R11, R11, R17 ;  /* 0x000000110b0b9221 */ /* 0x000fc60000010000 */
[----:B---3--:R-:W-:Y:S01]  /*10230*/  @!P0 FADD.FTZ R10, R10, R12 ;  /* 0x0000000c0a0a8221 */ /* 0x008fe20000010000 */
[----:B------:R-:W-:-:S09]  /*10240*/  @!P0 FADD.FTZ R11, R11, R13 ;  /* 0x0000000d0b0b8221 */ /* 0x000fd20000010000 */
.L_x_182:
[----:B--2---:R-:W-:Y:S01]  /*10250*/  ISETP.NE.AND P0, PT, R19, UR5, PT ;  /* 0x0000000513007c0c */ /* 0x004fe2000bf05270 */
[----:B------:R-:W-:Y:S01]  /*10260*/  BSSY.RECONVERGENT B0, `(.L_x_175) ;  /* 0x000000b000007945 */ /* 0x000fe20003800200 */
[----:B0-----:R-:W-:Y:S02]  /*10270*/  MOV R12, UR6 ;  /* 0x00000006000c7c02 */ /* 0x001fe40008000f00 */
[----:B-1----:R-:W-:-:S04]  /*10280*/  ISETP.NE.OR P0, PT, R53, RZ, !P0 ;  /* 0x000000ff3500720c */ /* 0x002fc80004705670 */
[----:B------:R-:W-:-:S13]  /*10290*/  ISETP.NE.U32.OR P0, PT, R12, 0x1, P0 ;  /* 0x000000010c00780c */ /* 0x000fda0000705470 */
[----:B------:R-:W-:Y:S05]  /*102a0*/  @P0 BRA `(.L_x_183) ;  /* 0x0000000000180947 */ /* 0x000fea0003800000 */
[----:B------:R-:W-:-:S06]  /*102b0*/  UIMAD UR6, UR9, UR5, UR14 ;  /* 0x00000005090672a4 */ /* 0x000fcc000f8e020e */
[----:B------:R-:W-:-:S05]  /*102c0*/  MOV R13, UR6 ;  /* 0x00000006000d7c02 */ /* 0x000fca0008000f00 */
[----:B------:R-:W-:-:S06]  /*102d0*/  IMAD.WIDE.U32 R14, R13, 0x8, R14 ;  /* 0x000000080d0e7825 */ /* 0x000fcc00078e000e */
[----:B------:R-:W2:Y:S02]  /*102e0*/  LDG.E.64 R14, desc[UR10][R14.64] ;  /* 0x0000000a0e0e7981 */ /* 0x000ea4000c1e1b00 */
[----:B--2---:R-:W-:Y:S01]  /*102f0*/  FADD.FTZ R10, R10, R14 ;  /* 0x0000000e0a0a7221 */ /* 0x004fe20000010000 */
[----:B------:R-:W-:-:S07]  /*10300*/  FADD.FTZ R11, R11, R15 ;  /* 0x0000000f0b0b7221 */ /* 0x000fce0000010000 */
.L_x_183:
[----:B------:R-:W-:Y:S05]  /*10310*/  BSYNC.RECONVERGENT B0 ;  /* 0x0000000000007941 */ /* 0x000fea0003800200 */
.L_x_175:
[----:B------:R-:W3:Y:S01]  /*10320*/  S2UR UR6, SR_CgaCtaId ;  /* 0x00000000000679c3 */ /* 0x000ee20000008800 */
[----:B-1----:R-:W-:Y:S01]  /*10330*/  ISETP.NE.AND P0, PT, R53, RZ, PT ;  /* 0x000000ff3500720c */ /* 0x002fe20003f05270 */
[----:B------:R-:W-:Y:S01]  /*10340*/  UMOV UR5, 0x400 ;  /* 0x0000040000057882 */ /* 0x000fe20000000000 */
[----:B------:R-:W1:Y:S01]  /*10350*/  LDCU.U8 UR12, c[0x0][0x414] ;  /* 0x00008280ff0c77ac */ /* 0x000e620008000000 */
[----:B--2---:R-:W-:Y:S01]  /*10360*/  HFMA2 R17, -RZ, RZ, 0, 0 ;  /* 0x00000000ff117431 */ /* 0x004fe200000001ff */
[----:B------:R-:W2:Y:S01]  /*10370*/  LDCU.64 UR20, c[0x0][0x3f8] ;  /* 0x00007f00ff1477ac */ /* 0x000ea20008000a00 */
[----:B------:R-:W4:Y:S01]  /*10380*/  LDCU.64 UR18, c[0x0][0x400] ;  /* 0x00008000ff1277ac */ /* 0x000f220008000a00 */
[----:B-1----:R-:W-:Y:S02]  /*10390*/  UISETP.NE.AND UP0, UPT, UR12, URZ, UPT ;  /* 0x000000ff0c00728c */ /* 0x002fe4000bf05270 */
[----:B---3--:R-:W-:Y:S01]  /*103a0*/  ULEA UR5, UR6, UR5, 0x18 ;  /* 0x0000000506057291 */ /* 0x008fe2000f8ec0ff */
[----:B------:R-:W1:Y:S03]  /*103b0*/  LDCU.64 UR6, c[0x0][0x380] ;  /* 0x00007000ff0677ac */ /* 0x000e660008000a00 */
[----:B------:R-:W-:-:S05]  /*103c0*/  PLOP3.LUT P1, PT, PT, PT, UP0, 0x80, 0x8 ;  /* 0x000000000008781c */ /* 0x000fca0003f2f008 */
[----:B------:R-:W-:Y:S01]  /*103d0*/  @!P0 STS.64 [UR5+0xb0], R10 ;  /* 0x0000b00aff008988 */ /* 0x000fe20008000a05 */
[----:B------:R-:W-:Y:S06]  /*103e0*/  BAR.SYNC.DEFER_BLOCKING 0x0 ;  /* 0x0000000000007b1d */ /* 0x000fec0000010000 */
[----:B------:R-:W3:Y:S01]  /*103f0*/  LDS.64 R14, [UR5+0xb0] ;  /* 0x0000b005ff0e7984 */ /* 0x000ee20008000a00 */
[----:B------:R-:W3:Y:S02]  /*10400*/  LDCU UR5, c[0x0][0x42c] ;  /* 0x00008580ff0577ac */ /* 0x000ee40008000800 */
[----:B---3--:R-:W-:Y:S01]  /*10410*/  FMUL.FTZ R14, R14, UR5 ;  /* 0x000000050e0e7c20 */ /* 0x008fe20008410000 */
[----:B-12-4-:R-:W-:-:S07]  /*10420*/  FMUL.FTZ R15, R15, UR5 ;  /* 0x000000050f0f7c20 */ /* 0x016fce0008410000 */
.L_x_189:
[----:B------:R-:W-:-:S05]  /*10430*/  LEA R19, R17, UR15, 0x2 ;  /* 0x0000000f11137c11 */ /* 0x000fca000f8e10ff */
[----:B0-----:R-:W2:Y:S04]  /*10440*/  LDL.64 R12, [R19+0x10] ;  /* 0x00001000130c7983 */ /* 0x001ea80000100a00 */
[----:B------:R-:W3:Y:S01]  /*10450*/  LDL.64 R10, [R19+0x90] ;  /* 0x00009000130a7983 */ /* 0x000ee20000100a00 */
[----:B-----5:R-:W-:Y:S01]  /*10460*/  LEA R31, R17, R0, 0x4 ;  /* 0x00000000111f7211 */ /* 0x020fe200078e20ff */
[----:B------:R-:W-:Y:S03]  /*10470*/  BSSY.RECONVERGENT B0, `(.L_x_184) ;  /* 0x0000035000007945 */ /* 0x000fe60003800200 */
[----:B------:R-:W-:Y:S02]  /*10480*/  ISETP.GE.U32.AND P0, PT, R31, UR18, PT ;  /* 0x000000121f007c0c */ /* 0x000fe4000bf06070 */
[----:B--2---:R-:W-:-:S02]  /*10490*/  SHF.L.U32 R16, R12, 0x10, RZ ;  /* 0x000000100c107819 */ /* 0x004fc400000006ff */
[----:B------:R-:W-:Y:S02]  /*104a0*/  PRMT R12, R12, 0x7632, R12 ;  /* 0x000076320c0c7816 */ /* 0x000fe4000000000c */
[----:B---3--:R-:W-:Y:S01]  /*104b0*/  SHF.L.U32 R19, R10, 0x10, RZ ;  /* 0x000000100a137819 */ /* 0x008fe200000006ff */
[----:B------:R-:W-:Y:S01]  /*104c0*/  FADD.FTZ R16, R16, -UR28 ;  /* 0x8000001c10107e21 */ /* 0x000fe20008010000 */
[----:B------:R-:W-:Y:S02]  /*104d0*/  SHF.L.U32 R12, R12, 0x10, RZ ;  /* 0x000000100c0c7819 */ /* 0x000fe400000006ff */
[----:B------:R-:W-:Y:S01]  /*104e0*/  PRMT R10, R10, 0x7632, R10 ;  /* 0x000076320a0a7816 */ /* 0x000fe2000000000a */
[----:B------:R-:W-:Y:S02]  /*104f0*/  FMUL.FTZ R29, R16, UR16 ;  /* 0x00000010101d7c20 */ /* 0x000fe40008410000 */
[----:B------:R-:W-:Y:S02]  /*10500*/  FADD.FTZ R12, R12, -UR28 ;  /* 0x8000001c0c0c7e21 */ /* 0x000fe40008010000 */
[----:B------:R-:W-:-:S02]  /*10510*/  @P1 FFMA.FTZ R16, R4, R29, R2 ;  /* 0x0000001d04101223 */ /* 0x000fc40000010002 */
[----:B------:R-:W-:Y:S02]  /*10520*/  FMUL.FTZ R24, R12, UR16 ;  /* 0x000000100c187c20 */ /* 0x000fe40008410000 */
[----:B------:R-:W-:Y:S02]  /*10530*/  @P1 FMUL.FTZ R12, R16, -1.4426950216293334961 ;  /* 0xbfb8aa3b100c1820 */ /* 0x000fe40000410000 */
[----:B------:R-:W-:-:S04]  /*10540*/  @P1 FFMA.FTZ R18, R5, R24, R3 ;  /* 0x0000001805121223 */ /* 0x000fc80000010003 */
[----:B------:R-:W0:Y:S01]  /*10550*/  @P1 MUFU.EX2 R12, R12 ;  /* 0x0000000c000c1308 */ /* 0x000e220000000800 */
[----:B------:R-:W-:-:S06]  /*10560*/  @P1 FMUL.FTZ R21, R18, -1.4426950216293334961 ;  /* 0xbfb8aa3b12151820 */ /* 0x000fcc0000410000 */
[----:B------:R-:W1:Y:S01]  /*10570*/  @P1 MUFU.EX2 R21, R21 ;  /* 0x0000001500151308 */ /* 0x000e620000000800 */
[----:B0-----:R-:W-:Y:S01]  /*10580*/  @P1 FADD.FTZ R20, R12, 1 ;  /* 0x3f8000000c141421 */ /* 0x001fe20000010000 */
[----:B------:R-:W-:Y:S02]  /*10590*/  SHF.L.U32 R12, R10, 0x10, RZ ;  /* 0x000000100a0c7819 */ /* 0x000fe400000006ff */
[----:B------:R-:W-:-:S03]  /*105a0*/  IADD3 R10, PT, PT, R31, 0x10, RZ ;  /* 0x000000101f0a7810 */ /* 0x000fc60007ffe0ff */
[----:B------:R-:W0:Y:S01]  /*105b0*/  @P1 MUFU.RCP R20, R20 ;  /* 0x0000001400141308 */ /* 0x000e220000001000 */
[----:B-1----:R-:W-:Y:S01]  /*105c0*/  @P1 FADD.FTZ R22, R21, 1 ;  /* 0x3f80000015161421 */ /* 0x002fe20000010000 */
[----:B------:R-:W-:-:S06]  /*105d0*/  FFMA.FTZ R21, R14, R29, R15 ;  /* 0x0000001d0e157223 */ /* 0x000fcc000001000f */
[----:B------:R-:W1:Y:S01]  /*105e0*/  @P1 MUFU.RCP R23, R22 ;  /* 0x0000001600171308 */ /* 0x000e620000001000 */
[----:B0-----:R-:W-:-:S04]  /*105f0*/  @P1 FADD.FTZ R25, -R20, 1 ;  /* 0x3f80000014191421 */ /* 0x001fc80000010100 */
[----:B------:R-:W-:Y:S01]  /*10600*/  @P1 FFMA.FTZ R25, R16, R25, 1 ;  /* 0x3f80000010191423 */ /* 0x000fe20000010019 */
[----:B------:R-:W-:Y:S01]  /*10610*/  @P1 FMUL.FTZ R16, R19, R20 ;  /* 0x0000001413101220 */ /* 0x000fe20000410000 */
[----:B------:R-:W-:Y:S01]  /*10620*/  SHF.L.U32 R20, R13, 0x10, RZ ;  /* 0x000000100d147819 */ /* 0x000fe200000006ff */
[----:B-1----:R-:W-:Y:S02]  /*10630*/  @P1 FADD.FTZ R27, -R23, 1 ;  /* 0x3f800000171b1421 */ /* 0x002fe40000010100 */
[----:B------:R-:W-:Y:S01]  /*10640*/  @P1 FMUL.FTZ R19, R16, R25 ;  /* 0x0000001910131220 */ /* 0x000fe20000410000 */
[----:B------:R-:W-:Y:S01]  /*10650*/  SHF.R.S32.HI R25, RZ, 0x1f, R31 ;  /* 0x0000001fff197819 */ /* 0x000fe2000001141f */
[----:B------:R-:W-:Y:S01]  /*10660*/  @P1 FMUL.FTZ R23, R12, R23 ;  /* 0x000000170c171220 */ /* 0x000fe20000410000 */
[----:B------:R-:W-:Y:S01]  /*10670*/  @P1 FFMA.FTZ R18, R18, R27, 1 ;  /* 0x3f80000012121423 */ /* 0x000fe2000001001b */
[----:B------:R-:W-:Y:S01]  /*10680*/  FFMA.FTZ R16, R14, R24, R15 ;  /* 0x000000180e107223 */ /* 0x000fe2000001000f */
[----:B------:R-:W-:Y:S01]  /*10690*/  ISETP.GE.AND.EX P0, PT, R25, UR19, PT, P0 ;  /* 0x0000001319007c0c */ /* 0x000fe2000bf06300 */
[----:B------:R-:W-:Y:S01]  /*106a0*/  FFMA.FTZ R21, R4, R19, -R21 ;  /* 0x0000001304157223 */ /* 0x000fe20000010815 */
[----:B------:R-:W-:Y:S01]  /*106b0*/  @P1 FMUL.FTZ R12, R23, R18 ;  /* 0x00000012170c1220 */ /* 0x000fe20000410000 */
[----:B------:R-:W-:-:S04]  /*106c0*/  PRMT R18, R13, 0x7632, R18 ;  /* 0x000076320d127816 */ /* 0x000fc80000000012 */
[----:B------:R-:W-:Y:S01]  /*106d0*/  SHF.L.U32 R22, R18, 0x10, RZ ;  /* 0x0000001012167819 */ /* 0x000fe200000006ff */
[----:B------:R-:W-:-:S05]  /*106e0*/  FFMA.FTZ R18, R5, R12, -R16 ;  /* 0x0000000c05127223 */ /* 0x000fca0000010810 */
[----:B------:R-:W-:Y:S05]  /*106f0*/  @P0 BRA `(.L_x_185) ;  /* 0x0000000000300947 */ /* 0x000fea0003800000 */
[----:B------:R-:W-:Y:S01]  /*10700*/  MOV R12, R6 ;  /* 0x00000006000c7202 */ /* 0x000fe20000000f00 */
[----:B------:R-:W-:Y:S01]  /*10710*/  IMAD R16, R25, UR20, RZ ;  /* 0x0000001419107c24 */ /* 0x000fe2000f8e02ff */
[----:B------:R-:W-:Y:S01]  /*10720*/  MOV R13, R9 ;  /* 0x00000009000d7202 */ /* 0x000fe20000000f00 */
[----:B------:R-:W-:Y:S02]  /*10730*/  FMUL.FTZ R21, R21, UR16 ;  /* 0x0000001015157c20 */ /* 0x000fe40008410000 */
[C---:B------:R-:W-:Y:S02]  /*10740*/  IMAD R19, R31.reuse, UR21, R16 ;  /* 0x000000151f137c24 */ /* 0x040fe4000f8e0210 */
[----:B------:R-:W-:Y:S01]  /*10750*/  FMUL.FTZ R16, R18, UR16 ;  /* 0x0000001012107c20 */ /* 0x000fe20008410000 */
[----:B------:R-:W-:-:S05]  /*10760*/  IMAD.WIDE.U32 R12, R31, UR20, R12 ;  /* 0x000000141f0c7c25 */ /* 0x000fca000f8e000c */
[----:B------:R-:W-:Y:S02]  /*10770*/  IADD3 R13, PT, PT, R13, R19, RZ ;  /* 0x000000130d0d7210 */ /* 0x000fe40007ffe0ff */
[----:B------:R-:W-:-:S04]  /*10780*/  LEA R18, P0, R12, UR6, 0x1 ;  /* 0x000000060c127c11 */ /* 0x000fc8000f8008ff */
[----:B------:R-:W-:Y:S02]  /*10790*/  LEA.HI.X R19, R12, UR7, R13, 0x1, P0 ;  /* 0x000000070c137c11 */ /* 0x000fe400080f0c0d */
[----:B------:R-:W-:-:S05]  /*107a0*/  F2FP.BF16.F32.PACK_AB R13, R16, R21 ;  /* 0x00000015100d723e */ /* 0x000fca00000010ff */
[----:B------:R0:W-:Y:S02]  /*107b0*/  STG.E desc[UR10][R18.64], R13 ;  /* 0x0000000d12007986 */ /* 0x0001e4000c10190a */
.L_x_185:
[----:B------:R-:W-:Y:S05]  /*107c0*/  BSYNC.RECONVERGENT B0 ;  /* 0x0000000000007941 */ /* 0x000fea0003800200 */
.L_x_184:
[----:B------:R-:W-:Y:S01]  /*107d0*/  ISETP.NE.AND P1, PT, RZ, UR12, PT ;  /* 0x0000000cff007c0c */ /* 0x000fe2000bf25270 */
[----:B------:R-:W-:Y:S01]  /*107e0*/  FADD.FTZ R20, R20, -UR28 ;  /* 0x8000001c14147e21 */ /* 0x000fe20008010000 */
[----:B------:R-:W-:Y:S01]  /*107f0*/  FADD.FTZ R22, R22, -UR28 ;  /* 0x8000001c16167e21 */ /* 0x000fe20008010000 */
[----:B------:R-:W-:Y:S02]  /*10800*/  ISETP.GE.U32.AND P0, PT, R10, UR18, PT ;  /* 0x000000120a007c0c */ /* 0x000fe4000bf06070 */
[----:B------:R-:W-:Y:S01]  /*10810*/  SHF.R.S32.HI R28, RZ, 0x1f, R10 ;  /* 0x0000001fff1c7819 */ /* 0x000fe2000001140a */
[----:B0-----:R-:W-:Y:S01]  /*10820*/  FMUL.FTZ R13, R20, UR16 ;  /* 0x00000010140d7c20 */ /* 0x001fe20008410000 */
[----:B------:R-:W-:Y:S01]  /*10830*/  FMUL.FTZ R22, R22, UR16 ;  /* 0x0000001016167c20 */ /* 0x000fe20008410000 */
[C---:B------:R-:W-:Y:S02]  /*10840*/  PRMT R12, R11.reuse, 0x7632, R12 ;  /* 0x000076320b0c7816 */ /* 0x040fe4000000000c */
[----:B------:R-:W-:Y:S01]  /*10850*/  ISETP.GE.AND.EX P0, PT, R28, UR19, PT, P0 ;  /* 0x000000131c007c0c */ /* 0x000fe2000bf06300 */
[C-C-:B------:R-:W-:Y:S01]  /*10860*/  FFMA.FTZ R27, R14.reuse, R13, R15.reuse ;  /* 0x0000000d0e1b7223 */ /* 0x140fe2000001000f */
[----:B------:R-:W-:Y:S01]  /*10870*/  SHF.L.U32 R11, R11, 0x10, RZ ;  /* 0x000000100b0b7819 */ /* 0x000fe200000006ff */
[----:B------:R-:W-:Y:S01]  /*10880*/  FFMA.FTZ R26, R14, R22, R15 ;  /* 0x000000160e1a7223 */ /* 0x000fe2000001000f */
[----:B------:R-:W-:Y:S01]  /*10890*/  SHF.L.U32 R12, R12, 0x10, RZ ;  /* 0x000000100c0c7819 */ /* 0x000fe200000006ff */
[----:B------:R-:W-:Y:S08]  /*108a0*/  @!P1 BRA `(.L_x_186) ;  /* 0x0000000000489947 */ /* 0x000ff00003800000 */
        /* <DEDUP_REMOVED lines=18> */
.L_x_186:
[----:B------:R-:W-:Y:S01]  /*109d0*/  BSSY.RECONVERGENT B0, `(.L_x_187) ;  /* 0x0000010000007945 */ /* 0x000fe20003800200 */
[----:B------:R-:W-:Y:S01]  /*109e0*/  FFMA.FTZ R27, R4, R11, -R27 ;  /* 0x0000000b041b7223 */ /* 0x000fe2000001081b */
[----:B------:R-:W-:Y:S02]  /*109f0*/  FFMA.FTZ R16, R5, R12, -R26 ;  /* 0x0000000c05107223 */ /* 0x000fe4000001081a */
[----:B------:R-:W-:Y:S05]  /*10a00*/  @P0 BRA `(.L_x_188) ;  /* 0x0000000000300947 */ /* 0x000fea0003800000 */
[----:B------:R-:W-:Y:S01]  /*10a10*/  IMAD R11, R28, UR20, RZ ;  /* 0x000000141c0b7c24 */ /* 0x000fe2000f8e02ff */
[----:B------:R-:W-:Y:S01]  /*10a20*/  MOV R12, R6 ;  /* 0x00000006000c7202 */ /* 0x000fe20000000f00 */
[----:B------:R-:W-:Y:S01]  /*10a30*/  FMUL.FTZ R27, R27, UR16 ;  /* 0x000000101b1b7c20 */ /* 0x000fe20008410000 */
[----:B------:R-:W-:Y:S01]  /*10a40*/  MOV R13, R9 ;  /* 0x00000009000d7202 */ /* 0x000fe20000000f00 */
[----:B------:R-:W-:Y:S02]  /*10a50*/  IMAD R19, R10, UR21, R11 ;  /* 0x000000150a137c24 */ /* 0x000fe4000f8e020b */
[----:B------:R-:W-:Y:S01]  /*10a60*/  FMUL.FTZ R16, R16, UR16 ;  /* 0x0000001010107c20 */ /* 0x000fe20008410000 */
[----:B------:R-:W-:-:S05]  /*10a70*/  IMAD.WIDE.U32 R10, R10, UR20, R12 ;  /* 0x000000140a0a7c25 */ /* 0x000fca000f8e000c */
[----:B------:R-:W-:Y:S02]  /*10a80*/  IADD3 R11, PT, PT, R11, R19, RZ ;  /* 0x000000130b0b7210 */ /* 0x000fe40007ffe0ff */
[----:B------:R-:W-:-:S04]  /*10a90*/  LEA R12, P0, R10, UR6, 0x1 ;  /* 0x000000060a0c7c11 */ /* 0x000fc8000f8008ff */
[----:B------:R-:W-:Y:S02]  /*10aa0*/  LEA.HI.X R13, R10, UR7, R11, 0x1, P0 ;  /* 0x000000070a0d7c11 */ /* 0x000fe400080f0c0b */
[----:B------:R-:W-:-:S05]  /*10ab0*/  F2FP.BF16.F32.PACK_AB R11, R16, R27 ;  /* 0x0000001b100b723e */ /* 0x000fca00000010ff */
[----:B------:R0:W-:Y:S02]  /*10ac0*/  STG.E desc[UR10][R12.64], R11 ;  /* 0x0000000b0c007986 */ /* 0x0001e4000c10190a */
.L_x_188:
[----:B------:R-:W-:Y:S05]  /*10ad0*/  BSYNC.RECONVERGENT B0 ;  /* 0x0000000000007941 */ /* 0x000fea0003800200 */
.L_x_187:
[----:B------:R-:W-:-:S04]  /*10ae0*/  IADD3 R17, PT, PT, R17, 0x2, RZ ;  /* 0x0000000211117810 */ /* 0x000fc80007ffe0ff */
[----:B------:R-:W-:-:S13]  /*10af0*/  ISETP.NE.AND P0, PT, R17, 0x20, PT ;  /* 0x000000201100780c */ /* 0x000fda0003f05270 */
[----:B------:R-:W-:Y:S05]  /*10b00*/  @P0 BRA `(.L_x_189) ;  /* 0xfffffff800480947 */ /* 0x000fea000383ffff */
[----:B------:R-:W1:Y:S01]  /*10b10*/  LDCU UR5, c[0x0][0x410] ;  /* 0x00008200ff0577ac */ /* 0x000e620008000800 */
[----:B------:R-:W1:Y:S01]  /*10b20*/  LDCU UR6, c[0x0][0x3e0] ;  /* 0x00007c00ff0677ac */ /* 0x000e620008000800 */
[----:B------:R-:W-:Y:S02]  /*10b30*/  UIADD3 UR8, UPT, UPT, UR9, UR8, URZ ;  /* 0x0000000809087290 */ /* 0x000fe4000fffe0ff */
[----:B------:R-:W-:Y:S02]  /*10b40*/  UIADD3 UR4, UPT, UPT, UR4, 0x1, URZ ;  /* 0x0000000104047890 */ /* 0x000fe4000fffe0ff */
[----:B-1----:R-:W-:-:S04]  /*10b50*/  UIMAD UR5, UR5, UR6, URZ ;  /* 0x00000006050572a4 */ /* 0x002fc8000f8e02ff */
[----:B------:R-:W-:-:S09]  /*10b60*/  UISETP.GE.AND UP0, UPT, UR8, UR5, UPT ;  /* 0x000000050800728c */ /* 0x000fd2000bf06270 */
[----:B------:R-:W-:Y:S05]  /*10b70*/  BRA.U !UP0, `(.L_x_190) ;  /* 0xfffffef508907547 */ /* 0x000fea000b83ffff */
.L_x_166:
[----:B0-----:R-:W0:Y:S01]  /*10b80*/  S2R R11, SR_TID.X ;  /* 0x00000000000b7919 */ /* 0x001e220000002100 */
[----:B------:R-:W1:Y:S01]  /*10b90*/  LDC R4, c[0x0][0x370] ;  /* 0x0000dc00ff047b82 */ /* 0x000e620000000800 */
[----:B------:R-:W-:Y:S07]  /*10ba0*/  BSSY.RECONVERGENT B0, `(.L_x_191) ;  /* 0x000000e000007945 */ /* 0x000fee0003800200 */
[----:B------:R-:W2:Y:S08]  /*10bb0*/  LDC R7, c[0x0][0x374] ;  /* 0x0000dd00ff077b82 */ /* 0x000eb00000000800 */
[----:B------:R-:W3:Y:S01]  /*10bc0*/  LDC.64 R2, c[0x0][0x3c8] ;  /* 0x0000f200ff027b82 */ /* 0x000ee20000000a00 */
[----:B-1----:R-:W-:-:S02]  /*10bd0*/  ISETP.NE.AND P0, PT, R4, 0x1, PT ;  /* 0x000000010400780c */ /* 0x002fc40003f05270 */
[----:B0-----:R-:W-:Y:S02]  /*10be0*/  ISETP.NE.AND P1, PT, R11, RZ, PT ;  /* 0x000000ff0b00720c */ /* 0x001fe40003f25270 */
        /* <DEDUP_REMOVED lines=9> */
.L_x_192:
[----:B------:R-:W-:Y:S05]  /*10c80*/  BSYNC.RECONVERGENT B0 ;  /* 0x0000000000007941 */ /* 0x000fea0003800200 */
.L_x_191:
        /* <DEDUP_REMOVED lines=11> */
.L_x_194:
[----:B------:R-:W2:Y:S04]  /*10d40*/  LDG.E.STRONG.GPU R5, desc[UR10][R2.64] ;  /* 0x0000000a02057981 */ /* 0x000ea8000c1ef900 */
[----:B--2---:R-:W-:Y:S01]  /*10d50*/  CCTL.IVALL ;  /* 0x00000000ff00798f */ /* 0x004fe20002000000 */
[----:B------:R-:W-:Y:S05]  /*10d60*/  YIELD ;  /* 0x0000000000007946 */ /* 0x000fea0003800000 */
[----:B------:R-:W-:-:S13]  /*10d70*/  ISETP.NE.AND P0, PT, R5, R0, PT ;  /* 0x000000000500720c */ /* 0x000fda0003f05270 */
[----:B------:R-:W-:Y:S05]  /*10d80*/  @P0 BRA `(.L_x_194) ;  /* 0xfffffffc00ec0947 */ /* 0x000fea000383ffff */
.L_x_193:
        /* <DEDUP_REMOVED lines=74> */
.L_x_197:
        /* <DEDUP_REMOVED lines=29> */
.L_x_196:
[----:B------:R-:W-:Y:S05]  /*11400*/  BSYNC.RECONVERGENT B0 ;  /* 0x0000000000007941 */ /* 0x000fea0003800200 */
.L_x_195:
        /* <DEDUP_REMOVED lines=10> */
.L_x_198:
        /* <DEDUP_REMOVED lines=82> */
.L_x_199:
        /* <DEDUP_REMOVED lines=11> */
.L_x_4352:


//--------------------- .text._Z35group_norm_nhwc_bwd_one_pass_kernelI11Bf16IOBf16WLi64ELi70ELi560EEv26Group_norm_nhwc_bwd_params --------------------------
	.section	.text._Z35group_norm_nhwc_bwd_one_pass_kernelI11Bf16IOBf16WLi64ELi70ELi560EEv26Group_norm_nhwc_bwd_params,"ax",@progbits
	.align	128
        .global         _Z35group_norm_nhwc_bwd_one_pass_kernelI11Bf16IOBf16WLi64ELi70ELi560EEv26Group_norm_nhwc_bwd_params
        .type           _Z35group_norm_nhwc_bwd_one_pass_kernelI11Bf16IOBf16WLi64ELi70ELi560EEv26Group_norm_nhwc_bwd_params,@function
        .size           _Z35group_norm_nhwc_bwd_one_pass_kernelI11Bf16IOBf16WLi64ELi70ELi560EEv26Group_norm_nhwc_bwd_params,(.L_x_4353 - _Z35group_norm_nhwc_bwd_one_pass_kernelI11Bf16IOBf16WLi64ELi70ELi560EEv26Group_norm_nhwc_bwd_params)
        .other          _Z35group_norm_nhwc_bwd_one_pass_kernelI11Bf16IOBf16WLi64ELi70ELi560EEv26Group_norm_nhwc_bwd_params,@"STO_CUDA_ENTRY STV_DEFAULT"
_Z35group_norm_nhwc_bwd_one_pass_kernelI11Bf16IOBf16WLi64ELi70ELi560EEv26Group_norm_nhwc_bwd_params:
.text._Z35group_norm_nhwc_bwd_one_pass_kernelI11Bf16IOBf16WLi64ELi70ELi560EEv26Group_norm_nhwc_bwd_params:
        /* <DEDUP_REMOVED lines=21> */
.L_x_229:
[----:B012---:R-:W1:Y:S01]  /*0150*/  LDC R10, c[0x0][0x410] ;  /* 0x00010400ff0a7b82 */ /* 0x007e620000000800 */
[----:B------:R-:W2:Y:S01]  /*0160*/  LDCU.128 UR16, c[0x0][0x400] ;  /* 0x00008000ff1077ac */ /* 0x000ea20008000c00 */
[----:B------:R-:W-:Y:S01]  /*0170*/  ISETP.LE.AND P2, PT, RZ, UR5, PT ;  /* 0x00000005ff007c0c */ /* 0x000fe2000bf43270 */
[----:B---3--:R-:W3:Y:S05]  /*0180*/  LDCU.64 UR6, c[0x0][0x3b8] ;  /* 0x00007700ff0677ac */ /* 0x008eea0008000a00 */
[----:B------:R-:W4:Y:S01]  /*0190*/  S2UR UR13, SR_CTAID.X ;  /* 0x00000000000d79c3 */ /* 0x000f220000002500 */
[----:B------:R-:W5:Y:S01]  /*01a0*/  LDCU.U8 UR9, c[0x0][0x414] ;  /* 0x00008280ff0977ac */ /* 0x000f620008000000 */
[----:B---3--:R-:W-:Y:S01]  /*01b0*/  UIMAD.WIDE UR6, UR5, 0x8, UR6 ;  /* 0x00000008050678a5 */ /* 0x008fe2000f8e0206 */
[----:B-1----:R-:W-:-:S02]  /*01c0*/  IABS R7, R10 ;  /* 0x0000000a00077213 */ /* 0x002fc40000000000 */
[----:B------:R-:W-:Y:S02]  /*01d0*/  ISETP.NE.AND P5, PT, R10, RZ, PT ;  /* 0x000000ff0a00720c */ /* 0x000fe40003fa5270 */
[----:B------:R-:W1:Y:S08]  /*01e0*/  I2F.RP R6, R7 ;  /* 0x0000000700067306 */ /* 0x000e700000209400 */
[----:B-1----:R-:W1:Y:S02]  /*01f0*/  MUFU.RCP R6, R6 ;  /* 0x0000000600067308 */ /* 0x002e640000001000 */
[----:B-1----:R-:W-:-:S02]  /*0200*/  IADD3 R4, PT, PT, R6, 0xffffffe, RZ ;  /* 0x0ffffffe06047810 */ /* 0x002fc40007ffe0ff */
[----:B------:R-:W4:Y:S04]  /*0210*/  LDC R6, c[0x0][0x41c] ;  /* 0x00010700ff067b82 */ /* 0x000f280000000800 */
[----:B------:R1:W3:Y:S02]  /*0220*/  F2I.FTZ.U32.TRUNC.NTZ R5, R4 ;  /* 0x0000000400057305 */ /* 0x0002e4000021f000 */
[----:B-1----:R-:W-:Y:S01]  /*0230*/  HFMA2 R4, -RZ, RZ, 0, 0 ;  /* 0x00000000ff047431 */ /* 0x002fe200000001ff */
[----:B---3--:R-:W-:-:S05]  /*0240*/  IADD3 R8, PT, PT, RZ, -R5, RZ ;  /* 0x80000005ff087210 */ /* 0x008fca0007ffe0ff */
[----:B------:R-:W-:Y:S01]  /*0250*/  IMAD R9, R8, R7, RZ ;  /* 0x0000000708097224 */ /* 0x000fe200078e02ff */
[----:B------:R-:W-:Y:S01]  /*0260*/  IABS R8, UR5 ;  /* 0x0000000500087c13 */ /* 0x000fe20008000000 */
[----:B----4-:R-:W-:Y:S01]  /*0270*/  IMAD R21, R6, UR13, R45 ;  /* 0x0000000d06157c24 */ /* 0x010fe2000f8e022d */
[----:B------:R-:W-:Y:S01]  /*0280*/  LOP3.LUT R6, R10, UR5, RZ, 0x3c, !PT ;  /* 0x000000050a067c12 */ /* 0x000fe2000f8e3cff */
[----:B------:R-:W-:Y:S01]  /*0290*/  IMAD.HI.U32 R5, R5, R9, R4 ;  /* 0x0000000905057227 */ /* 0x000fe200078e0004 */
[----:B------:R-:W-:Y:S02]  /*02a0*/  LOP3.LUT R9, RZ, R10, RZ, 0x33, !PT ;  /* 0x0000000aff097212 */ /* 0x000fe400078e33ff */
[----:B------:R-:W-:Y:S02]  /*02b0*/  ISETP.GE.AND P3, PT, R6, RZ, PT ;  /* 0x000000ff0600720c */ /* 0x000fe40003f66270 */
[----:B--2---:R-:W-:Y:S01]  /*02c0*/  ISETP.GE.U32.AND P0, PT, R21, UR16, PT ;  /* 0x0000001015007c0c */ /* 0x004fe2000bf06070 */
[----:B------:R-:W-:Y:S01]  /*02d0*/  IMAD.HI.U32 R5, R5, R8, RZ ;  /* 0x0000000805057227 */ /* 0x000fe200078e00ff */
[----:B------:R-:W-:-:S02]  /*02e0*/  SHF.R.S32.HI R19, RZ, 0x1f, R21 ;  /* 0x0000001fff137819 */ /* 0x000fc40000011415 */
[----:B------:R-:W-:Y:S02]  /*02f0*/  IADD3 R14, PT, PT, R21, 0x10, RZ ;  /* 0x00000010150e7810 */ /* 0x000fe40007ffe0ff */
[----:B------:R-:W-:Y:S02]  /*0300*/  IADD3 R4, PT, PT, -R5, RZ, RZ ;  /* 0x000000ff05047210 */ /* 0x000fe40007ffe1ff */
[----:B------:R-:W-:Y:S02]  /*0310*/  ISETP.GE.AND.EX P0, PT, R19, UR17, PT, P0 ;  /* 0x0000001113007c0c */ /* 0x000fe4000bf06300 */
[----:B------:R-:W-:Y:S01]  /*0320*/  SHF.R.S32.HI R15, RZ, 0x1f, R14 ;  /* 0x0000001fff0f7819 */ /* 0x000fe2000001140e */
[----:B------:R-:W-:Y:S01]  /*0330*/  IMAD R4, R7, R4, R8 ;  /* 0x0000000407047224 */ /* 0x000fe200078e0208 */
[----:B------:R-:W-:-:S04]  /*0340*/  IADD3 R26, PT, PT, R21, 0x20, RZ ;  /* 0x00000020151a7810 */ /* 0x000fc80007ffe0ff */
[----:B------:R-:W-:Y:S02]  /*0350*/  ISETP.GT.U32.AND P1, PT, R7, R4, PT ;  /* 0x000000040700720c */ /* 0x000fe40003f24070 */
[----:B------:R-:W-:Y:S02]  /*0360*/  SHF.R.S32.HI R27, RZ, 0x1f, R26 ;  /* 0x0000001fff1b7819 */ /* 0x000fe4000001141a */
[----:B------:R-:W-:Y:S01]  /*0370*/  IADD3 R22, PT, PT, R21, 0x30, RZ ;  /* 0x0000003015167810 */ /* 0x000fe20007ffe0ff */
[----:B------:R-:W1:Y:S08]  /*0380*/  @!P0 LDC.64 R24, c[0x0][0x398] ;  /* 0x0000e600ff188b82 */ /* 0x000e700000000a00 */
[----:B------:R-:W-:-:S02]  /*0390*/  @!P1 IADD3 R4, PT, PT, R4, -R7, RZ ;  /* 0x8000000704049210 */ /* 0x000fc40007ffe0ff */
[----:B------:R-:W-:Y:S02]  /*03a0*/  @!P1 IADD3 R5, PT, PT, R5, 0x1, RZ ;  /* 0x0000000105059810 */ /* 0x000fe40007ffe0ff */
[CC--:B------:R-:W-:Y:S02]  /*03b0*/  ISETP.GE.U32.AND P6, PT, R4.reuse, R7.reuse, PT ;  /* 0x000000070400720c */ /* 0x0c0fe40003fc6070 */
[-C--:B------:R-:W-:Y:S02]  /*03c0*/  ISETP.GT.U32.AND P4, PT, R7, R4.reuse, PT ;  /* 0x000000040700720c */ /* 0x080fe40003f84070 */
[----:B------:R-:W-:Y:S02]  /*03d0*/  IADD3 R7, PT, PT, R4, -R7, RZ ;  /* 0x8000000704077210 */ /* 0x000fe40007ffe0ff */
[----:B------:R-:W-:Y:S02]  /*03e0*/  ISETP.GE.U32.AND P1, PT, R14, UR16, PT ;  /* 0x000000100e007c0c */ /* 0x000fe4000bf26070 */
[----:B------:R-:W-:-:S02]  /*03f0*/  SEL R4, R7, R4, !P4 ;  /* 0x0000000407047207 */ /* 0x000fc40006000000 */
[----:B-----5:R-:W-:Y:S01]  /*0400*/  ISETP.NE.AND P4, PT, RZ, UR9, PT ;  /* 0x00000009ff007c0c */ /* 0x020fe2000bf85270 */
[----:B------:R-:W2:Y:S01]  /*0410*/  @!P0 LDC.64 R6, c[0x0][0x3f8] ;  /* 0x0000fe00ff068b82 */ /* 0x000ea20000000a00 */
[----:B------:R-:W-:Y:S02]  /*0420*/  @!P2 IADD3 R4, PT, PT, -R4, RZ, RZ ;  /* 0x000000ff0404a210 */ /* 0x000fe40007ffe1ff */
[----:B------:R-:W-:Y:S02]  /*0430*/  @P6 IADD3 R5, PT, PT, R5, 0x1, RZ ;  /* 0x0000000105056810 */ /* 0x000fe40007ffe0ff */
[----:B------:R-:W-:Y:S02]  /*0440*/  SEL R46, R9, R4, !P5 ;  /* 0x00000004092e7207 */ /* 0x000fe40006800000 */
[----:B------:R-:W-:Y:S02]  /*0450*/  @!P3 IADD3 R5, PT, PT, -R5, RZ, RZ ;  /* 0x000000ff0505b210 */ /* 0x000fe40007ffe1ff */
[----:B------:R-:W-:Y:S01]  /*0460*/  MOV R4, UR6 ;  /* 0x0000000600047c02 */ /* 0x000fe20008000f00 */
[----:B------:R-:W-:Y:S01]  /*0470*/  IMAD R12, R46, 0x46, RZ ;  /* 0x000000462e0c7824 */ /* 0x000fe200078e02ff */
[----:B------:R-:W-:-:S02]  /*0480*/  SEL R17, R9, R5, !P5 ;  /* 0x0000000509117207 */ /* 0x000fc40006800000 */
[----:B------:R-:W-:Y:S01]  /*0490*/  MOV R5, UR7 ;  /* 0x0000000700057c02 */ /* 0x000fe20008000f00 */
[----:B------:R-:W3:Y:S01]  /*04a0*/  @P4 LDC.64 R8, c[0x0][0x3b0] ;  /* 0x0000ec00ff084b82 */ /* 0x000ee20000000a00 */
[----:B------:R-:W-:Y:S02]  /*04b0*/  ISETP.GE.AND.EX P1, PT, R15, UR17, PT, P1 ;  /* 0x000000110f007c0c */ /* 0x000fe4000bf26310 */
[----:B------:R-:W-:Y:S02]  /*04c0*/  IADD3 R48, P3, PT, R12, R3, RZ ;  /* 0x000000030c307210 */ /* 0x000fe40007f7e0ff */
[----:B------:R-:W4:Y:S01]  /*04d0*/  LDG.E.64 R4, desc[UR10][R4.64] ;  /* 0x0000000a04047981 */ /* 0x000f22000c1e1b00 */
[----:B------:R-:W-:Y:S02]  /*04e0*/  SHF.R.S32.HI R3, RZ, 0x1f, R17 ;  /* 0x0000001fff037819 */ /* 0x000fe40000011411 */
[----:B------:R-:W-:Y:S02]  /*04f0*/  ISETP.GE.U32.AND P2, PT, R26, UR16, PT ;  /* 0x000000101a007c0c */ /* 0x000fe4000bf46070 */
[----:B------:R-:W-:Y:S01]  /*0500*/  LEA.HI.X.SX32 R49, R12, RZ, 0x1, P3 ;  /* 0x000000ff0c317211 */ /* 0x000fe200018f0eff */
[----:B------:R-:W-:-:S03]  /*0510*/  IMAD R16, R3, UR18, RZ ;  /* 0x0000001203107c24 */ /* 0x000fc6000f8e02ff */
[----:B------:R-:W5:Y:S01]  /*0520*/  @!P1 LDC.64 R10, c[0x0][0x3f8] ;  /* 0x0000fe00ff0a9b82 */ /* 0x000f620000000a00 */
[----:B------:R-:W-:Y:S01]  /*0530*/  ISETP.GE.AND.EX P2, PT, R27, UR17, PT, P2 ;  /* 0x000000111b007c0c */ /* 0x000fe2000bf46320 */
[C---:B------:R-:W-:Y:S01]  /*0540*/  IMAD R51, R17.reuse, UR19, R16 ;  /* 0x0000001311337c24 */ /* 0x040fe2000f8e0210 */
[----:B------:R-:W-:Y:S01]  /*0550*/  LOP3.LUT R3, R44, 0xffff, RZ, 0xc0, !PT ;  /* 0x0000ffff2c037812 */ /* 0x000fe200078ec0ff */
[----:B------:R-:W-:-:S04]  /*0560*/  IMAD.WIDE.U32 R48, R17, UR18, R48 ;  /* 0x0000001211307c25 */ /* 0x000fc8000f8e0030 */
[----:B--2---:R-:W-:Y:S01]  /*0570*/  @!P0 IMAD R18, R19, R6, RZ ;  /* 0x0000000613128224 */ /* 0x004fe200078e02ff */
[----:B------:R-:W-:Y:S01]  /*0580*/  IADD3 R51, PT, PT, R49, R51, RZ ;  /* 0x0000003331337210 */ /* 0x000fe20007ffe0ff */
[----:B------:R-:W-:Y:S01]  /*0590*/  IMAD R19, R46, 0x46, R3 ;  /* 0x000000462e137824 */ /* 0x000fe200078e0203 */
[----:B------:R-:W-:Y:S01]  /*05a0*/  @!P0 MOV R50, R48 ;  /* 0x0000003000328202 */ /* 0x000fe20000000f00 */
[----:B------:R-:W2:Y:S01]  /*05b0*/  @!P0 LDC.64 R12, c[0x0][0x3a0] ;  /* 0x0000e800ff0c8b82 */ /* 0x000ea20000000a00 */
[----:B------:R-:W-:Y:S01]  /*05c0*/  @!P0 IMAD R23, R21, R7, R18 ;  /* 0x0000000715178224 */ /* 0x000fe200078e0212 */
[----:B------:R-:W-:Y:S01]  /*05d0*/  ISETP.GE.U32.AND P3, PT, R22, UR16, PT ;  /* 0x0000001016007c0c */ /* 0x000fe2000bf66070 */
[----:B---3--:R-:W-:Y:S01]  /*05e0*/  @P4 IMAD.WIDE R30, R19, 0x2, R8 ;  /* 0x00000002131e4825 */ /* 0x008fe200078e0208 */
[----:B------:R-:W-:-:S03]  /*05f0*/  SHF.R.S32.HI R29, RZ, 0x1f, R22 ;  /* 0x0000001fff1d7819 */ /* 0x000fc60000011416 */
[----:B------:R-:W-:Y:S01]  /*0600*/  @!P0 IMAD.WIDE.U32 R16, R21, R6, R50 ;  /* 0x0000000615108225 */ /* 0x000fe200078e0032 */
[----:B------:R-:W3:Y:S01]  /*0610*/  @!P2 LDC.64 R8, c[0x0][0x3f8] ;  /* 0x0000fe00ff08ab82 */ /* 0x000ee20000000a00 */
[----:B------:R-:W-:Y:S01]  /*0620*/  ISETP.GE.AND.EX P3, PT, R29, UR17, PT, P3 ;  /* 0x000000111d007c0c */ /* 0x000fe2000bf66330 */
[----:B------:R-:W4:Y:S01]  /*0630*/  @P4 LDG.E.U16 R18, desc[UR10][R30.64+0x2] ;  /* 0x0000020a1e124981 */ /* 0x000f22000c1e1500 */
[----:B-----5:R-:W-:Y:S01]  /*0640*/  @!P1 IMAD R20, R15, R10, RZ ;  /* 0x0000000a0f149224 */ /* 0x020fe200078e02ff */
[----:B------:R-:W-:-:S04]  /*0650*/  @!P0 IADD3 R15, PT, PT, R17, R23, RZ ;  /* 0x00000017110f8210 */ /* 0x000fc80007ffe0ff */
[----:B------:R-:W5:Y:S01]  /*0660*/  @!P1 LDC.64 R6, c[0x0][0x3a0] ;  /* 0x0000e800ff069b82 */ /* 0x000f620000000a00 */
[----:B------:R-:W-:Y:S01]  /*0670*/  @!P0 SHF.L.U32 R35, R16, 0x1, RZ ;  /* 0x0000000110238819 */ /* 0x000fe200000006ff */
[----:B------:R-:W-:Y:S01]  /*0680*/  @!P1 IMAD R33, R14, R11, R20 ;  /* 0x0000000b0e219224 */ /* 0x000fe200078e0214 */
[----:B------:R-:W-:Y:S01]  /*0690*/  @!P0 SHF.L.U64.HI R32, R16, 0x1, R15 ;  /* 0x0000000110208819 */ /* 0x000fe2000001020f */
[----:B------:R5:W4:Y:S01]  /*06a0*/  @P4 LDG.E.U16 R23, desc[UR10][R30.64] ;  /* 0x0000000a1e174981 */ /* 0x000b22000c1e1500 */
[----:B------:R-:W-:Y:S02]  /*06b0*/  @!P1 MOV R16, R48 ;  /* 0x0000003000109202 */ /* 0x000fe40000000f00 */
[----:B------:R-:W-:Y:S01]  /*06c0*/  @!P1 MOV R17, R51 ;  /* 0x0000003300119202 */ /* 0x000fe20000000f00 */
[----:B------:R-:W0:Y:S02]  /*06d0*/  @!P1 LDC.64 R20, c[0x0][0x398] ;  /* 0x0000e600ff149b82 */ /* 0x000e240000000a00 */
[----:B------:R-:W-:-:S06]  /*06e0*/  @!P1 IMAD.WIDE.U32 R10, R14, R10, R16 ;  /* 0x0000000a0e0a9225 */ /* 0x000fcc00078e0010 */
[----:B------:R-:W0:Y:S01]  /*06f0*/  @!P3 LDC.64 R14, c[0x0][0x3f8] ;  /* 0x0000fe00ff0ebb82 */ /* 0x000e220000000a00 */
[----:B------:R-:W-:Y:S02]  /*0700*/  @!P1 IADD3 R11, PT, PT, R11, R33, RZ ;  /* 0x000000210b0b9210 */ /* 0x000fe40007ffe0ff */
[C---:B------:R-:W-:Y:S02]  /*0710*/  @!P1 SHF.L.U32 R33, R10.reuse, 0x1, RZ ;  /* 0x000000010a219819 */ /* 0x040fe400000006ff */
[----:B--2---:R-:W-:Y:S01]  /*0720*/  @!P0 IADD3 R12, P5, PT, R35, R12, RZ ;  /* 0x0000000c230c8210 */ /* 0x004fe20007fbe0ff */
[----:B---3--:R-:W-:Y:S01]  /*0730*/  @!P2 IMAD R27, R27, R8, RZ ;  /* 0x000000081b1ba224 */ /* 0x008fe200078e02ff */
[----:B------:R-:W-:Y:S01]  /*0740*/  @!P1 SHF.L.U64.HI R28, R10, 0x1, R11 ;  /* 0x000000010a1c9819 */ /* 0x000fe2000001020b */
[----:B------:R-:W2:Y:S01]  /*0750*/  @!P2 LDC.64 R16, c[0x0][0x3a0] ;  /* 0x0000e800ff10ab82 */ /* 0x000ea20000000a00 */
[----:B------:R-:W-:Y:S02]  /*0760*/  @!P2 MOV R10, R48 ;  /* 0x00000030000aa202 */ /* 0x000fe40000000f00 */
[----:B------:R-:W-:-:S02]  /*0770*/  @!P2 MOV R11, R51 ;  /* 0x00000033000ba202 */ /* 0x000fc40000000f00 */
[----:B-----5:R-:W-:Y:S02]  /*0780*/  @!P1 IADD3 R30, P6, PT, R33, R6, RZ ;  /* 0x00000006211e9210 */ /* 0x020fe40007fde0ff */
[----:B------:R-:W-:Y:S02]  /*0790*/  CS2R R42, SRZ ;  /* 0x00000000002a7805 */ /* 0x000fe4000001ff00 */
[----:B------:R-:W-:Y:S02]  /*07a0*/  @!P0 IADD3.X R13, PT, PT, R32, R13, RZ, P5, !PT ;  /* 0x0000000d200d8210 */ /* 0x000fe40002ffe4ff */
[----:B-1----:R-:W-:Y:S01]  /*07b0*/  @!P0 IADD3 R24, P5, PT, R35, R24, RZ ;  /* 0x0000001823188210 */ /* 0x002fe20007fbe0ff */
[----:B------:R-:W-:Y:S01]  /*07c0*/  @!P2 IMAD R35, R26, R9, R27 ;  /* 0x000000091a23a224 */ /* 0x000fe200078e021b */
[----:B------:R-:W-:Y:S01]  /*07d0*/  @!P1 IADD3.X R31, PT, PT, R28, R7, RZ, P6, !PT ;  /* 0x000000071c1f9210 */ /* 0x000fe200037fe4ff */
[----:B------:R-:W-:Y:S01]  /*07e0*/  @!P2 IMAD.WIDE.U32 R26, R26, R8, R10 ;  /* 0x000000081a1aa225 */ /* 0x000fe200078e000a */
[----:B------:R-:W1:Y:S01]  /*07f0*/  @!P2 LDC.64 R6, c[0x0][0x398] ;  /* 0x0000e600ff06ab82 */ /* 0x000e620000000a00 */
[----:B------:R-:W3:Y:S01]  /*0800*/  @!P0 LDG.E R43, desc[UR10][R12.64] ;  /* 0x0000000a0c2b8981 */ /* 0x000ee2000c1e1900 */
[----:B------:R-:W-:Y:S01]  /*0810*/  @!P0 IADD3.X R25, PT, PT, R32, R25, RZ, P5, !PT ;  /* 0x0000001920198210 */ /* 0x000fe20002ffe4ff */
[----:B0-----:R-:W-:-:S04]  /*0820*/  @!P3 IMAD R29, R29, R14, RZ ;  /* 0x0000000e1d1db224 */ /* 0x001fc800078e02ff */
[----:B------:R0:W5:Y:S01]  /*0830*/  @!P0 LDG.E R42, desc[UR10][R24.64] ;  /* 0x0000000a182a8981 */ /* 0x000162000c1e1900 */
[----:B------:R-:W1:Y:S08]  /*0840*/  @!P3 LDC.64 R8, c[0x0][0x3a0] ;  /* 0x0000e800ff08bb82 */ /* 0x000e700000000a00 */
[----:B------:R-:W1:Y:S01]  /*0850*/  @!P3 LDC.64 R10, c[0x0][0x398] ;  /* 0x0000e600ff0abb82 */ /* 0x000e620000000a00 */
[----:B0-----:R-:W-:-:S02]  /*0860*/  @!P3 MOV R24, R48 ;  /* 0x000000300018b202 */ /* 0x001fc40000000f00 */
[----:B------:R-:W-:-:S05]  /*0870*/  @!P3 MOV R25, R51 ;  /* 0x000000330019b202 */ /* 0x000fca0000000f00 */
[----:B------:R-:W0:Y:S01]  /*0880*/  LDC.64 R12, c[0x0][0x3a8] ;  /* 0x0000ea00ff0c7b82 */ /* 0x000e220000000a00 */
[----:B------:R-:W-:Y:S01]  /*0890*/  @!P1 IADD3 R20, P0, PT, R33, R20, RZ ;  /* 0x0000001421149210 */ /* 0x000fe20007f1e0ff */
[C---:B------:R-:W-:Y:S01]  /*08a0*/  @!P3 IMAD R15, R22.reuse, R15, R29 ;  /* 0x0000000f160fb224 */ /* 0x040fe200078e021d */
[----:B------:R-:W-:Y:S01]  /*08b0*/  @!P2 IADD3 R33, PT, PT, R27, R35, RZ ;  /* 0x000000231b21a210 */ /* 0x000fe20007ffe0ff */
[----:B------:R-:W-:Y:S01]  /*08c0*/  @!P3 IMAD.WIDE.U32 R24, R22, R14, R24 ;  /* 0x0000000e1618b225 */ /* 0x000fe200078e0018 */
[----:B------:R-:W-:Y:S02]  /*08d0*/  @!P2 SHF.L.U32 R27, R26, 0x1, RZ ;  /* 0x000000011a1ba819 */ /* 0x000fe400000006ff */
[----:B------:R-:W-:Y:S02]  /*08e0*/  CS2R R38, SRZ ;  /* 0x0000000000267805 */ /* 0x000fe4000001ff00 */
[----:B------:R-:W-:Y:S02]  /*08f0*/  @!P1 IADD3.X R21, PT, PT, R28, R21, RZ, P0, !PT ;  /* 0x000000151c159210 */ /* 0x000fe400007fe4ff */
[----:B------:R-:W-:-:S02]  /*0900*/  @!P2 SHF.L.U64.HI R26, R26, 0x1, R33 ;  /* 0x000000011a1aa819 */ /* 0x000fc40000010221 */
[----:B--2---:R-:W-:Y:S01]  /*0910*/  @!P2 IADD3 R16, P0, PT, R27, R16, RZ ;  /* 0x000000101b10a210 */ /* 0x004fe20007f1e0ff */
[----:B------:R2:W5:Y:S01]  /*0920*/  @!P1 LDG.E R39, desc[UR10][R30.64] ;  /* 0x0000000a1e279981 */ /* 0x000562000c1e1900 */
[----:B------:R-:W-:Y:S02]  /*0930*/  @!P3 IADD3 R25, PT, PT, R25, R15, RZ ;  /* 0x0000000f1919b210 */ /* 0x000fe40007ffe0ff */
[----:B------:R-:W-:Y:S01]  /*0940*/  @!P3 SHF.L.U32 R15, R24, 0x1, RZ ;  /* 0x00000001180fb819 */ /* 0x000fe200000006ff */
[----:B------:R-:W5:Y:S01]  /*0950*/  @!P1 LDG.E R38, desc[UR10][R20.64] ;  /* 0x0000000a14269981 */ /* 0x000f62000c1e1900 */
[----:B------:R-:W-:Y:S02]  /*0960*/  @!P2 IADD3.X R17, PT, PT, R26, R17, RZ, P0, !PT ;  /* 0x000000111a11a210 */ /* 0x000fe400007fe4ff */
[----:B-1----:R-:W-:Y:S02]  /*0970*/  @!P2 IADD3 R6, P0, PT, R27, R6, RZ ;  /* 0x000000061b06a210 */ /* 0x002fe40007f1e0ff */
[----:B------:R-:W-:-:S02]  /*0980*/  @!P3 SHF.L.U64.HI R24, R24, 0x1, R25 ;  /* 0x000000011818b819 */ /* 0x000fc40000010219 */
[C---:B------:R-:W-:Y:S02]  /*0990*/  @!P3 IADD3 R8, P1, PT, R15.reuse, R8, RZ ;  /* 0x000000080f08b210 */ /* 0x040fe40007f3e0ff */
[----:B------:R-:W-:Y:S02]  /*09a0*/  @!P3 IADD3 R10, P5, PT, R15, R10, RZ ;  /* 0x0000000a0f0ab210 */ /* 0x000fe40007fbe0ff */
[----:B------:R-:W-:Y:S02]  /*09b0*/  CS2R R34, SRZ ;  /* 0x0000000000227805 */ /* 0x000fe4000001ff00 */
[----:B--2---:R-:W-:Y:S01]  /*09c0*/  CS2R R30, SRZ ;  /* 0x00000000001e7805 */ /* 0x004fe2000001ff00 */
[----:B0-----:R-:W-:Y:S01]  /*09d0*/  IMAD.WIDE R12, R19, 0x2, R12 ;  /* 0x00000002130c7825 */ /* 0x001fe200078e020c */
[----:B------:R-:W-:Y:S02]  /*09e0*/  @!P2 IADD3.X R7, PT, PT, R26, R7, RZ, P0, !PT ;  /* 0x000000071a07a210 */ /* 0x000fe400007fe4ff */
[C---:B------:R-:W-:Y:S01]  /*09f0*/  @!P3 IADD3.X R9, PT, PT, R24.reuse, R9, RZ, P1, !PT ;  /* 0x000000091809b210 */ /* 0x040fe20000ffe4ff */
[----:B------:R-:W2:Y:S01]  /*0a00*/  @!P2 LDG.E R35, desc[UR10][R16.64] ;  /* 0x0000000a1023a981 */ /* 0x000ea2000c1e1900 */
[----:B------:R-:W-:-:S03]  /*0a10*/  @!P3 IADD3.X R11, PT, PT, R24, R11, RZ, P5, !PT ;  /* 0x0000000b180bb210 */ /* 0x000fc60002ffe4ff */
[----:B------:R-:W2:Y:S04]  /*0a20*/  LDG.E.U16 R14, desc[UR10][R12.64] ;  /* 0x0000000a0c0e7981 */ /* 0x000ea8000c1e1500 */
[----:B------:R0:W2:Y:S04]  /*0a30*/  LDG.E.U16 R15, desc[UR10][R12.64+0x2] ;  /* 0x0000020a0c0f7981 */ /* 0x0000a8000c1e1500 */
[----:B------:R1:W2:Y:S04]  /*0a40*/  @!P2 LDG.E R34, desc[UR10][R6.64] ;  /* 0x0000000a0622a981 */ /* 0x0002a8000c1e1900 */
[----:B------:R-:W2:Y:S04]  /*0a50*/  @!P3 LDG.E R31, desc[UR10][R8.64] ;  /* 0x0000000a081fb981 */ /* 0x000ea8000c1e1900 */
[----:B------:R-:W2:Y:S01]  /*0a60*/  @!P3 LDG.E R30, desc[UR10][R10.64] ;  /* 0x0000000a0a1eb981 */ /* 0x000ea2000c1e1900 */
[----:B------:R-:W-:Y:S01]  /*0a70*/  UISETP.NE.AND UP1, UPT, UR9, URZ, UPT ;  /* 0x000000ff0900728c */ /* 0x000fe2000bf25270 */
[----:B------:R-:W-:Y:S01]  /*0a80*/  UMOV UR8, 0x3f800000 ;  /* 0x3f80000000087882 */ /* 0x000fe20000000000 */
[----:B----4-:R-:W-:-:S13]  /*0a90*/  R2UR UR14, R4 ;  /* 0x00000000040e72ca */ /* 0x010fda00000e0000 */
[----:B------:R-:W-:-:S05]  /*0aa0*/  MOV R4, UR14 ;  /* 0x0000000e00047c02 */ /* 0x000fca0008000f00 */
[----:B------:R-:W-:-:S05]  /*0ab0*/  FFMA.FTZ R5, -R4, UR14, R5 ;  /* 0x0000000e04057c23 */ /* 0x000fca0008010105 */
[----:B------:R-:W-:-:S13]  /*0ac0*/  FSETP.GTU.FTZ.AND P0, PT, R5, RZ, PT ;  /* 0x000000ff0500720b */ /* 0x000fda0003f1c000 */
[----:B------:R-:W-:-:S05]  /*0ad0*/  VOTEU.ANY UP0, P0 ;  /* 0x0000000000ff7886 */ /* 0x000fca0000000100 */
[----:B------:R-:W0:Y:S01]  /*0ae0*/  @UP0 LDCU UR6, c[0x0][0x3c0] ;  /* 0x00007800ff0607ac */ /* 0x000e220008000800 */
[----:B------:R-:W-:-:S13]  /*0af0*/  PLOP3.LUT P0, PT, PT, PT, UP0, 0x80, 0x8 ;  /* 0x000000000008781c */ /* 0x000fda0003f0f008 */
[----:B0-----:R-:W-:-:S06]  /*0b00*/  @P0 FADD.FTZ R12, R5, UR6 ;  /* 0x00000006050c0e21 */ /* 0x001fcc0008010000 */
[----:B------:R-:W0:Y:S01]  /*0b10*/  @P0 MUFU.RSQ R12, R12 ;  /* 0x0000000c000c0308 */ /* 0x000e220000001400 */
[----:B------:R-:W-:Y:S02]  /*0b20*/  CS2R R4, SRZ ;  /* 0x0000000000047805 */ /* 0x000fe4000001ff00 */
[----:B------:R-:W-:Y:S02]  /*0b30*/  @P4 SHF.L.U32 R4, R23, 0x10, RZ ;  /* 0x0000001017044819 */ /* 0x000fe400000006ff */
[----:B------:R-:W-:Y:S02]  /*0b40*/  @P4 SHF.L.U32 R5, R18, 0x10, RZ ;  /* 0x0000001012054819 */ /* 0x000fe400000006ff */
[----:B0-----:R-:W-:Y:S02]  /*0b50*/  @P0 R2UR UR6, R12 ;  /* 0x000000000c0602ca */ /* 0x001fe400000e0000 */
[----:B---3--:R-:W-:Y:S02]  /*0b60*/  PRMT R40, R43, 0x7632, R40 ;  /* 0x000076322b287816 */ /* 0x008fe40000000028 */
[----:B-----5:R-:W-:-:S09]  /*0b70*/  PRMT R41, R42, 0x7632, R41 ;  /* 0x000076322a297816 */ /* 0x020fd20000000029 */
[----:B------:R-:W-:Y:S01]  /*0b80*/  @UP0 UMOV UR8, UR6 ;  /* 0x0000000600080c82 */ /* 0x000fe20008000000 */
[----:B------:R-:W-:Y:S02]  /*0b90*/  PRMT R36, R39, 0x7632, R36 ;  /* 0x0000763227247816 */ /* 0x000fe40000000024 */
[----:B------:R-:W-:Y:S02]  /*0ba0*/  PRMT R37, R38, 0x7632, R37 ;  /* 0x0000763226257816 */ /* 0x000fe40000000025 */
[----:B--2---:R-:W-:Y:S02]  /*0bb0*/  PRMT R32, R35, 0x7632, R32 ;  /* 0x0000763223207816 */ /* 0x004fe40000000020 */
[----:B-1----:R-:W-:Y:S02]  /*0bc0*/  SHF.L.U32 R6, R14, 0x10, RZ ;  /* 0x000000100e067819 */ /* 0x002fe400000006ff */
[----:B------:R-:W-:Y:S02]  /*0bd0*/  SHF.L.U32 R7, R15, 0x10, RZ ;  /* 0x000000100f077819 */ /* 0x000fe400000006ff */
[----:B------:R-:W-:-:S02]  /*0be0*/  PRMT R33, R34, 0x7632, R33 ;  /* 0x0000763222217816 */ /* 0x000fc40000000021 */
        /* <DEDUP_REMOVED lines=10> */
[----:B------:R-:W-:Y:S01]  /*0c90*/  FMUL.FTZ R13, R6, R9 ;  /* 0x00000009060d7220 */ /* 0x000fe20000410000 */
        /* <DEDUP_REMOVED lines=30> */
[----:B------:R-:W-:Y:S01]  /*0e80*/  FADD.FTZ R16, R15, R16 ;  /* 0x000000100f107221 */ /* 0x000fe20000010000 */
[----:B------:R-:W-:Y:S01]  /*0e90*/  FFMA.FTZ R22, R10, R22, R9 ;  /* 0x000000160a167223 */ /* 0x000fe20000010009 */
[----:B------:R-:W-:Y:S01]  /*0ea0*/  SHF.L.U32 R18, R33, 0x10, RZ ;  /* 0x0000001021127819 */ /* 0x000fe200000006ff */
[----:B------:R-:W-:Y:S01]  /*0eb0*/  FFMA.FTZ R9, R8, R11, RZ ;  /* 0x0000000b08097223 */ /* 0x000fe200000100ff */
[----:B------:R-:W-:Y:S01]  /*0ec0*/  FADD.FTZ R15, RZ, R8 ;  /* 0x00000008ff0f7221 */ /* 0x000fe20000010000 */
[----:B------:R-:W-:Y:S01]  /*0ed0*/  SHF.L.U32 R21, R31, 0x10, RZ ;  /* 0x000000101f157819 */ /* 0x000fe200000006ff */
[----:B------:R-:W-:Y:S01]  /*0ee0*/  FADD.FTZ R11, R20, -UR14 ;  /* 0x8000000e140b7e21 */ /* 0x000fe20008010000 */
[----:B------:R-:W-:Y:S01]  /*0ef0*/  FMUL.FTZ R8, R7, R18 ;  /* 0x0000001207087220 */ /* 0x000fe20000410000 */
[C---:B------:R-:W-:Y:S01]  /*0f00*/  FADD.FTZ R15, R12.reuse, R15 ;  /* 0x0000000f0c0f7221 */ /* 0x040fe20000010000 */
        /* <DEDUP_REMOVED lines=26> */
.L_x_201:
        /* <DEDUP_REMOVED lines=10> */
[----:B------:R-:W-:Y:S01]  /*1150*/  SHF.L.U32 R24, R32, 0x10, RZ ;  /* 0x0000001020187819 */ /* 0x000fe200000006ff */
[--C-:B------:R-:W-:Y:S01]  /*1160*/  FFMA.FTZ R12, R6, R9, R4.reuse ;  /* 0x00000009060c7223 */ /* 0x100fe20000010004 */
[----:B------:R-:W-:Y:S01]  /*1170*/  SHF.L.U32 R47, R41, 0x10, RZ ;  /* 0x00000010292f7819 */ /* 0x000fe200000006ff */
[----:B------:R-:W-:Y:S01]  /*1180*/  FADD.FTZ R8, R8, -UR14 ;  /* 0x8000000e08087e21 */ /* 0x000fe20008010000 */
[----:B------:R-:W-:Y:S01]  /*1190*/  FFMA.FTZ R18, R6, R11, R4 ;  /* 0x0000000b06127223 */ /* 0x000fe20000010004 */
[----:B------:R-:W-:Y:S01]  /*11a0*/  FMUL.FTZ R14, R12, -1.4426950216293334961 ;  /* 0xbfb8aa3b0c0e7820 */ /* 0x000fe20000410000 */
[----:B------:R-:W-:Y:S01]  /*11b0*/  FADD.FTZ R24, R24, -UR14 ;  /* 0x8000000e18187e21 */ /* 0x000fe20008010000 */
[----:B------:R-:W-:Y:S01]  /*11c0*/  FMUL.FTZ R8, R8, UR8 ;  /* 0x0000000808087c20 */ /* 0x000fe20008410000 */
[----:B------:R-:W-:-:S03]  /*11d0*/  SHF.L.U32 R52, R37, 0x10, RZ ;  /* 0x0000001025347819 */ /* 0x000fc600000006ff */
[----:B------:R-:W0:Y:S01]  /*11e0*/  MUFU.EX2 R14, R14 ;  /* 0x0000000e000e7308 */ /* 0x000e220000000800 */
[----:B------:R-:W-:-:S04]  /*11f0*/  FFMA.FTZ R10, R7, R8, R5 ;  /* 0x00000008070a7223 */ /* 0x000fc80000010005 */
[----:B------:R-:W-:-:S06]  /*1200*/  FMUL.FTZ R15, R10, -1.4426950216293334961 ;  /* 0xbfb8aa3b0a0f7820 */ /* 0x000fcc0000410000 */
[----:B------:R-:W1:Y:S01]  /*1210*/  MUFU.EX2 R15, R15 ;  /* 0x0000000f000f7308 */ /* 0x000e620000000800 */
[----:B0-----:R-:W-:Y:S01]  /*1220*/  FADD.FTZ R13, R14, 1 ;  /* 0x3f8000000e0d7421 */ /* 0x001fe20000010000 */
[----:B------:R-:W-:-:S04]  /*1230*/  FADD.FTZ R14, R16, -UR14 ;  /* 0x8000000e100e7e21 */ /* 0x000fc80008010000 */
[----:B------:R-:W-:Y:S01]  /*1240*/  FMUL.FTZ R14, R14, UR8 ;  /* 0x000000080e0e7c20 */ /* 0x000fe20008410000 */
[----:B------:R-:W0:Y:S03]  /*1250*/  MUFU.RCP R13, R13 ;  /* 0x0000000d000d7308 */ /* 0x000e260000001000 */
[----:B------:R-:W-:Y:S01]  /*1260*/  FFMA.FTZ R19, R7, R14, R5 ;  /* 0x0000000e07137223 */ /* 0x000fe20000010005 */
[----:B-1----:R-:W-:Y:S01]  /*1270*/  FADD.FTZ R16, R15, 1 ;  /* 0x3f8000000f107421 */ /* 0x002fe20000010000 */
[----:B------:R-:W-:Y:S01]  /*1280*/  FADD.FTZ R15, R17, -UR14 ;  /* 0x8000000e110f7e21 */ /* 0x000fe20008010000 */
[----:B------:R-:W-:Y:S01]  /*1290*/  FMUL.FTZ R17, R18, -1.4426950216293334961 ;  /* 0xbfb8aa3b12117820 */ /* 0x000fe20000410000 */
[----:B------:R-:W-:Y:S02]  /*12a0*/  FMUL.FTZ R22, R19, -1.4426950216293334961 ;  /* 0xbfb8aa3b13167820 */ /* 0x000fe40000410000 */
[----:B------:R-:W-:Y:S01]  /*12b0*/  FMUL.FTZ R15, R15, UR8 ;  /* 0x000000080f0f7c20 */ /* 0x000fe20008410000 */
[----:B------:R-:W1:Y:S03]  /*12c0*/  MUFU.RCP R16, R16 ;  /* 0x0000001000107308 */ /* 0x000e660000001000 */
[----:B------:R-:W-:Y:S01]  /*12d0*/  FFMA.FTZ R21, R6, R15, R4 ;  /* 0x0000000f06157223 */ /* 0x000fe20000010004 */
[----:B0-----:R-:W-:-:S04]  /*12e0*/  FADD.FTZ R23, -R13, 1 ;  /* 0x3f8000000d177421 */ /* 0x001fc80000010100 */
[----:B------:R-:W0:Y:S01]  /*12f0*/  MUFU.EX2 R17, R17 ;  /* 0x0000001100117308 */ /* 0x000e220000000800 */
[----:B------:R-:W-:Y:S01]  /*1300*/  FMUL.FTZ R13, R20, R13 ;  /* 0x0000000d140d7220 */ /* 0x000fe20000410000 */
[----:B------:R-:W-:Y:S01]  /*1310*/  FMUL.FTZ R20, R21, -1.4426950216293334961 ;  /* 0xbfb8aa3b15147820 */ /* 0x000fe20000410000 */
[----:B------:R-:W-:Y:S01]  /*1320*/  FFMA.FTZ R12, R12, R23, 1 ;  /* 0x3f8000000c0c7423 */ /* 0x000fe20000010017 */
[----:B------:R-:W-:Y:S01]  /*1330*/  SHF.L.U32 R23, R31, 0x10, RZ ;  /* 0x000000101f177819 */ /* 0x000fe200000006ff */
[----:B------:R-:W2:Y:S02]  /*1340*/  MUFU.EX2 R22, R22 ;  /* 0x0000001600167308 */ /* 0x000ea40000000800 */
[----:B------:R-:W-:Y:S01]  /*1350*/  FMUL.FTZ R13, R13, R12 ;  /* 0x0000000c0d0d7220 */ /* 0x000fe20000410000 */
[----:B------:R-:W-:Y:S01]  /*1360*/  FMUL.FTZ R12, R24, UR8 ;  /* 0x00000008180c7c20 */ /* 0x000fe20008410000 */
[----:B------:R-:W-:Y:S01]  /*1370*/  FADD.FTZ R25, R23, -UR14 ;  /* 0x8000000e17197e21 */ /* 0x000fe20008010000 */
[----:B------:R-:W3:Y:S01]  /*1380*/  MUFU.EX2 R20, R20 ;  /* 0x0000001400147308 */ /* 0x000ee20000000800 */
[----:B-1----:R-:W-:Y:S01]  /*1390*/  FADD.FTZ R27, -R16, 1 ;  /* 0x3f800000101b7421 */ /* 0x002fe20000010100 */
[----:B------:R-:W-:Y:S01]  /*13a0*/  FFMA.FTZ R23, R7, R12, R5 ;  /* 0x0000000c07177223 */ /* 0x000fe20000010005 */
[----:B------:R-:W-:Y:S01]  /*13b0*/  FMUL.FTZ R16, R47, R16 ;  /* 0x000000102f107220 */ /* 0x000fe20000410000 */
[----:B0-----:R-:W-:Y:S01]  /*13c0*/  FADD.FTZ R24, R17, 1 ;  /* 0x3f80000011187421 */ /* 0x001fe20000010000 */
[----:B------:R-:W-:Y:S01]  /*13d0*/  FMUL.FTZ R17, R25, UR8 ;  /* 0x0000000819117c20 */ /* 0x000fe20008410000 */
[----:B------:R-:W-:Y:S01]  /*13e0*/  FMUL.FTZ R26, R23, -1.4426950216293334961 ;  /* 0xbfb8aa3b171a7820 */ /* 0x000fe20000410000 */
[----:B------:R-:W-:-:S02]  /*13f0*/  FFMA.FTZ R27, R10, R27, 1 ;  /* 0x3f8000000a1b7423 */ /* 0x000fc4000001001b */
[----:B------:R-:W-:Y:S01]  /*1400*/  FFMA.FTZ R25, R6, R17, R4 ;  /* 0x0000001106197223 */ /* 0x000fe20000010004 */
[----:B------:R-:W0:Y:S01]  /*1410*/  MUFU.RCP R24, R24 ;  /* 0x0000001800187308 */ /* 0x000e220000001000 */
[----:B--2---:R-:W-:Y:S01]  /*1420*/  FADD.FTZ R47, R22, 1 ;  /* 0x3f800000162f7421 */ /* 0x004fe20000010000 */
[----:B------:R-:W-:Y:S01]  /*1430*/  FMUL.FTZ R16, R16, R27 ;  /* 0x0000001b10107220 */ /* 0x000fe20000410000 */
[----:B------:R-:W-:Y:S01]  /*1440*/  FMUL.FTZ R10, R25, -1.4426950216293334961 ;  /* 0xbfb8aa3b190a7820 */ /* 0x000fe20000410000 */
[----:B---3--:R-:W-:Y:S01]  /*1450*/  FADD.FTZ R22, R20, 1 ;  /* 0x3f80000014167421 */ /* 0x008fe20000010000 */
[----:B------:R-:W-:-:S03]  /*1460*/  SHF.L.U32 R20, R38, 0x10, RZ ;  /* 0x0000001026147819 */ /* 0x000fc600000006ff */
[----:B------:R-:W1:Y:S04]  /*1470*/  MUFU.EX2 R26, R26 ;  /* 0x0000001a001a7308 */ /* 0x000e680000000800 */
[----:B------:R-:W2:Y:S04]  /*1480*/  MUFU.EX2 R10, R10 ;  /* 0x0000000a000a7308 */ /* 0x000ea80000000800 */
[----:B------:R-:W3:Y:S01]  /*1490*/  MUFU.RCP R27, R47 ;  /* 0x0000002f001b7308 */ /* 0x000ee20000001000 */
[----:B0-----:R-:W-:-:S04]  /*14a0*/  FADD.FTZ R53, -R24, 1 ;  /* 0x3f80000018357421 */ /* 0x001fc80000010100 */
[----:B------:R-:W-:Y:S01]  /*14b0*/  FFMA.FTZ R53, R18, R53, 1 ;  /* 0x3f80000012357423 */ /* 0x000fe20000010035 */
[----:B------:R-:W-:Y:S01]  /*14c0*/  FMUL.FTZ R18, R20, R24 ;  /* 0x0000001814127220 */ /* 0x000fe20000410000 */
[----:B-1----:R-:W-:Y:S01]  /*14d0*/  FADD.FTZ R24, R26, 1 ;  /* 0x3f8000001a187421 */ /* 0x002fe20000010000 */
[----:B------:R-:W0:Y:S01]  /*14e0*/  MUFU.RCP R22, R22 ;  /* 0x0000001600167308 */ /* 0x000e220000001000 */
[----:B--2---:R-:W-:Y:S01]  /*14f0*/  FADD.FTZ R26, R10, 1 ;  /* 0x3f8000000a1a7421 */ /* 0x004fe20000010000 */
[----:B------:R-:W-:-:S06]  /*1500*/  FMUL.FTZ R18, R18, R53 ;  /* 0x0000003512127220 */ /* 0x000fcc0000410000 */
[----:B------:R-:W1:Y:S01]  /*1510*/  MUFU.RCP R24, R24 ;  /* 0x0000001800187308 */ /* 0x000e620000001000 */
[----:B---3--:R-:W-:-:S04]  /*1520*/  FADD.FTZ R20, -R27, 1 ;  /* 0x3f8000001b147421 */ /* 0x008fc80000010100 */
[----:B------:R-:W-:Y:S01]  /*1530*/  FFMA.FTZ R19, R19, R20, 1 ;  /* 0x3f80000013137423 */ /* 0x000fe20000010014 */
[----:B------:R-:W-:Y:S01]  /*1540*/  FMUL.FTZ R20, R52, R27 ;  /* 0x0000001b34147220 */ /* 0x000fe20000410000 */
[----:B------:R-:W-:Y:S01]  /*1550*/  SHF.L.U32 R27, R34, 0x10, RZ ;  /* 0x00000010221b7819 */ /* 0x000fe200000006ff */
[----:B------:R-:W2:Y:S01]  /*1560*/  MUFU.RCP R26, R26 ;  /* 0x0000001a001a7308 */ /* 0x000ea20000001000 */
[----:B0-----:R-:W-:Y:S01]  /*1570*/  FADD.FTZ R10, -R22, 1 ;  /* 0x3f800000160a7421 */ /* 0x001fe20000010100 */
[----:B------:R-:W-:Y:S02]  /*1580*/  FMUL.FTZ R19, R20, R19 ;  /* 0x0000001314137220 */ /* 0x000fe40000410000 */
[----:B------:R-:W-:Y:S01]  /*1590*/  FMUL.FTZ R22, R27, R22 ;  /* 0x000000161b167220 */ /* 0x000fe20000410000 */
[----:B------:R-:W-:Y:S01]  /*15a0*/  SHF.L.U32 R27, R33, 0x10, RZ ;  /* 0x00000010211b7819 */ /* 0x000fe200000006ff */
[----:B------:R-:W-:Y:S01]  /*15b0*/  FFMA.FTZ R21, R21, R10, 1 ;  /* 0x3f80000015157423 */ /* 0x000fe2000001000a */
[----:B------:R-:W-:Y:S01]  /*15c0*/  SHF.L.U32 R20, R29, 0x10, RZ ;  /* 0x000000101d147819 */ /* 0x000fe200000006ff */
[----:B-1----:R-:W-:-:S02]  /*15d0*/  FADD.FTZ R10, -R24, 1 ;  /* 0x3f800000180a7421 */ /* 0x002fc40000010100 */
[----:B------:R-:W-:Y:S01]  /*15e0*/  FMUL.FTZ R24, R27, R24 ;  /* 0x000000181b187220 */ /* 0x000fe20000410000 */
[----:B------:R-:W-:Y:S01]  /*15f0*/  SHF.L.U32 R27, R30, 0x10, RZ ;  /* 0x000000101e1b7819 */ /* 0x000fe200000006ff */
[----:B------:R-:W-:Y:S01]  /*1600*/  FMUL.FTZ R21, R22, R21 ;  /* 0x0000001516157220 */ /* 0x000fe20000410000 */
[----:B------:R-:W-:Y:S01]  /*1610*/  FFMA.FTZ R23, R23, R10, 1 ;  /* 0x3f80000017177423 */ /* 0x000fe2000001000a */
[----:B------:R-:W-:Y:S01]  /*1620*/  SHF.L.U32 R10, R28, 0x10, RZ ;  /* 0x000000101c0a7819 */ /* 0x000fe200000006ff */
[----:B------:R-:W-:Y:S01]  /*1630*/  FMUL.FTZ R22, R6, R13 ;  /* 0x0000000d06167220 */ /* 0x000fe20000410000 */
[----:B--2---:R-:W-:Y:S01]  /*1640*/  FADD.FTZ R52, -R26, 1 ;  /* 0x3f8000001a347421 */ /* 0x004fe20000010100 */
[----:B------:R-:W-:Y:S02]  /*1650*/  FMUL.FTZ R23, R24, R23 ;  /* 0x0000001718177220 */ /* 0x000fe40000410000 */
[----:B------:R-:W-:Y:S01]  /*1660*/  FADD.FTZ R10, R10, -UR14 ;  /* 0x8000000e0a0a7e21 */ /* 0x000fe20008010000 */
[----:B------:R-:W-:Y:S01]  /*1670*/  FFMA.FTZ R25, R25, R52, 1 ;  /* 0x3f80000019197423 */ /* 0x000fe20000010034 */
[----:B------:R-:W-:-:S02]  /*1680*/  FMUL.FTZ R52, R27, R26 ;  /* 0x0000001a1b347220 */ /* 0x000fc40000410000 */
[----:B------:R-:W-:Y:S02]  /*1690*/  FMUL.FTZ R10, R10, UR8 ;  /* 0x000000080a0a7c20 */ /* 0x000fe40008410000 */
[----:B------:R-:W-:Y:S02]  /*16a0*/  FMUL.FTZ R25, R52, R25 ;  /* 0x0000001934197220 */ /* 0x000fe40000410000 */
[----:B------:R-:W-:Y:S01]  /*16b0*/  FFMA.FTZ R26, R7, R10, R5 ;  /* 0x0000000a071a7223 */ /* 0x000fe20000010005 */
[----:B------:R-:W-:Y:S01]  /*16c0*/  FFMA.FTZ R52, R9, R13, RZ ;  /* 0x0000000d09347223 */ /* 0x000fe200000100ff */
[----:B------:R-:W-:Y:S02]  /*16d0*/  FADD.FTZ R13, RZ, R13 ;  /* 0x0000000dff0d7221 */ /* 0x000fe40000010000 */
[----:B------:R-:W-:-:S06]  /*16e0*/  FMUL.FTZ R47, R26, -1.4426950216293334961 ;  /* 0xbfb8aa3b1a2f7820 */ /* 0x000fcc0000410000 */
[----:B------:R-:W0:Y:S02]  /*16f0*/  MUFU.EX2 R47, R47 ;  /* 0x0000002f002f7308 */ /* 0x000e240000000800 */
[----:B0-----:R-:W-:Y:S01]  /*1700*/  FADD.FTZ R27, R47, 1 ;  /* 0x3f8000002f1b7421 */ /* 0x001fe20000010000 */
[----:B------:R-:W-:Y:S01]  /*1710*/  FFMA.FTZ R47, R9, R22, RZ ;  /* 0x00000016092f7223 */ /* 0x000fe200000100ff */
[----:B------:R-:W-:-:S04]  /*1720*/  FMUL.FTZ R9, R6, R18 ;  /* 0x0000001206097220 */ /* 0x000fc80000410000 */
[----:B------:R-:W0:Y:S02]  /*1730*/  MUFU.RCP R27, R27 ;  /* 0x0000001b001b7308 */ /* 0x000e240000001000 */
[----:B0-----:R-:W-:Y:S01]  /*1740*/  FADD.FTZ R53, -R27, 1 ;  /* 0x3f8000001b357421 */ /* 0x001fe20000010100 */
[----:B------:R-:W-:Y:S01]  /*1750*/  FMUL.FTZ R20, R20, R27 ;  /* 0x0000001b14147220 */ /* 0x000fe20000410000 */
[----:B------:R-:W-:Y:S02]  /*1760*/  FMUL.FTZ R27, R7, R16 ;  /* 0x00000010071b7220 */ /* 0x000fe40000410000 */
[----:B------:R-:W-:Y:S01]  /*1770*/  FFMA.FTZ R53, R26, R53, 1 ;  /* 0x3f8000001a357423 */ /* 0x000fe20000010035 */
[----:B------:R-:W-:Y:S01]  /*1780*/  FADD.FTZ R26, RZ, R22 ;  /* 0x00000016ff1a7221 */ /* 0x000fe20000010000 */
[----:B------:R-:W-:Y:S01]  /*1790*/  FFMA.FTZ R24, R8, R27, R47 ;  /* 0x0000001b08187223 */ /* 0x000fe2000001002f */
[----:B------:R-:W-:Y:S01]  /*17a0*/  FADD.FTZ R22, R13, R18 ;  /* 0x000000120d167221 */ /* 0x000fe20000010000 */
[----:B------:R-:W-:Y:S01]  /*17b0*/  FFMA.FTZ R18, R11, R18, R52 ;  /* 0x000000120b127223 */ /* 0x000fe20000010034 */
[----:B------:R-:W-:Y:S01]  /*17c0*/  FADD.FTZ R26, R27, R26 ;  /* 0x0000001a1b1a7221 */ /* 0x000fe20000010000 */
[----:B------:R-:W-:Y:S01]  /*17d0*/  FFMA.FTZ R24, R11, R9, R24 ;  /* 0x000000090b187223 */ /* 0x000fe20000010018 */
[----:B------:R-:W-:Y:S01]  /*17e0*/  FMUL.FTZ R11, R7, R19 ;  /* 0x00000013070b7220 */ /* 0x000fe20000410000 */
[----:B------:R-:W-:Y:S01]  /*17f0*/  FMUL.FTZ R13, R6, R21 ;  /* 0x00000015060d7220 */ /* 0x000fe20000410000 */
[----:B------:R-:W-:Y:S01]  /*1800*/  FADD.FTZ R26, R26, R9 ;  /* 0x000000091a1a7221 */ /* 0x000fe20000010000 */
[----:B------:R-:W-:Y:S01]  /*1810*/  FFMA.FTZ R9, R8, R16, RZ ;  /* 0x0000001008097223 */ /* 0x000fe200000100ff */
[----:B------:R-:W-:Y:S01]  /*1820*/  FADD.FTZ R8, RZ, R16 ;  /* 0x00000010ff087221 */ /* 0x000fe20000010000 */
[C---:B------:R-:W-:Y:S01]  /*1830*/  FFMA.FTZ R24, R14.reuse, R11, R24 ;  /* 0x0000000b0e187223 */ /* 0x040fe20000010018 */
[----:B------:R-:W-:Y:S01]  /*1840*/  FADD.FTZ R26, R11, R26 ;  /* 0x0000001a0b1a7221 */ /* 0x000fe20000010000 */
[----:B------:R-:W-:Y:S01]  /*1850*/  FFMA.FTZ R9, R14, R19, R9 ;  /* 0x000000130e097223 */ /* 0x000fe20000010009 */
[----:B------:R-:W-:Y:S01]  /*1860*/  FADD.FTZ R8, R8, R19 ;  /* 0x0000001308087221 */ /* 0x000fe20000010000 */
[----:B------:R-:W-:Y:S01]  /*1870*/  FMUL.FTZ R11, R7, R23 ;  /* 0x00000017070b7220 */ /* 0x000fe20000410000 */
[----:B------:R-:W-:Y:S01]  /*1880*/  FFMA.FTZ R19, R15, R13, R24 ;  /* 0x0000000d0f137223 */ /* 0x000fe20000010018 */
[----:B------:R-:W-:Y:S01]  /*1890*/  FADD.FTZ R26, R26, R13 ;  /* 0x0000000d1a1a7221 */ /* 0x000fe20000010000 */
[----:B------:R-:W-:Y:S01]  /*18a0*/  FMUL.FTZ R20, R20, R53 ;  /* 0x0000003514147220 */ /* 0x000fe20000410000 */
[----:B------:R-:W-:Y:S01]  /*18b0*/  FMUL.FTZ R13, R6, R25 ;  /* 0x00000019060d7220 */ /* 0x000fe20000410000 */
[----:B------:R-:W-:Y:S01]  /*18c0*/  FFMA.FTZ R14, R12, R11, R19 ;  /* 0x0000000b0c0e7223 */ /* 0x000fe20000010013 */
[----:B------:R-:W-:Y:S01]  /*18d0*/  FADD.FTZ R26, R11, R26 ;  /* 0x0000001a0b1a7221 */ /* 0x000fe20000010000 */
[----:B------:R-:W-:Y:S01]  /*18e0*/  FFMA.FTZ R18, R15, R21, R18 ;  /* 0x000000150f127223 */ /* 0x000fe20000010012 */
[-C--:B------:R-:W-:Y:S01]  /*18f0*/  FMUL.FTZ R11, R7, R20.reuse ;  /* 0x00000014070b7220 */ /* 0x080fe20000410000 */
[----:B------:R-:W-:Y:S01]  /*1900*/  FFMA.FTZ R19, R17, R13, R14 ;  /* 0x0000000d11137223 */ /* 0x000fe2000001000e */
[----:B------:R-:W-:Y:S01]  /*1910*/  FADD.FTZ R22, R22, R21 ;  /* 0x0000001516167221 */ /* 0x000fe20000010000 */
        /* <DEDUP_REMOVED lines=9> */
.L_x_202:
        /* <DEDUP_REMOVED lines=53> */
[----:B------:R-:W1:Y:S04]  /*1d00*/  LDS.128 R16, [UR6+0x20] ;  /* 0x00002006ff107984 */ /* 0x000e680008000c00 */
[----:B------:R-:W2:Y:S04]  /*1d10*/  LDS.128 R24, [UR6+0x30] ;  /* 0x00003006ff187984 */ /* 0x000ea80008000c00 */
[----:B------:R-:W3:Y:S01]  /*1d20*/  LDS.128 R20, [UR6+0x40] ;  /* 0x00004006ff147984 */ /* 0x000ee20008000c00 */
[----:B-1----:R-:W-:Y:S01]  /*1d30*/  FADD.FTZ R11, R8, R16 ;  /* 0x00000010080b7221 */ /* 0x002fe20000010000 */
[----:B------:R-:W-:-:S03]  /*1d40*/  FADD.FTZ R16, R9, R17 ;  /* 0x0000001109107221 */ /* 0x000fc60000010000 */
[----:B------:R-:W-:Y:S01]  /*1d50*/  FADD.FTZ R17, R11, R18 ;  /* 0x000000120b117221 */ /* 0x000fe20000010000 */
[----:B------:R-:W-:Y:S01]  /*1d60*/  FADD.FTZ R16, R16, R19 ;  /* 0x0000001310107221 */ /* 0x000fe20000010000 */
[----:B0-----:R-:W0:Y:S02]  /*1d70*/  LDS.128 R8, [UR6+0x50] ;  /* 0x00005006ff087984 */ /* 0x001e240008000c00 */
[----:B--2---:R-:W-:Y:S01]  /*1d80*/  FADD.FTZ R53, R17, R24 ;  /* 0x0000001811357221 */ /* 0x004fe20000010000 */
[----:B------:R-:W-:Y:S02]  /*1d90*/  FADD.FTZ R24, R16, R25 ;  /* 0x0000001910187221 */ /* 0x000fe40000010000 */
[----:B------:R-:W1:Y:S01]  /*1da0*/  LDS.128 R16, [UR6+0x60] ;  /* 0x00006006ff107984 */ /* 0x000e620008000c00 */
[----:B------:R-:W-:Y:S01]  /*1db0*/  FADD.FTZ R53, R53, R26 ;  /* 0x0000001a35357221 */ /* 0x000fe20000010000 */
[----:B------:R-:W-:-:S03]  /*1dc0*/  FADD.FTZ R24, R24, R27 ;  /* 0x0000001b18187221 */ /* 0x000fc60000010000 */
[----:B---3--:R-:W-:Y:S01]  /*1dd0*/  FADD.FTZ R53, R53, R20 ;  /* 0x0000001435357221 */ /* 0x008fe20000010000 */
        /* <DEDUP_REMOVED lines=10> */
[----:B------:R-:W-:Y:S02]  /*1e80*/  FADD.FTZ R16, R24, R17 ;  /* 0x0000001118107221 */ /* 0x000fe40000010000 */
[----:B------:R-:W1:Y:S01]  /*1e90*/  LDS.128 R24, [UR6+0x90] ;  /* 0x00009006ff187984 */ /* 0x000e620008000c00 */
[----:B------:R-:W-:Y:S01]  /*1ea0*/  FADD.FTZ R53, R53, R18 ;  /* 0x0000001235357221 */ /* 0x000fe20000010000 */
[----:B------:R-:W-:Y:S02]  /*1eb0*/  FADD.FTZ R18, R16, R19 ;  /* 0x0000001310127221 */ /* 0x000fe40000010000 */
[----:B------:R-:W3:Y:S01]  /*1ec0*/  LDS.64 R16, [UR6+0xa0] ;  /* 0x0000a006ff107984 */ /* 0x000ee20008000a00 */
[----:B--2---:R-:W-:Y:S01]  /*1ed0*/  FADD.FTZ R53, R53, R20 ;  /* 0x0000001435357221 */ /* 0x004fe20000010000 */
        /* <DEDUP_REMOVED lines=11> */
[----:B---3--:R-:W-:Y:S01]  /*1f90*/  FADD.FTZ R8, R53, R16 ;  /* 0x0000001035087221 */ /* 0x008fe20000010000 */
[----:B------:R-:W-:-:S07]  /*1fa0*/  FADD.FTZ R9, R18, R17 ;  /* 0x0000001112097221 */ /* 0x000fce0000010000 */
.L_x_204:
[----:B------:R-:W-:Y:S05]  /*1fb0*/  BSYNC.RECONVERGENT B0 ;  /* 0x0000000000007941 */ /* 0x000fea0003800200 */
.L_x_203:
[----:B------:R-:W-:Y:S06]  /*1fc0*/  BAR.SYNC.DEFER_BLOCKING 0x0 ;  /* 0x0000000000007b1d */ /* 0x000fec0000010000 */
[----:B------:R-:W-:Y:S04]  /*1fd0*/  BSSY.RECONVERGENT B0, `(.L_x_205) ;  /* 0x000004d000007945 */ /* 0x000fe80003800200 */
[----:B------:R-:W-:Y:S05]  /*1fe0*/  @P2 BRA `(.L_x_206) ;  /* 0x00000004002c2947 */ /* 0x000fea0003800000 */
[----:B------:R-:W1:Y:S04]  /*1ff0*/  LDS.128 R16, [R47+0x230] ;  /* 0x000230002f107984 */ /* 0x000e680000000c00 */
[----:B------:R-:W2:Y:S04]  /*2000*/  LDS.128 R24, [R47+0x460] ;  /* 0x000460002f187984 */ /* 0x000ea80000000c00 */
[----:B------:R-:W3:Y:S01]  /*2010*/  LDS.128 R20, [R47+0x690] ;  /* 0x000690002f147984 */ /* 0x000ee20000000c00 */
[----:B-1----:R-:W-:Y:S01]  /*2020*/  FADD.FTZ R53, R12, R16 ;  /* 0x000000100c357221 */ /* 0x002fe20000010000 */
[----:B------:R-:W-:Y:S01]  /*2030*/  FADD.FTZ R12, R13, R17 ;  /* 0x000000110d0c7221 */ /* 0x000fe20000010000 */
[----:B------:R-:W-:Y:S01]  /*2040*/  FADD.FTZ R11, R14, R18 ;  /* 0x000000120e0b7221 */ /* 0x000fe20000010000 */
[----:B0-----:R-:W-:Y:S01]  /*2050*/  FADD.FTZ R10, R15, R19 ;  /* 0x000000130f0a7221 */ /* 0x001fe20000010000 */
[----:B--2---:R-:W-:Y:S01]  /*2060*/  FADD.FTZ R53, R53, R24 ;  /* 0x0000001835357221 */ /* 0x004fe20000010000 */
[----:B------:R-:W0:Y:S01]  /*2070*/  LDS.128 R16, [R47+0x8c0] ;  /* 0x0008c0002f107984 */ /* 0x000e220000000c00 */
[----:B------:R-:W-:Y:S01]  /*2080*/  FADD.FTZ R24, R12, R25 ;  /* 0x000000190c187221 */ /* 0x000fe20000010000 */
[----:B------:R-:W-:Y:S01]  /*2090*/  FADD.FTZ R11, R11, R26 ;  /* 0x0000001a0b0b7221 */ /* 0x000fe20000010000 */
[----:B---3--:R-:W-:Y:S01]  /*20a0*/  FADD.FTZ R53, R53, R20 ;  /* 0x0000001435357221 */ /* 0x008fe20000010000 */
        /* <DEDUP_REMOVED lines=63> */
.L_x_206:
[----:B------:R-:W-:Y:S05]  /*24a0*/  BSYNC.RECONVERGENT B0 ;  /* 0x0000000000007941 */ /* 0x000fea0003800200 */
.L_x_205:
        /* <DEDUP_REMOVED lines=31> */
.L_x_208:
[----:B------:R-:W-:Y:S05]  /*26a0*/  BSYNC.RECONVERGENT B0 ;  /* 0x0000000000007941 */ /* 0x000fea0003800200 */
.L_x_207:
[----:B------:R-:W-:Y:S05]  /*26b0*/  @!P1 BRA `(.L_x_209) ;  /* 0x0000000800c89947 */ /* 0x000fea0003800000 */
[----:B------:R-:W1:Y:S01]  /*26c0*/  LDC R19, c[0x0][0x374] ;  /* 0x0000dd00ff137b82 */ /* 0x000e620000000800 */
[----:B------:R-:W-:-:S07]  /*26d0*/  ULOP3.LUT UR6, UR4, 0x1, URZ, 0xc0, !UPT ;  /* 0x0000000104067892 */ /* 0x000fce000f8ec0ff */
[----:B------:R-:W2:Y:S08]  /*26e0*/  S2UR UR7, SR_CTAID.Y ;  /* 0x00000000000779c3 */ /* 0x000eb00000002600 */
[----:B------:R-:W3:Y:S01]  /*26f0*/  LDC.64 R46, c[0x0][0x3d0] ;  /* 0x0000f400ff2e7b82 */ /* 0x000ee20000000a00 */
[----:B-1----:R-:W-:-:S04]  /*2700*/  IMAD R13, R19, UR6, RZ ;  /* 0x00000006130d7c24 */ /* 0x002fc8000f8e02ff */
[----:B0-----:R-:W-:Y:S01]  /*2710*/  IMAD R10, R13, R18, RZ ;  /* 0x000000120d0a7224 */ /* 0x001fe200078e02ff */
[----:B--2---:R-:W-:-:S04]  /*2720*/  MOV R27, UR7 ;  /* 0x00000007001b7c02 */ /* 0x004fc80008000f00 */
[----:B------:R-:W-:-:S05]  /*2730*/  SHF.L.U32 R11, R10, 0x1, RZ ;  /* 0x000000010a0b7819 */ /* 0x000fca00000006ff */
[----:B---3--:R-:W-:Y:S01]  /*2740*/  IMAD.WIDE R46, R11, 0x4, R46 ;  /* 0x000000040b2e7825 */ /* 0x008fe200078e022e */
[----:B------:R-:W-:Y:S06]  /*2750*/  @P0 BRA `(.L_x_210) ;  /* 0x00000000006c0947 */ /* 0x000fec0003800000 */
[----:B------:R-:W0:Y:S01]  /*2760*/  LDC.64 R10, c[0x0][0x3c8] ;  /* 0x0000f200ff0a7b82 */ /* 0x000e220000000a00 */
[----:B------:R-:W-:Y:S01]  /*2770*/  ULOP3.LUT UP0, UR6, UR4, 0x2, URZ, 0xc0, !UPT ;  /* 0x0000000204067892 */ /* 0x000fe2000f80c0ff */
[----:B------:R-:W-:Y:S01]  /*2780*/  IADD3 R13, PT, PT, R13, R27, RZ ;  /* 0x0000001b0d0d7210 */ /* 0x000fe20007ffe0ff */
[----:B------:R-:W-:Y:S02]  /*2790*/  IMAD R15, R19, UR13, R27 ;  /* 0x0000000d130f7c24 */ /* 0x000fe4000f8e021b */
[----:B------:R-:W-:Y:S02]  /*27a0*/  UIADD3 UR6, UPT, UPT, -UR6, 0x1, URZ ;  /* 0x0000000106067890 */ /* 0x000fe4000fffe1ff */
[----:B------:R-:W-:-:S04]  /*27b0*/  PLOP3.LUT P1, PT, PT, PT, UP0, 0x80, 0x8 ;  /* 0x000000000008781c */ /* 0x000fc80003f2f008 */
[----:B------:R-:W-:Y:S01]  /*27c0*/  MOV R17, UR6 ;  /* 0x0000000600117c02 */ /* 0x000fe20008000f00 */
[----:B0-----:R-:W-:-:S04]  /*27d0*/  IMAD.WIDE.U32 R10, R13, 0x4, R10 ;  /* 0x000000040d0a7825 */ /* 0x001fc800078e000a */
        /* <DEDUP_REMOVED lines=9> */
[----:B------:R-:W1:Y:S01]  /*2870*/  LDC R16, c[0x0][0x2f8] ;  /* 0x0000be00ff107b82 */ /* 0x000e620000000800 */
[----:B0-----:R-:W-:-:S07]  /*2880*/  MOV R12, 0xffffffff ;  /* 0xffffffff000c7802 */ /* 0x001fce0000000f00 */
.L_x_211:
[----:B------:R-:W2:Y:S04]  /*2890*/  LDG.E.STRONG.GPU R14, desc[UR10][R10.64] ;  /* 0x0000000a0a0e7981 */ /* 0x000ea8000c1ef900 */
[----:B--2---:R-:W-:Y:S01]  /*28a0*/  CCTL.IVALL ;  /* 0x00000000ff00798f */ /* 0x004fe20002000000 */
[----:B-1----:R-:W-:Y:S01]  /*28b0*/  IADD3 R13, PT, PT, R16, -R16, RZ ;  /* 0x80000010100d7210 */ /* 0x002fe20007ffe0ff */
[----:B------:R-:W-:Y:S05]  /*28c0*/  YIELD ;  /* 0x0000000000007946 */ /* 0x000fea0003800000 */
[----:B------:R-:W-:-:S13]  /*28d0*/  ISETP.EQ.AND P1, PT, R13, RZ, PT ;  /* 0x000000ff0d00720c */ /* 0x000fda0003f22270 */
[----:B------:R-:W-:-:S04]  /*28e0*/  @P1 MOV R12, R14 ;  /* 0x0000000e000c1202 */ /* 0x000fc80000000f00 */
[----:B------:R-:W-:-:S13]  /*28f0*/  ISETP.NE.AND P1, PT, R12, R15, PT ;  /* 0x0000000f0c00720c */ /* 0x000fda0003f25270 */
[----:B------:R-:W-:Y:S05]  /*2900*/  @P1 BRA `(.L_x_211) ;  /* 0xfffffffc00e01947 */ /* 0x000fea000383ffff */
.L_x_210:
        /* <DEDUP_REMOVED lines=9> */
[----:B0-----:R-:W-:Y:S01]  /*29a0*/  IADD3 R17, PT, PT, R27, R19, RZ ;  /* 0x000000131b117210 */ /* 0x001fe20007ffe0ff */
[C-C-:B------:R-:W-:Y:S01]  /*29b0*/  IMAD R22, R19.reuse, 0x7, R27.reuse ;  /* 0x0000000713167824 */ /* 0x140fe200078e021b */
[----:B------:R-:W-:Y:S01]  /*29c0*/  MOV R20, RZ ;  /* 0x000000ff00147202 */ /* 0x000fe20000000f00 */
[----:B------:R-:W-:Y:S01]  /*29d0*/  IMAD R16, R19, 0x6, R27 ;  /* 0x0000000613107824 */ /* 0x000fe200078e021b */
[----:B------:R-:W-:Y:S01]  /*29e0*/  LOP3.LUT R21, R18, 0x7ffffff8, RZ, 0xc0, !PT ;  /* 0x7ffffff812157812 */ /* 0x000fe200078ec0ff */
[----:B------:R-:W-:-:S12]  /*29f0*/  UIADD3 UR6, UPT, UPT, -UR13, URZ, URZ ;  /* 0x000000ff0d067290 */ /* 0x000fd8000fffe1ff */
.L_x_213:
[----:B------:R-:W-:Y:S02]  /*2a00*/  ISETP.EQ.OR P2, PT, RZ, UR6, P0 ;  /* 0x00000006ff007c0c */ /* 0x000fe40008742670 */
[----:B------:R-:W-:-:S04]  /*2a10*/  IADD3 R10, PT, PT, R20, 0x1, RZ ;  /* 0x00000001140a7810 */ /* 0x000fc80007ffe0ff */
[----:B------:R-:W-:-:S07]  /*2a20*/  ISETP.EQ.OR P3, PT, R10, UR13, P0 ;  /* 0x0000000d0a007c0c */ /* 0x000fce0008762670 */
[----:B------:R-:W-:-:S06]  /*2a30*/  @!P2 IMAD.WIDE.U32 R10, R27, 0x8, R46 ;  /* 0x000000081b0aa825 */ /* 0x000fcc00078e002e */
[----:B------:R-:W2:Y:S01]  /*2a40*/  @!P2 LDG.E.64 R10, desc[UR10][R10.64] ;  /* 0x0000000a0a0aa981 */ /* 0x000ea2000c1e1b00 */
[----:B------:R-:W-:-:S06]  /*2a50*/  @!P3 IMAD.WIDE.U32 R14, R17, 0x8, R46 ;  /* 0x00000008110eb825 */ /* 0x000fcc00078e002e */
        /* <DEDUP_REMOVED lines=53> */
.L_x_212:
[----:B0-----:R-:W-:-:S13]  /*2db0*/  LOP3.LUT P0, R10, R18, 0x7, RZ, 0xc0, !PT ;  /* 0x00000007120a7812 */ /* 0x001fda000780c0ff */
[----:B------:R-:W-:Y:S05]  /*2dc0*/  @!P0 BRA `(.L_x_209) ;  /* 0x0000000400048947 */ /* 0x000fea0003800000 */
[----:B------:R-:W0:Y:S01]  /*2dd0*/  S2R R20, SR_CTAID.Y ;  /* 0x0000000000147919 */ /* 0x000e220000002600 */
[----:B------:R-:W-:Y:S01]  /*2de0*/  IADD3 R10, PT, PT, R10, -0x1, RZ ;  /* 0xffffffff0a0a7810 */ /* 0x000fe20007ffe0ff */
[----:B------:R-:W1:Y:S01]  /*2df0*/  S2UR UR13, SR_CTAID.X ;  /* 0x00000000000d79c3 */ /* 0x000e620000002500 */
[----:B------:R-:W-:Y:S02]  /*2e00*/  LOP3.LUT P4, R22, R18, 0x3, RZ, 0xc0, !PT ;  /* 0x0000000312167812 */ /* 0x000fe4000788c0ff */
[----:B------:R-:W-:-:S13]  /*2e10*/  ISETP.GE.U32.AND P0, PT, R10, 0x3, PT ;  /* 0x000000030a00780c */ /* 0x000fda0003f06070 */
[----:B------:R-:W-:Y:S05]  /*2e20*/  @!P0 BRA `(.L_x_214) ;  /* 0x0000000000748947 */ /* 0x000fea0003800000 */
[----:B------:R-:W-:Y:S02]  /*2e30*/  ISETP.NE.AND P0, PT, R0, RZ, PT ;  /* 0x000000ff0000720c */ /* 0x000fe40003f05270 */
[C---:B------:R-:W-:Y:S02]  /*2e40*/  IADD3 R13, PT, PT, R21.reuse, 0x1, RZ ;  /* 0x00000001150d7810 */ /* 0x040fe40007ffe0ff */
[C---:B-1----:R-:W-:Y:S02]  /*2e50*/  ISETP.EQ.OR P1, PT, R21.reuse, UR13, P0 ;  /* 0x0000000d15007c0c */ /* 0x042fe40008722670 */
[----:B------:R-:W-:Y:S02]  /*2e60*/  IADD3 R15, PT, PT, R21, 0x2, RZ ;  /* 0x00000002150f7810 */ /* 0x000fe40007ffe0ff */
[----:B------:R-:W-:Y:S02]  /*2e70*/  ISETP.EQ.OR P2, PT, R13, UR13, P0 ;  /* 0x0000000d0d007c0c */ /* 0x000fe40008742670 */
[----:B------:R-:W-:-:S02]  /*2e80*/  IADD3 R17, PT, PT, R21, 0x3, RZ ;  /* 0x0000000315117810 */ /* 0x000fc40007ffe0ff */
[----:B------:R-:W-:Y:S02]  /*2e90*/  ISETP.EQ.OR P3, PT, R15, UR13, P0 ;  /* 0x0000000d0f007c0c */ /* 0x000fe40008762670 */
        /* <DEDUP_REMOVED lines=22> */
.L_x_214:
[----:B------:R-:W-:Y:S05]  /*3000*/  @!P4 BRA `(.L_x_209) ;  /* 0x000000000074c947 */ /* 0x000fea0003800000 */
[----:B------:R-:W-:-:S13]  /*3010*/  ISETP.NE.AND P0, PT, R22, 0x1, PT ;  /* 0x000000011600780c */ /* 0x000fda0003f05270 */
[----:B------:R-:W-:Y:S05]  /*3020*/  @!P0 BRA `(.L_x_215) ;  /* 0x00000000003c8947 */ /* 0x000fea0003800000 */
[----:B------:R-:W-:Y:S02]  /*3030*/  ISETP.NE.AND P0, PT, R0, RZ, PT ;  /* 0x000000ff0000720c */ /* 0x000fe40003f05270 */
[C---:B------:R-:W-:Y:S02]  /*3040*/  IADD3 R13, PT, PT, R21.reuse, 0x1, RZ ;  /* 0x00000001150d7810 */ /* 0x040fe40007ffe0ff */
[----:B-1----:R-:W-:Y:S02]  /*3050*/  ISETP.EQ.OR P1, PT, R21, UR13, P0 ;  /* 0x0000000d15007c0c */ /* 0x002fe40008722670 */
        /* <DEDUP_REMOVED lines=12> */
.L_x_215:
[----:B-1----:R-:W-:Y:S01]  /*3120*/  ISETP.NE.AND P0, PT, R21, UR13, PT ;  /* 0x0000000d15007c0c */ /* 0x002fe2000bf05270 */
[----:B------:R-:W-:Y:S01]  /*3130*/  BSSY.RECONVERGENT B0, `(.L_x_209) ;  /* 0x000000a000007945 */ /* 0x000fe20003800200 */
[----:B------:R-:W-:Y:S02]  /*3140*/  LOP3.LUT R18, R18, 0x1, RZ, 0xc0, !PT ;  /* 0x0000000112127812 */ /* 0x000fe400078ec0ff */
[----:B------:R-:W-:-:S04]  /*3150*/  ISETP.NE.OR P0, PT, R0, RZ, !P0 ;  /* 0x000000ff0000720c */ /* 0x000fc80004705670 */
[----:B------:R-:W-:-:S13]  /*3160*/  ISETP.NE.U32.OR P0, PT, R18, 0x1, P0 ;  /* 0x000000011200780c */ /* 0x000fda0000705470 */
[----:B------:R-:W-:Y:S05]  /*3170*/  @P0 BRA `(.L_x_216) ;  /* 0x0000000000140947 */ /* 0x000fea0003800000 */
[----:B0-----:R-:W-:-:S04]  /*3180*/  IMAD R11, R19, R21, R20 ;  /* 0x00000015130b7224 */ /* 0x001fc800078e0214 */
[----:B------:R-:W-:-:S06]  /*3190*/  IMAD.WIDE.U32 R10, R11, 0x8, R46 ;  /* 0x000000080b0a7825 */ /* 0x000fcc00078e002e */
[----:B------:R-:W2:Y:S02]  /*31a0*/  LDG.E.64 R10, desc[UR10][R10.64] ;  /* 0x0000000a0a0a7981 */ /* 0x000ea4000c1e1b00 */
[----:B--2---:R-:W-:Y:S01]  /*31b0*/  FADD.FTZ R8, R8, R10 ;  /* 0x0000000a08087221 */ /* 0x004fe20000010000 */
[----:B------:R-:W-:-:S07]  /*31c0*/  FADD.FTZ R9, R9, R11 ;  /* 0x0000000b09097221 */ /* 0x000fce0000010000 */
.L_x_216:
[----:B------:R-:W-:Y:S05]  /*31d0*/  BSYNC.RECONVERGENT B0 ;  /* 0x0000000000007941 */ /* 0x000fea0003800200 */
.L_x_209:
[----:B------:R-:W2:Y:S01]  /*31e0*/  S2UR UR7, SR_CgaCtaId ;  /* 0x00000000000779c3 */ /* 0x000ea20000008800 */
[----:B------:R-:W-:Y:S01]  /*31f0*/  ISETP.NE.AND P0, PT, R0, RZ, PT ;  /* 0x000000ff0000720c */ /* 0x000fe20003f05270 */
[----:B------:R-:W-:Y:S01]  /*3200*/  UMOV UR6, 0x400 ;  /* 0x0000040000067882 */ /* 0x000fe20000000000 */
[----:B------:R-:W3:Y:S01]  /*3210*/  LDCU.64 UR16, c[0x0][0x400] ;  /* 0x00008000ff1077ac */ /* 0x000ee20008000a00 */
[----:B-1----:R-:W-:Y:S02]  /*3220*/  SHF.L.U32 R11, R28, 0x10, RZ ;  /* 0x000000101c0b7819 */ /* 0x002fe400000006ff */
[----:B------:R-:W-:Y:S02]  /*3230*/  SHF.L.U32 R43, R43, 0x10, RZ ;  /* 0x000000102b2b7819 */ /* 0x000fe400000006ff */
[----:B0-----:R-:W0:Y:S01]  /*3240*/  LDC R10, c[0x0][0x41c] ;  /* 0x00010700ff0a7b82 */ /* 0x001e220000000800 */
[----:B------:R-:W-:Y:S01]  /*3250*/  SHF.L.U32 R40, R40, 0x10, RZ ;  /* 0x0000001028287819 */ /* 0x000fe200000006ff */
[----:B------:R-:W-:Y:S01]  /*3260*/  FADD.FTZ R16, R11, -UR14 ;  /* 0x8000000e0b107e21 */ /* 0x000fe20008010000 */
[----:B------:R-:W-:-:S02]  /*3270*/  SHF.L.U32 R39, R39, 0x10, RZ ;  /* 0x0000001027277819 */ /* 0x000fc400000006ff */
[----:B------:R-:W-:Y:S01]  /*3280*/  SHF.L.U32 R36, R36, 0x10, RZ ;  /* 0x0000001024247819 */ /* 0x000fe200000006ff */
[----:B------:R-:W-:Y:S01]  /*3290*/  FMUL.FTZ R16, R16, UR8 ;  /* 0x0000000810107c20 */ /* 0x000fe20008410000 */
[----:B------:R-:W-:Y:S01]  /*32a0*/  SHF.L.U32 R35, R35, 0x10, RZ ;  /* 0x0000001023237819 */ /* 0x000fe200000006ff */
[----:B------:R-:W-:Y:S01]  /*32b0*/  FADD.FTZ R27, R39, -UR14 ;  /* 0x8000000e271b7e21 */ /* 0x000fe20008010000 */
[----:B------:R-:W-:Y:S01]  /*32c0*/  SHF.L.U32 R42, R42, 0x10, RZ ;  /* 0x000000102a2a7819 */ /* 0x000fe200000006ff */
[----:B------:R-:W-:Y:S01]  /*32d0*/  FADD.FTZ R28, R36, -UR14 ;  /* 0x8000000e241c7e21 */ /* 0x000fe20008010000 */
[----:B------:R-:W-:Y:S01]  /*32e0*/  SHF.L.U32 R41, R41, 0x10, RZ ;  /* 0x0000001029297819 */ /* 0x000fe200000006ff */
[----:B------:R-:W-:Y:S01]  /*32f0*/  FADD.FTZ R17, R35, -UR14 ;  /* 0x8000000e23117e21 */ /* 0x000fe20008010000 */
[----:B------:R-:W-:Y:S01]  /*3300*/  FMUL.FTZ R27, R27, UR8 ;  /* 0x000000081b1b7c20 */ /* 0x000fe20008410000 */
[----:B------:R-:W-:Y:S01]  /*3310*/  FMUL.FTZ R28, R28, UR8 ;  /* 0x000000081c1c7c20 */ /* 0x000fe20008410000 */
[----:B--2---:R-:W-:Y:S01]  /*3320*/  ULEA UR6, UR7, UR6, 0x18 ;  /* 0x0000000607067291 */ /* 0x004fe2000f8ec0ff */
[----:B------:R-:W-:Y:S01]  /*3330*/  FMUL.FTZ R17, R17, UR8 ;  /* 0x0000000811117c20 */ /* 0x000fe20008410000 */
[----:B------:R-:W1:Y:S01]  /*3340*/  LDCU.U8 UR7, c[0x0][0x414] ;  /* 0x00008280ff0777ac */ /* 0x000e620008000000 */
[----:B0-----:R-:W-:-:S06]  /*3350*/  IMAD R11, R10, UR13, R45 ;  /* 0x0000000d0a0b7c24 */ /* 0x001fcc000f8e022d */
[----:B------:R-:W-:Y:S01]  /*3360*/  @!P0 STS.64 [UR6+0xb0], R8 ;  /* 0x0000b008ff008988 */ /* 0x000fe20008000a06 */
[----:B------:R-:W-:Y:S01]  /*3370*/  BAR.SYNC.DEFER_BLOCKING 0x0 ;  /* 0x0000000000007b1d */ /* 0x000fe20000010000 */
[C---:B------:R-:W-:Y:S02]  /*3380*/  IADD3 R23, PT, PT, R11.reuse, 0x10, RZ ;  /* 0x000000100b177810 */ /* 0x040fe40007ffe0ff */
[C---:B------:R-:W-:Y:S02]  /*3390*/  IADD3 R14, PT, PT, R11.reuse, 0x20, RZ ;  /* 0x000000200b0e7810 */ /* 0x040fe40007ffe0ff */
[C---:B---3--:R-:W-:Y:S01]  /*33a0*/  ISETP.GE.U32.AND P0, PT, R11.reuse, UR16, PT ;  /* 0x000000100b007c0c */ /* 0x048fe2000bf06070 */
[----:B-1----:R-:W-:Y:S01]  /*33b0*/  UISETP.NE.AND UP0, UPT, UR7, URZ, UPT ;  /* 0x000000ff0700728c */ /* 0x002fe2000bf05270 */
[----:B------:R-:W-:Y:S02]  /*33c0*/  IADD3 R13, PT, PT, R11, 0x30, RZ ;  /* 0x000000300b0d7810 */ /* 0x000fe40007ffe0ff */
[----:B------:R-:W-:-:S02]  /*33d0*/  ISETP.GE.U32.AND P2, PT, R23, UR16, PT ;  /* 0x0000001017007c0c */ /* 0x000fc4000bf46070 */
[----:B------:R-:W-:Y:S02]  /*33e0*/  ISETP.GE.U32.AND P3, PT, R14, UR16, PT ;  /* 0x000000100e007c0c */ /* 0x000fe4000bf66070 */
[----:B------:R-:W-:Y:S02]  /*33f0*/  SHF.R.S32.HI R26, RZ, 0x1f, R23 ;  /* 0x0000001fff1a7819 */ /* 0x000fe40000011417 */
[----:B------:R-:W-:Y:S02]  /*3400*/  SHF.R.S32.HI R12, RZ, 0x1f, R14 ;  /* 0x0000001fff0c7819 */ /* 0x000fe4000001140e */
[----:B------:R-:W-:Y:S02]  /*3410*/  ISETP.GE.AND.EX P2, PT, R26, UR17, PT, P2 ;  /* 0x000000111a007c0c */ /* 0x000fe4000bf46320 */
[----:B------:R-:W-:Y:S01]  /*3420*/  ISETP.GE.AND.EX P3, PT, R12, UR17, PT, P3 ;  /* 0x000000110c007c0c */ /* 0x000fe2000bf66330 */
[----:B------:R-:W0:Y:S01]  /*3430*/  LDS.64 R8, [UR6+0xb0] ;  /* 0x0000b006ff087984 */ /* 0x000e220008000a00 */
[----:B------:R-:W0:Y:S02]  /*3440*/  LDCU UR6, c[0x0][0x42c] ;  /* 0x00008580ff0677ac */ /* 0x000e240008000800 */
[----:B0-----:R-:W-:Y:S01]  /*3450*/  FMUL.FTZ R22, R8, UR6 ;  /* 0x0000000608167c20 */ /* 0x001fe20008410000 */
[----:B------:R-:W-:Y:S01]  /*3460*/  FMUL.FTZ R47, R9, UR6 ;  /* 0x00000006092f7c20 */ /* 0x000fe20008410000 */
[----:B------:R-:W-:Y:S01]  /*3470*/  SHF.L.U32 R8, R32, 0x10, RZ ;  /* 0x0000001020087819 */ /* 0x000fe200000006ff */
[----:B------:R-:W-:Y:S01]  /*3480*/  FADD.FTZ R32, R40, -UR14 ;  /* 0x8000000e28207e21 */ /* 0x000fe20008010000 */
[----:B------:R-:W-:Y:S01]  /*3490*/  SHF.L.U32 R9, R31, 0x10, RZ ;  /* 0x000000101f097819 */ /* 0x000fe200000006ff */
[----:B------:R-:W-:Y:S01]  /*34a0*/  FADD.FTZ R31, R43, -UR14 ;  /* 0x8000000e2b1f7e21 */ /* 0x000fe20008010000 */
[----:B------:R-:W-:Y:S01]  /*34b0*/  FFMA.FTZ R25, R22, R27, R47 ;  /* 0x0000001b16197223 */ /* 0x000fe2000001002f */
[----:B------:R-:W-:Y:S01]  /*34c0*/  FADD.FTZ R8, R8, -UR14 ;  /* 0x8000000e08087e21 */ /* 0x000fe20008010000 */
[----:B------:R-:W-:Y:S01]  /*34d0*/  FMUL.FTZ R32, R32, UR8 ;  /* 0x0000000820207c20 */ /* 0x000fe20008410000 */
[----:B------:R-:W-:Y:S01]  /*34e0*/  FADD.FTZ R9, R9, -UR14 ;  /* 0x8000000e09097e21 */ /* 0x000fe20008010000 */
[----:B------:R-:W-:Y:S01]  /*34f0*/  FMUL.FTZ R31, R31, UR8 ;  /* 0x000000081f1f7c20 */ /* 0x000fe20008410000 */
[----:B------:R-:W-:Y:S01]  /*3500*/  FMUL.FTZ R18, R8, UR8 ;  /* 0x0000000808127c20 */ /* 0x000fe20008410000 */
[----:B------:R-:W-:Y:S01]  /*3510*/  SHF.R.S32.HI R8, RZ, 0x1f, R11 ;  /* 0x0000001fff087819 */ /* 0x000fe2000001140b */
[----:B------:R-:W-:Y:S01]  /*3520*/  FMUL.FTZ R15, R9, UR8 ;  /* 0x00000008090f7c20 */ /* 0x000fe20008410000 */
[C-C-:B------:R-:W-:Y:S01]  /*3530*/  FFMA.FTZ R9, R22.reuse, R31, R47.reuse ;  /* 0x0000001f16097223 */ /* 0x140fe2000001002f */
[--C-:B------:R-:W-:Y:S01]  /*3540*/  FFMA.FTZ R10, R22, R32, R47.reuse ;  /* 0x00000020160a7223 */ /* 0x100fe2000001002f */
[----:B------:R-:W-:Y:S01]  /*3550*/  ISETP.GE.AND.EX P1, PT, R8, UR17, PT, P0 ;  /* 0x0000001108007c0c */ /* 0x000fe2000bf26300 */
[C-C-:B------:R-:W-:Y:S01]  /*3560*/  FFMA.FTZ R24, R22.reuse, R28, R47.reuse ;  /* 0x0000001c16187223 */ /* 0x140fe2000001002f */
[C-C-:B------:R-:W-:Y:S01]  /*3570*/  FFMA.FTZ R19, R22.reuse, R17, R47.reuse ;  /* 0x0000001116137223 */ /* 0x140fe2000001002f */
[C-C-:B------:R-:W-:Y:S01]  /*3580*/  FFMA.FTZ R20, R22.reuse, R18, R47.reuse ;  /* 0x0000001216147223 */ /* 0x140fe2000001002f */
[C-C-:B------:R-:W-:Y:S01]  /*3590*/  FFMA.FTZ R21, R22.reuse, R15, R47.reuse ;  /* 0x0000000f16157223 */ /* 0x140fe2000001002f */
[----:B------:R-:W-:Y:S01]  /*35a0*/  ISETP.GE.U32.AND P0, PT, R13, UR16, PT ;  /* 0x000000100d007c0c */ /* 0x000fe2000bf06070 */
[----:B------:R-:W-:Y:S01]  /*35b0*/  FFMA.FTZ R22, R22, R16, R47 ;  /* 0x0000001016167223 */ /* 0x000fe2000001002f */
[----:B------:R-:W-:Y:S11]  /*35c0*/  BRA.U !UP0, `(.L_x_217) ;  /* 0x0000000108487547 */ /* 0x000ff6000b800000 */
        /* <DEDUP_REMOVED lines=18> */
.L_x_217:
        /* <DEDUP_REMOVED lines=18> */
.L_x_219:
[----:B------:R-:W-:Y:S05]  /*3810*/  BSYNC.RECONVERGENT B0 ;  /* 0x0000000000007941 */ /* 0x000fea0003800200 */
.L_x_218:
        /* <DEDUP_REMOVED lines=21> */
.L_x_220:
        /* <DEDUP_REMOVED lines=9> */
[----:B-1----:R-:W-:Y:S02]  /*3a00*/  IMAD R26, R26, UR6, RZ ;  /* 0x000000061a1a7c24 */ /* 0x002fe4000f8e02ff */
[----:B------:R-:W-:-:S04]  /*3a10*/  IMAD.WIDE.U32 R8, R23, UR6, R8 ;  /* 0x0000000617087c25 */ /* 0x000fc8000f8e0008 */
[----:B0-----:R-:W-:Y:S02]  /*3a20*/  IMAD R11, R23, UR7, R26 ;  /* 0x00000007170b7c24 */ /* 0x001fe4000f8e021a */
[----:B------:R-:W-:Y:S01]  /*3a30*/  FMUL.FTZ R23, R37, UR8 ;  /* 0x0000000825177c20 */ /* 0x000fe20008410000 */
[C---:B--2---:R-:W-:Y:S02]  /*3a40*/  LEA R10, P1, R8.reuse, UR12, 0x1 ;  /* 0x0000000c080a7c11 */ /* 0x044fe4000f8208ff */
[----:B------:R-:W-:Y:S02]  /*3a50*/  IADD3 R11, PT, PT, R9, R11, RZ ;  /* 0x0000000b090b7210 */ /* 0x000fe40007ffe0ff */
[----:B------:R-:W-:Y:S02]  /*3a60*/  F2FP.BF16.F32.PACK_AB R23, R23, R24 ;  /* 0x000000181717723e */ /* 0x000fe400000010ff */
[----:B------:R-:W-:-:S05]  /*3a70*/  LEA.HI.X R11, R8, UR13, R11, 0x1, P1 ;  /* 0x0000000d080b7c11 */ /* 0x000fca00088f0c0b */
[----:B------:R1:W-:Y:S02]  /*3a80*/  STG.E desc[UR10][R10.64], R23 ;  /* 0x000000170a007986 */ /* 0x0003e4000c10190a */
.L_x_222:
[----:B------:R-:W-:Y:S05]  /*3a90*/  BSYNC.RECONVERGENT B0 ;  /* 0x0000000000007941 */ /* 0x000fea0003800200 */
.L_x_221:
        /* <DEDUP_REMOVED lines=21> */
.L_x_223:
[----:B------:R-:W-:Y:S01]  /*3bf0*/  BSSY.RECONVERGENT B0, `(.L_x_224) ;  /* 0x0000012000007945 */ /* 0x000fe20003800200 */
[----:B------:R-:W-:Y:S01]  /*3c00*/  FFMA.FTZ R19, R6, R34, -R19 ;  /* 0x0000002206137223 */ /* 0x000fe20000010813 */
[----:B------:R-:W-:Y:S02]  /*3c10*/  FFMA.FTZ R20, R7, R33, -R20 ;  /* 0x0000002107147223 */ /* 0x000fe40000010814 */
[----:B------:R-:W-:Y:S05]  /*3c20*/  @P3 BRA `(.L_x_225) ;  /* 0x0000000000383947 */ /* 0x000fea0003800000 */
[----:B------:R-:W0:Y:S01]  /*3c30*/  LDCU.64 UR6, c[0x0][0x3f8] ;  /* 0x00007f00ff0677ac */ /* 0x000e220008000a00 */
[----:B------:R-:W-:Y:S01]  /*3c40*/  MOV R8, R48 ;  /* 0x0000003000087202 */ /* 0x000fe20000000f00 */
[----:B------:R-:W-:Y:S01]  /*3c50*/  FMUL.FTZ R19, R19, UR8 ;  /* 0x0000000813137c20 */ /* 0x000fe20008410000 */
[----:B------:R-:W-:Y:S01]  /*3c60*/  MOV R9, R51 ;  /* 0x0000003300097202 */ /* 0x000fe20000000f00 */
[----:B------:R-:W2:Y:S01]  /*3c70*/  LDCU.64 UR12, c[0x0][0x380] ;  /* 0x00007000ff0c77ac */ /* 0x000ea20008000a00 */
[----:B01----:R-:W-:Y:S02]  /*3c80*/  IMAD R11, R12, UR6, RZ ;  /* 0x000000060c0b7c24 */ /* 0x003fe4000f8e02ff */
[----:B------:R-:W-:Y:S01]  /*3c90*/  FMUL.FTZ R12, R20, UR8 ;  /* 0x00000008140c7c20 */ /* 0x000fe20008410000 */
[----:B------:R-:W-:-:S04]  /*3ca0*/  IMAD.WIDE.U32 R8, R14, UR6, R8 ;  /* 0x000000060e087c25 */ /* 0x000fc8000f8e0008 */
[----:B------:R-:W-:Y:S01]  /*3cb0*/  IMAD R11, R14, UR7, R11 ;  /* 0x000000070e0b7c24 */ /* 0x000fe2000f8e020b */
[----:B--2---:R-:W-:-:S04]  /*3cc0*/  LEA R10, P1, R8, UR12, 0x1 ;  /* 0x0000000c080a7c11 */ /* 0x004fc8000f8208ff */
[----:B------:R-:W-:Y:S02]  /*3cd0*/  IADD3 R11, PT, PT, R9, R11, RZ ;  /* 0x0000000b090b7210 */ /* 0x000fe40007ffe0ff */
[----:B------:R-:W-:Y:S02]  /*3ce0*/  F2FP.BF16.F32.PACK_AB R9, R12, R19 ;  /* 0x000000130c09723e */ /* 0x000fe400000010ff */
[----:B------:R-:W-:-:S05]  /*3cf0*/  LEA.HI.X R11, R8, UR13, R11, 0x1, P1 ;  /* 0x0000000d080b7c11 */ /* 0x000fca00088f0c0b */
[----:B------:R2:W-:Y:S02]  /*3d00*/  STG.E desc[UR10][R10.64], R9 ;  /* 0x000000090a007986 */ /* 0x0005e4000c10190a */
.L_x_225:
[----:B------:R-:W-:Y:S05]  /*3d10*/  BSYNC.RECONVERGENT B0 ;  /* 0x0000000000007941 */ /* 0x000fea0003800200 */
.L_x_224:
[----:B------:R-:W-:Y:S02]  /*3d20*/  SHF.L.U32 R30, R30, 0x10, RZ ;  /* 0x000000101e1e7819 */ /* 0x000fe400000006ff */
[----:B------:R-:W-:Y:S02]  /*3d30*/  SHF.R.S32.HI R17, RZ, 0x1f, R13 ;  /* 0x0000001fff117819 */ /* 0x000fe4000001140d */
[----:B------:R-:W-:Y:S01]  /*3d40*/  SHF.L.U32 R29, R29, 0x10, RZ ;  /* 0x000000101d1d7819 */ /* 0x000fe200000006ff */
[----:B------:R-:W-:Y:S06]  /*3d50*/  BRA.U !UP0, `(.L_x_226) ;  /* 0x0000000108487547 */ /* 0x000fec000b800000 */
[----:B------:R-:W-:Y:S01]  /*3d60*/  FFMA.FTZ R4, R6, R15, R4 ;  /* 0x0000000f06047223 */ /* 0x000fe20000010004 */
[----:B------:R-:W-:-:S03]  /*3d70*/  FFMA.FTZ R5, R7, R16, R5 ;  /* 0x0000001007057223 */ /* 0x000fc60000010005 */
[----:B------:R-:W-:Y:S01]  /*3d80*/  FMUL.FTZ R8, R4, -1.4426950216293334961 ;  /* 0xbfb8aa3b04087820 */ /* 0x000fe20000410000 */
[----:B012---:R-:W-:-:S05]  /*3d90*/  FMUL.FTZ R10, R5, -1.4426950216293334961 ;  /* 0xbfb8aa3b050a7820 */ /* 0x007fca0000410000 */
        /* <DEDUP_REMOVED lines=14> */
.L_x_226:
        /* <DEDUP_REMOVED lines=18> */
.L_x_228:
[----:B------:R-:W-:Y:S05]  /*3fa0*/  BSYNC.RECONVERGENT B0 ;  /* 0x0000000000007941 */ /* 0x000fea0003800200 */
.L_x_227:
        /* <DEDUP_REMOVED lines=8> */
.L_x_200:
        /* <DEDUP_REMOVED lines=15> */
.L_x_231:
[----:B------:R-:W-:Y:S05]  /*4120*/  BSYNC.RECONVERGENT B0 ;  /* 0x0000000000007941 */ /* 0x000fea0003800200 */
.L_x_230:
        /* <DEDUP_REMOVED lines=11> */
.L_x_233:
[----:B------:R-:W3:Y:S04]  /*41e0*/  LDG.E.STRONG.GPU R5, desc[UR10][R2.64] ;  /* 0x0000000a02057981 */ /* 0x000ee8000c1ef900 */
[----:B---3--:R-:W-:Y:S01]  /*41f0*/  CCTL.IVALL ;  /* 0x00000000ff00798f */ /* 0x008fe20002000000 */
[----:B------:R-:W-:Y:S05]  /*4200*/  YIELD ;  /* 0x0000000000007946 */ /* 0x000fea0003800000 */
[----:B------:R-:W-:-:S13]  /*4210*/  ISETP.NE.AND P0, PT, R5, R4, PT ;  /* 0x000000040500720c */ /* 0x000fda0003f05270 */
[----:B------:R-:W-:Y:S05]  /*4220*/  @P0 BRA `(.L_x_233) ;  /* 0xfffffffc00ec0947 */ /* 0x000fea000383ffff */
.L_x_232:
        /* <DEDUP_REMOVED lines=41> */
[----:B------:R-:W-:Y:S02]  /*44c0*/  IADD3.X R32, PT, PT, RZ, R11, RZ, P2, !PT ;  /* 0x0000000bff207210 */ /* 0x000fe400017fe4ff */
[----:B------:R-:W-:Y:S02]  /*44d0*/  ISETP.NE.AND.EX P1, PT, RZ, RZ, PT, P1 ;  /* 0x000000ffff00720c */ /* 0x000fe40003f25310 */
[----:B------:R-:W-:Y:S02]  /*44e0*/  ISETP.GE.U32.AND P0, PT, R6, 0x3, PT ;  /* 0x000000030600780c */ /* 0x000fe40003f06070 */
[----:B------:R-:W-:Y:S02]  /*44f0*/  SHF.R.S64 R29, R29, 0x1, R32 ;  /* 0x000000011d1d7819 */ /* 0x000fe40000001020 */
[----:B------:R-:W-:-:S02]  /*4500*/  ISETP.GE.U32.AND.EX P0, PT, R7, RZ, PT, P0 ;  /* 0x000000ff0700720c */ /* 0x000fc40003f06100 */
[----:B------:R-:W-:-:S05]  /*4510*/  SHF.R.S32.HI R32, RZ, 0x1, R32 ;  /* 0x00000001ff207819 */ /* 0x000fca0000011420 */
[----:B------:R-:W-:Y:S06]  /*4520*/  @!P1 BRA `(.L_x_235) ;  /* 0x0000000000e09947 */ /* 0x000fec0003800000 */
        /* <DEDUP_REMOVED lines=9> */
[----:B------:R-:W-:Y:S01]  /*45c0*/  SHF.L.U64.HI R30, R3, 0x2, R2 ;  /* 0x00000002031e7819 */ /* 0x000fe20000010202 */
[----:B------:R-:W-:Y:S01]  /*45d0*/  UMOV UR4, URZ ;  /* 0x000000ff00047c82 */ /* 0x000fe20008000000 */
[----:B------:R-:W-:-:S02]  /*45e0*/  SHF.L.U64.HI R26, R29, 0x2, R32 ;  /* 0x000000021d1a7819 */ /* 0x000fc40000010220 */
[----:B------:R-:W-:Y:S02]  /*45f0*/  IADD3 R19, PT, PT, R7, UR4, RZ ;  /* 0x0000000407137c10 */ /* 0x000fe4000fffe0ff */
[----:B------:R-:W-:Y:S01]  /*4600*/  MOV R0, R6 ;  /* 0x0000000600007202 */ /* 0x000fe20000000f00 */
[----:B------:R-:W-:Y:S01]  /*4610*/  IMAD.WIDE.U32 R6, R4, 0x4, RZ ;  /* 0x0000000404067825 */ /* 0x000fe200078e00ff */
[C---:B0-----:R-:W-:Y:S02]  /*4620*/  IADD3 R22, P2, PT, R20.reuse, UR8, RZ ;  /* 0x0000000814167c10 */ /* 0x041fe4000ff5e0ff */
[----:B-1----:R-:W-:Y:S02]  /*4630*/  IADD3 R24, P1, PT, R20, UR6, RZ ;  /* 0x0000000614187c10 */ /* 0x002fe4000ff3e0ff */
[C---:B------:R-:W-:Y:S02]  /*4640*/  IADD3.X R25, PT, PT, R23.reuse, UR9, RZ, P2, !PT ;  /* 0x0000000917197c10 */ /* 0x040fe400097fe4ff */
[----:B------:R-:W-:-:S02]  /*4650*/  IADD3.X R27, PT, PT, R23, UR7, RZ, P1, !PT ;  /* 0x00000007171b7c10 */ /* 0x000fc40008ffe4ff */
[----:B------:R-:W-:Y:S02]  /*4660*/  IADD3 R16, P2, PT, RZ, -R9, RZ ;  /* 0x80000009ff107210 */ /* 0x000fe40007f5e0ff */
[----:B--2---:R-:W-:Y:S02]  /*4670*/  IADD3 R20, P1, PT, R20, UR12, RZ ;  /* 0x0000000c14147c10 */ /* 0x004fe4000ff3e0ff */
[----:B------:R-:W-:Y:S02]  /*4680*/  SHF.L.U32 R9, R5, 0x2, RZ ;  /* 0x0000000205097819 */ /* 0x000fe400000006ff */
[----:B------:R-:W-:Y:S02]  /*4690*/  IADD3.X R23, PT, PT, R23, UR13, RZ, P1, !PT ;  /* 0x0000000d17177c10 */ /* 0x000fe40008ffe4ff */
[----:B------:R-:W-:Y:S02]  /*46a0*/  IADD3 R28, PT, PT, R7, R9, RZ ;  /* 0x00000009071c7210 */ /* 0x000fe40007ffe0ff */
[----:B------:R-:W-:-:S07]  /*46b0*/  IADD3.X R18, PT, PT, RZ, -0x1, RZ, P2, !PT ;  /* 0xffffffffff127810 */ /* 0x000fce00017fe4ff */
.L_x_236:
[-C--:B0-----:R-:W-:Y:S02]  /*46c0*/  LEA R10, P1, R3, R24.reuse, 0x2 ;  /* 0x00000018030a7211 */ /* 0x081fe400078210ff */
[----:B------:R-:W-:Y:S02]  /*46d0*/  LEA R14, P3, R29, R24, 0x2 ;  /* 0x000000181d0e7211 */ /* 0x000fe400078610ff */
[----:B------:R-:W-:Y:S02]  /*46e0*/  IADD3 R12, P2, PT, R24, R6, RZ ;  /* 0x00000006180c7210 */ /* 0x000fe40007f5e0ff */
[----:B------:R-:W-:Y:S02]  /*46f0*/  IADD3.X R11, PT, PT, R27, R30, RZ, P1, !PT ;  /* 0x0000001e1b0b7210 */ /* 0x000fe40000ffe4ff */
[----:B------:R-:W-:Y:S02]  /*4700*/  MOV R8, R24 ;  /* 0x0000001800087202 */ /* 0x000fe40000000f00 */
[----:B------:R-:W-:-:S02]  /*4710*/  MOV R9, R27 ;  /* 0x0000001b00097202 */ /* 0x000fc40000000f00 */
[C---:B------:R-:W-:Y:S01]  /*4720*/  IADD3.X R15, PT, PT, R27.reuse, R26, RZ, P3, !PT ;  /* 0x0000001a1b0f7210 */ /* 0x040fe20001ffe4ff */
[----:B------:R0:W2:Y:S01]  /*4730*/  LDG.E R11, desc[UR10][R10.64] ;  /* 0x0000000a0a0b7981 */ /* 0x0000a2000c1e1900 */
[----:B------:R-:W-:-:S03]  /*4740*/  IADD3.X R13, PT, PT, R27, R28, RZ, P2, !PT ;  /* 0x0000001c1b0d7210 */ /* 0x000fc600017fe4ff */
[----:B------:R1:W2:Y:S04]  /*4750*/  LDG.E R8, desc[UR10][R8.64] ;  /* 0x0000000a08087981 */ /* 0x0002a8000c1e1900 */
[----:B------:R-:W3:Y:S04]  /*4760*/  LDG.E R12, desc[UR10][R12.64] ;  /* 0x0000000a0c0c7981 */ /* 0x000ee8000c1e1900 */
[----:B------:R-:W3:Y:S01]  /*4770*/  LDG.E R15, desc[UR10][R14.64] ;  /* 0x0000000a0e0f7981 */ /* 0x000ee2000c1e1900 */
[----:B0-----:R-:W-:Y:S02]  /*4780*/  MOV R10, R22 ;  /* 0x00000016000a7202 */ /* 0x001fe40000000f00 */
[----:B-1----:R-:W-:-:S02]  /*4790*/  MOV R9, R23 ;  /* 0x0000001700097202 */ /* 0x002fc40000000f00 */
[----:B------:R-:W-:-:S04]  /*47a0*/  IADD3 R16, P1, PT, R16, 0x1, RZ ;  /* 0x0000000110107810 */ /* 0x000fc80007f3e0ff */
[----:B------:R-:W-:Y:S02]  /*47b0*/  IADD3.X R18, PT, PT, RZ, R18, RZ, P1, !PT ;  /* 0x00000012ff127210 */ /* 0x000fe40000ffe4ff */
[----:B------:R-:W-:-:S04]  /*47c0*/  ISETP.NE.U32.AND P1, PT, R16, RZ, PT ;  /* 0x000000ff1000720c */ /* 0x000fc80003f25070 */
[----:B------:R-:W-:Y:S02]  /*47d0*/  ISETP.NE.AND.EX P1, PT, R18, RZ, PT, P1 ;  /* 0x000000ff1200720c */ /* 0x000fe40003f25310 */
[----:B------:R-:W-:Y:S02]  /*47e0*/  IADD3 R24, P2, PT, R24, 0x8c0, RZ ;  /* 0x000008c018187810 */ /* 0x000fe40007f5e0ff */
[----:B------:R-:W-:Y:S02]  /*47f0*/  IADD3 R22, P3, PT, R22, 0x8c0, RZ ;  /* 0x000008c016167810 */ /* 0x000fe40007f7e0ff */
[----:B------:R-:W-:Y:S02]  /*4800*/  IADD3.X R27, PT, PT, RZ, R27, RZ, P2, !PT ;  /* 0x0000001bff1b7210 */ /* 0x000fe400017fe4ff */
[----:B--2---:R-:W-:Y:S02]  /*4810*/  F2FP.BF16.F32.PACK_AB R17, R11, R8 ;  /* 0x000000080b11723e */ /* 0x004fe400000010ff */
[----:B------:R-:W-:-:S02]  /*4820*/  MOV R8, R20 ;  /* 0x0000001400087202 */ /* 0x000fc40000000f00 */
[-C--:B------:R-:W-:Y:S02]  /*4830*/  MOV R11, R25.reuse ;  /* 0x00000019000b7202 */ /* 0x080fe40000000f00 */
[----:B---3--:R-:W-:Y:S01]  /*4840*/  F2FP.BF16.F32.PACK_AB R21, R15, R12 ;  /* 0x0000000c0f15723e */ /* 0x008fe200000010ff */
[----:B------:R0:W-:Y:S04]  /*4850*/  STG.E desc[UR10][R8.64], R17 ;  /* 0x0000001108007986 */ /* 0x0001e8000c10190a */
[----:B------:R0:W-:Y:S01]  /*4860*/  STG.E desc[UR10][R10.64], R21 ;  /* 0x000000150a007986 */ /* 0x0001e2000c10190a */
[----:B------:R-:W-:Y:S02]  /*4870*/  IADD3 R20, P4, PT, R20, 0x8c0, RZ ;  /* 0x000008c014147810 */ /* 0x000fe40007f9e0ff */
[----:B------:R-:W-:-:S02]  /*4880*/  IADD3.X R25, PT, PT, RZ, R25, RZ, P3, !PT ;  /* 0x00000019ff197210 */ /* 0x000fc40001ffe4ff */
[----:B------:R-:W-:Y:S01]  /*4890*/  IADD3.X R23, PT, PT, RZ, R23, RZ, P4, !PT ;  /* 0x00000017ff177210 */ /* 0x000fe200027fe4ff */
[----:B------:R-:W-:Y:S08]  /*48a0*/  @P1 BRA `(.L_x_236) ;  /* 0xfffffffc00841947 */ /* 0x000ff0000383ffff */
.L_x_235:
[----:B------:R-:W-:Y:S05]  /*48b0*/  BSYNC.RECONVERGENT B0 ;  /* 0x0000000000007941 */ /* 0x000fea0003800200 */
.L_x_234:
[----:B------:R-:W-:Y:S05]  /*48c0*/  @!P0 EXIT ;  /* 0x000000000000894d */ /* 0x000fea0003800000 */
[C---:B------:R-:W-:Y:S01]  /*48d0*/  SHF.L.U64.HI R5, R4.reuse, 0x2, R5 ;  /* 0x0000000204057819 */ /* 0x040fe20000010205 */
[----:B------:R-:W1:Y:S01]  /*48e0*/  LDCU.64 UR4, c[0x0][0x3d8] ;  /* 0x00007b00ff0477ac */ /* 0x000e620008000a00 */
[----:B------:R-:W-:Y:S02]  /*48f0*/  SHF.L.U32 R7, R4, 0x2, RZ ;  /* 0x0000000204077819 */ /* 0x000fe400000006ff */
[C---:B0-----:R-:W-:Y:S01]  /*4900*/  SHF.L.U64.HI R8, R29.reuse, 0x2, R32 ;  /* 0x000000021d087819 */ /* 0x041fe20000010220 */
[----:B------:R-:W0:Y:S01]  /*4910*/  LDCU.64 UR6, c[0x0][0x388] ;  /* 0x00007100ff0677ac */ /* 0x000e220008000a00 */
[----:B------:R-:W-:Y:S02]  /*4920*/  SHF.L.U32 R9, R29, 0x2, RZ ;  /* 0x000000021d097819 */ /* 0x000fe400000006ff */
[C---:B------:R-:W-:Y:S01]  /*4930*/  SHF.L.U64.HI R4, R3.reuse, 0x2, R2 ;  /* 0x0000000203047819 */ /* 0x040fe20000010202 */
[----:B------:R-:W2:Y:S01]  /*4940*/  LDCU.64 UR8, c[0x0][0x390] ;  /* 0x00007200ff0877ac */ /* 0x000ea20008000a00 */
[----:B------:R-:W-:-:S07]  /*4950*/  SHF.L.U32 R6, R3, 0x2, RZ ;  /* 0x0000000203067819 */ /* 0x000fce00000006ff */
.L_x_237:
[C---:B------:R-:W-:Y:S02]  /*4960*/  SHF.L.U32 R18, R0.reuse, 0x2, RZ ;  /* 0x0000000200127819 */ /* 0x040fe400000006ff */
[----:B------:R-:W-:Y:S02]  /*4970*/  SHF.L.U64.HI R19, R0, 0x2, R19 ;  /* 0x0000000200137819 */ /* 0x000fe40000010213 */
[----:B-1----:R-:W-:-:S04]  /*4980*/  IADD3 R10, P0, PT, R18, UR4, RZ ;  /* 0x00000004120a7c10 */ /* 0x002fc8000ff1e0ff */
[----:B---3--:R-:W-:Y:S02]  /*4990*/  IADD3.X R11, PT, PT, R19, UR5, RZ, P0, !PT ;  /* 0x00000005130b7c10 */ /* 0x008fe400087fe4ff */
[C---:B------:R-:W-:Y:S02]  /*49a0*/  IADD3 R12, P0, PT, R10.reuse, R6, RZ ;  /* 0x000000060a0c7210 */ /* 0x040fe40007f1e0ff */
[C---:B------:R-:W-:Y:S02]  /*49b0*/  IADD3 R16, P2, PT, R10.reuse, R9, RZ ;  /* 0x000000090a107210 */ /* 0x040fe40007f5e0ff */
[C---:B------:R-:W-:Y:S02]  /*49c0*/  IADD3.X R13, PT, PT, R11.reuse, R4, RZ, P0, !PT ;  /* 0x000000040b0d7210 */ /* 0x040fe400007fe4ff */
[----:B------:R-:W-:Y:S02]  /*49d0*/  IADD3 R14, P1, PT, R10, R7, RZ ;  /* 0x000000070a0e7210 */ /* 0x000fe40007f3e0ff */
[C---:B------:R-:W-:Y:S01]  /*49e0*/  IADD3.X R17, PT, PT, R11.reuse, R8, RZ, P2, !PT ;  /* 0x000000080b117210 */ /* 0x040fe200017fe4ff */
[----:B------:R1:W3:Y:S01]  /*49f0*/  LDG.E R10, desc[UR10][R10.64] ;  /* 0x0000000a0a0a7981 */ /* 0x0002e2000c1e1900 */
[----:B------:R-:W-:-:S03]  /*4a00*/  IADD3.X R15, PT, PT, R11, R5, RZ, P1, !PT ;  /* 0x000000050b0f7210 */ /* 0x000fc60000ffe4ff */
[----:B------:R-:W3:Y:S04]  /*4a10*/  LDG.E R13, desc[UR10][R12.64] ;  /* 0x0000000a0c0d7981 */ /* 0x000ee8000c1e1900 */
[----:B------:R-:W4:Y:S04]  /*4a20*/  LDG.E R14, desc[UR10][R14.64] ;  /* 0x0000000a0e0e7981 */ /* 0x000f28000c1e1900 */
[----:B------:R-:W4:Y:S01]  /*4a30*/  LDG.E R17, desc[UR10][R16.64] ;  /* 0x0000000a10117981 */ /* 0x000f22000c1e1900 */
[----:B------:R-:W-:Y:S02]  /*4a40*/  LOP3.LUT R23, R18, 0xfffffffc, RZ, 0xc0, !PT ;  /* 0xfffffffc12177812 */ /* 0x000fe400078ec0ff */
[----:B------:R-:W-:-:S02]  /*4a50*/  LOP3.LUT R24, R19, 0x1, RZ, 0xc0, !PT ;  /* 0x0000000113187812 */ /* 0x000fc400078ec0ff */
[----:B0-----:R-:W-:Y:S02]  /*4a60*/  IADD3 R20, P0, PT, R23, UR6, RZ ;  /* 0x0000000617147c10 */ /* 0x001fe4000ff1e0ff */
[----:B-1----:R-:W-:Y:S02]  /*4a70*/  LOP3.LUT R11, R19, 0x3, RZ, 0xc0, !PT ;  /* 0x00000003130b7812 */ /* 0x002fe400078ec0ff */
[----:B------:R-:W-:Y:S02]  /*4a80*/  IADD3.X R21, PT, PT, R24, UR7, RZ, P0, !PT ;  /* 0x0000000718157c10 */ /* 0x000fe400087fe4ff */
[----:B--2---:R-:W-:Y:S02]  /*4a90*/  IADD3 R22, P0, PT, R23, UR8, RZ ;  /* 0x0000000817167c10 */ /* 0x004fe4000ff1e0ff */
[----:B---3--:R-:W-:Y:S02]  /*4aa0*/  F2FP.BF16.F32.PACK_AB R25, R13, R10 ;  /* 0x0000000a0d19723e */ /* 0x008fe400000010ff */
[----:B------:R-:W-:-:S02]  /*4ab0*/  IADD3 R10, P1, PT, R23, UR4, RZ ;  /* 0x00000004170a7c10 */ /* 0x000fc4000ff3e0ff */
[----:B------:R-:W-:Y:S02]  /*4ac0*/  IADD3.X R23, PT, PT, R24, UR9, RZ, P0, !PT ;  /* 0x0000000918177c10 */ /* 0x000fe400087fe4ff */
[----:B------:R-:W-:Y:S02]  /*4ad0*/  IADD3.X R11, PT, PT, R11, UR5, RZ, P1, !PT ;  /* 0x000000050b0b7c10 */ /* 0x000fe40008ffe4ff */
[----:B----4-:R-:W-:Y:S02]  /*4ae0*/  F2FP.BF16.F32.PACK_AB R27, R17, R14 ;  /* 0x0000000e111b723e */ /* 0x010fe400000010ff */
[C---:B------:R-:W-:Y:S02]  /*4af0*/  IADD3 R16, P0, PT, R10.reuse, R6, RZ ;  /* 0x000000060a107210 */ /* 0x040fe40007f1e0ff */
[C---:B------:R-:W-:Y:S02]  /*4b00*/  IADD3 R12, P1, PT, R10.reuse, R7, RZ ;  /* 0x000000070a0c7210 */ /* 0x040fe40007f3e0ff */
[----:B------:R-:W-:-:S02]  /*4b10*/  IADD3 R14, P2, PT, R10, R9, RZ ;  /* 0x000000090a0e7210 */ /* 0x000fc40007f5e0ff */
[C---:B------:R-:W-:Y:S02]  /*4b20*/  IADD3.X R17, PT, PT, R11.reuse, R4, RZ, P0, !PT ;  /* 0x000000040b117210 */ /* 0x040fe400007fe4ff */
[C---:B------:R-:W-:Y:S02]  /*4b30*/  IADD3.X R13, PT, PT, R11.reuse, R5, RZ, P1, !PT ;  /* 0x000000050b0d7210 */ /* 0x040fe40000ffe4ff */
[----:B------:R-:W-:Y:S01]  /*4b40*/  IADD3.X R15, PT, PT, R11, R8, RZ, P2, !PT ;  /* 0x000000080b0f7210 */ /* 0x000fe200017fe4ff */
[----:B------:R0:W-:Y:S04]  /*4b50*/  STG.E desc[UR10][R20.64], R25 ;  /* 0x0000001914007986 */ /* 0x0001e8000c10190a */
[----:B------:R1:W-:Y:S04]  /*4b60*/  STG.E desc[UR10][R22.64], R27 ;  /* 0x0000001b16007986 */ /* 0x0003e8000c10190a */
[----:B------:R-:W2:Y:S04]  /*4b70*/  LDG.E R26, desc[UR10][R10.64+0x8c0] ;  /* 0x0008c00a0a1a7981 */ /* 0x000ea8000c1e1900 */
[----:B------:R-:W2:Y:S04]  /*4b80*/  LDG.E R29, desc[UR10][R16.64+0x8c0] ;  /* 0x0008c00a101d7981 */ /* 0x000ea8000c1e1900 */
[----:B------:R-:W3:Y:S04]  /*4b90*/  LDG.E R28, desc[UR10][R12.64+0x8c0] ;  /* 0x0008c00a0c1c7981 */ /* 0x000ee8000c1e1900 */
[----:B------:R-:W3:Y:S01]  /*4ba0*/  LDG.E R31, desc[UR10][R14.64+0x8c0] ;  /* 0x0008c00a0e1f7981 */ /* 0x000ee2000c1e1900 */
[----:B------:R-:W-:-:S04]  /*4bb0*/  IADD3 R24, P0, PT, R18, 0x8c0, RZ ;  /* 0x000008c012187810 */ /* 0x000fc80007f1e0ff */
[----:B0-----:R-:W-:Y:S02]  /*4bc0*/  IADD3.X R25, PT, PT, RZ, R19, RZ, P0, !PT ;  /* 0x00000013ff197210 */ /* 0x001fe400007fe4ff */
[----:B------:R-:W-:Y:S02]  /*4bd0*/  LOP3.LUT R24, R24, 0xfffffffc, RZ, 0xc0, !PT ;  /* 0xfffffffc18187812 */ /* 0x000fe400078ec0ff */
[----:B------:R-:W-:Y:S02]  /*4be0*/  LOP3.LUT R25, R25, 0x1, RZ, 0xc0, !PT ;  /* 0x0000000119197812 */ /* 0x000fe400078ec0ff */
[C---:B------:R-:W-:Y:S02]  /*4bf0*/  IADD3 R20, P0, PT, R24.reuse, UR6, RZ ;  /* 0x0000000618147c10 */ /* 0x040fe4000ff1e0ff */
[----:B------:R-:W-:Y:S02]  /*4c00*/  IADD3 R24, P1, PT, R24, UR8, RZ ;  /* 0x0000000818187c10 */ /* 0x000fe4000ff3e0ff */
[----:B------:R-:W-:-:S02]  /*4c10*/  IADD3.X R21, PT, PT, R25, UR7, RZ, P0, !PT ;  /* 0x0000000719157c10 */ /* 0x000fc400087fe4ff */
[----:B------:R-:W-:Y:S02]  /*4c20*/  IADD3.X R25, PT, PT, R25, UR9, RZ, P1, !PT ;  /* 0x0000000919197c10 */ /* 0x000fe40008ffe4ff */
[----:B--2---:R-:W-:Y:S02]  /*4c30*/  F2FP.BF16.F32.PACK_AB R29, R29, R26 ;  /* 0x0000001a1d1d723e */ /* 0x004fe400000010ff */
[----:B---3--:R-:W-:-:S03]  /*4c40*/  F2FP.BF16.F32.PACK_AB R31, R31, R28 ;  /* 0x0000001c1f1f723e */ /* 0x008fc600000010ff */
[----:B------:R0:W-:Y:S04]  /*4c50*/  STG.E desc[UR10][R20.64], R29 ;  /* 0x0000001d14007986 */ /* 0x0001e8000c10190a */
[----:B------:R2:W-:Y:S04]  /*4c60*/  STG.E desc[UR10][R24.64], R31 ;  /* 0x0000001f18007986 */ /* 0x0005e8000c10190a */
[----:B------:R-:W3:Y:S04]  /*4c70*/  LDG.E R26, desc[UR10][R10.64+0x1180] ;  /* 0x0011800a0a1a7981 */ /* 0x000ee8000c1e1900 */
[----:B-1----:R-:W3:Y:S04]  /*4c80*/  LDG.E R27, desc[UR10][R16.64+0x1180] ;  /* 0x0011800a101b7981 */ /* 0x002ee8000c1e1900 */
        /* <DEDUP_REMOVED lines=10> */
[----:B---3--:R-:W-:Y:S02]  /*4d30*/  F2FP.BF16.F32.PACK_AB R27, R27, R26 ;  /* 0x0000001a1b1b723e */ /* 0x008fe400000010ff */
[----:B----4-:R-:W-:-:S03]  /*4d40*/  F2FP.BF16.F32.PACK_AB R33, R33, R28 ;  /* 0x0000001c2121723e */ /* 0x010fc600000010ff */
[----:B------:R0:W-:Y:S04]  /*4d50*/  STG.E desc[UR10][R22.64], R27 ;  /* 0x0000001b16007986 */ /* 0x0001e8000c10190a */
[----:B------:R3:W-:Y:S04]  /*4d60*/  STG.E desc[UR10][R20.64], R33 ;  /* 0x0000002114007986 */ /* 0x0007e8000c10190a */
[----:B------:R-:W4:Y:S04]  /*4d70*/  LDG.E R10, desc[UR10][R10.64+0x1a40] ;  /* 0x001a400a0a0a7981 */ /* 0x000f28000c1e1900 */
[----:B------:R-:W4:Y:S04]  /*4d80*/  LDG.E R17, desc[UR10][R16.64+0x1a40] ;  /* 0x001a400a10117981 */ /* 0x000f28000c1e1900 */
[----:B------:R-:W5:Y:S04]  /*4d90*/  LDG.E R12, desc[UR10][R12.64+0x1a40] ;  /* 0x001a400a0c0c7981 */ /* 0x000f68000c1e1900 */
[----:B------:R-:W5:Y:S01]  /*4da0*/  LDG.E R15, desc[UR10][R14.64+0x1a40] ;  /* 0x001a400a0e0f7981 */ /* 0x000f62000c1e1900 */
[----:B------:R-:W-:-:S04]  /*4db0*/  IADD3 R18, P0, PT, R18, 0x1a40, RZ ;  /* 0x00001a4012127810 */ /* 0x000fc80007f1e0ff */
[----:B------:R-:W-:Y:S02]  /*4dc0*/  IADD3.X R19, PT, PT, RZ, R19, RZ, P0, !PT ;  /* 0x00000013ff137210 */ /* 0x000fe400007fe4ff */
[----:B------:R-:W-:Y:S02]  /*4dd0*/  LOP3.LUT R18, R18, 0xfffffffc, RZ, 0xc0, !PT ;  /* 0xfffffffc12127812 */ /* 0x000fe400078ec0ff */
[----:B------:R-:W-:Y:S02]  /*4de0*/  LOP3.LUT R19, R19, 0x1, RZ, 0xc0, !PT ;  /* 0x0000000113137812 */ /* 0x000fe400078ec0ff */
[C---:B--2---:R-:W-:Y:S02]  /*4df0*/  IADD3 R24, P0, PT, R18.reuse, UR6, RZ ;  /* 0x0000000612187c10 */ /* 0x044fe4000ff1e0ff */
[----:B0-----:R-:W-:Y:S02]  /*4e00*/  IADD3 R22, P1, PT, R18, UR8, RZ ;  /* 0x0000000812167c10 */ /* 0x001fe4000ff3e0ff */
[----:B------:R-:W-:-:S02]  /*4e10*/  IADD3.X R25, PT, PT, R19, UR7, RZ, P0, !PT ;  /* 0x0000000713197c10 */ /* 0x000fc400087fe4ff */
[----:B------:R-:W-:Y:S02]  /*4e20*/  IADD3.X R23, PT, PT, R19, UR9, RZ, P1, !PT ;  /* 0x0000000913177c10 */ /* 0x000fe40008ffe4ff */
[----:B------:R-:W-:-:S04]  /*4e30*/  IADD3 R0, PT, PT, R0, 0x8c0, RZ ;  /* 0x000008c000007810 */ /* 0x000fc80007ffe0ff */
[----:B------:R-:W-:-:S04]  /*4e40*/  ISETP.GT.U32.AND P0, PT, R3, R0, PT ;  /* 0x000000000300720c */ /* 0x000fc80003f04070 */
[----:B------:R-:W-:Y:S01]  /*4e50*/  ISETP.GT.AND.EX P0, PT, R2, RZ, PT, P0 ;  /* 0x000000ff0200720c */ /* 0x000fe20003f04300 */
[----:B------:R-:W-:Y:S01]  /*4e60*/  HFMA2 R19, -RZ, RZ, 0, 0 ;  /* 0x00000000ff137431 */ /* 0x000fe200000001ff */
[----:B----4-:R-:W-:Y:S02]  /*4e70*/  F2FP.BF16.F32.PACK_AB R17, R17, R10 ;  /* 0x0000000a1111723e */ /* 0x010fe400000010ff */
[----:B-----5:R-:W-:-:S03]  /*4e80*/  F2FP.BF16.F32.PACK_AB R11, R15, R12 ;  /* 0x0000000c0f0b723e */ /* 0x020fc600000010ff */
[----:B------:R3:W-:Y:S04]  /*4e90*/  STG.E desc[UR10][R24.64], R17 ;  /* 0x0000001118007986 */ /* 0x0007e8000c10190a */
[----:B------:R3:W-:Y:S02]  /*4ea0*/  STG.E desc[UR10][R22.64], R11 ;  /* 0x0000000b16007986 */ /* 0x0007e4000c10190a */
[----:B------:R-:W-:Y:S05]  /*4eb0*/  @P0 BRA `(.L_x_237) ;  /* 0xfffffff800a80947 */ /* 0x000fea000383ffff */
[----:B------:R-:W-:Y:S05]  /*4ec0*/  EXIT ;  /* 0x000000000000794d */ /* 0x000fea0003800000 */
.L_x_238:
        /* <DEDUP_REMOVED lines=11> */
.L_x_4353:


//--------------------- .text._Z35group_norm_nhwc_bwd_one_pass_kernelI11Bf16IOBf16WLi128ELi70ELi560EEv26Group_norm_nhwc_bwd_params --------------------------
	.section	.text._Z35group_norm_nhwc_bwd_one_pass_kernelI11Bf16IOBf16WLi128ELi70ELi560EEv26Group_norm_nhwc_bwd_params,"ax",@progbits
	.align	128
        .global         _Z35group_norm_nhwc_bwd_one_pass_kernelI11Bf16IOBf16WLi128ELi70ELi560EEv26Group_norm_nhwc_bwd_params
        .type           _Z35group_norm_nhwc_bwd_one_pass_kernelI11Bf16IOBf16WLi128ELi70ELi560EEv26Group_norm_nhwc_bwd_params,@function
        .size           _Z35group_norm_nhwc_bwd_one_pass_kernelI11Bf16IOBf16WLi128ELi70ELi560EEv26Group_norm_nhwc_bwd_params,(.L_x_4354 - _Z35group_norm_nhwc_bwd_one_pass_kernelI11Bf16IOBf16WLi128ELi70ELi560EEv26Group_norm_nhwc_bwd_params)
        .other          _Z35group_norm_nhwc_bwd_one_pass_kernelI11Bf16IOBf16WLi128ELi70ELi560EEv26Group_norm_nhwc_bwd_params,@"STO_CUDA_ENTRY STV_DEFAULT"
_Z35group_norm_nhwc_bwd_one_pass_kernelI11Bf16IOBf16WLi128ELi70ELi560EEv26Group_norm_nhwc_bwd_params:
.text._Z35group_norm_nhwc_bwd_one_pass_kernelI11Bf16IOBf16WLi128ELi70ELi560EEv26Group_norm_nhwc_bwd_params:
        /* <DEDUP_REMOVED lines=21> */
.L_x_280:
[----:B0123--:R-:W1:Y:S01]  /*0150*/  LDC R9, c[0x0][0x410] ;  /* 0x00010400ff097b82 */ /* 0x00fe620000000800 */
[----:B------:R-:W2:Y:S01]  /*0160*/  LDCU UR5, c[0x0][0x41c] ;  /* 0x00008380ff0577ac */ /* 0x000ea20008000800 */
[----:B------:R-:W-:Y:S02]  /*0170*/  ISETP.LE.AND P3, PT, RZ, UR6, PT ;  /* 0x00000006ff007c0c */ /* 0x000fe4000bf63270 */
[----:B------:R-:W-:Y:S01]  /*0180*/  CS2R R42, SRZ ;  /* 0x00000000002a7805 */ /* 0x000fe2000001ff00 */
[----:B------:R-:W3:Y:S01]  /*0190*/  LDCU.128 UR12, c[0x0][0x400] ;  /* 0x00008000ff0c77ac */ /* 0x000ee20008000c00 */
[----:B----4-:R-:W4:Y:S01]  /*01a0*/  LDCU.64 UR8, c[0x0][0x3b8] ;  /* 0x00007700ff0877ac */ /* 0x010f220008000a00 */
[----:B------:R-:W-:Y:S01]  /*01b0*/  CS2R R38, SRZ ;  /* 0x0000000000267805 */ /* 0x000fe2000001ff00 */
[----:B------:R-:W0:Y:S01]  /*01c0*/  LDCU.U8 UR7, c[0x0][0x414] ;  /* 0x00008280ff0777ac */ /* 0x000e220008000000 */
[----:B-1----:R-:W-:-:S04]  /*01d0*/  IABS R7, R9 ;  /* 0x0000000900077213 */ /* 0x002fc80000000000 */
[----:B------:R-:W1:Y:S08]  /*01e0*/  I2F.RP R6, R7 ;  /* 0x0000000700067306 */ /* 0x000e700000209400 */
[----:B-1----:R-:W1:Y:S02]  /*01f0*/  MUFU.RCP R6, R6 ;  /* 0x0000000600067308 */ /* 0x002e640000001000 */
[----:B-1----:R-:W-:-:S06]  /*0200*/  IADD3 R4, PT, PT, R6, 0xffffffe, RZ ;  /* 0x0ffffffe06047810 */ /* 0x002fcc0007ffe0ff */
[----:B------:R1:W2:Y:S02]  /*0210*/  F2I.FTZ.U32.TRUNC.NTZ R5, R4 ;  /* 0x0000000400057305 */ /* 0x0002a4000021f000 */
[----:B-1----:R-:W-:Y:S01]  /*0220*/  HFMA2 R4, -RZ, RZ, 0, 0 ;  /* 0x00000000ff047431 */ /* 0x002fe200000001ff */
[----:B--2---:R-:W-:-:S05]  /*0230*/  IADD3 R8, PT, PT, RZ, -R5, RZ ;  /* 0x80000005ff087210 */ /* 0x004fca0007ffe0ff */
[----:B------:R-:W-:Y:S01]  /*0240*/  IMAD R3, R8, R7, RZ ;  /* 0x0000000708037224 */ /* 0x000fe200078e02ff */
[----:B------:R-:W-:-:S03]  /*0250*/  IABS R8, UR6 ;  /* 0x0000000600087c13 */ /* 0x000fc60008000000 */
[----:B------:R-:W-:Y:S02]  /*0260*/  IMAD.HI.U32 R5, R5, R3, R4 ;  /* 0x0000000305057227 */ /* 0x000fe400078e0004 */
[----:B------:R-:W1:Y:S04]  /*0270*/  S2R R3, SR_CTAID.X ;  /* 0x0000000000037919 */ /* 0x000e680000002500 */
[----:B------:R-:W-:-:S05]  /*0280*/  IMAD.HI.U32 R5, R5, R8, RZ ;  /* 0x0000000805057227 */ /* 0x000fca00078e00ff */
[----:B------:R-:W-:-:S05]  /*0290*/  IADD3 R6, PT, PT, -R5, RZ, RZ ;  /* 0x000000ff05067210 */ /* 0x000fca0007ffe1ff */
[----:B------:R-:W-:Y:S01]  /*02a0*/  IMAD R4, R7, R6, R8 ;  /* 0x0000000607047224 */ /* 0x000fe200078e0208 */
[----:B------:R-:W-:-:S04]  /*02b0*/  LOP3.LUT R6, R9, UR6, RZ, 0x3c, !PT ;  /* 0x0000000609067c12 */ /* 0x000fc8000f8e3cff */
[----:B------:R-:W-:Y:S02]  /*02c0*/  ISETP.GT.U32.AND P4, PT, R7, R4, PT ;  /* 0x000000040700720c */ /* 0x000fe40003f84070 */
[----:B------:R-:W-:-:S11]  /*02d0*/  ISETP.GE.AND P1, PT, R6, RZ, PT ;  /* 0x000000ff0600720c */ /* 0x000fd60003f26270 */
[-C--:B------:R-:W-:Y:S01]  /*02e0*/  @!P4 IADD3 R4, PT, PT, R4, -R7.reuse, RZ ;  /* 0x800000070404c210 */ /* 0x080fe20007ffe0ff */
[----:B-1----:R-:W-:Y:S01]  /*02f0*/  IMAD R17, R3, UR5, R44 ;  /* 0x0000000503117c24 */ /* 0x002fe2000f8e022c */
[----:B------:R-:W-:Y:S02]  /*0300*/  @!P4 IADD3 R5, PT, PT, R5, 0x1, RZ ;  /* 0x000000010505c810 */ /* 0x000fe40007ffe0ff */
[----:B------:R-:W-:Y:S02]  /*0310*/  ISETP.GE.U32.AND P2, PT, R4, R7, PT ;  /* 0x000000070400720c */ /* 0x000fe40003f46070 */
[----:B---3--:R-:W-:Y:S02]  /*0320*/  ISETP.GE.U32.AND P0, PT, R17, UR12, PT ;  /* 0x0000000c11007c0c */ /* 0x008fe4000bf06070 */
[----:B------:R-:W-:Y:S02]  /*0330*/  SHF.R.S32.HI R15, RZ, 0x1f, R17 ;  /* 0x0000001fff0f7819 */ /* 0x000fe40000011411 */
[----:B------:R-:W-:-:S02]  /*0340*/  ISETP.GT.U32.AND P5, PT, R7, R4, PT ;  /* 0x000000040700720c */ /* 0x000fc40003fa4070 */
[----:B------:R-:W-:Y:S02]  /*0350*/  IADD3 R7, PT, PT, R4, -R7, RZ ;  /* 0x8000000704077210 */ /* 0x000fe40007ffe0ff */
[----:B------:R-:W-:Y:S02]  /*0360*/  ISETP.GE.AND.EX P0, PT, R15, UR13, PT, P0 ;  /* 0x0000000d0f007c0c */ /* 0x000fe4000bf06300 */
[----:B------:R-:W-:Y:S02]  /*0370*/  SEL R4, R7, R4, !P5 ;  /* 0x0000000407047207 */ /* 0x000fe40006800000 */
[----:B------:R-:W-:Y:S02]  /*0380*/  IADD3 R19, PT, PT, R17, 0x20, RZ ;  /* 0x0000002011137810 */ /* 0x000fe40007ffe0ff */
[----:B------:R-:W-:Y:S02]  /*0390*/  ISETP.NE.AND P4, PT, R9, RZ, PT ;  /* 0x000000ff0900720c */ /* 0x000fe40003f85270 */
[----:B------:R-:W-:-:S02]  /*03a0*/  LOP3.LUT R7, RZ, R9, RZ, 0x33, !PT ;  /* 0x00000009ff077212 */ /* 0x000fc400078e33ff */
[----:B------:R-:W-:Y:S02]  /*03b0*/  @!P3 IADD3 R4, PT, PT, -R4, RZ, RZ ;  /* 0x000000ff0404b210 */ /* 0x000fe40007ffe1ff */
[----:B------:R-:W-:Y:S01]  /*03c0*/  @P2 IADD3 R5, PT, PT, R5, 0x1, RZ ;  /* 0x0000000105052810 */ /* 0x000fe20007ffe0ff */
[----:B------:R-:W1:Y:S01]  /*03d0*/  @!P0 LDC.64 R22, c[0x0][0x3f8] ;  /* 0x0000fe00ff168b82 */ /* 0x000e620000000a00 */
[----:B------:R-:W-:Y:S02]  /*03e0*/  ISETP.GE.U32.AND P2, PT, R19, UR12, PT ;  /* 0x0000000c13007c0c */ /* 0x000fe4000bf46070 */
[----:B------:R-:W-:Y:S02]  /*03f0*/  SHF.R.S32.HI R21, RZ, 0x1f, R19 ;  /* 0x0000001fff157819 */ /* 0x000fe40000011413 */
[----:B------:R-:W-:Y:S02]  /*0400*/  SEL R52, R7, R4, !P4 ;  /* 0x0000000407347207 */ /* 0x000fe40006000000 */
[----:B------:R-:W-:Y:S01]  /*0410*/  ISETP.GE.AND.EX P2, PT, R21, UR13, PT, P2 ;  /* 0x0000000d15007c0c */ /* 0x000fe2000bf46320 */
[----:B------:R-:W2:Y:S01]  /*0420*/  @!P0 LDC.64 R10, c[0x0][0x3a0] ;  /* 0x0000e800ff0a8b82 */ /* 0x000ea20000000a00 */
[----:B------:R-:W-:Y:S01]  /*0430*/  @!P1 IADD3 R5, PT, PT, -R5, RZ, RZ ;  /* 0x000000ff05059210 */ /* 0x000fe20007ffe1ff */
[----:B------:R-:W-:Y:S01]  /*0440*/  IMAD R9, R52, 0x46, RZ ;  /* 0x0000004634097824 */ /* 0x000fe200078e02ff */
[----:B------:R-:W-:-:S02]  /*0450*/  IADD3 R31, PT, PT, R17, 0x30, RZ ;  /* 0x00000030111f7810 */ /* 0x000fc40007ffe0ff */
[----:B------:R-:W-:Y:S02]  /*0460*/  SEL R5, R7, R5, !P4 ;  /* 0x0000000507057207 */ /* 0x000fe40006000000 */
[C---:B------:R-:W-:Y:S01]  /*0470*/  IADD3 R48, P1, PT, R9.reuse, R2, RZ ;  /* 0x0000000209307210 */ /* 0x040fe20007f3e0ff */
[----:B------:R-:W3:Y:S01]  /*0480*/  @!P0 LDC.64 R12, c[0x0][0x398] ;  /* 0x0000e600ff0c8b82 */ /* 0x000ee20000000a00 */
[----:B------:R-:W-:Y:S02]  /*0490*/  SHF.R.S32.HI R2, RZ, 0x1f, R5 ;  /* 0x0000001fff027819 */ /* 0x000fe40000011405 */
[----:B------:R-:W-:Y:S02]  /*04a0*/  LEA.HI.X.SX32 R49, R9, RZ, 0x1, P1 ;  /* 0x000000ff09317211 */ /* 0x000fe400008f0eff */
[----:B------:R-:W-:Y:S01]  /*04b0*/  ISETP.GE.U32.AND P4, PT, R31, UR12, PT ;  /* 0x0000000c1f007c0c */ /* 0x000fe2000bf86070 */
[----:B------:R-:W-:Y:S02]  /*04c0*/  IMAD R2, R2, UR14, RZ ;  /* 0x0000000e02027c24 */ /* 0x000fe4000f8e02ff */
[----:B------:R-:W4:Y:S01]  /*04d0*/  @!P2 LDC.64 R8, c[0x0][0x3f8] ;  /* 0x0000fe00ff08ab82 */ /* 0x000f220000000a00 */
[----:B------:R-:W-:-:S04]  /*04e0*/  IMAD.WIDE.U32 R48, R5, UR14, R48 ;  /* 0x0000000e05307c25 */ /* 0x000fc8000f8e0030 */
[----:B------:R-:W-:Y:S01]  /*04f0*/  IMAD R51, R5, UR15, R2 ;  /* 0x0000000f05337c24 */ /* 0x000fe2000f8e0202 */
[----:B------:R-:W-:Y:S01]  /*0500*/  @!P0 MOV R50, R48 ;  /* 0x0000003000328202 */ /* 0x000fe20000000f00 */
[----:B-1----:R-:W-:-:S03]  /*0510*/  @!P0 IMAD R2, R15, R22, RZ ;  /* 0x000000160f028224 */ /* 0x002fc600078e02ff */
[----:B------:R-:W-:Y:S01]  /*0520*/  IADD3 R51, PT, PT, R49, R51, RZ ;  /* 0x0000003331337210 */ /* 0x000fe20007ffe0ff */
[C---:B------:R-:W-:Y:S02]  /*0530*/  @!P0 IMAD R7, R17.reuse, R23, R2 ;  /* 0x0000001711078224 */ /* 0x040fe400078e0202 */
[----:B------:R-:W-:-:S05]  /*0540*/  @!P0 IMAD.WIDE.U32 R4, R17, R22, R50 ;  /* 0x0000001611048225 */ /* 0x000fca00078e0032 */
[----:B------:R-:W-:Y:S02]  /*0550*/  @!P0 IADD3 R5, PT, PT, R5, R7, RZ ;  /* 0x0000000705058210 */ /* 0x000fe40007ffe0ff */
[C---:B------:R-:W-:Y:S01]  /*0560*/  @!P0 SHF.L.U32 R15, R4.reuse, 0x1, RZ ;  /* 0x00000001040f8819 */ /* 0x040fe200000006ff */
[----:B------:R-:W1:Y:S01]  /*0570*/  @!P2 LDC.64 R6, c[0x0][0x3a0] ;  /* 0x0000e800ff06ab82 */ /* 0x000e620000000a00 */
[----:B----4-:R-:W-:Y:S01]  /*0580*/  @!P2 IMAD R14, R21, R8, RZ ;  /* 0x00000008150ea224 */ /* 0x010fe200078e02ff */
[----:B------:R-:W-:Y:S02]  /*0590*/  @!P0 SHF.L.U64.HI R2, R4, 0x1, R5 ;  /* 0x0000000104028819 */ /* 0x000fe40000010205 */
[----:B--2---:R-:W-:Y:S01]  /*05a0*/  @!P0 IADD3 R10, P1, PT, R15, R10, RZ ;  /* 0x0000000a0f0a8210 */ /* 0x004fe20007f3e0ff */
[----:B------:R-:W-:Y:S01]  /*05b0*/  @!P2 IMAD R21, R19, R9, R14 ;  /* 0x000000091315a224 */ /* 0x000fe200078e020e */
[----:B---3--:R-:W-:Y:S02]  /*05c0*/  @!P0 IADD3 R12, P3, PT, R15, R12, RZ ;  /* 0x0000000c0f0c8210 */ /* 0x008fe40007f7e0ff */
[----:B------:R-:W2:Y:S01]  /*05d0*/  @!P2 LDC.64 R4, c[0x0][0x398] ;  /* 0x0000e600ff04ab82 */ /* 0x000ea20000000a00 */
[----:B------:R-:W-:-:S02]  /*05e0*/  @!P2 MOV R14, R48 ;  /* 0x00000030000ea202 */ /* 0x000fc40000000f00 */
[----:B------:R-:W-:Y:S02]  /*05f0*/  @!P2 MOV R15, R51 ;  /* 0x00000033000fa202 */ /* 0x000fe40000000f00 */
[----:B------:R-:W-:Y:S01]  /*0600*/  @!P0 IADD3.X R11, PT, PT, R2, R11, RZ, P1, !PT ;  /* 0x0000000b020b8210 */ /* 0x000fe20000ffe4ff */
[----:B------:R-:W-:Y:S01]  /*0610*/  @!P2 IMAD.WIDE.U32 R8, R19, R8, R14 ;  /* 0x000000081308a225 */ /* 0x000fe200078e000e */
[----:B------:R-:W-:-:S03]  /*0620*/  SHF.R.S32.HI R19, RZ, 0x1f, R31 ;  /* 0x0000001fff137819 */ /* 0x000fc6000001141f */
[----:B------:R3:W4:Y:S01]  /*0630*/  @!P0 LDG.E R43, desc[UR10][R10.64] ;  /* 0x0000000a0a2b8981 */ /* 0x000722000c1e1900 */
[----:B------:R-:W-:Y:S02]  /*0640*/  @!P0 IADD3.X R13, PT, PT, R2, R13, RZ, P3, !PT ;  /* 0x0000000d020d8210 */ /* 0x000fe40001ffe4ff */
[----:B------:R-:W-:Y:S01]  /*0650*/  ISETP.GE.AND.EX P4, PT, R19, UR13, PT, P4 ;  /* 0x0000000d13007c0c */ /* 0x000fe2000bf86340 */
[----:B------:R-:W0:Y:S01]  /*0660*/  S2R R2, SR_TID.X ;  /* 0x0000000000027919 */ /* 0x000e220000002100 */
[----:B------:R-:W-:Y:S02]  /*0670*/  @!P2 IADD3 R15, PT, PT, R9, R21, RZ ;  /* 0x00000015090fa210 */ /* 0x000fe40007ffe0ff */
[----:B------:R-:W-:Y:S01]  /*0680*/  @!P2 SHF.L.U32 R9, R8, 0x1, RZ ;  /* 0x000000010809a819 */ /* 0x000fe200000006ff */
[----:B------:R-:W4:Y:S01]  /*0690*/  @!P0 LDG.E R42, desc[UR10][R12.64] ;  /* 0x0000000a0c2a8981 */ /* 0x000f22000c1e1900 */
[----:B------:R-:W-:Y:S02]  /*06a0*/  PRMT R14, R44, 0x9910, RZ ;  /* 0x000099102c0e7816 */ /* 0x000fe400000000ff */
[----:B------:R-:W-:-:S02]  /*06b0*/  IADD3 R23, PT, PT, R17, 0x10, RZ ;  /* 0x0000001011177810 */ /* 0x000fc40007ffe0ff */
[C---:B-1----:R-:W-:Y:S02]  /*06c0*/  @!P2 IADD3 R6, P3, PT, R9.reuse, R6, RZ ;  /* 0x000000060906a210 */ /* 0x042fe40007f7e0ff */
[----:B--2---:R-:W-:Y:S01]  /*06d0*/  @!P2 IADD3 R4, P5, PT, R9, R4, RZ ;  /* 0x000000040904a210 */ /* 0x004fe20007fbe0ff */
[----:B------:R-:W1:Y:S01]  /*06e0*/  @!P4 LDC.64 R40, c[0x0][0x3a0] ;  /* 0x0000e800ff28cb82 */ /* 0x000e620000000a00 */
[----:B------:R-:W-:Y:S02]  /*06f0*/  @!P2 SHF.L.U64.HI R8, R8, 0x1, R15 ;  /* 0x000000010808a819 */ /* 0x000fe4000001020f */
[----:B------:R-:W-:Y:S02]  /*0700*/  MOV R9, R14 ;  /* 0x0000000e00097202 */ /* 0x000fe40000000f00 */
[----:B------:R-:W-:Y:S02]  /*0710*/  ISETP.GE.U32.AND P1, PT, R23, UR12, PT ;  /* 0x0000000c17007c0c */ /* 0x000fe4000bf26070 */
[----:B------:R-:W-:Y:S01]  /*0720*/  SHF.R.S32.HI R37, RZ, 0x1f, R23 ;  /* 0x0000001fff257819 */ /* 0x000fe20000011417 */
[----:B------:R-:W2:Y:S01]  /*0730*/  @!P4 LDC.64 R14, c[0x0][0x3f8] ;  /* 0x0000fe00ff0ecb82 */ /* 0x000ea20000000a00 */
[----:B---3--:R-:W-:-:S02]  /*0740*/  IADD3 R11, PT, PT, R17, 0x40, RZ ;  /* 0x00000040110b7810 */ /* 0x008fc40007ffe0ff */
[----:B------:R-:W-:Y:S02]  /*0750*/  ISETP.GE.AND.EX P1, PT, R37, UR13, PT, P1 ;  /* 0x0000000d25007c0c */ /* 0x000fe4000bf26310 */
[----:B------:R-:W-:Y:S02]  /*0760*/  ISETP.GE.U32.AND P0, PT, R11, UR12, PT ;  /* 0x0000000c0b007c0c */ /* 0x000fe4000bf06070 */
[----:B------:R-:W-:Y:S01]  /*0770*/  SHF.R.S32.HI R45, RZ, 0x1f, R11 ;  /* 0x0000001fff2d7819 */ /* 0x000fe2000001140b */
[----:B------:R-:W3:Y:S01]  /*0780*/  @!P4 LDC.64 R32, c[0x0][0x398] ;  /* 0x0000e600ff20cb82 */ /* 0x000ee20000000a00 */
[C---:B------:R-:W-:Y:S02]  /*0790*/  @!P2 IADD3.X R7, PT, PT, R8.reuse, R7, RZ, P3, !PT ;  /* 0x000000070807a210 */ /* 0x040fe40001ffe4ff */
[----:B------:R-:W-:Y:S01]  /*07a0*/  @!P2 IADD3.X R5, PT, PT, R8, R5, RZ, P5, !PT ;  /* 0x000000050805a210 */ /* 0x000fe20002ffe4ff */
[----:B------:R-:W-:Y:S01]  /*07b0*/  IMAD R8, R9, 0x23, RZ ;  /* 0x0000002309087824 */ /* 0x000fe200078e02ff */
[----:B------:R-:W-:Y:S01]  /*07c0*/  ISETP.GE.AND.EX P0, PT, R45, UR13, PT, P0 ;  /* 0x0000000d2d007c0c */ /* 0x000fe2000bf06300 */
[----:B------:R-:W-:Y:S01]  /*07d0*/  UIMAD.WIDE UR8, UR6, 0x8, UR8 ;  /* 0x00000008060878a5 */ /* 0x000fe2000f8e0208 */
[----:B------:R-:W-:Y:S01]  /*07e0*/  IADD3 R35, PT, PT, R17, 0x50, RZ ;  /* 0x0000005011237810 */ /* 0x000fe20007ffe0ff */
[----:B------:R-:W1:Y:S01]  /*07f0*/  @!P1 LDC.64 R20, c[0x0][0x3f8] ;  /* 0x0000fe00ff149b82 */ /* 0x000e620000000a00 */
[----:B------:R-:W-:Y:S01]  /*0800*/  IADD3 R8, PT, PT, RZ, -R8, RZ ;  /* 0x80000008ff087210 */ /* 0x000fe20007ffe0ff */
[----:B------:R1:W4:Y:S03]  /*0810*/  @!P2 LDG.E R38, desc[UR10][R4.64] ;  /* 0x0000000a0426a981 */ /* 0x000326000c1e1900 */
[----:B------:R-:W-:Y:S01]  /*0820*/  PRMT R25, R8, 0x7710, RZ ;  /* 0x0000771008197816 */ /* 0x000fe200000000ff */
[----:B------:R1:W4:Y:S03]  /*0830*/  @!P2 LDG.E R39, desc[UR10][R6.64] ;  /* 0x0000000a0627a981 */ /* 0x000326000c1e1900 */
[----:B0-----:R-:W-:-:S02]  /*0840*/  IADD3 R2, PT, PT, R25, R2, RZ ;  /* 0x0000000219027210 */ /* 0x001fc40007ffe0ff */
[----:B------:R-:W0:Y:S01]  /*0850*/  @!P0 LDC.64 R24, c[0x0][0x3f8] ;  /* 0x0000fe00ff188b82 */ /* 0x000e220000000a00 */
[----:B--2---:R-:W-:Y:S01]  /*0860*/  @!P4 IMAD R8, R19, R14, RZ ;  /* 0x0000000e1308c224 */ /* 0x004fe200078e02ff */
[----:B------:R-:W-:Y:S02]  /*0870*/  @!P4 MOV R18, R48 ;  /* 0x000000300012c202 */ /* 0x000fe40000000f00 */
[----:B------:R-:W-:Y:S01]  /*0880*/  @!P4 MOV R19, R51 ;  /* 0x000000330013c202 */ /* 0x000fe20000000f00 */
[----:B------:R-:W-:Y:S01]  /*0890*/  @!P4 IMAD R15, R31, R15, R8 ;  /* 0x0000000f1f0fc224 */ /* 0x000fe200078e0208 */
[----:B------:R-:W-:Y:S02]  /*08a0*/  ISETP.GE.U32.AND P3, PT, R35, UR12, PT ;  /* 0x0000000c23007c0c */ /* 0x000fe4000bf66070 */
[----:B------:R-:W-:Y:S01]  /*08b0*/  SHF.R.S32.HI R27, RZ, 0x1f, R35 ;  /* 0x0000001fff1b7819 */ /* 0x000fe20000011423 */
[----:B------:R-:W-:-:S03]  /*08c0*/  @!P4 IMAD.WIDE.U32 R18, R31, R14, R18 ;  /* 0x0000000e1f12c225 */ /* 0x000fc600078e0012 */
[----:B------:R-:W-:Y:S02]  /*08d0*/  ISETP.GE.AND.EX P3, PT, R27, UR13, PT, P3 ;  /* 0x0000000d1b007c0c */ /* 0x000fe4000bf66330 */
[----:B------:R-:W-:Y:S01]  /*08e0*/  @!P4 IADD3 R15, PT, PT, R19, R15, RZ ;  /* 0x0000000f130fc210 */ /* 0x000fe20007ffe0ff */
[----:B-1----:R-:W-:Y:S01]  /*08f0*/  @!P1 IMAD R10, R37, R20, RZ ;  /* 0x00000014250a9224 */ /* 0x002fe200078e02ff */
[C---:B------:R-:W-:Y:S02]  /*0900*/  @!P4 SHF.L.U32 R47, R18.reuse, 0x1, RZ ;  /* 0x00000001122fc819 */ /* 0x040fe400000006ff */
[----:B------:R-:W-:Y:S02]  /*0910*/  @!P4 SHF.L.U64.HI R8, R18, 0x1, R15 ;  /* 0x000000011208c819 */ /* 0x000fe4000001020f */
[----:B------:R-:W-:Y:S01]  /*0920*/  @!P1 MOV R30, R48 ;  /* 0x00000030001e9202 */ /* 0x000fe20000000f00 */
[----:B------:R-:W1:Y:S01]  /*0930*/  @!P0 LDC.64 R18, c[0x0][0x3a0] ;  /* 0x0000e800ff128b82 */ /* 0x000e620000000a00 */
[----:B------:R-:W-:-:S02]  /*0940*/  @!P1 MOV R31, R51 ;  /* 0x00000033001f9202 */ /* 0x000fc40000000f00 */
[----:B------:R-:W-:Y:S02]  /*0950*/  MOV R4, UR8 ;  /* 0x0000000800047c02 */ /* 0x000fe40008000f00 */
[----:B------:R-:W-:-:S03]  /*0960*/  MOV R5, UR9 ;  /* 0x0000000900057c02 */ /* 0x000fc60008000f00 */
[----:B------:R-:W2:Y:S01]  /*0970*/  @!P0 LDC.64 R14, c[0x0][0x398] ;  /* 0x0000e600ff0e8b82 */ /* 0x000ea20000000a00 */
[C---:B------:R-:W-:Y:S02]  /*0980*/  @!P1 IMAD R21, R23.reuse, R21, R10 ;  /* 0x0000001517159224 */ /* 0x040fe400078e020a */
[----:B------:R-:W-:Y:S01]  /*0990*/  @!P1 IMAD.WIDE.U32 R30, R23, R20, R30 ;  /* 0x00000014171e9225 */ /* 0x000fe200078e001e */
[----:B------:R-:W4:Y:S03]  /*09a0*/  LDG.E.64 R4, desc[UR10][R4.64] ;  /* 0x0000000a04047981 */ /* 0x000f26000c1e1b00 */
[----:B0-----:R-:W-:Y:S01]  /*09b0*/  @!P0 IMAD R6, R45, R24, RZ ;  /* 0x000000182d068224 */ /* 0x001fe200078e02ff */
[----:B------:R-:W0:Y:S01]  /*09c0*/  @!P3 LDC.64 R22, c[0x0][0x3f8] ;  /* 0x0000fe00ff16bb82 */ /* 0x000e220000000a00 */
[----:B------:R-:W-:Y:S02]  /*09d0*/  IADD3 R9, PT, PT, R17, 0x60, RZ ;  /* 0x0000006011097810 */ /* 0x000fe40007ffe0ff */
[----:B------:R-:W-:Y:S01]  /*09e0*/  @!P0 IMAD R45, R11, R25, R6 ;  /* 0x000000190b2d8224 */ /* 0x000fe200078e0206 */
[----:B------:R-:W-:-:S02]  /*09f0*/  @!P4 IADD3 R40, P2, PT, R47, R40, RZ ;  /* 0x000000282f28c210 */ /* 0x000fc40007f5e0ff */
[----:B------:R-:W-:Y:S02]  /*0a00*/  @!P0 MOV R6, R48 ;  /* 0x0000003000068202 */ /* 0x000fe40000000f00 */
[----:B------:R-:W-:Y:S02]  /*0a10*/  @!P0 MOV R7, R51 ;  /* 0x0000003300078202 */ /* 0x000fe40000000f00 */
[----:B------:R-:W-:Y:S02]  /*0a20*/  CS2R R36, SRZ ;  /* 0x0000000000247805 */ /* 0x000fe4000001ff00 */
[----:B------:R-:W-:Y:S02]  /*0a30*/  ISETP.GE.U32.AND P6, PT, R9, UR12, PT ;  /* 0x0000000c09007c0c */ /* 0x000fe4000bfc6070 */
[----:B------:R-:W-:Y:S01]  /*0a40*/  SHF.R.S32.HI R29, RZ, 0x1f, R9 ;  /* 0x0000001fff1d7819 */ /* 0x000fe20000011409 */
[----:B------:R-:W-:Y:S01]  /*0a50*/  @!P0 IMAD.WIDE.U32 R24, R11, R24, R6 ;  /* 0x000000180b188225 */ /* 0x000fe200078e0006 */
[----:B------:R-:W-:Y:S01]  /*0a60*/  @!P4 IADD3.X R41, PT, PT, R8, R41, RZ, P2, !PT ;  /* 0x000000290829c210 */ /* 0x000fe200017fe4ff */
[----:B------:R-:W0:Y:S01]  /*0a70*/  @!P3 LDC.64 R10, c[0x0][0x3a0] ;  /* 0x0000e800ff0abb82 */ /* 0x000e220000000a00 */
[----:B------:R-:W-:-:S02]  /*0a80*/  IADD3 R17, PT, PT, R17, 0x70, RZ ;  /* 0x0000007011117810 */ /* 0x000fc40007ffe0ff */
[----:B---3--:R-:W-:Y:S01]  /*0a90*/  @!P4 IADD3 R32, P2, PT, R47, R32, RZ ;  /* 0x000000202f20c210 */ /* 0x008fe20007f5e0ff */
[----:B------:R3:W4:Y:S01]  /*0aa0*/  @!P4 LDG.E R37, desc[UR10][R40.64] ;  /* 0x0000000a2825c981 */ /* 0x000722000c1e1900 */
[----:B------:R-:W-:Y:S02]  /*0ab0*/  ISETP.GE.AND.EX P6, PT, R29, UR13, PT, P6 ;  /* 0x0000000d1d007c0c */ /* 0x000fe4000bfc6360 */
[----:B------:R-:W-:Y:S01]  /*0ac0*/  ISETP.GE.U32.AND P5, PT, R17, UR12, PT ;  /* 0x0000000c11007c0c */ /* 0x000fe2000bfa6070 */
[----:B------:R-:W0:Y:S01]  /*0ad0*/  @!P3 LDC.64 R6, c[0x0][0x398] ;  /* 0x0000e600ff06bb82 */ /* 0x000e220000000a00 */
[----:B------:R-:W-:Y:S02]  /*0ae0*/  SHF.R.S32.HI R13, RZ, 0x1f, R17 ;  /* 0x0000001fff0d7819 */ /* 0x000fe40000011411 */
[----:B------:R-:W-:Y:S02]  /*0af0*/  @!P4 IADD3.X R33, PT, PT, R8, R33, RZ, P2, !PT ;  /* 0x000000210821c210 */ /* 0x000fe400017fe4ff */
[----:B---3--:R-:W-:-:S02]  /*0b00*/  @!P0 IADD3 R41, PT, PT, R25, R45, RZ ;  /* 0x0000002d19298210 */ /* 0x008fc40007ffe0ff */
[C---:B------:R-:W-:Y:S01]  /*0b10*/  @!P0 SHF.L.U32 R25, R24.reuse, 0x1, RZ ;  /* 0x0000000118198819 */ /* 0x040fe200000006ff */
[----:B------:R3:W4:Y:S01]  /*0b20*/  @!P4 LDG.E R36, desc[UR10][R32.64] ;  /* 0x0000000a2024c981 */ /* 0x000722000c1e1900 */
[----:B------:R-:W-:Y:S02]  /*0b30*/  ISETP.GE.AND.EX P5, PT, R13, UR13, PT, P5 ;  /* 0x0000000d0d007c0c */ /* 0x000fe4000bfa6350 */
[----:B------:R-:W-:Y:S02]  /*0b40*/  @!P0 SHF.L.U64.HI R24, R24, 0x1, R41 ;  /* 0x0000000118188819 */ /* 0x000fe40000010229 */
[C---:B-1----:R-:W-:Y:S02]  /*0b50*/  @!P0 IADD3 R18, P2, PT, R25.reuse, R18, RZ ;  /* 0x0000001219128210 */ /* 0x042fe40007f5e0ff */
[----:B--2---:R-:W-:Y:S01]  /*0b60*/  @!P0 IADD3 R14, P4, PT, R25, R14, RZ ;  /* 0x0000000e190e8210 */ /* 0x004fe20007f9e0ff */
[----:B0-----:R-:W-:Y:S01]  /*0b70*/  @!P3 IMAD R8, R27, R22, RZ ;  /* 0x000000161b08b224 */ /* 0x001fe200078e02ff */
[C---:B------:R-:W-:Y:S01]  /*0b80*/  @!P0 IADD3.X R19, PT, PT, R24.reuse, R19, RZ, P2, !PT ;  /* 0x0000001318138210 */ /* 0x040fe200017fe4ff */
[----:B------:R-:W0:Y:S01]  /*0b90*/  @!P6 LDC.64 R26, c[0x0][0x3f8] ;  /* 0x0000fe00ff1aeb82 */ /* 0x000e220000000a00 */
[----:B------:R-:W-:-:S02]  /*0ba0*/  @!P0 IADD3.X R15, PT, PT, R24, R15, RZ, P4, !PT ;  /* 0x0000000f180f8210 */ /* 0x000fc400027fe4ff */
[----:B------:R-:W-:Y:S02]  /*0bb0*/  @!P3 MOV R24, R48 ;  /* 0x000000300018b202 */ /* 0x000fe40000000f00 */
[----:B------:R-:W-:Y:S01]  /*0bc0*/  @!P3 MOV R25, R51 ;  /* 0x000000330019b202 */ /* 0x000fe20000000f00 */
[C---:B------:R-:W-:Y:S02]  /*0bd0*/  @!P3 IMAD R41, R35.reuse, R23, R8 ;  /* 0x000000172329b224 */ /* 0x040fe400078e0208 */
[----:B------:R-:W-:-:S03]  /*0be0*/  @!P3 IMAD.WIDE.U32 R22, R35, R22, R24 ;  /* 0x000000162316b225 */ /* 0x000fc600078e0018 */
[----:B------:R-:W1:Y:S02]  /*0bf0*/  @!P5 LDC.64 R24, c[0x0][0x3f8] ;  /* 0x0000fe00ff18db82 */ /* 0x000e640000000a00 */
[----:B---3--:R-:W-:Y:S02]  /*0c00*/  @!P3 IADD3 R33, PT, PT, R23, R41, RZ ;  /* 0x000000291721b210 */ /* 0x008fe40007ffe0ff */
[C---:B------:R-:W-:Y:S02]  /*0c10*/  @!P3 SHF.L.U32 R23, R22.reuse, 0x1, RZ ;  /* 0x000000011617b819 */ /* 0x040fe400000006ff */
[----:B------:R-:W-:Y:S02]  /*0c20*/  CS2R R34, SRZ ;  /* 0x0000000000227805 */ /* 0x000fe4000001ff00 */
[----:B------:R-:W-:Y:S02]  /*0c30*/  @!P3 SHF.L.U64.HI R22, R22, 0x1, R33 ;  /* 0x000000011616b819 */ /* 0x000fe40000010221 */
[----:B------:R-:W-:-:S02]  /*0c40*/  @!P3 IADD3 R10, P4, PT, R23, R10, RZ ;  /* 0x0000000a170ab210 */ /* 0x000fc40007f9e0ff */
[----:B------:R-:W-:Y:S02]  /*0c50*/  CS2R R32, SRZ ;  /* 0x0000000000207805 */ /* 0x000fe4000001ff00 */
[----:B------:R-:W-:Y:S01]  /*0c60*/  ISETP.NE.AND P2, PT, RZ, UR7, PT ;  /* 0x00000007ff007c0c */ /* 0x000fe2000bf45270 */
[----:B0-----:R-:W-:Y:S01]  /*0c70*/  @!P6 IMAD R8, R29, R26, RZ ;  /* 0x0000001a1d08e224 */ /* 0x001fe200078e02ff */
[----:B------:R-:W-:Y:S01]  /*0c80*/  @!P3 IADD3.X R11, PT, PT, R22, R11, RZ, P4, !PT ;  /* 0x0000000b160bb210 */ /* 0x000fe200027fe4ff */
[----:B------:R0:W2:Y:S04]  /*0c90*/  @!P0 LDG.E R35, desc[UR10][R18.64] ;  /* 0x0000000a12238981 */ /* 0x0000a8000c1e1900 */
[----:B------:R-:W3:Y:S01]  /*0ca0*/  @!P0 LDG.E R34, desc[UR10][R14.64] ;  /* 0x0000000a0e228981 */ /* 0x000ee2000c1e1900 */
[----:B------:R-:W-:Y:S01]  /*0cb0*/  @!P3 IADD3 R6, P0, PT, R23, R6, RZ ;  /* 0x000000061706b210 */ /* 0x000fe20007f1e0ff */
[----:B------:R-:W-:-:S02]  /*0cc0*/  @!P6 IMAD R45, R9, R27, R8 ;  /* 0x0000001b092de224 */ /* 0x000fc400078e0208 */
[----:B------:R0:W3:Y:S01]  /*0cd0*/  @!P3 LDG.E R33, desc[UR10][R10.64] ;  /* 0x0000000a0a21b981 */ /* 0x0000e2000c1e1900 */
[----:B------:R-:W-:Y:S01]  /*0ce0*/  @!P3 IADD3.X R7, PT, PT, R22, R7, RZ, P0, !PT ;  /* 0x000000071607b210 */ /* 0x000fe200007fe4ff */
[----:B-1----:R-:W-:Y:S01]  /*0cf0*/  @!P5 IMAD R8, R13, R24, RZ ;  /* 0x000000180d08d224 */ /* 0x002fe200078e02ff */
[----:B0-----:R-:W0:Y:S03]  /*0d00*/  @!P6 LDC.64 R18, c[0x0][0x3a0] ;  /* 0x0000e800ff12eb82 */ /* 0x001e260000000a00 */
[----:B------:R-:W-:Y:S01]  /*0d10*/  @!P5 IMAD R41, R17, R25, R8 ;  /* 0x000000191129d224 */ /* 0x000fe200078e0208 */
[----:B------:R1:W3:Y:S01]  /*0d20*/  @!P3 LDG.E R32, desc[UR10][R6.64] ;  /* 0x0000000a0620b981 */ /* 0x0002e2000c1e1900 */
[----:B------:R-:W-:-:S03]  /*0d30*/  @!P5 MOV R10, R48 ;  /* 0x00000030000ad202 */ /* 0x000fc60000000f00 */
[----:B------:R-:W0:Y:S01]  /*0d40*/  @!P5 LDC.64 R12, c[0x0][0x3a0] ;  /* 0x0000e800ff0cdb82 */ /* 0x000e220000000a00 */
[----:B------:R-:W-:-:S03]  /*0d50*/  @!P5 MOV R11, R51 ;  /* 0x00000033000bd202 */ /* 0x000fc60000000f00 */
[----:B------:R-:W-:Y:S01]  /*0d60*/  @!P5 IMAD.WIDE.U32 R24, R17, R24, R10 ;  /* 0x000000181118d225 */ /* 0x000fe200078e000a */
[----:B-1----:R-:W-:-:S03]  /*0d70*/  @!P6 MOV R6, R48 ;  /* 0x000000300006e202 */ /* 0x002fc60000000f00 */
[----:B------:R-:W1:Y:S01]  /*0d80*/  @!P6 LDC.64 R14, c[0x0][0x398] ;  /* 0x0000e600ff0eeb82 */ /* 0x000e620000000a00 */
[----:B------:R-:W-:-:S07]  /*0d90*/  @!P6 MOV R7, R51 ;  /* 0x000000330007e202 */ /* 0x000fce0000000f00 */
[----:B------:R-:W1:Y:S01]  /*0da0*/  @!P5 LDC.64 R10, c[0x0][0x398] ;  /* 0x0000e600ff0adb82 */ /* 0x000e620000000a00 */
[----:B------:R-:W-:-:S07]  /*0db0*/  @!P6 IMAD.WIDE.U32 R26, R9, R26, R6 ;  /* 0x0000001a091ae225 */ /* 0x000fce00078e0006 */
[----:B------:R-:W1:Y:S08]  /*0dc0*/  @P2 LDC.64 R46, c[0x0][0x3b0] ;  /* 0x0000ec00ff2e2b82 */ /* 0x000e700000000a00 */
[----:B------:R-:W1:Y:S01]  /*0dd0*/  LDC.64 R22, c[0x0][0x3a8] ;  /* 0x0000ea00ff167b82 */ /* 0x000e620000000a00 */
[----:B------:R-:W-:-:S07]  /*0de0*/  SHF.L.U32 R2, R2, 0x1, RZ ;  /* 0x0000000102027819 */ /* 0x000fce00000006ff */
[----:B------:R-:W1:Y:S01]  /*0df0*/  @!P1 LDC.64 R8, c[0x0][0x3a0] ;  /* 0x0000e800ff089b82 */ /* 0x000e620000000a00 */
[----:B------:R-:W-:-:S07]  /*0e00*/  @!P5 IADD3 R41, PT, PT, R25, R41, RZ ;  /* 0x000000291929d210 */ /* 0x000fce0007ffe0ff */
[----:B------:R-:W1:Y:S01]  /*0e10*/  @!P1 LDC.64 R6, c[0x0][0x398] ;  /* 0x0000e600ff069b82 */ /* 0x000e620000000a00 */
[----:B------:R-:W-:Y:S02]  /*0e20*/  @!P5 SHF.L.U32 R25, R24, 0x1, RZ ;  /* 0x000000011819d819 */ /* 0x000fe400000006ff */
[----:B------:R-:W-:Y:S02]  /*0e30*/  LOP3.LUT R2, R2, 0xffff, RZ, 0xc0, !PT ;  /* 0x0000ffff02027812 */ /* 0x000fe400078ec0ff */
[----:B------:R-:W-:Y:S02]  /*0e40*/  @!P6 IADD3 R45, PT, PT, R27, R45, RZ ;  /* 0x0000002d1b2de210 */ /* 0x000fe40007ffe0ff */
[----:B------:R-:W-:Y:S02]  /*0e50*/  @!P5 SHF.L.U64.HI R24, R24, 0x1, R41 ;  /* 0x000000011818d819 */ /* 0x000fe40000010229 */
[----:B0-----:R-:W-:Y:S02]  /*0e60*/  @!P5 IADD3 R12, P4, PT, R25, R12, RZ ;  /* 0x0000000c190cd210 */ /* 0x001fe40007f9e0ff */
[----:B------:R-:W-:Y:S01]  /*0e70*/  @!P6 SHF.L.U32 R27, R26, 0x1, RZ ;  /* 0x000000011a1be819 */ /* 0x000fe200000006ff */
[----:B------:R-:W-:Y:S01]  /*0e80*/  IMAD R29, R52, 0x46, R2 ;  /* 0x00000046341d7824 */ /* 0x000fe200078e0202 */
[----:B------:R-:W-:-:S02]  /*0e90*/  @!P1 IADD3 R21, PT, PT, R31, R21, RZ ;  /* 0x000000151f159210 */ /* 0x000fc40007ffe0ff */
[----:B------:R-:W-:Y:S02]  /*0ea0*/  @!P5 IADD3.X R13, PT, PT, R24, R13, RZ, P4, !PT ;  /* 0x0000000d180dd210 */ /* 0x000fe400027fe4ff */
[----:B------:R-:W-:Y:S02]  /*0eb0*/  @!P6 SHF.L.U64.HI R26, R26, 0x1, R45 ;  /* 0x000000011a1ae819 */ /* 0x000fe4000001022d */
[C---:B------:R-:W-:Y:S02]  /*0ec0*/  @!P6 IADD3 R18, P0, PT, R27.reuse, R18, RZ ;  /* 0x000000121b12e210 */ /* 0x040fe40007f1e0ff */
[----:B-1----:R-:W-:Y:S02]  /*0ed0*/  @!P6 IADD3 R14, P3, PT, R27, R14, RZ ;  /* 0x0000000e1b0ee210 */ /* 0x002fe40007f7e0ff */
[----:B------:R-:W-:Y:S01]  /*0ee0*/  @!P5 IADD3 R10, P4, PT, R25, R10, RZ ;  /* 0x0000000a190ad210 */ /* 0x000fe20007f9e0ff */
[----:B------:R-:W-:Y:S01]  /*0ef0*/  @P2 IMAD.WIDE R46, R29, 0x2, R46 ;  /* 0x000000021d2e2825 */ /* 0x000fe200078e022e */
[----:B------:R-:W-:-:S02]  /*0f00*/  @!P1 SHF.L.U64.HI R20, R30, 0x1, R21 ;  /* 0x000000011e149819 */ /* 0x000fc40000010215 */
[----:B------:R-:W-:Y:S01]  /*0f10*/  @!P1 SHF.L.U32 R21, R30, 0x1, RZ ;  /* 0x000000011e159819 */ /* 0x000fe200000006ff */
[----:B------:R-:W-:Y:S01]  /*0f20*/  IMAD.WIDE R22, R29, 0x2, R22 ;  /* 0x000000021d167825 */ /* 0x000fe200078e0216 */
[----:B------:R-:W-:Y:S02]  /*0f30*/  CS2R R30, SRZ ;  /* 0x00000000001e7805 */ /* 0x000fe4000001ff00 */
[----:B------:R-:W-:Y:S02]  /*0f40*/  CS2R R28, SRZ ;  /* 0x00000000001c7805 */ /* 0x000fe4000001ff00 */
[C---:B------:R-:W-:Y:S01]  /*0f50*/  @!P6 IADD3.X R19, PT, PT, R26.reuse, R19, RZ, P0, !PT ;  /* 0x000000131a13e210 */ /* 0x040fe200007fe4ff */
[----:B------:R-:W3:Y:S01]  /*0f60*/  @P2 LDG.E.U16 R17, desc[UR10][R46.64] ;  /* 0x0000000a2e112981 */ /* 0x000ee2000c1e1500 */
[----:B------:R-:W-:Y:S02]  /*0f70*/  @!P6 IADD3.X R15, PT, PT, R26, R15, RZ, P3, !PT ;  /* 0x0000000f1a0fe210 */ /* 0x000fe40001ffe4ff */
[----:B------:R-:W-:Y:S01]  /*0f80*/  @!P5 IADD3.X R11, PT, PT, R24, R11, RZ, P4, !PT ;  /* 0x0000000b180bd210 */ /* 0x000fe200027fe4ff */
[----:B------:R-:W3:Y:S01]  /*0f90*/  @P2 LDG.E.U16 R16, desc[UR10][R46.64+0x2] ;  /* 0x0000020a2e102981 */ /* 0x000ee2000c1e1500 */
[----:B------:R-:W-:-:S02]  /*0fa0*/  @!P1 IADD3 R8, P3, PT, R21, R8, RZ ;  /* 0x0000000815089210 */ /* 0x000fc40007f7e0ff */
[----:B------:R-:W-:Y:S01]  /*0fb0*/  @!P1 IADD3 R6, P0, PT, R21, R6, RZ ;  /* 0x0000000615069210 */ /* 0x000fe20007f1e0ff */
[----:B------:R-:W3:Y:S04]  /*0fc0*/  LDG.E.U16 R25, desc[UR10][R22.64+0x2] ;  /* 0x0000020a16197981 */ /* 0x000ee8000c1e1500 */
[----:B------:R-:W3:Y:S04]  /*0fd0*/  LDG.E.U16 R21, desc[UR10][R22.64] ;  /* 0x0000000a16157981 */ /* 0x000ee8000c1e1500 */
[----:B------:R-:W3:Y:S04]  /*0fe0*/  @!P6 LDG.E R31, desc[UR10][R18.64] ;  /* 0x0000000a121fe981 */ /* 0x000ee8000c1e1900 */
[----:B------:R-:W3:Y:S04]  /*0ff0*/  @!P6 LDG.E R30, desc[UR10][R14.64] ;  /* 0x0000000a0e1ee981 */ /* 0x000ee8000c1e1900 */
[----:B------:R-:W3:Y:S04]  /*1000*/  @!P5 LDG.E R29, desc[UR10][R12.64] ;  /* 0x0000000a0c1dd981 */ /* 0x000ee8000c1e1900 */
[----:B------:R0:W3:Y:S01]  /*1010*/  @!P5 LDG.E R28, desc[UR10][R10.64] ;  /* 0x0000000a0a1cd981 */ /* 0x0000e2000c1e1900 */
[----:B------:R-:W-:Y:S01]  /*1020*/  @!P1 IADD3.X R7, PT, PT, R20, R7, RZ, P0, !PT ;  /* 0x0000000714079210 */ /* 0x000fe200007fe4ff */
[----:B------:R-:W-:Y:S01]  /*1030*/  UISETP.NE.AND UP1, UPT, UR7, URZ, UPT ;  /* 0x000000ff0700728c */ /* 0x000fe2000bf25270 */
[----:B------:R-:W-:-:S02]  /*1040*/  CS2R R40, SRZ ;  /* 0x0000000000287805 */ /* 0x000fc4000001ff00 */
[----:B------:R-:W-:Y:S01]  /*1050*/  @!P1 IADD3.X R9, PT, PT, R20, R9, RZ, P3, !PT ;  /* 0x0000000914099210 */ /* 0x000fe20001ffe4ff */
[----:B------:R-:W-:-:S03]  /*1060*/  UMOV UR9, 0x3f800000 ;  /* 0x3f80000000097882 */ /* 0x000fc60000000000 */
[----:B------:R-:W5:Y:S04]  /*1070*/  @!P1 LDG.E R40, desc[UR10][R6.64] ;  /* 0x0000000a06289981 */ /* 0x000f68000c1e1900 */
[----:B------:R1:W5:Y:S01]  /*1080*/  @!P1 LDG.E R41, desc[UR10][R8.64] ;  /* 0x0000000a08299981 */ /* 0x000362000c1e1900 */
        /* <DEDUP_REMOVED lines=10> */
[----:B-1----:R-:W-:Y:S02]  /*1130*/  PRMT R8, R43, 0x7632, R8 ;  /* 0x000076322b087816 */ /* 0x002fe40000000008 */
[----:B------:R-:W-:Y:S02]  /*1140*/  PRMT R9, R42, 0x7632, R9 ;  /* 0x000076322a097816 */ /* 0x000fe40000000009 */
[----:B------:R-:W-:Y:S02]  /*1150*/  PRMT R22, R39, 0x7632, R22 ;  /* 0x0000763227167816 */ /* 0x000fe40000000016 */
[----:B------:R-:W-:Y:S02]  /*1160*/  PRMT R15, R37, 0x7632, R15 ;  /* 0x00007632250f7816 */ /* 0x000fe4000000000f */
[----:B0-----:R-:W-:-:S02]  /*1170*/  @P0 R2UR UR5, R10 ;  /* 0x000000000a0502ca */ /* 0x001fc400000e0000 */
[----:B------:R-:W-:Y:S02]  /*1180*/  PRMT R20, R36, 0x7632, R20 ;  /* 0x0000763224147816 */ /* 0x000fe40000000014 */
[----:B--2---:R-:W-:Y:S02]  /*1190*/  PRMT R18, R35, 0x7632, R18 ;  /* 0x0000763223127816 */ /* 0x004fe40000000012 */
[----:B---3--:R-:W-:-:S07]  /*11a0*/  PRMT R19, R33, 0x7632, R19 ;  /* 0x0000763221137816 */ /* 0x008fce0000000013 */
[----:B------:R-:W-:Y:S01]  /*11b0*/  @UP0 UMOV UR9, UR5 ;  /* 0x0000000500090c82 */ /* 0x000fe20008000000 */
[----:B------:R-:W-:Y:S02]  /*11c0*/  @P2 SHF.L.U32 R4, R17, 0x10, RZ ;  /* 0x0000001011042819 */ /* 0x000fe400000006ff */
[----:B------:R-:W-:Y:S02]  /*11d0*/  PRMT R17, R34, 0x7632, R17 ;  /* 0x0000763222117816 */ /* 0x000fe40000000011 */
[----:B------:R-:W-:Y:S02]  /*11e0*/  @P2 SHF.L.U32 R5, R16, 0x10, RZ ;  /* 0x0000001010052819 */ /* 0x000fe400000006ff */
[----:B------:R-:W-:Y:S02]  /*11f0*/  PRMT R16, R32, 0x7632, R16 ;  /* 0x0000763220107816 */ /* 0x000fe40000000010 */
[----:B------:R-:W-:Y:S02]  /*1200*/  SHF.L.U32 R6, R25, 0x10, RZ ;  /* 0x0000001019067819 */ /* 0x000fe400000006ff */
[----:B------:R-:W-:-:S02]  /*1210*/  SHF.L.U32 R7, R21, 0x10, RZ ;  /* 0x0000001015077819 */ /* 0x000fc400000006ff */
        /* <DEDUP_REMOVED lines=19> */
[----:B-----5:R-:W-:Y:S01]  /*1350*/  SHF.L.U32 R24, R41, 0x10, RZ ;  /* 0x0000001029187819 */ /* 0x020fe200000006ff */
[----:B------:R-:W-:Y:S01]  /*1360*/  FFMA.FTZ R13, R8, R13, RZ ;  /* 0x0000000d080d7223 */ /* 0x000fe200000100ff */
[----:B------:R-:W-:Y:S01]  /*1370*/  FADD.FTZ R23, R27, R46 ;  /* 0x0000002e1b177221 */ /* 0x000fe20000010000 */
[----:B------:R-:W-:Y:S01]  /*1380*/  SHF.L.U32 R46, R40, 0x10, RZ ;  /* 0x00000010282e7819 */ /* 0x000fe200000006ff */
[----:B------:R-:W-:Y:S01]  /*1390*/  FFMA.FTZ R27, R26, R27, R25 ;  /* 0x0000001b1a1b7223 */ /* 0x000fe20000010019 */
[----:B------:R-:W-:Y:S01]  /*13a0*/  FADD.FTZ R24, R24, -UR14 ;  /* 0x8000000e18187e21 */ /* 0x000fe20008010000 */
[----:B------:R-:W-:Y:S01]  /*13b0*/  FADD.FTZ R45, RZ, R8 ;  /* 0x00000008ff2d7221 */ /* 0x000fe20000010000 */
[----:B------:R-:W-:Y:S01]  /*13c0*/  FADD.FTZ R19, R19, -UR14 ;  /* 0x8000000e13137e21 */ /* 0x000fe20008010000 */
[----:B------:R-:W-:Y:S01]  /*13d0*/  SHF.L.U32 R16, R16, 0x10, RZ ;  /* 0x0000001010107819 */ /* 0x000fe200000006ff */
[----:B------:R-:W-:Y:S01]  /*13e0*/  FMUL.FTZ R25, R24, UR9 ;  /* 0x0000000918197c20 */ /* 0x000fe20008410000 */
[----:B------:R-:W-:Y:S01]  /*13f0*/  FMUL.FTZ R24, R7, R46 ;  /* 0x0000002e07187220 */ /* 0x000fe20000410000 */
[--C-:B------:R-:W-:Y:S01]  /*1400*/  FADD.FTZ R8, R46, R45.reuse ;  /* 0x0000002d2e087221 */ /* 0x100fe20000010000 */
[----:B------:R-:W-:Y:S01]  /*1410*/  PRMT R45, R40, 0x7632, R45 ;  /* 0x00007632282d7816 */ /* 0x000fe2000000002d */
[----:B------:R-:W-:Y:S01]  /*1420*/  FFMA.FTZ R13, R46, R25, R13 ;  /* 0x000000192e0d7223 */ /* 0x000fe2000001000d */
[----:B------:R-:W-:Y:S01]  /*1430*/  FFMA.FTZ R27, R25, R24, R27 ;  /* 0x00000018191b7223 */ /* 0x000fe2000001001b */
[----:B------:R-:W-:Y:S01]  /*1440*/  PRMT R25, R41, 0x7632, R25 ;  /* 0x0000763229197816 */ /* 0x000fe20000000019 */
[----:B------:R-:W-:Y:S01]  /*1450*/  FFMA.FTZ R46, R9, R26, RZ ;  /* 0x0000001a092e7223 */ /* 0x000fe200000100ff */
[----:B------:R-:W-:Y:S01]  /*1460*/  SHF.L.U32 R45, R45, 0x10, RZ ;  /* 0x000000102d2d7819 */ /* 0x000fe200000006ff */
[----:B------:R-:W-:Y:S01]  /*1470*/  FADD.FTZ R9, RZ, R9 ;  /* 0x00000009ff097221 */ /* 0x000fe20000010000 */
[----:B------:R-:W-:Y:S01]  /*1480*/  SHF.L.U32 R25, R25, 0x10, RZ ;  /* 0x0000001019197819 */ /* 0x000fe200000006ff */
[----:B------:R-:W-:Y:S01]  /*1490*/  FADD.FTZ R24, R23, R24 ;  /* 0x0000001817187221 */ /* 0x000fe20000010000 */
[----:B------:R-:W-:-:S02]  /*14a0*/  SHF.L.U32 R12, R12, 0x10, RZ ;  /* 0x000000100c0c7819 */ /* 0x000fc400000006ff */
[----:B------:R-:W-:Y:S01]  /*14b0*/  SHF.L.U32 R14, R14, 0x10, RZ ;  /* 0x000000100e0e7819 */ /* 0x000fe200000006ff */
[----:B------:R-:W-:Y:S02]  /*14c0*/  FADD.FTZ R25, R25, -UR14 ;  /* 0x8000000e19197e21 */ /* 0x000fe40008010000 */
[----:B------:R-:W-:Y:S02]  /*14d0*/  FADD.FTZ R12, R12, -UR14 ;  /* 0x8000000e0c0c7e21 */ /* 0x000fe40008010000 */
[----:B------:R-:W-:Y:S01]  /*14e0*/  FMUL.FTZ R26, R25, UR9 ;  /* 0x00000009191a7c20 */ /* 0x000fe20008410000 */
[----:B------:R-:W-:-:S03]  /*14f0*/  FADD.FTZ R25, R45, R9 ;  /* 0x000000092d197221 */ /* 0x000fc60000010000 */
[----:B------:R-:W-:Y:S01]  /*1500*/  FFMA.FTZ R9, R45, R26, R46 ;  /* 0x0000001a2d097223 */ /* 0x000fe2000001002e */
[----:B------:R-:W-:-:S04]  /*1510*/  FMUL.FTZ R45, R6, R45 ;  /* 0x0000002d062d7220 */ /* 0x000fc80000410000 */
[----:B------:R-:W-:Y:S01]  /*1520*/  FFMA.FTZ R27, R26, R45, R27 ;  /* 0x0000002d1a1b7223 */ /* 0x000fe2000001001b */
[----:B------:R-:W-:Y:S01]  /*1530*/  SHF.L.U32 R26, R39, 0x10, RZ ;  /* 0x00000010271a7819 */ /* 0x000fe200000006ff */
[----:B------:R-:W-:Y:S01]  /*1540*/  FADD.FTZ R23, R45, R24 ;  /* 0x000000182d177221 */ /* 0x000fe20000010000 */
[----:B------:R-:W-:-:S03]  /*1550*/  SHF.L.U32 R24, R22, 0x10, RZ ;  /* 0x0000001016187819 */ /* 0x000fc600000006ff */
[----:B------:R-:W-:Y:S01]  /*1560*/  FADD.FTZ R45, R26, -UR14 ;  /* 0x8000000e1a2d7e21 */ /* 0x000fe20008010000 */
[----:B------:R-:W-:-:S03]  /*1570*/  SHF.L.U32 R26, R38, 0x10, RZ ;  /* 0x00000010261a7819 */ /* 0x000fc600000006ff */
[----:B------:R-:W-:Y:S02]  /*1580*/  FMUL.FTZ R46, R45, UR9 ;  /* 0x000000092d2e7c20 */ /* 0x000fe40008410000 */
[----:B------:R-:W-:Y:S01]  /*1590*/  FMUL.FTZ R22, R7, R26 ;  /* 0x0000001a07167220 */ /* 0x000fe20000410000 */
[----:B------:R-:W-:Y:S01]  /*15a0*/  FADD.FTZ R8, R8, R26 ;  /* 0x0000001a08087221 */ /* 0x000fe20000010000 */
[----:B------:R-:W-:Y:S01]  /*15b0*/  FFMA.FTZ R13, R26, R46, R13 ;  /* 0x0000002e1a0d7223 */ /* 0x000fe2000001000d */
[----:B------:R-:W-:Y:S01]  /*15c0*/  FADD.FTZ R26, R24, -UR14 ;  /* 0x8000000e181a7e21 */ /* 0x000fe20008010000 */
[----:B------:R-:W-:Y:S01]  /*15d0*/  SHF.L.U32 R24, R21, 0x10, RZ ;  /* 0x0000001015187819 */ /* 0x000fe200000006ff */
[----:B------:R-:W-:Y:S01]  /*15e0*/  FFMA.FTZ R27, R46, R22, R27 ;  /* 0x000000162e1b7223 */ /* 0x000fe2000001001b */
[----:B------:R-:W-:Y:S01]  /*15f0*/  SHF.L.U32 R21, R37, 0x10, RZ ;  /* 0x0000001025157819 */ /* 0x000fe200000006ff */
[----:B------:R-:W-:Y:S01]  /*1600*/  FMUL.FTZ R26, R26, UR9 ;  /* 0x000000091a1a7c20 */ /* 0x000fe20008410000 */
[----:B------:R-:W-:Y:S01]  /*1610*/  FADD.FTZ R23, R23, R22 ;  /* 0x0000001617177221 */ /* 0x000fe20000010000 */
[----:B------:R-:W-:Y:S01]  /*1620*/  FMUL.FTZ R22, R6, R24 ;  /* 0x0000001806167220 */ /* 0x000fe20000410000 */
[----:B------:R-:W-:Y:S01]  /*1630*/  FADD.FTZ R25, R25, R24 ;  /* 0x0000001819197221 */ /* 0x000fe20000010000 */
[----:B------:R-:W-:Y:S01]  /*1640*/  FADD.FTZ R21, R21, -UR14 ;  /* 0x8000000e15157e21 */ /* 0x000fe20008010000 */
[----:B------:R-:W-:Y:S01]  /*1650*/  FFMA.FTZ R9, R24, R26, R9 ;  /* 0x0000001a18097223 */ /* 0x000fe20000010009 */
[----:B------:R-:W-:Y:S01]  /*1660*/  FFMA.FTZ R27, R26, R22, R27 ;  /* 0x000000161a1b7223 */ /* 0x000fe2000001001b */
[----:B------:R-:W-:Y:S01]  /*1670*/  SHF.L.U32 R24, R36, 0x10, RZ ;  /* 0x0000001024187819 */ /* 0x000fe200000006ff */
[----:B------:R-:W-:Y:S01]  /*1680*/  FMUL.FTZ R26, R21, UR9 ;  /* 0x00000009151a7c20 */ /* 0x000fe20008410000 */
[----:B------:R-:W-:Y:S01]  /*1690*/  FADD.FTZ R21, R22, R23 ;  /* 0x0000001716157221 */ /* 0x000fe20000010000 */
[----:B------:R-:W-:-:S02]  /*16a0*/  SHF.L.U32 R22, R15, 0x10, RZ ;  /* 0x000000100f167819 */ /* 0x000fc400000006ff */
[----:B------:R-:W-:Y:S01]  /*16b0*/  FADD.FTZ R8, R8, R24 ;  /* 0x0000001808087221 */ /* 0x000fe20000010000 */
[----:B------:R-:W-:Y:S01]  /*16c0*/  FFMA.FTZ R13, R24, R26, R13 ;  /* 0x0000001a180d7223 */ /* 0x000fe2000001000d */
[----:B------:R-:W-:Y:S01]  /*16d0*/  FMUL.FTZ R24, R7, R24 ;  /* 0x0000001807187220 */ /* 0x000fe20000410000 */
[----:B------:R-:W-:Y:S01]  /*16e0*/  FADD.FTZ R22, R22, -UR14 ;  /* 0x8000000e16167e21 */ /* 0x000fe20008010000 */
[----:B------:R-:W-:Y:S02]  /*16f0*/  SHF.L.U32 R23, R35, 0x10, RZ ;  /* 0x0000001023177819 */ /* 0x000fe400000006ff */
[----:B------:R-:W-:Y:S01]  /*1700*/  FFMA.FTZ R15, R26, R24, R27 ;  /* 0x000000181a0f7223 */ /* 0x000fe2000001001b */
[----:B------:R-:W-:Y:S01]  /*1710*/  FADD.FTZ R21, R21, R24 ;  /* 0x0000001815157221 */ /* 0x000fe20000010000 */
[----:B------:R-:W-:Y:S01]  /*1720*/  SHF.L.U32 R24, R20, 0x10, RZ ;  /* 0x0000001014187819 */ /* 0x000fe200000006ff */
[----:B------:R-:W-:Y:S01]  /*1730*/  FMUL.FTZ R20, R22, UR9 ;  /* 0x0000000916147c20 */ /* 0x000fe20008410000 */
[----:B------:R-:W-:Y:S01]  /*1740*/  FADD.FTZ R26, R23, -UR14 ;  /* 0x8000000e171a7e21 */ /* 0x000fe20008010000 */
[----:B------:R-:W-:-:S02]  /*1750*/  SHF.L.U32 R22, R34, 0x10, RZ ;  /* 0x0000001022167819 */ /* 0x000fc400000006ff */
[----:B------:R-:W-:Y:S01]  /*1760*/  FADD.FTZ R25, R25, R24 ;  /* 0x0000001819197221 */ /* 0x000fe20000010000 */
[----:B------:R-:W-:Y:S01]  /*1770*/  FFMA.FTZ R9, R24, R20, R9 ;  /* 0x0000001418097223 */ /* 0x000fe20000010009 */
[----:B------:R-:W-:Y:S01]  /*1780*/  FMUL.FTZ R24, R6, R24 ;  /* 0x0000001806187220 */ /* 0x000fe20000410000 */
[----:B------:R-:W-:Y:S01]  /*1790*/  SHF.L.U32 R23, R18, 0x10, RZ ;  /* 0x0000001012177819 */ /* 0x000fe200000006ff */
[----:B------:R-:W-:Y:S01]  /*17a0*/  FMUL.FTZ R18, R26, UR9 ;  /* 0x000000091a127c20 */ /* 0x000fe20008410000 */
[----:B------:R-:W-:Y:S01]  /*17b0*/  FMUL.FTZ R26, R7, R22 ;  /* 0x00000016071a7220 */ /* 0x000fe20000410000 */
[----:B------:R-:W-:Y:S01]  /*17c0*/  FADD.FTZ R21, R24, R21 ;  /* 0x0000001518157221 */ /* 0x000fe20000010000 */
[----:B------:R-:W-:Y:S01]  /*17d0*/  FADD.FTZ R8, R8, R22 ;  /* 0x0000001608087221 */ /* 0x000fe20000010000 */
[----:B------:R-:W-:Y:S01]  /*17e0*/  FFMA.FTZ R13, R22, R18, R13 ;  /* 0x00000012160d7223 */ /* 0x000fe2000001000d */
[----:B------:R-:W-:Y:S01]  /*17f0*/  FFMA.FTZ R15, R20, R24, R15 ;  /* 0x00000018140f7223 */ /* 0x000fe2000001000f */
[----:B------:R-:W-:Y:S01]  /*1800*/  FADD.FTZ R23, R23, -UR14 ;  /* 0x8000000e17177e21 */ /* 0x000fe20008010000 */
[----:B------:R-:W-:Y:S01]  /*1810*/  SHF.L.U32 R22, R17, 0x10, RZ ;  /* 0x0000001011167819 */ /* 0x000fe200000006ff */
[----:B------:R-:W-:Y:S01]  /*1820*/  FADD.FTZ R24, R21, R26 ;  /* 0x0000001a15187221 */ /* 0x000fe20000010000 */
[----:B------:R-:W-:Y:S01]  /*1830*/  SHF.L.U32 R21, R33, 0x10, RZ ;  /* 0x0000001021157819 */ /* 0x000fe200000006ff */
[----:B------:R-:W-:Y:S01]  /*1840*/  FMUL.FTZ R20, R23, UR9 ;  /* 0x0000000917147c20 */ /* 0x000fe20008410000 */
[----:B------:R-:W-:Y:S01]  /*1850*/  FFMA.FTZ R17, R18, R26, R15 ;  /* 0x0000001a12117223 */ /* 0x000fe2000001000f */
[----:B------:R-:W-:Y:S01]  /*1860*/  FMUL.FTZ R15, R6, R22 ;  /* 0x00000016060f7220 */ /* 0x000fe20000410000 */
[----:B------:R-:W-:Y:S01]  /*1870*/  SHF.L.U32 R18, R32, 0x10, RZ ;  /* 0x0000001020127819 */ /* 0x000fe200000006ff */
[----:B------:R-:W-:Y:S01]  /*1880*/  FADD.FTZ R21, R21, -UR14 ;  /* 0x8000000e15157e21 */ /* 0x000fe20008010000 */
[----:B------:R-:W-:Y:S01]  /*1890*/  FADD.FTZ R25, R25, R22 ;  /* 0x0000001619197221 */ /* 0x000fe20000010000 */
[----:B------:R-:W-:Y:S01]  /*18a0*/  FFMA.FTZ R9, R22, R20, R9 ;  /* 0x0000001416097223 */ /* 0x000fe20000010009 */
[----:B------:R-:W-:Y:S01]  /*18b0*/  FADD.FTZ R24, R15, R24 ;  /* 0x000000180f187221 */ /* 0x000fe20000010000 */
[----:B------:R-:W-:Y:S01]  /*18c0*/  FFMA.FTZ R22, R20, R15, R17 ;  /* 0x0000000f14167223 */ /* 0x000fe20000010011 */
[----:B------:R-:W-:Y:S01]  /*18d0*/  FMUL.FTZ R17, R7, R18 ;  /* 0x0000001207117220 */ /* 0x000fe20000410000 */
[----:B------:R-:W-:Y:S01]  /*18e0*/  FMUL.FTZ R15, R21, UR9 ;  /* 0x00000009150f7c20 */ /* 0x000fe20008410000 */
[----:B------:R-:W-:Y:S01]  /*18f0*/  FMUL.FTZ R20, R19, UR9 ;  /* 0x0000000913147c20 */ /* 0x000fe20008410000 */
[----:B------:R-:W-:Y:S01]  /*1900*/  SHF.L.U32 R21, R31, 0x10, RZ ;  /* 0x000000101f157819 */ /* 0x000fe200000006ff */
[----:B------:R-:W-:Y:S01]  /*1910*/  FADD.FTZ R24, R24, R17 ;  /* 0x0000001118187221 */ /* 0x000fe20000010000 */
[----:B------:R-:W-:Y:S01]  /*1920*/  FFMA.FTZ R19, R15, R17, R22 ;  /* 0x000000110f137223 */ /* 0x000fe20000010016 */
[----:B------:R-:W-:Y:S01]  /*1930*/  FADD.FTZ R25, R25, R16 ;  /* 0x0000001019197221 */ /* 0x000fe20000010000 */
        /* <DEDUP_REMOVED lines=13> */
[----:B------:R-:W-:Y:S01]  /*1a10*/  FMUL.FTZ R20, R6, R14 ;  /* 0x0000000e06147220 */ /* 0x000fe20000410000 */
[----:B------:R-:W-:Y:S01]  /*1a20*/  FMUL.FTZ R19, R12, UR9 ;  /* 0x000000090c137c20 */ /* 0x000fe20008410000 */
[----:B------:R-:W-:Y:S01]  /*1a30*/  SHF.L.U32 R12, R28, 0x10, RZ ;  /* 0x000000101c0c7819 */ /* 0x000fe200000006ff */
[----:B------:R-:W-:Y:S01]  /*1a40*/  FADD.FTZ R21, R21, R16 ;  /* 0x0000001015157221 */ /* 0x000fe20000010000 */
[----:B------:R-:W-:Y:S01]  /*1a50*/  FADD.FTZ R24, R20, R23 ;  /* 0x0000001714187221 */ /* 0x000fe20000010000 */
[----:B------:R-:W-:Y:S01]  /*1a60*/  FFMA.FTZ R22, R19, R20, R22 ;  /* 0x0000001413167223 */ /* 0x000fe20000010016 */
[----:B------:R-:W-:Y:S01]  /*1a70*/  SHF.L.U32 R20, R10, 0x10, RZ ;  /* 0x000000100a147819 */ /* 0x000fe200000006ff */
[----:B------:R-:W-:Y:S01]  /*1a80*/  FADD.FTZ R23, R26, -UR14 ;  /* 0x8000000e1a177e21 */ /* 0x000fe20008010000 */
[----:B------:R-:W-:Y:S01]  /*1a90*/  SHF.L.U32 R13, R11, 0x10, RZ ;  /* 0x000000100b0d7819 */ /* 0x000fe200000006ff */
[----:B------:R-:W-:Y:S01]  /*1aa0*/  FMUL.FTZ R27, R7, R12 ;  /* 0x0000000c071b7220 */ /* 0x000fe20000410000 */
[----:B------:R-:W-:Y:S01]  /*1ab0*/  FFMA.FTZ R15, R16, R17, R15 ;  /* 0x00000011100f7223 */ /* 0x000fe2000001000f */
        /* <DEDUP_REMOVED lines=11> */
[----:B------:R-:W-:Y:S01]  /*1b70*/  FADD.FTZ R16, R9, R24 ;  /* 0x0000001809107221 */ /* 0x000fe20000010000 */
[----:B------:R-:W-:Y:S01]  /*1b80*/  FFMA.FTZ R17, R20, R9, R27 ;  /* 0x0000000914117223 */ /* 0x000fe2000001001b */
[----:B------:R-:W-:Y:S01]  /*1b90*/  FFMA.FTZ R13, R13, R20, R18 ;  /* 0x000000140d0d7223 */ /* 0x000fe20000010012 */
[----:B------:R-:W-:Y:S06]  /*1ba0*/  BRA `(.L_x_241) ;  /* 0x0000001000c07947 */ /* 0x000fec0003800000 */
.L_x_240:
[----:B------:R-:W-:Y:S02]  /*1bb0*/  SHF.L.U32 R8, R43, 0x10, RZ ;  /* 0x000000102b087819 */ /* 0x000fe400000006ff */
[----:B-----5:R-:W-:Y:S02]  /*1bc0*/  SHF.L.U32 R9, R41, 0x10, RZ ;  /* 0x0000001029097819 */ /* 0x020fe400000006ff */
[----:B------:R-:W-:Y:S01]  /*1bd0*/  PRMT R14, R43, 0x7632, R14 ;  /* 0x000076322b0e7816 */ /* 0x000fe2000000000e */
        /* <DEDUP_REMOVED lines=20> */
[----:B------:R-:W-:-:S02]  /*1d20*/  FMUL.FTZ R16, R21, -1.4426950216293334961 ;  /* 0xbfb8aa3b15107820 */ /* 0x000fc40000410000 */
[----:B------:R-:W-:-:S04]  /*1d30*/  FMUL.FTZ R22, R26, -1.4426950216293334961 ;  /* 0xbfb8aa3b1a167820 */ /* 0x000fc80000410000 */
[----:B------:R-:W2:Y:S01]  /*1d40*/  MUFU.EX2 R16, R16 ;  /* 0x0000001000107308 */ /* 0x000ea20000000800 */
[----:B0-----:R-:W-:Y:S01]  /*1d50*/  FADD.FTZ R15, R9, 1 ;  /* 0x3f800000090f7421 */ /* 0x001fe20000010000 */
[----:B-1----:R-:W-:-:S05]  /*1d60*/  FADD.FTZ R19, R17, 1 ;  /* 0x3f80000011137421 */ /* 0x002fca0000010000 */
[----:B------:R-:W0:Y:S01]  /*1d70*/  MUFU.RCP R15, R15 ;  /* 0x0000000f000f7308 */ /* 0x000e220000001000 */
[----:B--2---:R-:W-:-:S07]  /*1d80*/  FADD.FTZ R14, R16, 1 ;  /* 0x3f800000100e7421 */ /* 0x004fce0000010000 */
[----:B------:R1:W2:Y:S08]  /*1d90*/  MUFU.RCP R9, R19 ;  /* 0x0000001300097308 */ /* 0x0002b00000001000 */
[----:B------:R-:W3:Y:S01]  /*1da0*/  MUFU.RCP R14, R14 ;  /* 0x0000000e000e7308 */ /* 0x000ee20000001000 */
[----:B-1----:R-:W-:Y:S01]  /*1db0*/  PRMT R19, R42, 0x7632, R19 ;  /* 0x000076322a137816 */ /* 0x002fe20000000013 */
[----:B0-----:R-:W-:Y:S01]  /*1dc0*/  FADD.FTZ R16, -R15, 1 ;  /* 0x3f8000000f107421 */ /* 0x001fe20000010100 */
[----:B------:R-:W-:-:S02]  /*1dd0*/  FMUL.FTZ R20, R20, R15 ;  /* 0x0000000f14147220 */ /* 0x000fc40000410000 */
[----:B------:R-:W-:Y:S01]  /*1de0*/  SHF.L.U32 R19, R19, 0x10, RZ ;  /* 0x0000001013137819 */ /* 0x000fe200000006ff */
[----:B------:R-:W-:Y:S01]  /*1df0*/  FFMA.FTZ R15, R13, R16, 1 ;  /* 0x3f8000000d0f7423 */ /* 0x000fe20000010010 */
[----:B------:R-:W-:Y:S01]  /*1e00*/  PRMT R16, R41, 0x7632, R16 ;  /* 0x0000763229107816 */ /* 0x000fe20000000010 */
[----:B------:R-:W0:Y:S01]  /*1e10*/  MUFU.EX2 R13, R22 ;  /* 0x00000016000d7308 */ /* 0x000e220000000800 */
[----:B--2---:R-:W-:Y:S02]  /*1e20*/  FADD.FTZ R17, -R9, 1 ;  /* 0x3f80000009117421 */ /* 0x004fe40000010100 */
[----:B------:R-:W-:Y:S01]  /*1e30*/  SHF.L.U32 R16, R16, 0x10, RZ ;  /* 0x0000001010107819 */ /* 0x000fe200000006ff */
[----:B------:R-:W-:Y:S01]  /*1e40*/  FMUL.FTZ R20, R20, R15 ;  /* 0x0000000f14147220 */ /* 0x000fe20000410000 */
[----:B------:R-:W-:Y:S01]  /*1e50*/  PRMT R15, R39, 0x7632, R15 ;  /* 0x00007632270f7816 */ /* 0x000fe2000000000f */
[----:B------:R-:W-:Y:S01]  /*1e60*/  FFMA.FTZ R18, R18, R17, 1 ;  /* 0x3f80000012127423 */ /* 0x000fe20000010011 */
[----:B------:R-:W-:Y:S01]  /*1e70*/  SHF.L.U32 R17, R37, 0x10, RZ ;  /* 0x0000001025117819 */ /* 0x000fe200000006ff */
[----:B------:R-:W-:Y:S01]  /*1e80*/  FADD.FTZ R47, R16, -UR14 ;  /* 0x8000000e102f7e21 */ /* 0x000fe20008010000 */
[----:B------:R-:W-:Y:S01]  /*1e90*/  SHF.L.U32 R15, R15, 0x10, RZ ;  /* 0x000000100f0f7819 */ /* 0x000fe200000006ff */
[----:B---3--:R-:W-:Y:S01]  /*1ea0*/  FMUL.FTZ R16, R19, R14 ;  /* 0x0000000e13107220 */ /* 0x008fe20000410000 */
[----:B------:R-:W-:Y:S01]  /*1eb0*/  FADD.FTZ R14, -R14, 1 ;  /* 0x3f8000000e0e7421 */ /* 0x000fe20000010100 */
[----:B------:R-:W-:Y:S01]  /*1ec0*/  FMUL.FTZ R47, R47, UR9 ;  /* 0x000000092f2f7c20 */ /* 0x000fe20008410000 */
[----:B------:R-:W-:Y:S01]  /*1ed0*/  FADD.FTZ R17, R17, -UR14 ;  /* 0x8000000e11117e21 */ /* 0x000fe20008010000 */
[----:B0-----:R-:W-:Y:S01]  /*1ee0*/  FADD.FTZ R19, R13, 1 ;  /* 0x3f8000000d137421 */ /* 0x001fe20000010000 */
[----:B------:R-:W-:Y:S01]  /*1ef0*/  FFMA.FTZ R21, R21, R14, 1 ;  /* 0x3f80000015157423 */ /* 0x000fe2000001000e */
[--C-:B------:R-:W-:Y:S01]  /*1f00*/  FFMA.FTZ R14, R6, R47, R5.reuse ;  /* 0x0000002f060e7223 */ /* 0x100fe20000010005 */
[----:B------:R-:W-:Y:S01]  /*1f10*/  FMUL.FTZ R17, R17, UR9 ;  /* 0x0000000911117c20 */ /* 0x000fe20008410000 */
[----:B------:R-:W-:Y:S01]  /*1f20*/  FADD.FTZ R15, R15, -UR14 ;  /* 0x8000000e0f0f7e21 */ /* 0x000fe20008010000 */
[----:B------:R-:W-:Y:S01]  /*1f30*/  FMUL.FTZ R13, R24, R9 ;  /* 0x00000009180d7220 */ /* 0x000fe20000410000 */
[----:B------:R-:W-:Y:S01]  /*1f40*/  FMUL.FTZ R22, R14, -1.4426950216293334961 ;  /* 0xbfb8aa3b0e167820 */ /* 0x000fe20000410000 */
[----:B------:R-:W-:Y:S01]  /*1f50*/  FFMA.FTZ R9, R7, R17, R4 ;  /* 0x0000001107097223 */ /* 0x000fe20000010004 */
[----:B------:R-:W0:Y:S01]  /*1f60*/  MUFU.RCP R19, R19 ;  /* 0x0000001300137308 */ /* 0x000e220000001000 */
[----:B------:R-:W-:Y:S01]  /*1f70*/  FMUL.FTZ R15, R15, UR9 ;  /* 0x000000090f0f7c20 */ /* 0x000fe20008410000 */
[----:B------:R-:W-:Y:S01]  /*1f80*/  FMUL.FTZ R18, R13, R18 ;  /* 0x000000120d127220 */ /* 0x000fe20000410000 */
[----:B------:R-:W-:Y:S01]  /*1f90*/  FMUL.FTZ R24, R9, -1.4426950216293334961 ;  /* 0xbfb8aa3b09187820 */ /* 0x000fe20000410000 */
[----:B------:R-:W-:Y:S01]  /*1fa0*/  FMUL.FTZ R21, R16, R21 ;  /* 0x0000001510157220 */ /* 0x000fe20000410000 */
[----:B------:R-:W-:Y:S01]  /*1fb0*/  FFMA.FTZ R13, R6, R15, R5 ;  /* 0x0000000f060d7223 */ /* 0x000fe20000010005 */
[----:B------:R-:W-:-:S02]  /*1fc0*/  SHF.L.U32 R16, R43, 0x10, RZ ;  /* 0x000000102b107819 */ /* 0x000fc400000006ff */
[----:B------:R-:W1:Y:S01]  /*1fd0*/  MUFU.EX2 R22, R22 ;  /* 0x0000001600167308 */ /* 0x000e620000000800 */
[----:B------:R-:W-:-:S03]  /*1fe0*/  FMUL.FTZ R23, R13, -1.4426950216293334961 ;  /* 0xbfb8aa3b0d177820 */ /* 0x000fc60000410000 */
[----:B------:R-:W2:Y:S04]  /*1ff0*/  MUFU.EX2 R24, R24 ;  /* 0x0000001800187308 */ /* 0x000ea80000000800 */
[----:B------:R-:W3:Y:S01]  /*2000*/  MUFU.EX2 R23, R23 ;  /* 0x0000001700177308 */ /* 0x000ee20000000800 */
[----:B0-----:R-:W-:Y:S01]  /*2010*/  FADD.FTZ R27, -R19, 1 ;  /* 0x3f800000131b7421 */ /* 0x001fe20000010100 */
[----:B-1----:R-:W-:-:S03]  /*2020*/  FADD.FTZ R53, R22, 1 ;  /* 0x3f80000016357421 */ /* 0x002fc60000010000 */
[----:B------:R-:W-:Y:S01]  /*2030*/  FFMA.FTZ R26, R26, R27, 1 ;  /* 0x3f8000001a1a7423 */ /* 0x000fe2000001001b */
[----:B------:R-:W-:Y:S01]  /*2040*/  SHF.L.U32 R27, R38, 0x10, RZ ;  /* 0x00000010261b7819 */ /* 0x000fe200000006ff */
[----:B------:R0:W1:Y:S01]  /*2050*/  MUFU.RCP R22, R53 ;  /* 0x0000003500167308 */ /* 0x0000620000001000 */
[----:B--2---:R-:W-:Y:S01]  /*2060*/  FADD.FTZ R46, R24, 1 ;  /* 0x3f800000182e7421 */ /* 0x004fe20000010000 */
[----:B------:R-:W-:Y:S02]  /*2070*/  PRMT R24, R40, 0x7632, R24 ;  /* 0x0000763228187816 */ /* 0x000fe40000000018 */
[----:B------:R-:W-:-:S04]  /*2080*/  FMUL.FTZ R27, R27, R19 ;  /* 0x000000131b1b7220 */ /* 0x000fc80000410000 */
[----:B------:R-:W-:Y:S01]  /*2090*/  FMUL.FTZ R26, R27, R26 ;  /* 0x0000001a1b1a7220 */ /* 0x000fe20000410000 */
[----:B------:R2:W4:Y:S01]  /*20a0*/  MUFU.RCP R19, R46 ;  /* 0x0000002e00137308 */ /* 0x0005220000001000 */
[----:B0-----:R-:W-:Y:S01]  /*20b0*/  SHF.L.U32 R53, R24, 0x10, RZ ;  /* 0x0000001018357819 */ /* 0x001fe200000006ff */
[----:B---3--:R-:W-:Y:S01]  /*20c0*/  FADD.FTZ R24, R23, 1 ;  /* 0x3f80000017187421 */ /* 0x008fe20000010000 */
[----:B------:R-:W-:-:S04]  /*20d0*/  PRMT R27, R38, 0x7632, R27 ;  /* 0x00007632261b7816 */ /* 0x000fc8000000001b */
[----:B------:R-:W-:Y:S01]  /*20e0*/  SHF.L.U32 R27, R27, 0x10, RZ ;  /* 0x000000101b1b7819 */ /* 0x000fe200000006ff */
[----:B------:R-:W0:Y:S01]  /*20f0*/  MUFU.RCP R24, R24 ;  /* 0x0000001800187308 */ /* 0x000e220000001000 */
[----:B-1----:R-:W-:Y:S01]  /*2100*/  FADD.FTZ R23, -R22, 1 ;  /* 0x3f80000016177421 */ /* 0x002fe20000010100 */
[----:B--2---:R-:W-:-:S03]  /*2110*/  FMUL.FTZ R46, R53, R22 ;  /* 0x00000016352e7220 */ /* 0x004fc60000410000 */
[----:B------:R-:W-:Y:S01]  /*2120*/  FFMA.FTZ R23, R14, R23, 1 ;  /* 0x3f8000000e177423 */ /* 0x000fe20000010017 */
[----:B------:R-:W-:Y:S01]  /*2130*/  SHF.L.U32 R14, R36, 0x10, RZ ;  /* 0x00000010240e7819 */ /* 0x000fe200000006ff */
[----:B----4-:R-:W-:Y:S02]  /*2140*/  FADD.FTZ R22, -R19, 1 ;  /* 0x3f80000013167421 */ /* 0x010fe40000010100 */
[----:B------:R-:W-:Y:S02]  /*2150*/  FMUL.FTZ R46, R46, R23 ;  /* 0x000000172e2e7220 */ /* 0x000fe40000410000 */
[----:B------:R-:W-:Y:S01]  /*2160*/  FMUL.FTZ R14, R14, R19 ;  /* 0x000000130e0e7220 */ /* 0x000fe20000410000 */
[----:B------:R-:W-:Y:S01]  /*2170*/  FMUL.FTZ R23, R6, R21 ;  /* 0x0000001506177220 */ /* 0x000fe20000410000 */
[----:B------:R-:W-:Y:S01]  /*2180*/  FFMA.FTZ R19, R9, R22, 1 ;  /* 0x3f80000009137423 */ /* 0x000fe20000010016 */
[----:B0-----:R-:W-:Y:S01]  /*2190*/  FADD.FTZ R22, -R24, 1 ;  /* 0x3f80000018167421 */ /* 0x001fe20000010100 */
[----:B------:R-:W-:-:S02]  /*21a0*/  FMUL.FTZ R9, R27, R24 ;  /* 0x000000181b097220 */ /* 0x000fc40000410000 */
[----:B------:R-:W-:Y:S01]  /*21b0*/  FMUL.FTZ R14, R14, R19 ;  /* 0x000000130e0e7220 */ /* 0x000fe20000410000 */
[----:B------:R-:W-:Y:S01]  /*21c0*/  FADD.FTZ R19, R16, -UR14 ;  /* 0x8000000e10137e21 */ /* 0x000fe20008010000 */
[----:B------:R-:W-:Y:S01]  /*21d0*/  FFMA.FTZ R22, R13, R22, 1 ;  /* 0x3f8000000d167423 */ /* 0x000fe20000010016 */
[----:B------:R-:W-:-:S03]  /*21e0*/  PRMT R13, R37, 0x7632, R13 ;  /* 0x00007632250d7816 */ /* 0x000fc6000000000d */
[----:B------:R-:W-:Y:S01]  /*21f0*/  FMUL.FTZ R16, R9, R22 ;  /* 0x0000001609107220 */ /* 0x000fe20000410000 */
[----:B------:R-:W-:Y:S01]  /*2200*/  SHF.L.U32 R13, R13, 0x10, RZ ;  /* 0x000000100d0d7819 */ /* 0x000fe200000006ff */
[----:B------:R-:W-:Y:S01]  /*2210*/  FMUL.FTZ R9, R19, UR9 ;  /* 0x0000000913097c20 */ /* 0x000fe20008410000 */
[----:B------:R-:W-:Y:S01]  /*2220*/  FMUL.FTZ R22, R7, R20 ;  /* 0x0000001407167220 */ /* 0x000fe20000410000 */
[----:B------:R-:W-:Y:S02]  /*2230*/  FADD.FTZ R19, RZ, R20 ;  /* 0x00000014ff137221 */ /* 0x000fe40000010000 */
[----:B------:R-:W-:Y:S01]  /*2240*/  FADD.FTZ R13, R13, -UR14 ;  /* 0x8000000e0d0d7e21 */ /* 0x000fe20008010000 */
[----:B------:R-:W-:Y:S01]  /*2250*/  FFMA.FTZ R27, R9, R22, RZ ;  /* 0x00000016091b7223 */ /* 0x000fe200000100ff */
[----:B------:R-:W-:Y:S01]  /*2260*/  FADD.FTZ R22, RZ, R22 ;  /* 0x00000016ff167221 */ /* 0x000fe20000010000 */
[----:B------:R-:W-:Y:S01]  /*2270*/  FADD.FTZ R19, R19, R18 ;  /* 0x0000001213137221 */ /* 0x000fe20000010000 */
[----:B------:R-:W-:Y:S01]  /*2280*/  FMUL.FTZ R13, R13, UR9 ;  /* 0x000000090d0d7c20 */ /* 0x000fe20008410000 */
[----:B------:R-:W-:Y:S01]  /*2290*/  FFMA.FTZ R27, R8, R23, R27 ;  /* 0x00000017081b7223 */ /* 0x000fe2000001001b */
[----:B------:R-:W-:Y:S01]  /*22a0*/  FADD.FTZ R23, R23, R22 ;  /* 0x0000001617177221 */ /* 0x000fe20000010000 */
[----:B------:R-:W-:Y:S01]  /*22b0*/  FFMA.FTZ R22, R9, R20, RZ ;  /* 0x0000001409167223 */ /* 0x000fe200000100ff */
[----:B------:R-:W-:Y:S01]  /*22c0*/  FFMA.FTZ R24, R6, R13, R5 ;  /* 0x0000000d06187223 */ /* 0x000fe20000010005 */
[-C--:B------:R-:W-:Y:S01]  /*22d0*/  FMUL.FTZ R20, R7, R18.reuse ;  /* 0x0000001207147220 */ /* 0x080fe20000410000 */
[----:B------:R-:W-:Y:S01]  /*22e0*/  FADD.FTZ R19, R19, R26 ;  /* 0x0000001a13137221 */ /* 0x000fe20000010000 */
[C---:B------:R-:W-:Y:S01]  /*22f0*/  FFMA.FTZ R22, R45.reuse, R18, R22 ;  /* 0x000000122d167223 */ /* 0x040fe20000010016 */
[----:B------:R-:W-:Y:S01]  /*2300*/  FMUL.FTZ R53, R24, -1.4426950216293334961 ;  /* 0xbfb8aa3b18357820 */ /* 0x000fe20000410000 */
[----:B------:R-:W-:Y:S01]  /*2310*/  PRMT R18, R36, 0x7632, R18 ;  /* 0x0000763224127816 */ /* 0x000fe20000000012 */
[----:B------:R-:W-:Y:S01]  /*2320*/  FFMA.FTZ R45, R45, R20, R27 ;  /* 0x000000142d2d7223 */ /* 0x000fe2000001001b */
[----:B------:R-:W-:Y:S01]  /*2330*/  FADD.FTZ R23, R23, R20 ;  /* 0x0000001417177221 */ /* 0x000fe20000010000 */
[----:B------:R-:W-:Y:S01]  /*2340*/  FFMA.FTZ R20, R8, R21, RZ ;  /* 0x0000001508147223 */ /* 0x000fe200000100ff */
[----:B------:R-:W-:Y:S01]  /*2350*/  SHF.L.U32 R18, R18, 0x10, RZ ;  /* 0x0000001012127819 */ /* 0x000fe200000006ff */
[----:B------:R-:W0:Y:S01]  /*2360*/  MUFU.EX2 R53, R53 ;  /* 0x0000003500357308 */ /* 0x000e220000000800 */
[----:B------:R-:W-:Y:S01]  /*2370*/  FADD.FTZ R21, RZ, R21 ;  /* 0x00000015ff157221 */ /* 0x000fe20000010000 */
[----:B------:R-:W-:Y:S01]  /*2380*/  FFMA.FTZ R20, R47, R46, R20 ;  /* 0x0000002e2f147223 */ /* 0x000fe20000010014 */
[----:B------:R-:W-:Y:S01]  /*2390*/  SHF.L.U32 R8, R34, 0x10, RZ ;  /* 0x0000001022087819 */ /* 0x000fe200000006ff */
[----:B------:R-:W-:Y:S01]  /*23a0*/  FFMA.FTZ R22, R25, R26, R22 ;  /* 0x0000001a19167223 */ /* 0x000fe20000010016 */
[----:B------:R-:W-:Y:S01]  /*23b0*/  FADD.FTZ R21, R21, R46 ;  /* 0x0000002e15157221 */ /* 0x000fe20000010000 */
[----:B------:R-:W-:Y:S01]  /*23c0*/  FMUL.FTZ R46, R6, R46 ;  /* 0x0000002e062e7220 */ /* 0x000fe20000410000 */
[----:B------:R-:W-:Y:S01]  /*23d0*/  FMUL.FTZ R26, R7, R26 ;  /* 0x0000001a071a7220 */ /* 0x000fe20000410000 */
[----:B------:R-:W-:Y:S01]  /*23e0*/  FFMA.FTZ R20, R15, R16, R20 ;  /* 0x000000100f147223 */ /* 0x000fe20000010014 */
[----:B------:R-:W-:Y:S01]  /*23f0*/  FADD.FTZ R21, R21, R16 ;  /* 0x0000001015157221 */ /* 0x000fe20000010000 */
[----:B------:R-:W-:Y:S01]  /*2400*/  FFMA.FTZ R47, R47, R46, R45 ;  /* 0x0000002e2f2f7223 */ /* 0x000fe2000001002d */
[----:B------:R-:W-:Y:S01]  /*2410*/  FADD.FTZ R23, R46, R23 ;  /* 0x000000172e177221 */ /* 0x000fe20000010000 */
[----:B------:R-:W-:Y:S01]  /*2420*/  FADD.FTZ R19, R19, R14 ;  /* 0x0000000e13137221 */ /* 0x000fe20000010000 */
[----:B------:R-:W-:Y:S01]  /*2430*/  FFMA.FTZ R22, R17, R14, R22 ;  /* 0x0000000e11167223 */ /* 0x000fe20000010016 */
[----:B0-----:R-:W-:Y:S01]  /*2440*/  FADD.FTZ R53, R53, 1 ;  /* 0x3f80000035357421 */ /* 0x001fe20000010000 */
[----:B------:R-:W-:Y:S01]  /*2450*/  FFMA.FTZ R46, R25, R26, R47 ;  /* 0x0000001a192e7223 */ /* 0x000fe2000001002f */
[----:B------:R-:W-:Y:S01]  /*2460*/  FADD.FTZ R23, R23, R26 ;  /* 0x0000001a17177221 */ /* 0x000fe20000010000 */
[----:B------:R-:W-:Y:S01]  /*2470*/  PRMT R25, R34, 0x7632, R25 ;  /* 0x0000763222197816 */ /* 0x000fe20000000019 */
[----:B------:R-:W0:Y:S03]  /*2480*/  MUFU.RCP R9, R53 ;  /* 0x0000003500097308 */ /* 0x000e260000001000 */
[----:B------:R-:W-:Y:S01]  /*2490*/  SHF.L.U32 R25, R25, 0x10, RZ ;  /* 0x0000001019197819 */ /* 0x000fe200000006ff */
[----:B0-----:R-:W-:Y:S01]  /*24a0*/  FMUL.FTZ R18, R18, R9 ;  /* 0x0000000912127220 */ /* 0x001fe20000410000 */
[----:B------:R-:W-:-:S04]  /*24b0*/  FADD.FTZ R9, -R9, 1 ;  /* 0x3f80000009097421 */ /* 0x000fc80000010100 */
[----:B------:R-:W-:Y:S01]  /*24c0*/  FFMA.FTZ R9, R24, R9, 1 ;  /* 0x3f80000018097423 */ /* 0x000fe20000010009 */
[----:B------:R-:W-:-:S03]  /*24d0*/  SHF.L.U32 R24, R35, 0x10, RZ ;  /* 0x0000001023187819 */ /* 0x000fc600000006ff */
[----:B------:R-:W-:Y:S02]  /*24e0*/  FMUL.FTZ R18, R18, R9 ;  /* 0x0000000912127220 */ /* 0x000fe40000410000 */
        /* <DEDUP_REMOVED lines=10> */
[----:B------:R-:W-:-:S04]  /*2590*/  PRMT R24, R35, 0x7632, R24 ;  /* 0x0000763223187816 */ /* 0x000fc80000000018 */
[----:B------:R-:W-:-:S05]  /*25a0*/  SHF.L.U32 R24, R24, 0x10, RZ ;  /* 0x0000001018187819 */ /* 0x000fca00000006ff */
[----:B------:R-:W-:Y:S01]  /*25b0*/  FADD.FTZ R27, R24, -UR14 ;  /* 0x8000000e181b7e21 */ /* 0x000fe20008010000 */
[----:B------:R-:W-:-:S03]  /*25c0*/  FMUL.FTZ R24, R8, R45 ;  /* 0x0000002d08187220 */ /* 0x000fc60000410000 */
[----:B------:R-:W-:Y:S01]  /*25d0*/  FMUL.FTZ R8, R27, UR9 ;  /* 0x000000091b087c20 */ /* 0x000fe20008410000 */
[----:B------:R-:W-:Y:S01]  /*25e0*/  FFMA.FTZ R22, R9, R24, R22 ;  /* 0x0000001809167223 */ /* 0x000fe20000010016 */
[----:B------:R-:W-:Y:S02]  /*25f0*/  FADD.FTZ R19, R19, R24 ;  /* 0x0000001813137221 */ /* 0x000fe40000010000 */
        /* <DEDUP_REMOVED lines=8> */
[----:B------:R-:W-:-:S03]  /*2680*/  SHF.L.U32 R27, R33, 0x10, RZ ;  /* 0x00000010211b7819 */ /* 0x000fc600000006ff */
[----:B------:R-:W-:Y:S01]  /*2690*/  FMUL.FTZ R25, R25, R47 ;  /* 0x0000002f19197220 */ /* 0x000fe20000410000 */
[----:B------:R-:W-:Y:S01]  /*26a0*/  FMUL.FTZ R47, R6, R16 ;  /* 0x00000010062f7220 */ /* 0x000fe20000410000 */
[----:B------:R-:W-:Y:S01]  /*26b0*/  FADD.FTZ R27, R27, -UR14 ;  /* 0x8000000e1b1b7e21 */ /* 0x000fe20008010000 */
[C---:B------:R-:W-:Y:S02]  /*26c0*/  SHF.L.U32 R16, R32.reuse, 0x10, RZ ;  /* 0x0000001020107819 */ /* 0x040fe400000006ff */
[----:B------:R-:W-:Y:S01]  /*26d0*/  FFMA.FTZ R46, R15, R47, R46 ;  /* 0x0000002f0f2e7223 */ /* 0x000fe2000001002e */
[----:B------:R-:W-:Y:S01]  /*26e0*/  FMUL.FTZ R27, R27, UR9 ;  /* 0x000000091b1b7c20 */ /* 0x000fe20008410000 */
[----:B------:R-:W-:Y:S01]  /*26f0*/  FADD.FTZ R23, R47, R23 ;  /* 0x000000172f177221 */ /* 0x000fe20000010000 */
[C---:B------:R-:W-:Y:S01]  /*2700*/  FMUL.FTZ R47, R7.reuse, R14 ;  /* 0x0000000e072f7220 */ /* 0x040fe20000410000 */
[----:B------:R-:W-:Y:S01]  /*2710*/  PRMT R14, R32, 0x7632, R14 ;  /* 0x00007632200e7816 */ /* 0x000fe2000000000e */
[----:B------:R-:W-:-:S02]  /*2720*/  FFMA.FTZ R26, R7, R27, R4 ;  /* 0x0000001b071a7223 */ /* 0x000fc40000010004 */
[----:B------:R-:W-:Y:S01]  /*2730*/  FFMA.FTZ R46, R17, R47, R46 ;  /* 0x0000002f112e7223 */ /* 0x000fe2000001002e */
[----:B------:R-:W-:Y:S01]  /*2740*/  SHF.L.U32 R14, R14, 0x10, RZ ;  /* 0x000000100e0e7819 */ /* 0x000fe200000006ff */
[----:B------:R-:W-:Y:S01]  /*2750*/  FMUL.FTZ R53, R26, -1.4426950216293334961 ;  /* 0xbfb8aa3b1a357820 */ /* 0x000fe20000410000 */
[--C-:B------:R-:W-:Y:S01]  /*2760*/  FADD.FTZ R23, R23, R47.reuse ;  /* 0x0000002f17177221 */ /* 0x100fe20000010000 */
[----:B------:R-:W-:-:S04]  /*2770*/  PRMT R47, R30, 0x7632, R47 ;  /* 0x000076321e2f7816 */ /* 0x000fc8000000002f */
[----:B------:R-:W0:Y:S01]  /*2780*/  MUFU.EX2 R53, R53 ;  /* 0x0000003500357308 */ /* 0x000e220000000800 */
[----:B------:R-:W-:Y:S01]  /*2790*/  SHF.L.U32 R47, R47, 0x10, RZ ;  /* 0x000000102f2f7819 */ /* 0x000fe200000006ff */
[----:B0-----:R-:W-:-:S06]  /*27a0*/  FADD.FTZ R45, R53, 1 ;  /* 0x3f800000352d7421 */ /* 0x001fcc0000010000 */
[----:B------:R-:W0:Y:S02]  /*27b0*/  MUFU.RCP R45, R45 ;  /* 0x0000002d002d7308 */ /* 0x000e240000001000 */
        /* <DEDUP_REMOVED lines=13> */
[----:B------:R-:W-:-:S05]  /*2890*/  SHF.L.U32 R53, R12, 0x10, RZ ;  /* 0x000000100c357819 */ /* 0x000fca00000006ff */
[----:B------:R-:W0:Y:S02]  /*28a0*/  MUFU.RCP R45, R45 ;  /* 0x0000002d002d7308 */ /* 0x000e240000001000 */
[----:B0-----:R-:W-:Y:S01]  /*28b0*/  FMUL.FTZ R12, R14, R45 ;  /* 0x0000002d0e0c7220 */ /* 0x001fe20000410000 */
[----:B------:R-:W-:Y:S01]  /*28c0*/  FADD.FTZ R17, -R45, 1 ;  /* 0x3f8000002d117421 */ /* 0x000fe20000010100 */
[----:B------:R-:W-:-:S03]  /*28d0*/  FADD.FTZ R14, R53, -UR14 ;  /* 0x8000000e350e7e21 */ /* 0x000fc60008010000 */
[----:B------:R-:W-:Y:S01]  /*28e0*/  FFMA.FTZ R17, R26, R17, 1 ;  /* 0x3f8000001a117423 */ /* 0x000fe20000010011 */
[----:B------:R-:W-:-:S03]  /*28f0*/  FMUL.FTZ R14, R14, UR9 ;  /* 0x000000090e0e7c20 */ /* 0x000fc60008410000 */
[----:B------:R-:W-:Y:S01]  /*2900*/  FMUL.FTZ R12, R12, R17 ;  /* 0x000000110c0c7220 */ /* 0x000fe20000410000 */
        /* <DEDUP_REMOVED lines=11> */
[----:B------:R-:W-:-:S04]  /*29c0*/  FFMA.FTZ R26, R17, R26, 1 ;  /* 0x3f800000111a7423 */ /* 0x000fc8000001001a */
[----:B------:R-:W-:Y:S01]  /*29d0*/  FMUL.FTZ R17, R47, R26 ;  /* 0x0000001a2f117220 */ /* 0x000fe20000410000 */
[----:B------:R-:W-:-:S05]  /*29e0*/  SHF.L.U32 R26, R31, 0x10, RZ ;  /* 0x000000101f1a7819 */ /* 0x000fca00000006ff */
[----:B------:R-:W-:Y:S01]  /*29f0*/  FADD.FTZ R47, R26, -UR14 ;  /* 0x8000000e1a2f7e21 */ /* 0x000fe20008010000 */
[----:B------:R-:W-:Y:S01]  /*2a00*/  FADD.FTZ R26, R21, R18 ;  /* 0x00000012151a7221 */ /* 0x000fe20000010000 */
[----:B------:R-:W-:Y:S02]  /*2a10*/  FFMA.FTZ R21, R13, R18, R20 ;  /* 0x000000120d157223 */ /* 0x000fe40000010014 */
[----:B------:R-:W-:-:S04]  /*2a20*/  FMUL.FTZ R18, R47, UR9 ;  /* 0x000000092f127c20 */ /* 0x000fc80008410000 */
[----:B------:R-:W-:-:S04]  /*2a30*/  FFMA.FTZ R13, R7, R18, R4 ;  /* 0x00000012070d7223 */ /* 0x000fc80000010004 */
[----:B------:R-:W-:-:S06]  /*2a40*/  FMUL.FTZ R47, R13, -1.4426950216293334961 ;  /* 0xbfb8aa3b0d2f7820 */ /* 0x000fcc0000410000 */
[----:B------:R-:W0:Y:S02]  /*2a50*/  MUFU.EX2 R47, R47 ;  /* 0x0000002f002f7308 */ /* 0x000e240000000800 */
[----:B0-----:R-:W-:Y:S01]  /*2a60*/  FADD.FTZ R20, R47, 1 ;  /* 0x3f8000002f147421 */ /* 0x001fe20000010000 */
[----:B------:R-:W-:-:S05]  /*2a70*/  FMUL.FTZ R47, R7, R24 ;  /* 0x00000018072f7220 */ /* 0x000fca0000410000 */
        /* <DEDUP_REMOVED lines=18> */
[----:B------:R-:W-:Y:S02]  /*2ba0*/  FFMA.FTZ R24, R8, R25, R21 ;  /* 0x0000001908187223 */ /* 0x000fe40000010015 */
[----:B------:R-:W-:-:S04]  /*2bb0*/  FFMA.FTZ R9, R9, R47, 1 ;  /* 0x3f80000009097423 */ /* 0x000fc8000001002f */
[----:B------:R-:W-:Y:S01]  /*2bc0*/  FMUL.FTZ R9, R23, R9 ;  /* 0x0000000917097220 */ /* 0x000fe20000410000 */
[----:B------:R-:W-:-:S05]  /*2bd0*/  SHF.L.U32 R23, R10, 0x10, RZ ;  /* 0x000000100a177819 */ /* 0x000fca00000006ff */
[----:B------:R-:W-:Y:S01]  /*2be0*/  FADD.FTZ R47, R23, -UR14 ;  /* 0x8000000e172f7e21 */ /* 0x000fe20008010000 */
[----:B------:R-:W-:Y:S01]  /*2bf0*/  FADD.FTZ R23, R26, R25 ;  /* 0x000000191a177221 */ /* 0x000fe20000010000 */
[----:B------:R-:W-:Y:S02]  /*2c00*/  FMUL.FTZ R25, R6, R25 ;  /* 0x0000001906197220 */ /* 0x000fe40000410000 */
[----:B------:R-:W-:Y:S02]  /*2c10*/  FMUL.FTZ R21, R47, UR9 ;  /* 0x000000092f157c20 */ /* 0x000fe40008410000 */
[----:B------:R-:W-:Y:S01]  /*2c20*/  FFMA.FTZ R26, R8, R25, R45 ;  /* 0x00000019081a7223 */ /* 0x000fe2000001002d */
[----:B------:R-:W-:Y:S01]  /*2c30*/  FADD.FTZ R25, R25, R46 ;  /* 0x0000002e19197221 */ /* 0x000fe20000010000 */
[----:B------:R-:W-:Y:S01]  /*2c40*/  FFMA.FTZ R45, R6, R21, R5 ;  /* 0x00000015062d7223 */ /* 0x000fe20000010005 */
[----:B------:R-:W-:-:S03]  /*2c50*/  SHF.L.U32 R8, R11, 0x10, RZ ;  /* 0x000000100b087819 */ /* 0x000fc600000006ff */
        /* <DEDUP_REMOVED lines=8> */
[----:B------:R-:W-:Y:S01]  /*2ce0*/  FMUL.FTZ R19, R7, R16 ;  /* 0x0000001007137220 */ /* 0x000fe20000410000 */
[-C--:B------:R-:W-:Y:S01]  /*2cf0*/  FMUL.FTZ R16, R6, R12.reuse ;  /* 0x0000000c06107220 */ /* 0x080fe20000410000 */
[----:B------:R-:W-:Y:S01]  /*2d00*/  FMUL.FTZ R8, R8, R45 ;  /* 0x0000002d08087220 */ /* 0x000fe20000410000 */
[----:B------:R-:W-:Y:S01]  /*2d10*/  FADD.FTZ R46, R46, R13 ;  /* 0x0000000d2e2e7221 */ /* 0x000fe20000010000 */
[----:B------:R-:W-:Y:S01]  /*2d20*/  FFMA.FTZ R27, R27, R19, R26 ;  /* 0x000000131b1b7223 */ /* 0x000fe2000001001a */
[----:B------:R-:W-:Y:S01]  /*2d30*/  FADD.FTZ R25, R25, R19 ;  /* 0x0000001319197221 */ /* 0x000fe20000010000 */
[----:B------:R-:W-:Y:S01]  /*2d40*/  FFMA.FTZ R19, R15, R12, R24 ;  /* 0x0000000c0f137223 */ /* 0x000fe20000010018 */
[----:B------:R-:W-:Y:S01]  /*2d50*/  FADD.FTZ R12, R23, R12 ;  /* 0x0000000c170c7221 */ /* 0x000fe20000010000 */
[----:B------:R-:W-:Y:S01]  /*2d60*/  FFMA.FTZ R27, R15, R16, R27 ;  /* 0x000000100f1b7223 */ /* 0x000fe2000001001b */
[----:B------:R-:W-:Y:S01]  /*2d70*/  FADD.FTZ R25, R16, R25 ;  /* 0x0000001910197221 */ /* 0x000fe20000010000 */
[----:B------:R-:W-:Y:S01]  /*2d80*/  FMUL.FTZ R16, R7, R13 ;  /* 0x0000000d07107220 */ /* 0x000fe20000410000 */
[----:B------:R-:W-:Y:S01]  /*2d90*/  FMUL.FTZ R23, R6, R17 ;  /* 0x0000001106177220 */ /* 0x000fe20000410000 */
[----:B------:R-:W-:Y:S01]  /*2da0*/  FFMA.FTZ R15, R18, R13, R22 ;  /* 0x0000000d120f7223 */ /* 0x000fe20000010016 */
[----:B------:R-:W-:Y:S01]  /*2db0*/  FMUL.FTZ R22, R6, R8 ;  /* 0x0000000806167220 */ /* 0x000fe20000410000 */
[----:B------:R-:W-:Y:S01]  /*2dc0*/  FFMA.FTZ R27, R18, R16, R27 ;  /* 0x00000010121b7223 */ /* 0x000fe2000001001b */
[----:B------:R-:W-:Y:S01]  /*2dd0*/  FADD.FTZ R16, R25, R16 ;  /* 0x0000001019107221 */ /* 0x000fe20000010000 */
[----:B------:R-:W-:Y:S01]  /*2de0*/  FMUL.FTZ R25, R7, R9 ;  /* 0x0000000907197220 */ /* 0x000fe20000410000 */
[C---:B------:R-:W-:Y:S01]  /*2df0*/  FFMA.FTZ R18, R14.reuse, R17, R19 ;  /* 0x000000110e127223 */ /* 0x040fe20000010013 */
[----:B------:R-:W-:Y:S01]  /*2e00*/  FFMA.FTZ R27, R14, R23, R27 ;  /* 0x000000170e1b7223 */ /* 0x000fe2000001001b */
[----:B------:R-:W-:Y:S01]  /*2e10*/  FADD.FTZ R16, R23, R16 ;  /* 0x0000001017107221 */ /* 0x000fe20000010000 */
[----:B------:R-:W-:Y:S01]  /*2e20*/  FADD.FTZ R19, R12, R17 ;  /* 0x000000110c137221 */ /* 0x000fe20000010000 */
[C---:B------:R-:W-:Y:S01]  /*2e30*/  FFMA.FTZ R12, R20.reuse, R9, R15 ;  /* 0x00000009140c7223 */ /* 0x040fe2000001000f */
[----:B------:R-:W-:Y:S01]  /*2e40*/  FFMA.FTZ R24, R20, R25, R27 ;  /* 0x0000001914187223 */ /* 0x000fe2000001001b */
[----:B------:R-:W-:Y:S01]  /*2e50*/  FADD.FTZ R25, R16, R25 ;  /* 0x0000001910197221 */ /* 0x000fe20000010000 */
[----:B------:R-:W-:Y:S01]  /*2e60*/  FADD.FTZ R14, R46, R9 ;  /* 0x000000092e0e7221 */ /* 0x000fe20000010000 */
[C---:B------:R-:W-:Y:S01]  /*2e70*/  FFMA.FTZ R13, R21.reuse, R8, R18 ;  /* 0x00000008150d7223 */ /* 0x040fe20000010012 */
[----:B------:R-:W-:Y:S01]  /*2e80*/  FFMA.FTZ R17, R21, R22, R24 ;  /* 0x0000001615117223 */ /* 0x000fe20000010018 */
[----:B------:R-:W-:Y:S01]  /*2e90*/  FADD.FTZ R16, R22, R25 ;  /* 0x0000001916107221 */ /* 0x000fe20000010000 */
[----:B------:R-:W-:-:S07]  /*2ea0*/  FADD.FTZ R15, R19, R8 ;  /* 0x00000008130f7221 */ /* 0x000fce0000010000 */
.L_x_241:
[----:B------:R-:W0:Y:S01]  /*2eb0*/  S2R R47, SR_TID.X ;  /* 0x00000000002f7919 */ /* 0x000e220000002100 */
        /* <DEDUP_REMOVED lines=15> */
[----:B------:R-:W-:Y:S02]  /*2fb0*/  MOV R9, R16 ;  /* 0x0000001000097202 */ /* 0x000fe40000000f00 */
[----:B------:R-:W-:Y:S01]  /*2fc0*/  ISETP.GE.AND P0, PT, R0, R17, PT ;  /* 0x000000110000720c */ /* 0x000fe20003f06270 */
[----:B------:R-:W0:Y:S01]  /*2fd0*/  SHFL.DOWN PT, R19, R8, 0x1, R17 ;  /* 0x0820000008137989 */ /* 0x000e2200000e0011 */
[----:B------:R-:W-:-:S03]  /*2fe0*/  LEA R45, R47, UR5, 0x4 ;  /* 0x000000052f2d7c11 */ /* 0x000fc6000f8e20ff */
        /* <DEDUP_REMOVED lines=77> */
.L_x_243:
[----:B------:R-:W-:Y:S05]  /*34c0*/  BSYNC.RECONVERGENT B0 ;  /* 0x0000000000007941 */ /* 0x000fea0003800200 */
.L_x_242:
        /* <DEDUP_REMOVED lines=82> */
.L_x_245:
[----:B------:R-:W-:Y:S05]  /*39f0*/  BSYNC.RECONVERGENT B0 ;  /* 0x0000000000007941 */ /* 0x000fea0003800200 */
.L_x_244:
        /* <DEDUP_REMOVED lines=28> */
.L_x_247:
[----:B------:R-:W-:Y:S05]  /*3bc0*/  BSYNC.RECONVERGENT B0 ;  /* 0x0000000000007941 */ /* 0x000fea0003800200 */
.L_x_246:
        /* <DEDUP_REMOVED lines=28> */
.L_x_250:
[----:B-1----:R-:W2:Y:S04]  /*3d90*/  LDG.E.STRONG.GPU R14, desc[UR10][R12.64] ;  /* 0x0000000a0c0e7981 */ /* 0x002ea8000c1ef900 */
[----:B--2---:R-:W-:Y:S01]  /*3da0*/  CCTL.IVALL ;  /* 0x00000000ff00798f */ /* 0x004fe20002000000 */
[----:B------:R-:W-:Y:S05]  /*3db0*/  YIELD ;  /* 0x0000000000007946 */ /* 0x000fea0003800000 */
[----:B------:R-:W-:-:S13]  /*3dc0*/  ISETP.NE.AND P0, PT, R14, R17, PT ;  /* 0x000000110e00720c */ /* 0x000fda0003f05270 */
[----:B------:R-:W-:Y:S05]  /*3dd0*/  @P0 BRA `(.L_x_250) ;  /* 0xfffffffc00ec0947 */ /* 0x000fea000383ffff */
.L_x_249:
[----:B------:R-:W-:Y:S05]  /*3de0*/  WARPSYNC.ALL ;  /* 0x0000000000007948 */ /* 0x000fea0003800000 */
[----:B------:R-:W-:Y:S01]  /*3df0*/  BAR.SYNC.DEFER_BLOCKING 0x0 ;  /* 0x0000000000007b1d */ /* 0x000fe20000010000 */
[----:B------:R-:W-:-:S05]  /*3e00*/  HFMA2 R21, -RZ, RZ, 0, 0 ;  /* 0x00000000ff157431 */ /* 0x000fca00000001ff */
[----:B------:R-:W-:Y:S05]  /*3e10*/  @!P2 BRA `(.L_x_251) ;  /* 0x000000040040a947 */ /* 0x000fea0003800000 */
[----:B------:R-:W-:Y:S01]  /*3e20*/  MOV R45, UR7 ;  /* 0x00000007002d7c02 */ /* 0x000fe20008000f00 */
[----:B------:R-:W-:Y:S01]  /*3e30*/  UMOV UR5, URZ ;  /* 0x000000ff00057c82 */ /* 0x000fe20008000000 */
[----:B------:R-:W-:Y:S02]  /*3e40*/  MOV R27, UR7 ;  /* 0x00000007001b7c02 */ /* 0x000fe40008000f00 */
[----:B-1----:R-:W-:Y:S01]  /*3e50*/  MOV R13, UR7 ;  /* 0x00000007000d7c02 */ /* 0x002fe20008000f00 */
        /* <DEDUP_REMOVED lines=13> */
.L_x_252:
        /* <DEDUP_REMOVED lines=63> */
.L_x_251:
        /* <DEDUP_REMOVED lines=34> */
.L_x_253:
        /* <DEDUP_REMOVED lines=18> */
.L_x_254:
        /* <DEDUP_REMOVED lines=9> */
.L_x_255:
[----:B------:R-:W-:Y:S05]  /*46f0*/  BSYNC.RECONVERGENT B0 ;  /* 0x0000000000007941 */ /* 0x000fea0003800200 */
.L_x_248:
        /* <DEDUP_REMOVED lines=11> */
[----:B------:R-:W-:Y:S01]  /*47b0*/  @!P1 STS.64 [UR5+0xb0], R8 ;  /* 0x0000b008ff009988 */ /* 0x000fe20008000a05 */
[----:B------:R-:W-:Y:S01]  /*47c0*/  BAR.SYNC.DEFER_BLOCKING 0x0 ;  /* 0x0000000000007b1d */ /* 0x000fe20000010000 */
[----:B0-----:R-:W-:-:S05]  /*47d0*/  UISETP.NE.AND UP0, UPT, UR8, URZ, UPT ;  /* 0x000000ff0800728c */ /* 0x001fca000bf05270 */
[----:B------:R-:W0:Y:S01]  /*47e0*/  LDS.64 R12, [UR5+0xb0] ;  /* 0x0000b005ff0c7984 */ /* 0x000e220008000a00 */
[----:B------:R-:W0:Y:S02]  /*47f0*/  LDCU UR5, c[0x0][0x42c] ;  /* 0x00008580ff0577ac */ /* 0x000e240008000800 */
[----:B0-----:R-:W-:Y:S01]  /*4800*/  FMUL.FTZ R14, R12, UR5 ;  /* 0x000000050c0e7c20 */ /* 0x001fe20008410000 */
[C---:B------:R-:W-:Y:S01]  /*4810*/  PRMT R12, R42.reuse, 0x7632, R12 ;  /* 0x000076322a0c7816 */ /* 0x040fe2000000000c */
[----:B------:R-:W-:Y:S01]  /*4820*/  FMUL.FTZ R15, R13, UR5 ;  /* 0x000000050d0f7c20 */ /* 0x000fe20008410000 */
        /* <DEDUP_REMOVED lines=21> */
.L_x_256:
[----:B------:R-:W0:Y:S01]  /*4980*/  LDCU UR5, c[0x0][0x41c] ;  /* 0x00008380ff0577ac */ /* 0x000e220008000800 */
[C-C-:B------:R-:W-:Y:S01]  /*4990*/  FFMA.FTZ R8, R14.reuse, R43, R15.reuse ;  /* 0x0000002b0e087223 */ /* 0x140fe2000001000f */
[----:B------:R-:W-:Y:S01]  /*49a0*/  FFMA.FTZ R13, R14, R22, R15 ;  /* 0x000000160e0d7223 */ /* 0x000fe2000001000f */
[----:B------:R-:W-:Y:S01]  /*49b0*/  BSSY.RECONVERGENT B0, `(.L_x_257) ;  /* 0x0000019000007945 */ /* 0x000fe20003800200 */
[----:B------:R-:W1:Y:S01]  /*49c0*/  LDCU.64 UR16, c[0x0][0x400] ;  /* 0x00008000ff1077ac */ /* 0x000e620008000a00 */
[----:B------:R-:W-:Y:S01]  /*49d0*/  PRMT R16, R41, 0x7632, R16 ;  /* 0x0000763229107816 */ /* 0x000fe20000000010 */
[----:B------:R-:W-:Y:S01]  /*49e0*/  FFMA.FTZ R42, R7, R42, -R8 ;  /* 0x0000002a072a7223 */ /* 0x000fe20000010808 */
[----:B------:R-:W-:Y:S01]  /*49f0*/  SHF.L.U32 R41, R41, 0x10, RZ ;  /* 0x0000001029297819 */ /* 0x000fe200000006ff */
[----:B------:R-:W-:Y:S01]  /*4a00*/  FFMA.FTZ R13, R6, R9, -R13 ;  /* 0x00000009060d7223 */ /* 0x000fe2000001080d */
[----:B0-----:R-:W-:-:S05]  /*4a10*/  IMAD R3, R3, UR5, R44 ;  /* 0x0000000503037c24 */ /* 0x001fca000f8e022c */
[----:B-1----:R-:W-:Y:S02]  /*4a20*/  ISETP.GE.U32.AND P0, PT, R3, UR16, PT ;  /* 0x0000001003007c0c */ /* 0x002fe4000bf06070 */
        /* <DEDUP_REMOVED lines=17> */
.L_x_258:
[----:B------:R-:W-:Y:S05]  /*4b40*/  BSYNC.RECONVERGENT B0 ;  /* 0x0000000000007941 */ /* 0x000fea0003800200 */
.L_x_257:
        /* <DEDUP_REMOVED lines=36> */
.L_x_259:
        /* <DEDUP_REMOVED lines=22> */
.L_x_261:
[----:B------:R-:W-:Y:S05]  /*4ef0*/  BSYNC.RECONVERGENT B0 ;  /* 0x0000000000007941 */ /* 0x000fea0003800200 */
.L_x_260:
[----:B0-----:R-:W-:Y:S01]  /*4f00*/  PRMT R9, R38, 0x7632, R9 ;  /* 0x0000763226097816 */ /* 0x001fe20000000009 */
        /* <DEDUP_REMOVED lines=26> */
.L_x_262:
[----:B------:R-:W-:Y:S01]  /*50b0*/  FFMA.FTZ R13, R14, R26, R15 ;  /* 0x0000001a0e0d7223 */ /* 0x000fe2000001000f */
[----:B------:R-:W-:Y:S01]  /*50c0*/  BSSY.RECONVERGENT B0, `(.L_x_263) ;  /* 0x0000014000007945 */ /* 0x000fe20003800200 */
[----:B------:R-:W-:Y:S01]  /*50d0*/  FFMA.FTZ R24, R7, R38, -R24 ;  /* 0x0000002607187223 */ /* 0x000fe20000010818 */
[C---:B------:R-:W-:Y:S01]  /*50e0*/  PRMT R19, R37.reuse, 0x7632, R19 ;  /* 0x0000763225137816 */ /* 0x040fe20000000013 */
[----:B------:R-:W-:Y:S01]  /*50f0*/  FFMA.FTZ R13, R6, R9, -R13 ;  /* 0x00000009060d7223 */ /* 0x000fe2000001080d */
[----:B------:R-:W-:Y:S01]  /*5100*/  SHF.L.U32 R18, R37, 0x10, RZ ;  /* 0x0000001025127819 */ /* 0x000fe200000006ff */
        /* <DEDUP_REMOVED lines=10> */
[----:B-1----:R-:W-:Y:S02]  /*51b0*/  LEA R12, P0, R8, UR18, 0x1 ;  /* 0x00000012080c7c11 */ /* 0x002fe4000f8008ff */
[----:B------:R-:W-:Y:S02]  /*51c0*/  IADD3 R21, PT, PT, R9, R21, RZ ;  /* 0x0000001509157210 */ /* 0x000fe40007ffe0ff */
[----:B------:R-:W-:Y:S02]  /*51d0*/  F2FP.BF16.F32.PACK_AB R9, R16, R17 ;  /* 0x000000111009723e */ /* 0x000fe400000010ff */
[----:B------:R-:W-:-:S05]  /*51e0*/  LEA.HI.X R13, R8, UR19, R21, 0x1, P0 ;  /* 0x00000013080d7c11 */ /* 0x000fca00080f0c15 */
[----:B------:R0:W-:Y:S02]  /*51f0*/  STG.E desc[UR10][R12.64], R9 ;  /* 0x000000090c007986 */ /* 0x0001e4000c10190a */
.L_x_264:
[----:B------:R-:W-:Y:S05]  /*5200*/  BSYNC.RECONVERGENT B0 ;  /* 0x0000000000007941 */ /* 0x000fea0003800200 */
.L_x_263:
[C---:B------:R-:W-:Y:S01]  /*5210*/  PRMT R8, R35.reuse, 0x7632, R8 ;  /* 0x0000763223087816 */ /* 0x040fe20000000008 */
[----:B------:R-:W-:Y:S01]  /*5220*/  FADD.FTZ R18, R18, -UR14 ;  /* 0x8000000e12127e21 */ /* 0x000fe20008010000 */
[----:B------:R-:W-:Y:S02]  /*5230*/  SHF.L.U32 R35, R35, 0x10, RZ ;  /* 0x0000001023237819 */ /* 0x000fe400000006ff */
[----:B0-----:R-:W-:Y:S01]  /*5240*/  PRMT R9, R33, 0x7632, R9 ;  /* 0x0000763221097816 */ /* 0x001fe20000000009 */
[----:B------:R-:W-:Y:S01]  /*5250*/  FMUL.FTZ R39, R18, UR9 ;  /* 0x0000000912277c20 */ /* 0x000fe20008410000 */
[----:B------:R-:W-:Y:S01]  /*5260*/  PRMT R13, R31, 0x7632, R13 ;  /* 0x000076321f0d7816 */ /* 0x000fe2000000000d */
[----:B------:R-:W-:Y:S01]  /*5270*/  FADD.FTZ R35, R35, -UR14 ;  /* 0x8000000e23237e21 */ /* 0x000fe20008010000 */
[----:B------:R-:W-:Y:S02]  /*5280*/  SHF.L.U32 R19, R19, 0x10, RZ ;  /* 0x0000001013137819 */ /* 0x000fe400000006ff */
        /* <DEDUP_REMOVED lines=18> */
[C---:B------:R-:W-:Y:S01]  /*53b0*/  IADD3 R29, PT, PT, R3.reuse, 0x40, RZ ;  /* 0x00000040031d7810 */ /* 0x040fe20007ffe0ff */
        /* <DEDUP_REMOVED lines=9> */
[----:B------:R-:W-:Y:S01]  /*5450*/  PRMT R37, R36, 0x7632, R37 ;  /* 0x0000763224257816 */ /* 0x000fe20000000025 */
[C-C-:B------:R-:W-:Y:S01]  /*5460*/  FFMA.FTZ R12, R14.reuse, R39, R15.reuse ;  /* 0x000000270e0c7223 */ /* 0x140fe2000001000f */
[----:B------:R-:W-:Y:S01]  /*5470*/  IADD3 R3, PT, PT, R3, 0x70, RZ ;  /* 0x0000007003037810 */ /* 0x000fe20007ffe0ff */
[C-C-:B------:R-:W-:Y:S01]  /*5480*/  FFMA.FTZ R9, R14.reuse, R35, R15.reuse ;  /* 0x000000230e097223 */ /* 0x140fe2000001000f */
[----:B------:R-:W-:Y:S01]  /*5490*/  ISETP.GE.U32.AND P1, PT, R13, UR16, PT ;  /* 0x000000100d007c0c */ /* 0x000fe2000bf26070 */
[C-C-:B------:R-:W-:Y:S01]  /*54a0*/  FFMA.FTZ R52, R14.reuse, R42, R15.reuse ;  /* 0x0000002a0e347223 */ /* 0x140fe2000001000f */
[----:B------:R-:W-:Y:S01]  /*54b0*/  ISETP.GE.U32.AND P3, PT, R29, UR16, PT ;  /* 0x000000101d007c0c */ /* 0x000fe2000bf66070 */
[C-C-:B------:R-:W-:Y:S01]  /*54c0*/  FFMA.FTZ R31, R14.reuse, R46, R15.reuse ;  /* 0x0000002e0e1f7223 */ /* 0x140fe2000001000f */
[----:B------:R-:W-:Y:S01]  /*54d0*/  ISETP.GE.U32.AND P4, PT, R17, UR16, PT ;  /* 0x0000001011007c0c */ /* 0x000fe2000bf86070 */
[C-C-:B------:R-:W-:Y:S01]  /*54e0*/  FFMA.FTZ R26, R14.reuse, R24, R15.reuse ;  /* 0x000000180e1a7223 */ /* 0x140fe2000001000f */
[----:B------:R-:W-:Y:S01]  /*54f0*/  ISETP.GE.U32.AND P2, PT, R19, UR16, PT ;  /* 0x0000001013007c0c */ /* 0x000fe2000bf46070 */
[C---:B------:R-:W-:Y:S01]  /*5500*/  FFMA.FTZ R25, R14.reuse, R16, R15 ;  /* 0x000000100e197223 */ /* 0x040fe2000001000f */
[----:B------:R-:W-:Y:S01]  /*5510*/  SHF.R.S32.HI R8, RZ, 0x1f, R13 ;  /* 0x0000001fff087819 */ /* 0x000fe2000001140d */
[C---:B------:R-:W-:Y:S01]  /*5520*/  FFMA.FTZ R38, R14.reuse, R22, R15 ;  /* 0x000000160e267223 */ /* 0x040fe2000001000f */
[----:B------:R-:W-:Y:S01]  /*5530*/  SHF.R.S32.HI R33, RZ, 0x1f, R29 ;  /* 0x0000001fff217819 */ /* 0x000fe2000001141d */
[C---:B------:R-:W-:Y:S01]  /*5540*/  FFMA.FTZ R27, R14.reuse, R10, R15 ;  /* 0x0000000a0e1b7223 */ /* 0x040fe2000001000f */
[----:B------:R-:W-:Y:S01]  /*5550*/  SHF.R.S32.HI R21, RZ, 0x1f, R17 ;  /* 0x0000001fff157819 */ /* 0x000fe20000011411 */
[C---:B------:R-:W-:Y:S01]  /*5560*/  FFMA.FTZ R40, R14.reuse, R20, R15 ;  /* 0x000000140e287223 */ /* 0x040fe2000001000f */
[----:B------:R-:W-:Y:S01]  /*5570*/  SHF.R.S32.HI R23, RZ, 0x1f, R19 ;  /* 0x0000001fff177819 */ /* 0x000fe20000011413 */
[----:B------:R-:W-:Y:S01]  /*5580*/  FFMA.FTZ R15, R14, R18, R15 ;  /* 0x000000120e0f7223 */ /* 0x000fe2000001000f */
[----:B------:R-:W-:-:S02]  /*5590*/  ISETP.GE.U32.AND P0, PT, R3, UR16, PT ;  /* 0x0000001003007c0c */ /* 0x000fc4000bf06070 */
[----:B------:R-:W-:Y:S02]  /*55a0*/  ISETP.GE.AND.EX P1, PT, R8, UR17, PT, P1 ;  /* 0x0000001108007c0c */ /* 0x000fe4000bf26310 */
[----:B------:R-:W-:Y:S02]  /*55b0*/  ISETP.GE.AND.EX P3, PT, R33, UR17, PT, P3 ;  /* 0x0000001121007c0c */ /* 0x000fe4000bf66330 */
[----:B------:R-:W-:Y:S02]  /*55c0*/  ISETP.GE.AND.EX P4, PT, R21, UR17, PT, P4 ;  /* 0x0000001115007c0c */ /* 0x000fe4000bf86340 */
        /* <DEDUP_REMOVED lines=22> */
.L_x_265:
        /* <DEDUP_REMOVED lines=19> */
.L_x_267:
[----:B------:R-:W-:Y:S05]  /*5860*/  BSYNC.RECONVERGENT B0 ;  /* 0x0000000000007941 */ /* 0x000fea0003800200 */
.L_x_266:
        /* <DEDUP_REMOVED lines=21> */
.L_x_268:
[----:B------:R-:W-:Y:S01]  /*59c0*/  BSSY.RECONVERGENT B0, `(.L_x_269) ;  /* 0x0000013000007945 */ /* 0x000fe20003800200 */
[----:B------:R-:W-:Y:S01]  /*59d0*/  FFMA.FTZ R52, R7, R34, -R52 ;  /* 0x0000002207347223 */ /* 0x000fe20000010834 */
[----:B------:R-:W-:Y:S01]  /*59e0*/  PRMT R34, R32, 0x7632, R34 ;  /* 0x0000763220227816 */ /* 0x000fe20000000022 */
[----:B------:R-:W-:Y:S01]  /*59f0*/  FFMA.FTZ R14, R6, R35, -R31 ;  /* 0x00000023060e7223 */ /* 0x000fe2000001081f */
[----:B------:R-:W-:Y:S06]  /*5a00*/  @P3 BRA `(.L_x_270) ;  /* 0x0000000000383947 */ /* 0x000fec0003800000 */
        /* <DEDUP_REMOVED lines=14> */
.L_x_270:
[----:B------:R-:W-:Y:S05]  /*5af0*/  BSYNC.RECONVERGENT B0 ;  /* 0x0000000000007941 */ /* 0x000fea0003800200 */
.L_x_269:
        /* <DEDUP_REMOVED lines=21> */
.L_x_271:
[----:B------:R-:W-:Y:S01]  /*5c50*/  BSSY.RECONVERGENT B0, `(.L_x_272) ;  /* 0x0000013000007945 */ /* 0x000fe20003800200 */
[----:B------:R-:W-:Y:S01]  /*5c60*/  FFMA.FTZ R26, R7, R32, -R26 ;  /* 0x00000020071a7223 */ /* 0x000fe2000001081a */
[----:B------:R-:W-:Y:S01]  /*5c70*/  PRMT R16, R30, 0x7632, R16 ;  /* 0x000076321e107816 */ /* 0x000fe20000000010 */
[----:B------:R-:W-:Y:S01]  /*5c80*/  FFMA.FTZ R14, R6, R8, -R25 ;  /* 0x00000008060e7223 */ /* 0x000fe20000010819 */
[----:B------:R-:W-:Y:S06]  /*5c90*/  @P4 BRA `(.L_x_273) ;  /* 0x0000000000384947 */ /* 0x000fec0003800000 */
[----:B------:R-:W2:Y:S01]  /*5ca0*/  LDCU.64 UR12, c[0x0][0x3f8] ;  /* 0x00007f00ff0c77ac */ /* 0x000ea20008000a00 */
[----:B------:R-:W-:Y:S01]  /*5cb0*/  MOV R8, R48 ;  /* 0x0000003000087202 */ /* 0x000fe20000000f00 */
[----:B------:R-:W-:Y:S01]  /*5cc0*/  FMUL.FTZ R14, R14, UR9 ;  /* 0x000000090e0e7c20 */ /* 0x000fe20008410000 */
[----:B01----:R-:W-:Y:S01]  /*5cd0*/  MOV R9, R51 ;  /* 0x0000003300097202 */ /* 0x003fe20000000f00 */
[----:B------:R-:W0:Y:S01]  /*5ce0*/  LDCU.64 UR18, c[0x0][0x380] ;  /* 0x00007000ff1277ac */ /* 0x000e220008000a00 */
[----:B--2---:R-:W-:Y:S02]  /*5cf0*/  IMAD R12, R21, UR12, RZ ;  /* 0x0000000c150c7c24 */ /* 0x004fe4000f8e02ff */
        /* <DEDUP_REMOVED lines=8> */
.L_x_273:
[----:B------:R-:W-:Y:S05]  /*5d80*/  BSYNC.RECONVERGENT B0 ;  /* 0x0000000000007941 */ /* 0x000fea0003800200 */
.L_x_272:
[----:B------:R-:W-:Y:S02]  /*5d90*/  SHF.L.U32 R30, R30, 0x10, RZ ;  /* 0x000000101e1e7819 */ /* 0x000fe400000006ff */
[----:B------:R-:W-:Y:S01]  /*5da0*/  SHF.L.U32 R8, R16, 0x10, RZ ;  /* 0x0000001010087819 */ /* 0x000fe200000006ff */
[----:B------:R-:W-:Y:S06]  /*5db0*/  BRA.U !UP0, `(.L_x_274) ;  /* 0x0000000108487547 */ /* 0x000fec000b800000 */
[----:B------:R-:W-:Y:S01]  /*5dc0*/  FFMA.FTZ R22, R7, R22, R4 ;  /* 0x0000001607167223 */ /* 0x000fe20000010004 */
[----:B------:R-:W-:-:S03]  /*5dd0*/  FFMA.FTZ R10, R6, R10, R5 ;  /* 0x0000000a060a7223 */ /* 0x000fc60000010005 */
[----:B012---:R-:W-:Y:S01]  /*5de0*/  FMUL.FTZ R9, R22, -1.4426950216293334961 ;  /* 0xbfb8aa3b16097820 */ /* 0x007fe20000410000 */
        /* <DEDUP_REMOVED lines=15> */
.L_x_274:
[----:B------:R-:W-:Y:S01]  /*5ee0*/  BSSY.RECONVERGENT B0, `(.L_x_275) ;  /* 0x0000012000007945 */ /* 0x000fe20003800200 */
[----:B------:R-:W-:Y:S01]  /*5ef0*/  FFMA.FTZ R38, R7, R30, -R38 ;  /* 0x0000001e07267223 */ /* 0x000fe20000010826 */
[----:B------:R-:W-:Y:S02]  /*5f00*/  FFMA.FTZ R10, R6, R8, -R27 ;  /* 0x00000008060a7223 */ /* 0x000fe4000001081b */
[----:B------:R-:W-:Y:S05]  /*5f10*/  @P2 BRA `(.L_x_276) ;  /* 0x0000000000382947 */ /* 0x000fea0003800000 */
[----:B------:R-:W3:Y:S01]  /*5f20*/  LDCU.64 UR12, c[0x0][0x3f8] ;  /* 0x00007f00ff0c77ac */ /* 0x000ee20008000a00 */
[----:B------:R-:W-:Y:S01]  /*5f30*/  MOV R8, R48 ;  /* 0x0000003000087202 */ /* 0x000fe20000000f00 */
[----:B------:R-:W-:Y:S01]  /*5f40*/  FMUL.FTZ R17, R38, UR9 ;  /* 0x0000000926117c20 */ /* 0x000fe20008410000 */
[----:B012---:R-:W-:Y:S01]  /*5f50*/  MOV R9, R51 ;  /* 0x0000003300097202 */ /* 0x007fe20000000f00 */
[----:B------:R-:W0:Y:S01]  /*5f60*/  LDCU.64 UR18, c[0x0][0x380] ;  /* 0x00007000ff1277ac */ /* 0x000e220008000a00 */
[----:B------:R-:W-:Y:S01]  /*5f70*/  FMUL.FTZ R10, R10, UR9 ;  /* 0x000000090a0a7c20 */ /* 0x000fe20008410000 */
[----:B---3--:R-:W-:Y:S02]  /*5f80*/  IMAD R14, R23, UR12, RZ ;  /* 0x0000000c170e7c24 */ /* 0x008fe4000f8e02ff */
[----:B------:R-:W-:-:S04]  /*5f90*/  IMAD.WIDE.U32 R12, R19, UR12, R8 ;  /* 0x0000000c130c7c25 */ /* 0x000fc8000f8e0008 */
[----:B------:R-:W-:Y:S01]  /*5fa0*/  IMAD R19, R19, UR13, R14 ;  /* 0x0000000d13137c24 */ /* 0x000fe2000f8e020e */
[----:B0-----:R-:W-:-:S04]  /*5fb0*/  LEA R8, P1, R12, UR18, 0x1 ;  /* 0x000000120c087c11 */ /* 0x001fc8000f8208ff */
[----:B------:R-:W-:Y:S02]  /*5fc0*/  IADD3 R19, PT, PT, R13, R19, RZ ;  /* 0x000000130d137210 */ /* 0x000fe40007ffe0ff */
[----:B------:R-:W-:Y:S02]  /*5fd0*/  F2FP.BF16.F32.PACK_AB R13, R10, R17 ;  /* 0x000000110a0d723e */ /* 0x000fe400000010ff */
[----:B------:R-:W-:-:S05]  /*5fe0*/  LEA.HI.X R9, R12, UR19, R19, 0x1, P1 ;  /* 0x000000130c097c11 */ /* 0x000fca00088f0c13 */
[----:B------:R3:W-:Y:S02]  /*5ff0*/  STG.E desc[UR10][R8.64], R13 ;  /* 0x0000000d08007986 */ /* 0x0007e4000c10190a */
.L_x_276:
[----:B------:R-:W-:Y:S05]  /*6000*/  BSYNC.RECONVERGENT B0 ;  /* 0x0000000000007941 */ /* 0x000fea0003800200 */
.L_x_275:
[----:B------:R-:W-:Y:S02]  /*6010*/  SHF.L.U32 R28, R28, 0x10, RZ ;  /* 0x000000101c1c7819 */ /* 0x000fe400000006ff */
[----:B------:R-:W-:Y:S02]  /*6020*/  SHF.R.S32.HI R16, RZ, 0x1f, R3 ;  /* 0x0000001fff107819 */ /* 0x000fe40000011403 */
[----:B------:R-:W-:Y:S01]  /*6030*/  SHF.L.U32 R11, R11, 0x10, RZ ;  /* 0x000000100b0b7819 */ /* 0x000fe200000006ff */
[----:B------:R-:W-:Y:S06]  /*6040*/  BRA.U !UP0, `(.L_x_277) ;  /* 0x0000000108487547 */ /* 0x000fec000b800000 */
[----:B------:R-:W-:Y:S01]  /*6050*/  FFMA.FTZ R4, R7, R20, R4 ;  /* 0x0000001407047223 */ /* 0x000fe20000010004 */
[----:B------:R-:W-:-:S03]  /*6060*/  FFMA.FTZ R5, R6, R18, R5 ;  /* 0x0000001206057223 */ /* 0x000fc60000010005 */
[----:B---3--:R-:W-:Y:S01]  /*6070*/  FMUL.FTZ R8, R4, -1.4426950216293334961 ;  /* 0xbfb8aa3b04087820 */ /* 0x008fe20000410000 */
[----:B------:R-:W-:-:S05]  /*6080*/  FMUL.FTZ R10, R5, -1.4426950216293334961 ;  /* 0xbfb8aa3b050a7820 */ /* 0x000fca0000410000 */
[----:B------:R-:W0:Y:S04]  /*6090*/  MUFU.EX2 R8, R8 ;  /* 0x0000000800087308 */ /* 0x000e280000000800 */
[----:B------:R-:W3:Y:S01]  /*60a0*/  MUFU.EX2 R10, R10 ;  /* 0x0000000a000a7308 */ /* 0x000ee20000000800 */
[----:B012---:R-:W-:Y:S01]  /*60b0*/  FADD.FTZ R9, R8, 1 ;  /* 0x3f80000008097421 */ /* 0x007fe20000010000 */
[----:B---3--:R-:W-:-:S05]  /*60c0*/  FADD.FTZ R12, R10, 1 ;  /* 0x3f8000000a0c7421 */ /* 0x008fca0000010000 */
        /* <DEDUP_REMOVED lines=10> */
.L_x_277:
[----:B------:R-:W-:Y:S01]  /*6170*/  ISETP.GE.AND.EX P0, PT, R16, UR17, PT, P0 ;  /* 0x0000001110007c0c */ /* 0x000fe2000bf06300 */
[----:B------:R-:W-:Y:S01]  /*6180*/  FFMA.FTZ R40, R7, R28, -R40 ;  /* 0x0000001c07287223 */ /* 0x000fe20000010828 */
[----:B------:R-:W-:Y:S01]  /*6190*/  FFMA.FTZ R15, R6, R11, -R15 ;  /* 0x0000000b060f7223 */ /* 0x000fe2000001080f */
[----:B------:R-:W-:Y:S02]  /*61a0*/  BSSY.RECONVERGENT B0, `(.L_x_278) ;  /* 0x000000f000007945 */ /* 0x000fe40003800200 */
[----:B------:R-:W-:Y:S01]  /*61b0*/  FMUL.FTZ R40, R40, UR9 ;  /* 0x0000000928287c20 */ /* 0x000fe20008410000 */
[----:B------:R-:W-:-:S07]  /*61c0*/  FMUL.FTZ R15, R15, UR9 ;  /* 0x000000090f0f7c20 */ /* 0x000fce0008410000 */
[----:B------:R-:W-:Y:S05]  /*61d0*/  @P0 BRA `(.L_x_279) ;  /* 0x00000000002c0947 */ /* 0x000fea0003800000 */
[----:B------:R-:W4:Y:S01]  /*61e0*/  LDCU.64 UR8, c[0x0][0x3f8] ;  /* 0x00007f00ff0877ac */ /* 0x000f220008000a00 */
[----:B------:R-:W-:Y:S01]  /*61f0*/  MOV R49, R51 ;  /* 0x0000003300317202 */ /* 0x000fe20000000f00 */
[----:B------:R-:W5:Y:S01]  /*6200*/  LDCU.64 UR12, c[0x0][0x380] ;  /* 0x00007000ff0c77ac */ /* 0x000f620008000a00 */
[----:B----4-:R-:W-:Y:S02]  /*6210*/  IMAD R16, R16, UR8, RZ ;  /* 0x0000000810107c24 */ /* 0x010fe4000f8e02ff */
[----:B------:R-:W-:-:S04]  /*6220*/  IMAD.WIDE.U32 R48, R3, UR8, R48 ;  /* 0x0000000803307c25 */ /* 0x000fc8000f8e0030 */
[----:B------:R-:W-:Y:S01]  /*6230*/  IMAD R3, R3, UR9, R16 ;  /* 0x0000000903037c24 */ /* 0x000fe2000f8e0210 */
[----:B-----5:R-:W-:-:S04]  /*6240*/  LEA R4, P0, R48, UR12, 0x1 ;  /* 0x0000000c30047c11 */ /* 0x020fc8000f8008ff */
[----:B------:R-:W-:-:S04]  /*6250*/  IADD3 R3, PT, PT, R49, R3, RZ ;  /* 0x0000000331037210 */ /* 0x000fc80007ffe0ff */
[----:B------:R-:W-:Y:S02]  /*6260*/  LEA.HI.X R5, R48, UR13, R3, 0x1, P0 ;  /* 0x0000000d30057c11 */ /* 0x000fe400080f0c03 */
[----:B------:R-:W-:-:S05]  /*6270*/  F2FP.BF16.F32.PACK_AB R3, R15, R40 ;  /* 0x000000280f03723e */ /* 0x000fca00000010ff */
[----:B------:R4:W-:Y:S02]  /*6280*/  STG.E desc[UR10][R4.64], R3 ;  /* 0x0000000304007986 */ /* 0x0009e4000c10190a */
.L_x_279:
[----:B------:R-:W-:Y:S05]  /*6290*/  BSYNC.RECONVERGENT B0 ;  /* 0x0000000000007941 */ /* 0x000fea0003800200 */
.L_x_278:
[----:B------:R-:W5:Y:S01]  /*62a0*/  LDCU UR5, c[0x0][0x410] ;  /* 0x00008200ff0577ac */ /* 0x000f620008000800 */
[----:B------:R-:W5:Y:S01]  /*62b0*/  LDCU UR8, c[0x0][0x3e0] ;  /* 0x00007c00ff0877ac */ /* 0x000f620008000800 */
[----:B------:R-:W-:Y:S02]  /*62c0*/  UIADD3 UR6, UPT, UPT, UR7, UR6, URZ ;  /* 0x0000000607067290 */ /* 0x000fe4000fffe0ff */
[----:B------:R-:W-:Y:S02]  /*62d0*/  UIADD3 UR4, UPT, UPT, UR4, 0x1, URZ ;  /* 0x0000000104047890 */ /* 0x000fe4000fffe0ff */
[----:B-----5:R-:W-:-:S04]  /*62e0*/  UIMAD UR5, UR5, UR8, URZ ;  /* 0x00000008050572a4 */ /* 0x020fc8000f8e02ff */
[----:B------:R-:W-:-:S09]  /*62f0*/  UISETP.GE.AND UP0, UPT, UR6, UR5, UPT ;  /* 0x000000050600728c */ /* 0x000fd2000bf06270 */
[----:B------:R-:W-:Y:S05]  /*6300*/  BRA.U !UP0, `(.L_x_280) ;  /* 0xffffff9d08907547 */ /* 0x000fea000b83ffff */
.L_x_239:
[----:B0123--:R-:W0:Y:S01]  /*6310*/  S2R R9, SR_TID.X ;  /* 0x0000000000097919 */ /* 0x00fe220000002100 */
[----:B----4-:R-:W1:Y:S01]  /*6320*/  LDC R4, c[0x0][0x370] ;  /* 0x0000dc00ff047b82 */ /* 0x010e620000000800 */
        /* <DEDUP_REMOVED lines=14> */
.L_x_282:
[----:B------:R-:W-:Y:S05]  /*6410*/  BSYNC.RECONVERGENT B0 ;  /* 0x0000000000007941 */ /* 0x000fea0003800200 */
.L_x_281:
        /* <DEDUP_REMOVED lines=11> */
.L_x_284:
[----:B------:R-:W2:Y:S04]  /*64d0*/  LDG.E.STRONG.GPU R5, desc[UR10][R2.64] ;  /* 0x0000000a02057981 */ /* 0x000ea8000c1ef900 */
[----:B--2---:R-:W-:Y:S01]  /*64e0*/  CCTL.IVALL ;  /* 0x00000000ff00798f */ /* 0x004fe20002000000 */
[----:B------:R-:W-:Y:S05]  /*64f0*/  YIELD ;  /* 0x0000000000007946 */ /* 0x000fea0003800000 */
[----:B------:R-:W-:-:S13]  /*6500*/  ISETP.NE.AND P0, PT, R5, R0, PT ;  /* 0x000000000500720c */ /* 0x000fda0003f05270 */
[----:B------:R-:W-:Y:S05]  /*6510*/  @P0 BRA `(.L_x_284) ;  /* 0xfffffffc00ec0947 */ /* 0x000fea000383ffff */
.L_x_283:
        /* <DEDUP_REMOVED lines=58> */
[----:B------:R-:W-:Y:S01]  /*68c0*/  SHF.L.U32 R31, R5, 0x2, RZ ;  /* 0x00000002051f7819 */ /* 0x000fe200000006ff */
[----:B------:R-:W-:Y:S01]  /*68d0*/  UMOV UR4, URZ ;  /* 0x000000ff00047c82 */ /* 0x000fe20008000000 */
[----:B------:R-:W-:-:S02]  /*68e0*/  SHF.L.U64.HI R33, R0, 0x2, R3 ;  /* 0x0000000200217819 */ /* 0x000fc40000010203 */
[----:B------:R-:W-:Y:S02]  /*68f0*/  IADD3 R19, PT, PT, R7, UR4, RZ ;  /* 0x0000000407137c10 */ /* 0x000fe4000fffe0ff */
[----:B------:R-:W-:Y:S01]  /*6900*/  MOV R2, R6 ;  /* 0x0000000600027202 */ /* 0x000fe20000000f00 */
[----:B------:R-:W-:Y:S01]  /*6910*/  IMAD.WIDE.U32 R6, R4, 0x4, RZ ;  /* 0x0000000404067825 */ /* 0x000fe200078e00ff */
[----:B0-----:R-:W-:Y:S02]  /*6920*/  IADD3 R27, P1, PT, R20, UR6, RZ ;  /* 0x00000006141b7c10 */ /* 0x001fe4000ff3e0ff */
[----:B------:R-:W-:Y:S02]  /*6930*/  SHF.L.U64.HI R29, R26, 0x2, R35 ;  /* 0x000000021a1d7819 */ /* 0x000fe40000010223 */
[----:B-1----:R-:W-:Y:S02]  /*6940*/  IADD3 R22, P2, PT, R20, UR8, RZ ;  /* 0x0000000814167c10 */ /* 0x002fe4000ff5e0ff */
[----:B------:R-:W-:-:S02]  /*6950*/  IADD3.X R24, PT, PT, R23, UR7, RZ, P1, !PT ;  /* 0x0000000717187c10 */ /* 0x000fc40008ffe4ff */
[C---:B------:R-:W-:Y:S02]  /*6960*/  IADD3.X R25, PT, PT, R23.reuse, UR9, RZ, P2, !PT ;  /* 0x0000000917197c10 */ /* 0x040fe400097fe4ff */
[----:B--2---:R-:W-:Y:S02]  /*6970*/  IADD3 R20, P1, PT, R20, UR12, RZ ;  /* 0x0000000c14147c10 */ /* 0x004fe4000ff3e0ff */
[----:B------:R-:W-:Y:S02]  /*6980*/  IADD3 R16, P2, PT, RZ, -R9, RZ ;  /* 0x80000009ff107210 */ /* 0x000fe40007f5e0ff */
[----:B------:R-:W-:Y:S02]  /*6990*/  IADD3.X R23, PT, PT, R23, UR13, RZ, P1, !PT ;  /* 0x0000000d17177c10 */ /* 0x000fe40008ffe4ff */
[----:B------:R-:W-:Y:S02]  /*69a0*/  IADD3 R31, PT, PT, R7, R31, RZ ;  /* 0x0000001f071f7210 */ /* 0x000fe40007ffe0ff */
[----:B------:R-:W-:-:S07]  /*69b0*/  IADD3.X R18, PT, PT, RZ, -0x1, RZ, P2, !PT ;  /* 0xffffffffff127810 */ /* 0x000fce00017fe4ff */
.L_x_287:
        /* <DEDUP_REMOVED lines=31> */
.L_x_286:
[----:B------:R-:W-:Y:S05]  /*6bb0*/  BSYNC.RECONVERGENT B0 ;  /* 0x0000000000007941 */ /* 0x000fea0003800200 */
.L_x_285:
        /* <DEDUP_REMOVED lines=10> */
.L_x_288:
        /* <DEDUP_REMOVED lines=87> */
.L_x_289:
        /* <DEDUP_REMOVED lines=11> */
.L_x_4354:


//--------------------- .text._Z35group_norm_nhwc_bwd_one_pass_kernelI11Bf16IOBf16WLi256ELi70ELi560EEv26Group_norm_nhwc_bwd_params --------------------------
	.section	.text._Z35group_norm_nhwc_bwd_one_pass_kernelI11Bf16IOBf16WLi256ELi70ELi560EEv26Group_norm_nhwc_bwd_params,"ax",@progbits
	.align	128
        .global         _Z35group_norm_nhwc_bwd_one_pass_kernelI11Bf16IOBf16WLi256ELi70ELi560EEv26Group_norm_nhwc_bwd_params
        .type           _Z35group_norm_nhwc_bwd_one_pass_kernelI11Bf16IOBf16WLi256ELi70ELi560EEv26Group_norm_nhwc_bwd_params,@function
        .size           _Z35group_norm_nhwc_bwd_one_pass_kernelI11Bf16IOBf16WLi256ELi70ELi560EEv26Group_norm_nhwc_bwd_params,(.L_x_4355 - _Z35group_norm_nhwc_bwd_one_pass_kernelI11Bf16IOBf16WLi256ELi70ELi560EEv26Group_norm_nhwc_bwd_params)
        .other          _Z35group_norm_nhwc_bwd_one_pass_kernelI11Bf16IOBf16WLi256ELi70ELi560EEv26Group_norm_nhwc_bwd_params,@"STO_CUDA_ENTRY STV_DEFAULT"
_Z35group_norm_nhwc_bwd_one_pass_kernelI11Bf16IOBf16WLi256ELi70ELi560EEv26Group_norm_nhwc_bwd_params:
.text._Z35group_norm_nhwc_bwd_one_pass_kernelI11Bf16IOBf16WLi256ELi70ELi560EEv26Group_norm_nhwc_bwd_params:
        /* <DEDUP_REMOVED lines=10> */
[----:B------:R-:W1:Y:S01]  /*00a0*/  S2R R92, SR_LANEID ;  /* 0x00000000005c7919 */ /* 0x000e620000000000 */
[----:B0-----:R-:W-:-:S05]  /*00b0*/  LOP3.LUT R0, R4, 0xffff, RZ, 0xc0, !PT ;  /* 0x0000ffff04007812 */ /* 0x001fca00078ec0ff */
[----:B------:R-:W-:-:S05]  /*00c0*/  IMAD R0, R0, 0x751, RZ ;  /* 0x0000075100007824 */ /* 0x000fca00078e02ff */
[----:B------:R-:W-:-:S04]  /*00d0*/  SHF.R.U32.HI R0, RZ, 0x10, R0 ;  /* 0x00000010ff007819 */ /* 0x000fc80000011600 */
[----:B------:R-:W-:-:S05]  /*00e0*/  PRMT R2, R0, 0x9910, RZ ;  /* 0x0000991000027816 */ /* 0x000fca00000000ff */
[----:B------:R-:W-:-:S05]  /*00f0*/  IMAD R2, R2, 0x23, RZ ;  /* 0x0000002302027824 */ /* 0x000fca00078e02ff */
[----:B------:R-:W-:-:S04]  /*0100*/  IADD3 R2, PT, PT, RZ, -R2, RZ ;  /* 0x80000002ff027210 */ /* 0x000fc80007ffe0ff */
[----:B------:R-:W-:-:S04]  /*0110*/  PRMT R91, R2, 0x7710, RZ ;  /* 0x00007710025b7816 */ /* 0x000fc800000000ff */
[----:B------:R-:W-:-:S04]  /*0120*/  IADD3 R91, PT, PT, R91, R4, RZ ;  /* 0x000000045b5b7210 */ /* 0x000fc80007ffe0ff */
[----:B------:R-:W-:-:S04]  /*0130*/  SHF.L.U32 R91, R91, 0x1, RZ ;  /* 0x000000015b5b7819 */ /* 0x000fc800000006ff */
[----:B-1----:R-:W-:-:S07]  /*0140*/  LOP3.LUT R90, R91, 0xffff, RZ, 0xc0, !PT ;  /* 0x0000ffff5b5a7812 */ /* 0x002fce00078ec0ff */
.L_x_355:
[----:B0-----:R-:W0:Y:S01]  /*0150*/  LDC R8, c[0x0][0x410] ;  /* 0x00010400ff087b82 */ /* 0x001e220000000800 */
[----:B------:R-:W1:Y:S01]  /*0160*/  LDCU.128 UR16, c[0x0][0x400] ;  /* 0x00008000ff1077ac */ /* 0x000e620008000c00 */
[----:B------:R-:W-:-:S06]  /*0170*/  ISETP.LE.AND P2, PT, RZ, UR5, PT ;  /* 0x00000005ff007c0c */ /* 0x000fcc000bf43270 */
[----:B------:R-:W2:Y:S08]  /*0180*/  S2UR UR14, SR_CTAID.X ;  /* 0x00000000000e79c3 */ /* 0x000eb00000002500 */
[----:B------:R-:W2:Y:S01]  /*0190*/  LDC R15, c[0x0][0x41c] ;  /* 0x00010700ff0f7b82 */ /* 0x000ea20000000800 */
[----:B------:R-:W-:Y:S01]  /*01a0*/  HFMA2 R62, -RZ, RZ, 0, 0 ;  /* 0x00000000ff3e7431 */ /* 0x000fe200000001ff */
[----:B------:R-:W-:-:S02]  /*01b0*/  CS2R R60, SRZ ;  /* 0x00000000003c7805 */ /* 0x000fc4000001ff00 */
[----:B------:R-:W-:Y:S02]  /*01c0*/  CS2R R58, SRZ ;  /* 0x00000000003a7805 */ /* 0x000fe4000001ff00 */
[----:B------:R-:W-:Y:S02]  /*01d0*/  CS2R R46, SRZ ;  /* 0x00000000002e7805 */ /* 0x000fe4000001ff00 */
[----:B------:R-:W-:Y:S02]  /*01e0*/  CS2R R56, SRZ ;  /* 0x0000000000387805 */ /* 0x000fe4000001ff00 */
[----:B------:R-:W-:Y:S01]  /*01f0*/  CS2R R54, SRZ ;  /* 0x0000000000367805 */ /* 0x000fe2000001ff00 */
[----:B------:R-:W3:Y:S01]  /*0200*/  LDCU.64 UR6, c[0x0][0x3b8] ;  /* 0x00007700ff0677ac */ /* 0x000ee20008000a00 */
[----:B0-----:R-:W-:Y:S01]  /*0210*/  IABS R5, R8 ;  /* 0x0000000800057213 */ /* 0x001fe20000000000 */
[----:B------:R-:W0:Y:S03]  /*0220*/  LDCU.U8 UR12, c[0x0][0x414] ;  /* 0x00008280ff0c77ac */ /* 0x000e260008000000 */
[----:B------:R-:W4:Y:S01]  /*0230*/  I2F.RP R4, R5 ;  /* 0x0000000500047306 */ /* 0x000f220000209400 */
[----:B--2---:R-:W-:-:S07]  /*0240*/  IMAD R15, R15, UR14, R0 ;  /* 0x0000000e0f0f7c24 */ /* 0x004fce000f8e0200 */
[----:B----4-:R-:W2:Y:S01]  /*0250*/  MUFU.RCP R4, R4 ;  /* 0x0000000400047308 */ /* 0x010ea20000001000 */
[C---:B-1----:R-:W-:Y:S02]  /*0260*/  ISETP.GE.U32.AND P0, PT, R15.reuse, UR16, PT ;  /* 0x000000100f007c0c */ /* 0x042fe4000bf06070 */
[----:B------:R-:W-:Y:S02]  /*0270*/  SHF.R.S32.HI R9, RZ, 0x1f, R15 ;  /* 0x0000001fff097819 */ /* 0x000fe4000001140f */
[----:B------:R-:W-:Y:S02]  /*0280*/  IADD3 R11, PT, PT, R15, 0x10, RZ ;  /* 0x000000100f0b7810 */ /* 0x000fe40007ffe0ff */
[----:B------:R-:W-:Y:S02]  /*0290*/  ISETP.GE.AND.EX P0, PT, R9, UR17, PT, P0 ;  /* 0x0000001109007c0c */ /* 0x000fe4000bf06300 */
[----:B------:R-:W-:Y:S02]  /*02a0*/  SHF.R.S32.HI R23, RZ, 0x1f, R11 ;  /* 0x0000001fff177819 */ /* 0x000fe4000001140b */
[----:B------:R-:W-:-:S04]  /*02b0*/  IADD3 R13, PT, PT, R15, 0x20, RZ ;  /* 0x000000200f0d7810 */ /* 0x000fc80007ffe0ff */
[----:B------:R-:W-:Y:S02]  /*02c0*/  SHF.R.S32.HI R25, RZ, 0x1f, R13 ;  /* 0x0000001fff197819 */ /* 0x000fe4000001140d */
[----:B--2---:R-:W-:Y:S02]  /*02d0*/  IADD3 R2, PT, PT, R4, 0xffffffe, RZ ;  /* 0x0ffffffe04027810 */ /* 0x004fe40007ffe0ff */
[----:B------:R-:W-:Y:S01]  /*02e0*/  LOP3.LUT R4, R8, UR5, RZ, 0x3c, !PT ;  /* 0x0000000508047c12 */ /* 0x000fe2000f8e3cff */
[----:B------:R-:W1:Y:S01]  /*02f0*/  @!P0 LDC.64 R20, c[0x0][0x3f8] ;  /* 0x0000fe00ff148b82 */ /* 0x000e620000000a00 */
[----:B------:R2:W4:Y:S02]  /*0300*/  F2I.FTZ.U32.TRUNC.NTZ R3, R2 ;  /* 0x0000000200037305 */ /* 0x000524000021f000 */
[----:B------:R-:W-:-:S05]  /*0310*/  ISETP.GE.AND P5, PT, R4, RZ, PT ;  /* 0x000000ff0400720c */ /* 0x000fca0003fa6270 */
[----:B------:R-:W5:Y:S01]  /*0320*/  @!P0 LDC.64 R26, c[0x0][0x3a0] ;  /* 0x0000e800ff1a8b82 */ /* 0x000f620000000a00 */
[----:B--2---:R-:W-:Y:S01]  /*0330*/  HFMA2 R2, -RZ, RZ, 0, 0 ;  /* 0x00000000ff027431 */ /* 0x004fe200000001ff */
[----:B----4-:R-:W-:-:S06]  /*0340*/  IADD3 R6, PT, PT, RZ, -R3, RZ ;  /* 0x80000003ff067210 */ /* 0x010fcc0007ffe0ff */
[----:B------:R-:W2:Y:S01]  /*0350*/  @!P0 LDC.64 R28, c[0x0][0x398] ;  /* 0x0000e600ff1c8b82 */ /* 0x000ea20000000a00 */
[----:B------:R-:W-:Y:S01]  /*0360*/  IMAD R7, R6, R5, RZ ;  /* 0x0000000506077224 */ /* 0x000fe200078e02ff */
[----:B------:R-:W-:-:S03]  /*0370*/  IABS R6, UR5 ;  /* 0x0000000500067c13 */ /* 0x000fc60008000000 */
[----:B------:R-:W-:-:S06]  /*0380*/  IMAD.HI.U32 R3, R3, R7, R2 ;  /* 0x0000000703037227 */ /* 0x000fcc00078e0002 */
[----:B------:R-:W-:-:S05]  /*0390*/  IMAD.HI.U32 R3, R3, R6, RZ ;  /* 0x0000000603037227 */ /* 0x000fca00078e00ff */
[----:B------:R-:W-:-:S05]  /*03a0*/  IADD3 R2, PT, PT, -R3, RZ, RZ ;  /* 0x000000ff03027210 */ /* 0x000fca0007ffe1ff */
[----:B------:R-:W-:-:S05]  /*03b0*/  IMAD R2, R5, R2, R6 ;  /* 0x0000000205027224 */ /* 0x000fca00078e0206 */
[----:B------:R-:W-:-:S13]  /*03c0*/  ISETP.GT.U32.AND P3, PT, R5, R2, PT ;  /* 0x000000020500720c */ /* 0x000fda0003f64070 */
[-C--:B------:R-:W-:Y:S02]  /*03d0*/  @!P3 IADD3 R2, PT, PT, R2, -R5.reuse, RZ ;  /* 0x800000050202b210 */ /* 0x080fe40007ffe0ff */
[----:B------:R-:W-:Y:S02]  /*03e0*/  @!P3 IADD3 R3, PT, PT, R3, 0x1, RZ ;  /* 0x000000010303b810 */ /* 0x000fe40007ffe0ff */
[CC--:B------:R-:W-:Y:S02]  /*03f0*/  ISETP.GE.U32.AND P1, PT, R2.reuse, R5.reuse, PT ;  /* 0x000000050200720c */ /* 0x0c0fe40003f26070 */
[----:B------:R-:W-:Y:S02]  /*0400*/  ISETP.GT.U32.AND P4, PT, R5, R2, PT ;  /* 0x000000020500720c */ /* 0x000fe40003f84070 */
[----:B------:R-:W-:Y:S02]  /*0410*/  IADD3 R5, PT, PT, R2, -R5, RZ ;  /* 0x8000000502057210 */ /* 0x000fe40007ffe0ff */
[----:B------:R-:W-:-:S02]  /*0420*/  ISETP.NE.AND P3, PT, R8, RZ, PT ;  /* 0x000000ff0800720c */ /* 0x000fc40003f65270 */
[----:B------:R-:W-:Y:S02]  /*0430*/  SEL R2, R5, R2, !P4 ;  /* 0x0000000205027207 */ /* 0x000fe40006000000 */
[----:B------:R-:W-:Y:S02]  /*0440*/  LOP3.LUT R5, RZ, R8, RZ, 0x33, !PT ;  /* 0x00000008ff057212 */ /* 0x000fe400078e33ff */
[----:B------:R-:W-:Y:S02]  /*0450*/  @!P2 IADD3 R2, PT, PT, -R2, RZ, RZ ;  /* 0x000000ff0202a210 */ /* 0x000fe40007ffe1ff */
[----:B------:R-:W-:Y:S02]  /*0460*/  @P1 IADD3 R3, PT, PT, R3, 0x1, RZ ;  /* 0x0000000103031810 */ /* 0x000fe40007ffe0ff */
[----:B------:R-:W-:Y:S02]  /*0470*/  SEL R89, R5, R2, !P3 ;  /* 0x0000000205597207 */ /* 0x000fe40005800000 */
[----:B------:R-:W-:-:S02]  /*0480*/  @!P5 IADD3 R3, PT, PT, -R3, RZ, RZ ;  /* 0x000000ff0303d210 */ /* 0x000fc40007ffe1ff */
[----:B------:R-:W-:Y:S01]  /*0490*/  ISETP.GE.U32.AND P4, PT, R13, UR16, PT ;  /* 0x000000100d007c0c */ /* 0x000fe2000bf86070 */
[----:B------:R-:W-:Y:S01]  /*04a0*/  IMAD R7, R89, 0x46, RZ ;  /* 0x0000004659077824 */ /* 0x000fe200078e02ff */
[----:B------:R-:W-:Y:S02]  /*04b0*/  SEL R3, R5, R3, !P3 ;  /* 0x0000000305037207 */ /* 0x000fe40005800000 */
[----:B------:R-:W-:Y:S02]  /*04c0*/  ISETP.GE.U32.AND P3, PT, R11, UR16, PT ;  /* 0x000000100b007c0c */ /* 0x000fe4000bf66070 */
[----:B------:R-:W-:Y:S02]  /*04d0*/  IADD3 R16, P1, PT, R7, R90, RZ ;  /* 0x0000005a07107210 */ /* 0x000fe40007f3e0ff */
[----:B------:R-:W-:Y:S02]  /*04e0*/  ISETP.GE.AND.EX P3, PT, R23, UR17, PT, P3 ;  /* 0x0000001117007c0c */ /* 0x000fe4000bf66330 */
[----:B------:R-:W-:-:S02]  /*04f0*/  SHF.R.S32.HI R2, RZ, 0x1f, R3 ;  /* 0x0000001fff027819 */ /* 0x000fc40000011403 */
[----:B------:R-:W-:Y:S02]  /*0500*/  LEA.HI.X.SX32 R17, R7, RZ, 0x1, P1 ;  /* 0x000000ff07117211 */ /* 0x000fe400008f0eff */
[----:B------:R-:W-:Y:S01]  /*0510*/  ISETP.GE.AND.EX P4, PT, R25, UR17, PT, P4 ;  /* 0x0000001119007c0c */ /* 0x000fe2000bf86340 */
[----:B------:R-:W-:Y:S02]  /*0520*/  IMAD R2, R2, UR18, RZ ;  /* 0x0000001202027c24 */ /* 0x000fe4000f8e02ff */
[----:B------:R-:W-:-:S04]  /*0530*/  IMAD.WIDE.U32 R16, R3, UR18, R16 ;  /* 0x0000001203107c25 */ /* 0x000fc8000f8e0010 */
[----:B------:R-:W4:Y:S01]  /*0540*/  @!P3 LDC.64 R30, c[0x0][0x3f8] ;  /* 0x0000fe00ff1ebb82 */ /* 0x000f220000000a00 */
[----:B------:R-:W-:Y:S01]  /*0550*/  IMAD R19, R3, UR19, R2 ;  /* 0x0000001303137c24 */ /* 0x000fe2000f8e0202 */
[----:B------:R-:W-:Y:S01]  /*0560*/  @!P0 MOV R18, R16 ;  /* 0x0000001000128202 */ /* 0x000fe20000000f00 */
[----:B-1----:R-:W-:-:S03]  /*0570*/  @!P0 IMAD R2, R9, R20, RZ ;  /* 0x0000001409028224 */ /* 0x002fc600078e02ff */
[----:B------:R-:W-:Y:S01]  /*0580*/  IADD3 R19, PT, PT, R17, R19, RZ ;  /* 0x0000001311137210 */ /* 0x000fe20007ffe0ff */
[C---:B------:R-:W-:Y:S01]  /*0590*/  @!P0 IMAD R5, R15.reuse, R21, R2 ;  /* 0x000000150f058224 */ /* 0x040fe200078e0202 */
[----:B------:R-:W1:Y:S01]  /*05a0*/  @!P4 LDC.64 R36, c[0x0][0x3f8] ;  /* 0x0000fe00ff24cb82 */ /* 0x000e620000000a00 */
[C---:B------:R-:W-:Y:S01]  /*05b0*/  IADD3 R21, PT, PT, R15.reuse, 0x30, RZ ;  /* 0x000000300f157810 */ /* 0x040fe20007ffe0ff */
[----:B------:R-:W-:Y:S01]  /*05c0*/  @!P0 IMAD.WIDE.U32 R2, R15, R20, R18 ;  /* 0x000000140f028225 */ /* 0x000fe200078e0012 */
[----:B------:R-:W-:Y:S02]  /*05d0*/  @!P3 MOV R9, R19 ;  /* 0x000000130009b202 */ /* 0x000fe40000000f00 */
[----:B------:R-:W-:Y:S02]  /*05e0*/  ISETP.GE.U32.AND P2, PT, R21, UR16, PT ;  /* 0x0000001015007c0c */ /* 0x000fe4000bf46070 */
[----:B------:R-:W-:Y:S01]  /*05f0*/  @!P0 IADD3 R3, PT, PT, R3, R5, RZ ;  /* 0x0000000503038210 */ /* 0x000fe20007ffe0ff */
[----:B------:R-:W3:Y:S01]  /*0600*/  @!P3 LDC.64 R32, c[0x0][0x3a0] ;  /* 0x0000e800ff20bb82 */ /* 0x000ee20000000a00 */
[----:B------:R-:W-:-:S02]  /*0610*/  @!P0 SHF.L.U32 R7, R2, 0x1, RZ ;  /* 0x0000000102078819 */ /* 0x000fc400000006ff */
[----:B------:R-:W-:Y:S02]  /*0620*/  @!P0 SHF.L.U64.HI R2, R2, 0x1, R3 ;  /* 0x0000000102028819 */ /* 0x000fe40000010203 */
[C---:B-----5:R-:W-:Y:S02]  /*0630*/  @!P0 IADD3 R4, P1, PT, R7.reuse, R26, RZ ;  /* 0x0000001a07048210 */ /* 0x060fe40007f3e0ff */
[----:B--2---:R-:W-:Y:S01]  /*0640*/  @!P0 IADD3 R6, P5, PT, R7, R28, RZ ;  /* 0x0000001c07068210 */ /* 0x004fe20007fbe0ff */
[----:B----4-:R-:W-:Y:S01]  /*0650*/  @!P3 IMAD R8, R23, R30, RZ ;  /* 0x0000001e1708b224 */ /* 0x010fe200078e02ff */
[C---:B------:R-:W-:Y:S01]  /*0660*/  @!P0 IADD3.X R5, PT, PT, R2.reuse, R27, RZ, P1, !PT ;  /* 0x0000001b02058210 */ /* 0x040fe20000ffe4ff */
[----:B------:R-:W2:Y:S01]  /*0670*/  @!P3 LDC.64 R34, c[0x0][0x398] ;  /* 0x0000e600ff22bb82 */ /* 0x000ea20000000a00 */
[----:B------:R-:W-:Y:S02]  /*0680*/  SHF.R.S32.HI R27, RZ, 0x1f, R21 ;  /* 0x0000001fff1b7819 */ /* 0x000fe40000011415 */
[----:B------:R-:W-:Y:S01]  /*0690*/  @!P0 IADD3.X R7, PT, PT, R2, R29, RZ, P5, !PT ;  /* 0x0000001d02078210 */ /* 0x000fe20002ffe4ff */
[----:B------:R-:W-:Y:S01]  /*06a0*/  @!P3 IMAD R29, R11, R31, R8 ;  /* 0x0000001f0b1db224 */ /* 0x000fe200078e0208 */
[----:B------:R-:W-:-:S02]  /*06b0*/  @!P3 MOV R8, R16 ;  /* 0x000000100008b202 */ /* 0x000fc40000000f00 */
[----:B------:R-:W-:Y:S02]  /*06c0*/  CS2R R2, SRZ ;  /* 0x0000000000027805 */ /* 0x000fe4000001ff00 */
[----:B------:R-:W-:Y:S01]  /*06d0*/  ISETP.GE.AND.EX P2, PT, R27, UR17, PT, P2 ;  /* 0x000000111b007c0c */ /* 0x000fe2000bf46320 */
[----:B------:R-:W4:Y:S01]  /*06e0*/  @!P4 LDC.64 R38, c[0x0][0x3a0] ;  /* 0x0000e800ff26cb82 */ /* 0x000f220000000a00 */
[----:B------:R-:W-:Y:S01]  /*06f0*/  @!P3 IMAD.WIDE.U32 R8, R11, R30, R8 ;  /* 0x0000001e0b08b225 */ /* 0x000fe200078e0008 */
[----:B------:R-:W-:Y:S01]  /*0700*/  IADD3 R23, PT, PT, R15, 0x40, RZ ;  /* 0x000000400f177810 */ /* 0x000fe20007ffe0ff */
[----:B------:R5:W4:Y:S03]  /*0710*/  @!P0 LDG.E R2, desc[UR10][R4.64] ;  /* 0x0000000a04028981 */ /* 0x000b26000c1e1900 */
[----:B------:R-:W-:Y:S01]  /*0720*/  @!P3 IADD3 R9, PT, PT, R9, R29, RZ ;  /* 0x0000001d0909b210 */ /* 0x000fe20007ffe0ff */
[----:B------:R2:W4:Y:S01]  /*0730*/  @!P0 LDG.E R3, desc[UR10][R6.64] ;  /* 0x0000000a06038981 */ /* 0x000522000c1e1900 */
[----:B------:R-:W-:Y:S01]  /*0740*/  ISETP.GE.U32.AND P0, PT, R23, UR16, PT ;  /* 0x0000001017007c0c */ /* 0x000fe2000bf06070 */
[----:B-1----:R-:W-:Y:S01]  /*0750*/  @!P4 IMAD R12, R25, R36, RZ ;  /* 0x00000024190cc224 */ /* 0x002fe200078e02ff */
[----:B------:R-:W-:-:S02]  /*0760*/  SHF.R.S32.HI R29, RZ, 0x1f, R23 ;  /* 0x0000001fff1d7819 */ /* 0x000fc40000011417 */
[----:B------:R-:W1:Y:S01]  /*0770*/  @!P2 LDC.64 R40, c[0x0][0x3f8] ;  /* 0x0000fe00ff28ab82 */ /* 0x000e620000000a00 */
[C---:B------:R-:W-:Y:S01]  /*0780*/  @!P3 SHF.L.U32 R11, R8.reuse, 0x1, RZ ;  /* 0x00000001080bb819 */ /* 0x040fe200000006ff */
[----:B------:R-:W-:Y:S01]  /*0790*/  @!P4 IMAD R25, R13, R37, R12 ;  /* 0x000000250d19c224 */ /* 0x000fe200078e020c */
[----:B-----5:R-:W-:Y:S02]  /*07a0*/  @!P4 MOV R4, R16 ;  /* 0x000000100004c202 */ /* 0x020fe40000000f00 */
[----:B------:R-:W-:Y:S02]  /*07b0*/  @!P4 MOV R5, R19 ;  /* 0x000000130005c202 */ /* 0x000fe40000000f00 */
[----:B------:R-:W-:Y:S02]  /*07c0*/  @!P3 SHF.L.U64.HI R10, R8, 0x1, R9 ;  /* 0x00000001080ab819 */ /* 0x000fe40000010209 */
[----:B------:R-:W-:Y:S01]  /*07d0*/  ISETP.GE.AND.EX P0, PT, R29, UR17, PT, P0 ;  /* 0x000000111d007c0c */ /* 0x000fe2000bf06300 */
[----:B------:R-:W-:Y:S01]  /*07e0*/  @!P4 IMAD.WIDE.U32 R4, R13, R36, R4 ;  /* 0x000000240d04c225 */ /* 0x000fe200078e0004 */
[----:B---3--:R-:W-:Y:S01]  /*07f0*/  @!P3 IADD3 R8, P1, PT, R11, R32, RZ ;  /* 0x000000200b08b210 */ /* 0x008fe20007f3e0ff */
[----:B------:R-:W3:Y:S03]  /*0800*/  @!P2 LDC.64 R36, c[0x0][0x398] ;  /* 0x0000e600ff24ab82 */ /* 0x000ee60000000a00 */
[----:B------:R-:W-:-:S02]  /*0810*/  @!P3 IADD3.X R9, PT, PT, R10, R33, RZ, P1, !PT ;  /* 0x000000210a09b210 */ /* 0x000fc40000ffe4ff */
[----:B--2---:R-:W-:Y:S02]  /*0820*/  @!P3 IADD3 R6, P1, PT, R11, R34, RZ ;  /* 0x000000220b06b210 */ /* 0x004fe40007f3e0ff */
[----:B------:R-:W-:Y:S01]  /*0830*/  @!P4 IADD3 R5, PT, PT, R5, R25, RZ ;  /* 0x000000190505c210 */ /* 0x000fe20007ffe0ff */
[----:B------:R-:W2:Y:S01]  /*0840*/  @!P4 LDC.64 R32, c[0x0][0x398] ;  /* 0x0000e600ff20cb82 */ /* 0x000ea20000000a00 */
[----:B------:R-:W-:Y:S01]  /*0850*/  IADD3 R25, PT, PT, R15, 0x50, RZ ;  /* 0x000000500f197810 */ /* 0x000fe20007ffe0ff */
[----:B------:R4:W5:Y:S01]  /*0860*/  @!P3 LDG.E R62, desc[UR10][R8.64] ;  /* 0x0000000a083eb981 */ /* 0x000962000c1e1900 */
[----:B------:R-:W-:Y:S01]  /*0870*/  @!P3 IADD3.X R7, PT, PT, R10, R35, RZ, P1, !PT ;  /* 0x000000230a07b210 */ /* 0x000fe20000ffe4ff */
[----:B-1----:R-:W-:Y:S01]  /*0880*/  @!P2 IMAD R10, R27, R40, RZ ;  /* 0x000000281b0aa224 */ /* 0x002fe200078e02ff */
[----:B------:R-:W-:Y:S02]  /*0890*/  ISETP.GE.U32.AND P1, PT, R25, UR16, PT ;  /* 0x0000001019007c0c */ /* 0x000fe4000bf26070 */
[----:B------:R-:W-:Y:S01]  /*08a0*/  SHF.R.S32.HI R31, RZ, 0x1f, R25 ;  /* 0x0000001fff1f7819 */ /* 0x000fe20000011419 */
[----:B------:R-:W1:Y:S01]  /*08b0*/  @!P0 LDC.64 R42, c[0x0][0x3f8] ;  /* 0x0000fe00ff2a8b82 */ /* 0x000e620000000a00 */
[----:B------:R-:W-:-:S02]  /*08c0*/  @!P2 MOV R12, R16 ;  /* 0x00000010000ca202 */ /* 0x000fc40000000f00 */
[----:B------:R-:W-:Y:S02]  /*08d0*/  ISETP.GE.AND.EX P1, PT, R31, UR17, PT, P1 ;  /* 0x000000111f007c0c */ /* 0x000fe4000bf26310 */
[----:B------:R-:W-:Y:S02]  /*08e0*/  @!P2 MOV R13, R19 ;  /* 0x00000013000da202 */ /* 0x000fe40000000f00 */
[C---:B------:R-:W-:Y:S01]  /*08f0*/  @!P4 SHF.L.U32 R11, R4.reuse, 0x1, RZ ;  /* 0x00000001040bc819 */ /* 0x040fe200000006ff */
[----:B------:R-:W0:Y:S01]  /*0900*/  @!P2 LDC.64 R34, c[0x0][0x3a0] ;  /* 0x0000e800ff22ab82 */ /* 0x000e220000000a00 */
[----:B------:R-:W-:Y:S01]  /*0910*/  @!P4 SHF.L.U64.HI R14, R4, 0x1, R5 ;  /* 0x00000001040ec819 */ /* 0x000fe20000010205 */
[----:B------:R-:W-:Y:S02]  /*0920*/  HFMA2 R4, -RZ, RZ, 0, 0 ;  /* 0x00000000ff047431 */ /* 0x000fe400000001ff */
[----:B------:R-:W-:Y:S01]  /*0930*/  @!P2 IMAD R5, R21, R41, R10 ;  /* 0x000000291505a224 */ /* 0x000fe200078e020a */
[----:B----4-:R-:W-:Y:S01]  /*0940*/  @!P4 IADD3 R8, P5, PT, R11, R38, RZ ;  /* 0x000000260b08c210 */ /* 0x010fe20007fbe0ff */
[----:B------:R-:W-:-:S02]  /*0950*/  @!P2 IMAD.WIDE.U32 R12, R21, R40, R12 ;  /* 0x00000028150ca225 */ /* 0x000fc400078e000c */
[----:B------:R-:W4:Y:S01]  /*0960*/  @!P1 LDC.64 R44, c[0x0][0x3f8] ;  /* 0x0000fe00ff2c9b82 */ /* 0x000f220000000a00 */
[----:B------:R0:W5:Y:S01]  /*0970*/  @!P3 LDG.E R4, desc[UR10][R6.64] ;  /* 0x0000000a0604b981 */ /* 0x000162000c1e1900 */
[----:B------:R-:W-:Y:S02]  /*0980*/  @!P4 IADD3.X R9, PT, PT, R14, R39, RZ, P5, !PT ;  /* 0x000000270e09c210 */ /* 0x000fe40002ffe4ff */
[----:B--2---:R-:W-:Y:S02]  /*0990*/  @!P4 IADD3 R10, P3, PT, R11, R32, RZ ;  /* 0x000000200b0ac210 */ /* 0x004fe40007f7e0ff */
[----:B------:R-:W-:Y:S01]  /*09a0*/  @!P2 IADD3 R5, PT, PT, R13, R5, RZ ;  /* 0x000000050d05a210 */ /* 0x000fe20007ffe0ff */
[----:B------:R2:W5:Y:S01]  /*09b0*/  @!P4 LDG.E R61, desc[UR10][R8.64] ;  /* 0x0000000a083dc981 */ /* 0x000562000c1e1900 */
[----:B------:R-:W-:Y:S01]  /*09c0*/  @!P2 SHF.L.U32 R13, R12, 0x1, RZ ;  /* 0x000000010c0da819 */ /* 0x000fe200000006ff */
[----:B------:R-:W3:Y:S01]  /*09d0*/  @!P0 LDC.64 R38, c[0x0][0x3a0] ;  /* 0x0000e800ff268b82 */ /* 0x000ee20000000a00 */
[----:B------:R-:W-:Y:S01]  /*09e0*/  @!P4 IADD3.X R11, PT, PT, R14, R33, RZ, P3, !PT ;  /* 0x000000210e0bc210 */ /* 0x000fe20001ffe4ff */
[----:B-1----:R-:W-:Y:S01]  /*09f0*/  @!P0 IMAD R14, R29, R42, RZ ;  /* 0x0000002a1d0e8224 */ /* 0x002fe200078e02ff */
[----:B------:R-:W-:Y:S01]  /*0a00*/  @!P2 SHF.L.U64.HI R12, R12, 0x1, R5 ;  /* 0x000000010c0ca819 */ /* 0x000fe20000010205 */
[----:B------:R-:W-:Y:S01]  /*0a10*/  HFMA2 R5, -RZ, RZ, 0, 0 ;  /* 0x00000000ff057431 */ /* 0x000fe200000001ff */
[----:B------:R-:W-:-:S02]  /*0a20*/  IADD3 R29, PT, PT, R15, 0x60, RZ ;  /* 0x000000600f1d7810 */ /* 0x000fc40007ffe0ff */
[----:B0-----:R-:W-:Y:S01]  /*0a30*/  @!P2 IADD3 R6, P3, PT, R13, R34, RZ ;  /* 0x000000220d06a210 */ /* 0x001fe20007f7e0ff */
[----:B------:R-:W0:Y:S01]  /*0a40*/  @!P0 LDC.64 R40, c[0x0][0x398] ;  /* 0x0000e600ff288b82 */ /* 0x000e220000000a00 */
[----:B------:R-:W-:Y:S01]  /*0a50*/  SHF.R.S32.HI R27, RZ, 0x1f, R29 ;  /* 0x0000001fff1b7819 */ /* 0x000fe2000001141d */
[----:B------:R3:W5:Y:S01]  /*0a60*/  @!P4 LDG.E R5, desc[UR10][R10.64] ;  /* 0x0000000a0a05c981 */ /* 0x000762000c1e1900 */
[----:B------:R-:W-:Y:S01]  /*0a70*/  @!P2 IADD3.X R7, PT, PT, R12, R35, RZ, P3, !PT ;  /* 0x000000230c07a210 */ /* 0x000fe20001ffe4ff */
[----:B------:R-:W-:Y:S01]  /*0a80*/  @!P0 IMAD R21, R23, R43, R14 ;  /* 0x0000002b17158224 */ /* 0x000fe200078e020e */
[----:B------:R-:W-:Y:S02]  /*0a90*/  ISETP.GE.U32.AND P3, PT, R29, UR16, PT ;  /* 0x000000101d007c0c */ /* 0x000fe4000bf66070 */
[----:B--2---:R-:W-:Y:S01]  /*0aa0*/  @!P0 MOV R8, R16 ;  /* 0x0000001000088202 */ /* 0x004fe20000000f00 */
[----:B----4-:R-:W-:Y:S01]  /*0ab0*/  @!P1 IMAD R20, R31, R44, RZ ;  /* 0x0000002c1f149224 */ /* 0x010fe200078e02ff */
[----:B------:R-:W-:Y:S01]  /*0ac0*/  @!P0 MOV R9, R19 ;  /* 0x0000001300098202 */ /* 0x000fe20000000f00 */
[----:B------:R1:W2:Y:S01]  /*0ad0*/  @!P2 LDG.E R60, desc[UR10][R6.64] ;  /* 0x0000000a063ca981 */ /* 0x0002a2000c1e1900 */
[----:B------:R-:W-:-:S02]  /*0ae0*/  ISETP.GE.AND.EX P3, PT, R27, UR17, PT, P3 ;  /* 0x000000111b007c0c */ /* 0x000fc4000bf66330 */
[----:B---3--:R-:W-:Y:S01]  /*0af0*/  @!P2 IADD3 R10, P4, PT, R13, R36, RZ ;  /* 0x000000240d0aa210 */ /* 0x008fe20007f9e0ff */
[----:B------:R-:W-:Y:S01]  /*0b00*/  @!P0 IMAD.WIDE.U32 R8, R23, R42, R8 ;  /* 0x0000002a17088225 */ /* 0x000fe200078e0008 */
[----:B------:R-:W-:Y:S01]  /*0b10*/  @!P1 MOV R13, R19 ;  /* 0x00000013000d9202 */ /* 0x000fe20000000f00 */
[----:B------:R-:W3:Y:S01]  /*0b20*/  @!P1 LDC.64 R42, c[0x0][0x3a0] ;  /* 0x0000e800ff2a9b82 */ /* 0x000ee20000000a00 */
[----:B------:R-:W-:Y:S02]  /*0b30*/  @!P2 IADD3.X R11, PT, PT, R12, R37, RZ, P4, !PT ;  /* 0x000000250c0ba210 */ /* 0x000fe400027fe4ff */
[----:B------:R-:W-:Y:S02]  /*0b40*/  @!P0 IADD3 R9, PT, PT, R9, R21, RZ ;  /* 0x0000001509098210 */ /* 0x000fe40007ffe0ff */
[C---:B------:R-:W-:Y:S02]  /*0b50*/  @!P0 SHF.L.U32 R23, R8.reuse, 0x1, RZ ;  /* 0x0000000108178819 */ /* 0x040fe400000006ff */
[----:B------:R-:W-:Y:S01]  /*0b60*/  @!P1 MOV R12, R16 ;  /* 0x00000010000c9202 */ /* 0x000fe20000000f00 */
[----:B------:R-:W-:Y:S01]  /*0b70*/  @!P1 IMAD R33, R25, R45, R20 ;  /* 0x0000002d19219224 */ /* 0x000fe200078e0214 */
[----:B------:R-:W-:-:S02]  /*0b80*/  @!P0 SHF.L.U64.HI R14, R8, 0x1, R9 ;  /* 0x00000001080e8819 */ /* 0x000fc40000010209 */
[----:B------:R-:W-:Y:S01]  /*0b90*/  @!P0 IADD3 R20, P4, PT, R23, R38, RZ ;  /* 0x0000002617148210 */ /* 0x000fe20007f9e0ff */
[----:B------:R-:W-:Y:S01]  /*0ba0*/  @!P1 IMAD.WIDE.U32 R12, R25, R44, R12 ;  /* 0x0000002c190c9225 */ /* 0x000fe200078e000c */
[----:B------:R-:W-:Y:S01]  /*0bb0*/  IADD3 R31, PT, PT, R15, 0x70, RZ ;  /* 0x000000700f1f7810 */ /* 0x000fe20007ffe0ff */
[----:B------:R-:W4:Y:S01]  /*0bc0*/  @!P3 LDC.64 R44, c[0x0][0x3f8] ;  /* 0x0000fe00ff2cbb82 */ /* 0x000f220000000a00 */
[----:B------:R-:W-:Y:S02]  /*0bd0*/  @!P0 IADD3.X R21, PT, PT, R14, R39, RZ, P4, !PT ;  /* 0x000000270e158210 */ /* 0x000fe400027fe4ff */
[----:B------:R-:W-:Y:S02]  /*0be0*/  ISETP.GE.U32.AND P4, PT, R31, UR16, PT ;  /* 0x000000101f007c0c */ /* 0x000fe4000bf86070 */
[----:B------:R-:W-:Y:S01]  /*0bf0*/  SHF.R.S32.HI R35, RZ, 0x1f, R31 ;  /* 0x0000001fff237819 */ /* 0x000fe2000001141f */
[----:B-1----:R-:W-:Y:S02]  /*0c00*/  HFMA2 R6, -RZ, RZ, 0, 0 ;  /* 0x00000000ff067431 */ /* 0x002fe400000001ff */
[----:B------:R-:W1:Y:S01]  /*0c10*/  @!P1 LDC.64 R8, c[0x0][0x398] ;  /* 0x0000e600ff089b82 */ /* 0x000e620000000a00 */
[----:B------:R-:W-:Y:S01]  /*0c20*/  ISETP.GE.AND.EX P4, PT, R35, UR17, PT, P4 ;  /* 0x0000001123007c0c */ /* 0x000fe2000bf86340 */
[----:B------:R-:W2:Y:S01]  /*0c30*/  @!P0 LDG.E R59, desc[UR10][R20.64] ;  /* 0x0000000a143b8981 */ /* 0x000ea2000c1e1900 */
[----:B------:R-:W-:-:S03]  /*0c40*/  @!P1 IADD3 R7, PT, PT, R13, R33, RZ ;  /* 0x000000210d079210 */ /* 0x000fc60007ffe0ff */
[----:B------:R0:W2:Y:S02]  /*0c50*/  @!P2 LDG.E R6, desc[UR10][R10.64] ;  /* 0x0000000a0a06a981 */ /* 0x0000a4000c1e1900 */
[----:B0-----:R-:W-:Y:S01]  /*0c60*/  @!P0 IADD3 R22, P2, PT, R23, R40, RZ ;  /* 0x0000002817168210 */ /* 0x001fe20007f5e0ff */
[----:B------:R-:W0:Y:S01]  /*0c70*/  @!P3 LDC.64 R24, c[0x0][0x398] ;  /* 0x0000e600ff18bb82 */ /* 0x000e220000000a00 */
[----:B------:R-:W-:Y:S02]  /*0c80*/  IADD3 R33, PT, PT, R15, 0x80, RZ ;  /* 0x000000800f217810 */ /* 0x000fe40007ffe0ff */
[----:B------:R-:W-:Y:S02]  /*0c90*/  @!P0 IADD3.X R23, PT, PT, R14, R41, RZ, P2, !PT ;  /* 0x000000290e178210 */ /* 0x000fe400017fe4ff */
[C---:B------:R-:W-:Y:S02]  /*0ca0*/  @!P1 SHF.L.U32 R39, R12.reuse, 0x1, RZ ;  /* 0x000000010c279819 */ /* 0x040fe400000006ff */
[----:B------:R-:W-:Y:S01]  /*0cb0*/  @!P1 SHF.L.U64.HI R14, R12, 0x1, R7 ;  /* 0x000000010c0e9819 */ /* 0x000fe20000010207 */
[----:B------:R-:W0:Y:S01]  /*0cc0*/  @!P3 LDC.64 R10, c[0x0][0x3a0] ;  /* 0x0000e800ff0abb82 */ /* 0x000e220000000a00 */
[----:B------:R-:W-:-:S02]  /*0cd0*/  ISETP.GE.U32.AND P2, PT, R33, UR16, PT ;  /* 0x0000001021007c0c */ /* 0x000fc4000bf46070 */
[----:B------:R-:W-:Y:S02]  /*0ce0*/  SHF.R.S32.HI R37, RZ, 0x1f, R33 ;  /* 0x0000001fff257819 */ /* 0x000fe40000011421 */
[----:B------:R-:W-:-:S03]  /*0cf0*/  MOV R7, RZ ;  /* 0x000000ff00077202 */ /* 0x000fc60000000f00 */
[----:B------:R-:W0:Y:S01]  /*0d00*/  @!P4 LDC.64 R12, c[0x0][0x3f8] ;  /* 0x0000fe00ff0ccb82 */ /* 0x000e220000000a00 */
[----:B------:R-:W-:Y:S01]  /*0d10*/  ISETP.GE.AND.EX P2, PT, R37, UR17, PT, P2 ;  /* 0x0000001125007c0c */ /* 0x000fe2000bf46320 */
[----:B----4-:R-:W-:Y:S01]  /*0d20*/  @!P3 IMAD R26, R27, R44, RZ ;  /* 0x0000002c1b1ab224 */ /* 0x010fe200078e02ff */
[----:B------:R4:W2:Y:S01]  /*0d30*/  @!P0 LDG.E R7, desc[UR10][R22.64] ;  /* 0x0000000a16078981 */ /* 0x0008a2000c1e1900 */
[C---:B---3--:R-:W-:Y:S02]  /*0d40*/  @!P1 IADD3 R20, P5, PT, R39.reuse, R42, RZ ;  /* 0x0000002a27149210 */ /* 0x048fe40007fbe0ff */
[----:B-1----:R-:W-:Y:S01]  /*0d50*/  @!P1 IADD3 R28, P0, PT, R39, R8, RZ ;  /* 0x00000008271c9210 */ /* 0x002fe20007f1e0ff */
[----:B------:R-:W-:Y:S01]  /*0d60*/  @!P3 IMAD R39, R29, R45, R26 ;  /* 0x0000002d1d27b224 */ /* 0x000fe200078e021a */
[----:B------:R-:W-:Y:S02]  /*0d70*/  @!P3 MOV R26, R16 ;  /* 0x00000010001ab202 */ /* 0x000fe40000000f00 */
[----:B------:R-:W-:-:S03]  /*0d80*/  @!P3 MOV R27, R19 ;  /* 0x00000013001bb202 */ /* 0x000fc60000000f00 */
[----:B------:R-:W-:Y:S01]  /*0d90*/  @!P3 IMAD.WIDE.U32 R26, R29, R44, R26 ;  /* 0x0000002c1d1ab225 */ /* 0x000fe200078e001a */
[C---:B------:R-:W-:Y:S02]  /*0da0*/  @!P1 IADD3.X R29, PT, PT, R14.reuse, R9, RZ, P0, !PT ;  /* 0x000000090e1d9210 */ /* 0x040fe400007fe4ff */
[----:B------:R-:W1:Y:S01]  /*0db0*/  @!P2 LDC.64 R8, c[0x0][0x3f8] ;  /* 0x0000fe00ff08ab82 */ /* 0x000e620000000a00 */
[----:B------:R-:W-:Y:S02]  /*0dc0*/  @!P1 IADD3.X R21, PT, PT, R14, R43, RZ, P5, !PT ;  /* 0x0000002b0e159210 */ /* 0x000fe40002ffe4ff */
[----:B----4-:R-:W-:Y:S01]  /*0dd0*/  @!P3 SHF.L.U32 R23, R26, 0x1, RZ ;  /* 0x000000011a17b819 */ /* 0x010fe200000006ff */
[----:B------:R-:W3:Y:S01]  /*0de0*/  @!P1 LDG.E R47, desc[UR10][R28.64] ;  /* 0x0000000a1c2f9981 */ /* 0x000ee2000c1e1900 */
[----:B0-----:R-:W-:Y:S01]  /*0df0*/  @!P4 IMAD R22, R35, R12, RZ ;  /* 0x0000000c2316c224 */ /* 0x001fe200078e02ff */
[----:B------:R-:W-:Y:S02]  /*0e00*/  IADD3 R35, PT, PT, R15, 0x90, RZ ;  /* 0x000000900f237810 */ /* 0x000fe40007ffe0ff */
[----:B------:R0:W4:Y:S01]  /*0e10*/  @!P1 LDG.E R58, desc[UR10][R20.64] ;  /* 0x0000000a143a9981 */ /* 0x000122000c1e1900 */
[----:B------:R-:W-:Y:S01]  /*0e20*/  @!P3 IADD3 R27, PT, PT, R27, R39, RZ ;  /* 0x000000271b1bb210 */ /* 0x000fe20007ffe0ff */
[----:B------:R-:W-:Y:S01]  /*0e30*/  @!P4 IMAD R41, R31, R13, R22 ;  /* 0x0000000d1f29c224 */ /* 0x000fe200078e0216 */
[----:B------:R-:W-:-:S02]  /*0e40*/  @!P3 IADD3 R10, P0, PT, R23, R10, RZ ;  /* 0x0000000a170ab210 */ /* 0x000fc40007f1e0ff */
[----:B------:R-:W-:Y:S02]  /*0e50*/  @!P3 IADD3 R24, P5, PT, R23, R24, RZ ;  /* 0x000000181718b210 */ /* 0x000fe40007fbe0ff */
[----:B------:R-:W-:Y:S02]  /*0e60*/  @!P4 MOV R22, R16 ;  /* 0x000000100016c202 */ /* 0x000fe40000000f00 */
[----:B------:R-:W-:Y:S01]  /*0e70*/  @!P4 MOV R23, R19 ;  /* 0x000000130017c202 */ /* 0x000fe20000000f00 */
[----:B0-----:R-:W0:Y:S01]  /*0e80*/  @!P2 LDC.64 R20, c[0x0][0x3a0] ;  /* 0x0000e800ff14ab82 */ /* 0x001e220000000a00 */
[----:B------:R-:W-:Y:S02]  /*0e90*/  ISETP.GE.U32.AND P1, PT, R35, UR16, PT ;  /* 0x0000001023007c0c */ /* 0x000fe4000bf26070 */
[----:B------:R-:W-:Y:S02]  /*0ea0*/  SHF.R.S32.HI R39, RZ, 0x1f, R35 ;  /* 0x0000001fff277819 */ /* 0x000fe40000011423 */
[----:B------:R-:W-:Y:S01]  /*0eb0*/  @!P3 SHF.L.U64.HI R14, R26, 0x1, R27 ;  /* 0x000000011a0eb819 */ /* 0x000fe2000001021b */
[----:B------:R-:W-:Y:S01]  /*0ec0*/  @!P4 IMAD.WIDE.U32 R22, R31, R12, R22 ;  /* 0x0000000c1f16c225 */ /* 0x000fe200078e0016 */
[----:B------:R-:W-:Y:S01]  /*0ed0*/  ISETP.GE.AND.EX P1, PT, R39, UR17, PT, P1 ;  /* 0x0000001127007c0c */ /* 0x000fe2000bf26310 */
[----:B------:R-:W0:Y:S01]  /*0ee0*/  @!P4 LDC.64 R26, c[0x0][0x3a0] ;  /* 0x0000e800ff1acb82 */ /* 0x000e220000000a00 */
[----:B------:R-:W-:Y:S01]  /*0ef0*/  @!P3 IADD3.X R11, PT, PT, R14, R11, RZ, P0, !PT ;  /* 0x0000000b0e0bb210 */ /* 0x000fe200007fe4ff */
[----:B-1----:R-:W-:Y:S01]  /*0f00*/  @!P2 IMAD R28, R37, R8, RZ ;  /* 0x00000008251ca224 */ /* 0x002fe200078e02ff */
[----:B------:R-:W-:-:S03]  /*0f10*/  @!P4 IADD3 R23, PT, PT, R23, R41, RZ ;  /* 0x000000291717c210 */ /* 0x000fc60007ffe0ff */
[----:B------:R1:W3:Y:S02]  /*0f20*/  @!P3 LDG.E R57, desc[UR10][R10.64] ;  /* 0x0000000a0a39b981 */ /* 0x0002e4000c1e1900 */
[----:B------:R-:W0:Y:S01]  /*0f30*/  @!P4 LDC.64 R12, c[0x0][0x398] ;  /* 0x0000e600ff0ccb82 */ /* 0x000e220000000a00 */
[C---:B------:R-:W-:Y:S01]  /*0f40*/  @!P4 SHF.L.U32 R29, R22.reuse, 0x1, RZ ;  /* 0x00000001161dc819 */ /* 0x040fe200000006ff */
[----:B------:R-:W-:Y:S01]  /*0f50*/  @!P2 IMAD R31, R33, R9, R28 ;  /* 0x00000009211fa224 */ /* 0x000fe200078e021c */
[----:B------:R-:W-:Y:S02]  /*0f60*/  @!P4 SHF.L.U64.HI R34, R22, 0x1, R23 ;  /* 0x000000011622c819 */ /* 0x000fe40000010217 */
[----:B-1----:R-:W-:-:S03]  /*0f70*/  @!P2 MOV R10, R16 ;  /* 0x00000010000aa202 */ /* 0x002fc60000000f00 */
[----:B------:R-:W1:Y:S01]  /*0f80*/  @!P2 LDC.64 R22, c[0x0][0x398] ;  /* 0x0000e600ff16ab82 */ /* 0x000e620000000a00 */
[----:B------:R-:W-:Y:S02]  /*0f90*/  @!P2 MOV R11, R19 ;  /* 0x00000013000ba202 */ /* 0x000fe40000000f00 */
[----:B------:R-:W-:Y:S01]  /*0fa0*/  @!P3 IADD3.X R25, PT, PT, R14, R25, RZ, P5, !PT ;  /* 0x000000190e19b210 */ /* 0x000fe20002ffe4ff */
[----:B------:R-:W-:-:S04]  /*0fb0*/  @!P2 IMAD.WIDE.U32 R8, R33, R8, R10 ;  /* 0x000000082108a225 */ /* 0x000fc800078e000a */
[----:B------:R-:W1:Y:S01]  /*0fc0*/  @!P1 LDC.64 R10, c[0x0][0x3f8] ;  /* 0x0000fe00ff0a9b82 */ /* 0x000e620000000a00 */
[----:B------:R-:W-:Y:S01]  /*0fd0*/  IADD3 R14, PT, PT, R15, 0xa0, RZ ;  /* 0x000000a00f0e7810 */ /* 0x000fe20007ffe0ff */
[----:B------:R1:W3:Y:S03]  /*0fe0*/  @!P3 LDG.E R46, desc[UR10][R24.64] ;  /* 0x0000000a182eb981 */ /* 0x0002e6000c1e1900 */
[----:B------:R-:W-:Y:S02]  /*0ff0*/  ISETP.GE.U32.AND P5, PT, R14, UR16, PT ;  /* 0x000000100e007c0c */ /* 0x000fe4000bfa6070 */
[----:B------:R-:W-:-:S04]  /*1000*/  SHF.R.S32.HI R37, RZ, 0x1f, R14 ;  /* 0x0000001fff257819 */ /* 0x000fc8000001140e */
[----:B------:R-:W-:Y:S02]  /*1010*/  ISETP.GE.AND.EX P5, PT, R37, UR17, PT, P5 ;  /* 0x0000001125007c0c */ /* 0x000fe4000bfa6350 */
[C---:B0-----:R-:W-:Y:S02]  /*1020*/  @!P4 IADD3 R26, P0, PT, R29.reuse, R26, RZ ;  /* 0x0000001a1d1ac210 */ /* 0x041fe40007f1e0ff */
[----:B------:R-:W-:Y:S02]  /*1030*/  @!P4 IADD3 R28, P3, PT, R29, R12, RZ ;  /* 0x0000000c1d1cc210 */ /* 0x000fe40007f7e0ff */
[----:B------:R-:W-:Y:S02]  /*1040*/  @!P2 IADD3 R9, PT, PT, R9, R31, RZ ;  /* 0x0000001f0909a210 */ /* 0x000fe40007ffe0ff */
[----:B------:R-:W-:Y:S02]  /*1050*/  @!P2 SHF.L.U32 R33, R8, 0x1, RZ ;  /* 0x000000010821a819 */ /* 0x000fe400000006ff */
[----:B------:R-:W-:-:S02]  /*1060*/  @!P4 IADD3.X R27, PT, PT, R34, R27, RZ, P0, !PT ;  /* 0x0000001b221bc210 */ /* 0x000fc400007fe4ff */
[----:B------:R-:W-:Y:S02]  /*1070*/  @!P2 SHF.L.U64.HI R32, R8, 0x1, R9 ;  /* 0x000000010820a819 */ /* 0x000fe40000010209 */
[----:B------:R-:W-:Y:S01]  /*1080*/  @!P2 IADD3 R30, P0, PT, R33, R20, RZ ;  /* 0x00000014211ea210 */ /* 0x000fe20007f1e0ff */
[----:B------:R-:W0:Y:S01]  /*1090*/  @!P5 LDC.64 R8, c[0x0][0x3f8] ;  /* 0x0000fe00ff08db82 */ /* 0x000e220000000a00 */
[----:B------:R-:W-:Y:S01]  /*10a0*/  @!P4 IADD3.X R29, PT, PT, R34, R13, RZ, P3, !PT ;  /* 0x0000000d221dc210 */ /* 0x000fe20001ffe4ff */
[----:B------:R1:W3:Y:S01]  /*10b0*/  @!P4 LDG.E R56, desc[UR10][R26.64] ;  /* 0x0000000a1a38c981 */ /* 0x0002e2000c1e1900 */
[----:B------:R-:W-:-:S05]  /*10c0*/  @!P2 IADD3.X R31, PT, PT, R32, R21, RZ, P0, !PT ;  /* 0x00000015201fa210 */ /* 0x000fca00007fe4ff */
[----:B------:R-:W0:Y:S01]  /*10d0*/  @!P1 LDC.64 R12, c[0x0][0x3a0] ;  /* 0x0000e800ff0c9b82 */ /* 0x000e220000000a00 */
[----:B-1----:R-:W-:Y:S01]  /*10e0*/  @!P2 IADD3 R24, P0, PT, R33, R22, RZ ;  /* 0x000000162118a210 */ /* 0x002fe20007f1e0ff */
[----:B------:R-:W-:Y:S01]  /*10f0*/  @!P1 IMAD R22, R39, R10, RZ ;  /* 0x0000000a27169224 */ /* 0x000fe200078e02ff */
[----:B------:R-:W-:Y:S02]  /*1100*/  IADD3 R33, PT, PT, R15, 0xb0, RZ ;  /* 0x000000b00f217810 */ /* 0x000fe40007ffe0ff */
[----:B------:R-:W-:Y:S02]  /*1110*/  CS2R R44, SRZ ;  /* 0x00000000002c7805 */ /* 0x000fe4000001ff00 */
[----:B------:R-:W-:Y:S01]  /*1120*/  @!P2 IADD3.X R25, PT, PT, R32, R23, RZ, P0, !PT ;  /* 0x000000172019a210 */ /* 0x000fe200007fe4ff */
[----:B------:R-:W-:Y:S01]  /*1130*/  @!P1 IMAD R27, R35, R11, R22 ;  /* 0x0000000b231b9224 */ /* 0x000fe200078e0216 */
[----:B------:R-:W-:Y:S01]  /*1140*/  @!P1 MOV R22, R16 ;  /* 0x0000001000169202 */ /* 0x000fe20000000f00 */
[----:B------:R-:W1:Y:S01]  /*1150*/  @!P1 LDC.64 R20, c[0x0][0x398] ;  /* 0x0000e600ff149b82 */ /* 0x000e620000000a00 */
[----:B------:R-:W-:Y:S01]  /*1160*/  @!P1 MOV R23, R19 ;  /* 0x0000001300179202 */ /* 0x000fe20000000f00 */
[----:B------:R0:W3:Y:S01]  /*1170*/  @!P4 LDG.E R45, desc[UR10][R28.64] ;  /* 0x0000000a1c2dc981 */ /* 0x0000e2000c1e1900 */
[----:B------:R-:W-:-:S02]  /*1180*/  ISETP.GE.U32.AND P0, PT, R33, UR16, PT ;  /* 0x0000001021007c0c */ /* 0x000fc4000bf06070 */
[----:B------:R-:W-:Y:S01]  /*1190*/  SHF.R.S32.HI R39, RZ, 0x1f, R33 ;  /* 0x0000001fff277819 */ /* 0x000fe20000011421 */
[----:B------:R-:W-:Y:S01]  /*11a0*/  @!P1 IMAD.WIDE.U32 R22, R35, R10, R22 ;  /* 0x0000000a23169225 */ /* 0x000fe200078e0016 */
[----:B------:R1:W3:Y:S01]  /*11b0*/  @!P2 LDG.E R55, desc[UR10][R30.64] ;  /* 0x0000000a1e37a981 */ /* 0x0002e2000c1e1900 */
[----:B------:R-:W1:Y:S01]  /*11c0*/  @!P5 LDC.64 R10, c[0x0][0x3a0] ;  /* 0x0000e800ff0adb82 */ /* 0x000e620000000a00 */
[----:B------:R-:W-:Y:S02]  /*11d0*/  ISETP.GE.AND.EX P0, PT, R39, UR17, PT, P0 ;  /* 0x0000001127007c0c */ /* 0x000fe4000bf06300 */
[----:B------:R-:W-:Y:S01]  /*11e0*/  @!P1 IADD3 R23, PT, PT, R23, R27, RZ ;  /* 0x0000001b17179210 */ /* 0x000fe20007ffe0ff */
[----:B------:R1:W3:Y:S01]  /*11f0*/  @!P2 LDG.E R44, desc[UR10][R24.64] ;  /* 0x0000000a182ca981 */ /* 0x0002e2000c1e1900 */
[C---:B0-----:R-:W-:Y:S02]  /*1200*/  @!P1 SHF.L.U32 R29, R22.reuse, 0x1, RZ ;  /* 0x00000001161d9819 */ /* 0x041fe400000006ff */
[----:B------:R-:W-:-:S02]  /*1210*/  @!P1 SHF.L.U64.HI R28, R22, 0x1, R23 ;  /* 0x00000001161c9819 */ /* 0x000fc40000010217 */
[----:B------:R-:W-:Y:S01]  /*1220*/  @!P1 IADD3 R26, P2, PT, R29, R12, RZ ;  /* 0x0000000c1d1a9210 */ /* 0x000fe20007f5e0ff */
[----:B------:R-:W-:Y:S01]  /*1230*/  @!P5 IMAD R37, R37, R8, RZ ;  /* 0x000000082525d224 */ /* 0x000fe200078e02ff */
[----:B------:R-:W-:Y:S02]  /*1240*/  @!P5 MOV R22, R16 ;  /* 0x000000100016d202 */ /* 0x000fe40000000f00 */
[----:B------:R-:W-:Y:S02]  /*1250*/  @!P5 MOV R23, R19 ;  /* 0x000000130017d202 */ /* 0x000fe40000000f00 */
[----:B------:R-:W-:Y:S02]  /*1260*/  @!P1 IADD3.X R27, PT, PT, R28, R13, RZ, P2, !PT ;  /* 0x0000000d1c1b9210 */ /* 0x000fe400017fe4ff */
[----:B------:R-:W0:Y:S01]  /*1270*/  @!P0 LDC.64 R12, c[0x0][0x3f8] ;  /* 0x0000fe00ff0c8b82 */ /* 0x000e220000000a00 */
[C---:B------:R-:W-:Y:S01]  /*1280*/  @!P5 IMAD R37, R14.reuse, R9, R37 ;  /* 0x000000090e25d224 */ /* 0x040fe200078e0225 */
[----:B-1----:R-:W-:Y:S01]  /*1290*/  @!P1 IADD3 R20, P2, PT, R29, R20, RZ ;  /* 0x000000141d149210 */ /* 0x002fe20007f5e0ff */
[----:B------:R-:W-:Y:S01]  /*12a0*/  @!P5 IMAD.WIDE.U32 R8, R14, R8, R22 ;  /* 0x000000080e08d225 */ /* 0x000fe200078e0016 */
[----:B------:R-:W-:-:S02]  /*12b0*/  CS2R R42, SRZ ;  /* 0x00000000002a7805 */ /* 0x000fc4000001ff00 */
[----:B------:R-:W-:Y:S01]  /*12c0*/  IADD3 R31, PT, PT, R15, 0xc0, RZ ;  /* 0x000000c00f1f7810 */ /* 0x000fe20007ffe0ff */
[----:B------:R-:W3:Y:S01]  /*12d0*/  @!P1 LDG.E R54, desc[UR10][R26.64] ;  /* 0x0000000a1a369981 */ /* 0x000ee2000c1e1900 */
[----:B------:R-:W1:Y:S01]  /*12e0*/  @!P5 LDC.64 R22, c[0x0][0x398] ;  /* 0x0000e600ff16db82 */ /* 0x000e620000000a00 */
[----:B------:R-:W-:Y:S02]  /*12f0*/  @!P1 IADD3.X R21, PT, PT, R28, R21, RZ, P2, !PT ;  /* 0x000000151c159210 */ /* 0x000fe400017fe4ff */
[----:B------:R-:W-:Y:S02]  /*1300*/  @!P5 IADD3 R9, PT, PT, R9, R37, RZ ;  /* 0x000000250909d210 */ /* 0x000fe40007ffe0ff */
[----:B------:R-:W-:Y:S01]  /*1310*/  SHF.R.S32.HI R37, RZ, 0x1f, R31 ;  /* 0x0000001fff257819 */ /* 0x000fe2000001141f */
[----:B------:R0:W3:Y:S01]  /*1320*/  @!P1 LDG.E R43, desc[UR10][R20.64] ;  /* 0x0000000a142b9981 */ /* 0x0000e2000c1e1900 */
[----:B------:R-:W-:Y:S02]  /*1330*/  ISETP.GE.U32.AND P1, PT, R31, UR16, PT ;  /* 0x000000101f007c0c */ /* 0x000fe4000bf26070 */
[----:B------:R-:W-:-:S02]  /*1340*/  @!P5 SHF.L.U32 R29, R8, 0x1, RZ ;  /* 0x00000001081dd819 */ /* 0x000fc400000006ff */
[----:B------:R-:W-:Y:S02]  /*1350*/  ISETP.GE.AND.EX P1, PT, R37, UR17, PT, P1 ;  /* 0x0000001125007c0c */ /* 0x000fe4000bf26310 */
[----:B------:R-:W-:Y:S02]  /*1360*/  @!P5 SHF.L.U64.HI R14, R8, 0x1, R9 ;  /* 0x00000001080ed819 */ /* 0x000fe40000010209 */
[----:B------:R-:W-:Y:S01]  /*1370*/  @!P5 IADD3 R24, P2, PT, R29, R10, RZ ;  /* 0x0000000a1d18d210 */ /* 0x000fe20007f5e0ff */
[----:B0-----:R-:W-:Y:S01]  /*1380*/  @!P0 IMAD R20, R39, R12, RZ ;  /* 0x0000000c27148224 */ /* 0x001fe200078e02ff */
[----:B------:R-:W-:Y:S02]  /*1390*/  @!P0 MOV R21, R19 ;  /* 0x0000001300158202 */ /* 0x000fe40000000f00 */
[----:B------:R-:W-:Y:S02]  /*13a0*/  CS2R R52, SRZ ;  /* 0x0000000000347805 */ /* 0x000fe4000001ff00 */
[----:B------:R-:W-:Y:S01]  /*13b0*/  @!P5 IADD3.X R25, PT, PT, R14, R11, RZ, P2, !PT ;  /* 0x0000000b0e19d210 */ /* 0x000fe200017fe4ff */
[----:B------:R-:W-:Y:S01]  /*13c0*/  @!P0 IMAD R35, R33, R13, R20 ;  /* 0x0000000d21238224 */ /* 0x000fe200078e0214 */
[----:B------:R-:W-:Y:S01]  /*13d0*/  @!P0 MOV R20, R16 ;  /* 0x0000001000148202 */ /* 0x000fe20000000f00 */
[----:B------:R-:W0:Y:S01]  /*13e0*/  @!P0 LDC.64 R10, c[0x0][0x3a0] ;  /* 0x0000e800ff0a8b82 */ /* 0x000e220000000a00 */
[----:B-1----:R-:W-:Y:S01]  /*13f0*/  @!P5 IADD3 R22, P2, PT, R29, R22, RZ ;  /* 0x000000161d16d210 */ /* 0x002fe20007f5e0ff */
[----:B------:R-:W-:-:S02]  /*1400*/  UIMAD.WIDE UR6, UR5, 0x8, UR6 ;  /* 0x00000008050678a5 */ /* 0x000fc4000f8e0206 */
[----:B------:R-:W-:Y:S01]  /*1410*/  @!P0 IMAD.WIDE.U32 R20, R33, R12, R20 ;  /* 0x0000000c21148225 */ /* 0x000fe200078e0014 */
[----:B------:R1:W3:Y:S01]  /*1420*/  @!P5 LDG.E R53, desc[UR10][R24.64] ;  /* 0x0000000a1835d981 */ /* 0x0002e2000c1e1900 */
[----:B------:R-:W-:Y:S02]  /*1430*/  @!P5 IADD3.X R23, PT, PT, R14, R23, RZ, P2, !PT ;  /* 0x000000170e17d210 */ /* 0x000fe400017fe4ff */
[----:B------:R-:W5:Y:S01]  /*1440*/  @!P0 LDC.64 R8, c[0x0][0x398] ;  /* 0x0000e600ff088b82 */ /* 0x000f620000000a00 */
[----:B------:R-:W-:Y:S02]  /*1450*/  @!P0 IADD3 R33, PT, PT, R21, R35, RZ ;  /* 0x0000002315218210 */ /* 0x000fe40007ffe0ff */
[----:B------:R-:W3:Y:S05]  /*1460*/  @!P5 LDG.E R42, desc[UR10][R22.64] ;  /* 0x0000000a162ad981 */ /* 0x000eea000c1e1900 */
[----:B------:R-:W2:Y:S01]  /*1470*/  @!P1 LDC.64 R26, c[0x0][0x3f8] ;  /* 0x0000fe00ff1a9b82 */ /* 0x000ea20000000a00 */
[----:B------:R-:W-:-:S02]  /*1480*/  ISETP.NE.AND P5, PT, RZ, UR12, PT ;  /* 0x0000000cff007c0c */ /* 0x000fc4000bfa5270 */
[----:B------:R-:W-:Y:S02]  /*1490*/  IADD3 R63, PT, PT, R15, 0xd0, RZ ;  /* 0x000000d00f3f7810 */ /* 0x000fe40007ffe0ff */
[C---:B------:R-:W-:Y:S02]  /*14a0*/  @!P0 SHF.L.U64.HI R30, R20.reuse, 0x1, R33 ;  /* 0x00000001141e8819 */ /* 0x040fe40000010221 */
[----:B------:R-:W-:Y:S02]  /*14b0*/  MOV R28, UR6 ;  /* 0x00000006001c7c02 */ /* 0x000fe40008000f00 */
[----:B------:R-:W-:Y:S02]  /*14c0*/  MOV R29, UR7 ;  /* 0x00000007001d7c02 */ /* 0x000fe40008000f00 */
[----:B------:R-:W-:Y:S02]  /*14d0*/  ISETP.GE.U32.AND P3, PT, R63, UR16, PT ;  /* 0x000000103f007c0c */ /* 0x000fe4000bf66070 */
[----:B------:R-:W-:Y:S01]  /*14e0*/  SHF.R.S32.HI R33, RZ, 0x1f, R63 ;  /* 0x0000001fff217819 */ /* 0x000fe2000001143f */
[----:B------:R2:W3:Y:S01]  /*14f0*/  LDG.E.64 R12, desc[UR10][R28.64] ;  /* 0x0000000a1c0c7981 */ /* 0x0004e2000c1e1b00 */
[----:B------:R-:W-:Y:S01]  /*1500*/  @!P0 SHF.L.U32 R21, R20, 0x1, RZ ;  /* 0x0000000114158819 */ /* 0x000fe200000006ff */
[----:B-1----:R-:W1:Y:S01]  /*1510*/  @P5 LDC.64 R24, c[0x0][0x3b0] ;  /* 0x0000ec00ff185b82 */ /* 0x002e620000000a00 */
[----:B------:R-:W-:-:S02]  /*1520*/  ISETP.GE.AND.EX P3, PT, R33, UR17, PT, P3 ;  /* 0x0000001121007c0c */ /* 0x000fc4000bf66330 */
[C---:B0-----:R-:W-:Y:S02]  /*1530*/  @!P0 IADD3 R10, P2, PT, R21.reuse, R10, RZ ;  /* 0x0000000a150a8210 */ /* 0x041fe40007f5e0ff */
[----:B-----5:R-:W-:Y:S02]  /*1540*/  @!P0 IADD3 R8, P6, PT, R21, R8, RZ ;  /* 0x0000000815088210 */ /* 0x020fe40007fde0ff */
[----:B------:R-:W-:Y:S01]  /*1550*/  IADD3 R39, PT, PT, R15, 0xe0, RZ ;  /* 0x000000e00f277810 */ /* 0x000fe20007ffe0ff */
[----:B--2---:R-:W-:Y:S01]  /*1560*/  @!P1 IMAD R28, R37, R26, RZ ;  /* 0x0000001a251c9224 */ /* 0x004fe200078e02ff */
[----:B------:R-:W-:Y:S01]  /*1570*/  IADD3 R34, PT, PT, R15, 0xf0, RZ ;  /* 0x000000f00f227810 */ /* 0x000fe20007ffe0ff */
[----:B------:R-:W0:Y:S01]  /*1580*/  @!P1 LDC.64 R20, c[0x0][0x398] ;  /* 0x0000e600ff149b82 */ /* 0x000e220000000a00 */
[----:B------:R-:W-:Y:S01]  /*1590*/  @!P0 IADD3.X R11, PT, PT, R30, R11, RZ, P2, !PT ;  /* 0x0000000b1e0b8210 */ /* 0x000fe200017fe4ff */
[----:B------:R-:W-:Y:S01]  /*15a0*/  @!P1 IMAD R37, R31, R27, R28 ;  /* 0x0000001b1f259224 */ /* 0x000fe200078e021c */
[----:B------:R-:W-:-:S02]  /*15b0*/  ISETP.GE.U32.AND P2, PT, R39, UR16, PT ;  /* 0x0000001027007c0c */ /* 0x000fc4000bf46070 */
[----:B------:R-:W-:Y:S02]  /*15c0*/  SHF.R.S32.HI R49, RZ, 0x1f, R39 ;  /* 0x0000001fff317819 */ /* 0x000fe40000011427 */
[----:B------:R-:W-:Y:S01]  /*15d0*/  LOP3.LUT R90, R91, 0xffff, RZ, 0xc0, !PT ;  /* 0x0000ffff5b5a7812 */ /* 0x000fe200078ec0ff */
[----:B------:R-:W2:Y:S01]  /*15e0*/  @!P1 LDC.64 R14, c[0x0][0x3a0] ;  /* 0x0000e800ff0e9b82 */ /* 0x000ea20000000a00 */
[----:B------:R-:W-:Y:S02]  /*15f0*/  @!P1 MOV R28, R16 ;  /* 0x00000010001c9202 */ /* 0x000fe40000000f00 */
[----:B------:R-:W-:Y:S02]  /*1600*/  CS2R R40, SRZ ;  /* 0x0000000000287805 */ /* 0x000fe4000001ff00 */
[----:B------:R-:W-:Y:S01]  /*1610*/  @!P1 MOV R29, R19 ;  /* 0x00000013001d9202 */ /* 0x000fe20000000f00 */
[----:B------:R-:W5:Y:S01]  /*1620*/  @!P0 LDG.E R52, desc[UR10][R10.64] ;  /* 0x0000000a0a348981 */ /* 0x000f62000c1e1900 */
[----:B------:R-:W-:Y:S01]  /*1630*/  ISETP.GE.AND.EX P2, PT, R49, UR17, PT, P2 ;  /* 0x0000001131007c0c */ /* 0x000fe2000bf46320 */
[----:B------:R-:W4:Y:S01]  /*1640*/  @!P3 LDC.64 R22, c[0x0][0x3f8] ;  /* 0x0000fe00ff16bb82 */ /* 0x000f220000000a00 */
[----:B------:R-:W-:Y:S01]  /*1650*/  @!P1 IMAD.WIDE.U32 R26, R31, R26, R28 ;  /* 0x0000001a1f1a9225 */ /* 0x000fe200078e001c */
[----:B------:R-:W-:-:S03]  /*1660*/  @!P0 IADD3.X R9, PT, PT, R30, R9, RZ, P6, !PT ;  /* 0x000000091e098210 */ /* 0x000fc600037fe4ff */
[----:B------:R-:W-:Y:S01]  /*1670*/  IMAD R65, R89, 0x46, R90 ;  /* 0x0000004659417824 */ /* 0x000fe200078e025a */
[----:B------:R-:W-:Y:S01]  /*1680*/  @!P1 IADD3 R27, PT, PT, R27, R37, RZ ;  /* 0x000000251b1b9210 */ /* 0x000fe20007ffe0ff */
[----:B------:R4:W5:Y:S01]  /*1690*/  @!P0 LDG.E R41, desc[UR10][R8.64] ;  /* 0x0000000a08298981 */ /* 0x000962000c1e1900 */
[----:B------:R-:W-:Y:S01]  /*16a0*/  ISETP.GE.U32.AND P4, PT, R34, UR16, PT ;  /* 0x0000001022007c0c */ /* 0x000fe2000bf86070 */
[----:B-1----:R-:W-:Y:S01]  /*16b0*/  @P5 IMAD.WIDE R36, R65, 0x2, R24 ;  /* 0x0000000241245825 */ /* 0x002fe200078e0218 */
[----:B------:R-:W-:Y:S02]  /*16c0*/  SHF.R.S32.HI R35, RZ, 0x1f, R34 ;  /* 0x0000001fff237819 */ /* 0x000fe40000011422 */
[----:B------:R-:W1:Y:S01]  /*16d0*/  @!P2 LDC.64 R28, c[0x0][0x3f8] ;  /* 0x0000fe00ff1cab82 */ /* 0x000e620000000a00 */
[C---:B------:R-:W-:Y:S02]  /*16e0*/  @!P1 SHF.L.U32 R31, R26.reuse, 0x1, RZ ;  /* 0x000000011a1f9819 */ /* 0x040fe400000006ff */
[----:B------:R-:W-:-:S02]  /*16f0*/  @!P1 SHF.L.U64.HI R32, R26, 0x1, R27 ;  /* 0x000000011a209819 */ /* 0x000fc4000001021b */
[----:B------:R-:W-:Y:S02]  /*1700*/  CS2R R50, SRZ ;  /* 0x0000000000327805 */ /* 0x000fe4000001ff00 */
[----:B------:R-:W-:Y:S01]  /*1710*/  ISETP.GE.AND.EX P4, PT, R35, UR17, PT, P4 ;  /* 0x0000001123007c0c */ /* 0x000fe2000bf86340 */
[----:B------:R-:W5:Y:S01]  /*1720*/  @P5 LDG.E.U16 R30, desc[UR10][R36.64+0x2] ;  /* 0x0000020a241e5981 */ /* 0x000f62000c1e1500 */
[----:B------:R-:W1:Y:S01]  /*1730*/  @!P3 LDC.64 R24, c[0x0][0x3a0] ;  /* 0x0000e800ff18bb82 */ /* 0x000e620000000a00 */
[C---:B--2---:R-:W-:Y:S02]  /*1740*/  @!P1 IADD3 R14, P0, PT, R31.reuse, R14, RZ ;  /* 0x0000000e1f0e9210 */ /* 0x044fe40007f1e0ff */
[----:B0-----:R-:W-:-:S05]  /*1750*/  @!P1 IADD3 R20, P6, PT, R31, R20, RZ ;  /* 0x000000141f149210 */ /* 0x001fca0007fde0ff */
[----:B------:R-:W0:Y:S01]  /*1760*/  @!P3 LDC.64 R26, c[0x0][0x398] ;  /* 0x0000e600ff1abb82 */ /* 0x000e220000000a00 */
[----:B----4-:R-:W-:Y:S01]  /*1770*/  @!P3 IMAD R8, R33, R22, RZ ;  /* 0x000000162108b224 */ /* 0x010fe200078e02ff */
[C---:B------:R-:W-:Y:S01]  /*1780*/  @!P1 IADD3.X R15, PT, PT, R32.reuse, R15, RZ, P0, !PT ;  /* 0x0000000f200f9210 */ /* 0x040fe200007fe4ff */
[----:B------:R2:W4:Y:S01]  /*1790*/  @P5 LDG.E.U16 R31, desc[UR10][R36.64] ;  /* 0x0000000a241f5981 */ /* 0x000522000c1e1500 */
[----:B------:R-:W-:-:S04]  /*17a0*/  @!P1 IADD3.X R21, PT, PT, R32, R21, RZ, P6, !PT ;  /* 0x0000001520159210 */ /* 0x000fc800037fe4ff */
[----:B------:R-:W0:Y:S01]  /*17b0*/  LDC.64 R10, c[0x0][0x3a8] ;  /* 0x0000ea00ff0a7b82 */ /* 0x000e220000000a00 */
[----:B------:R-:W-:Y:S02]  /*17c0*/  @!P3 MOV R32, R16 ;  /* 0x000000100020b202 */ /* 0x000fe40000000f00 */
[----:B------:R-:W-:Y:S01]  /*17d0*/  @!P3 MOV R33, R19 ;  /* 0x000000130021b202 */ /* 0x000fe20000000f00 */
[C---:B------:R-:W-:Y:S01]  /*17e0*/  @!P3 IMAD R23, R63.reuse, R23, R8 ;  /* 0x000000173f17b224 */ /* 0x040fe200078e0208 */
[----:B------:R0:W4:Y:S01]  /*17f0*/  @!P1 LDG.E R51, desc[UR10][R14.64] ;  /* 0x0000000a0e339981 */ /* 0x000122000c1e1900 */
[----:B------:R-:W-:Y:S02]  /*1800*/  @!P3 IMAD.WIDE.U32 R32, R63, R22, R32 ;  /* 0x000000163f20b225 */ /* 0x000fe400078e0020 */
[----:B------:R-:W0:Y:S01]  /*1810*/  @!P4 LDC.64 R8, c[0x0][0x3f8] ;  /* 0x0000fe00ff08cb82 */ /* 0x000e220000000a00 */
[----:B------:R0:W4:Y:S02]  /*1820*/  @!P1 LDG.E R40, desc[UR10][R20.64] ;  /* 0x0000000a14289981 */ /* 0x000124000c1e1900 */
[----:B--2---:R-:W-:-:S02]  /*1830*/  @!P3 IADD3 R37, PT, PT, R33, R23, RZ ;  /* 0x000000172125b210 */ /* 0x004fc40007ffe0ff */
[C---:B------:R-:W-:Y:S01]  /*1840*/  @!P3 SHF.L.U32 R33, R32.reuse, 0x1, RZ ;  /* 0x000000012021b819 */ /* 0x040fe200000006ff */
[----:B-1----:R-:W-:Y:S01]  /*1850*/  @!P2 IMAD R36, R49, R28, RZ ;  /* 0x0000001c3124a224 */ /* 0x002fe200078e02ff */
[----:B------:R-:W-:Y:S01]  /*1860*/  @!P3 SHF.L.U64.HI R32, R32, 0x1, R37 ;  /* 0x000000012020b819 */ /* 0x000fe20000010225 */
[----:B------:R-:W1:Y:S01]  /*1870*/  @!P2 LDC.64 R22, c[0x0][0x3a0] ;  /* 0x0000e800ff16ab82 */ /* 0x000e620000000a00 */
[C---:B------:R-:W-:Y:S02]  /*1880*/  @!P3 IADD3 R24, P0, PT, R33.reuse, R24, RZ ;  /* 0x000000182118b210 */ /* 0x040fe40007f1e0ff */
[----:B0-----:R-:W-:Y:S02]  /*1890*/  @!P3 IADD3 R26, P1, PT, R33, R26, RZ ;  /* 0x0000001a211ab210 */ /* 0x001fe40007f3e0ff */
[----:B------:R-:W-:Y:S02]  /*18a0*/  @!P2 MOV R14, R16 ;  /* 0x00000010000ea202 */ /* 0x000fe40000000f00 */
[----:B------:R-:W-:Y:S01]  /*18b0*/  @!P2 MOV R15, R19 ;  /* 0x00000013000fa202 */ /* 0x000fe20000000f00 */
[C---:B------:R-:W-:Y:S01]  /*18c0*/  @!P2 IMAD R37, R39.reuse, R29, R36 ;  /* 0x0000001d2725a224 */ /* 0x040fe200078e0224 */
[C---:B------:R-:W-:Y:S01]  /*18d0*/  @!P3 IADD3.X R25, PT, PT, R32.reuse, R25, RZ, P0, !PT ;  /* 0x000000192019b210 */ /* 0x040fe200007fe4ff */
[----:B------:R-:W0:Y:S01]  /*18e0*/  @!P4 LDC.64 R20, c[0x0][0x3a0] ;  /* 0x0000e800ff14cb82 */ /* 0x000e220000000a00 */
[----:B------:R-:W-:Y:S01]  /*18f0*/  @!P3 IADD3.X R27, PT, PT, R32, R27, RZ, P1, !PT ;  /* 0x0000001b201bb210 */ /* 0x000fe20000ffe4ff */
[----:B------:R-:W-:-:S02]  /*1900*/  @!P2 IMAD.WIDE.U32 R28, R39, R28, R14 ;  /* 0x0000001c271ca225 */ /* 0x000fc400078e000e */
[----:B------:R-:W2:Y:S02]  /*1910*/  @!P3 LDG.E R50, desc[UR10][R24.64] ;  /* 0x0000000a1832b981 */ /* 0x000ea4000c1e1900 */
[----:B------:R-:W-:Y:S02]  /*1920*/  IMAD.WIDE R32, R65, 0x2, R10 ;  /* 0x0000000241207825 */ /* 0x000fe400078e020a */
[----:B------:R-:W0:Y:S01]  /*1930*/  @!P4 LDC.64 R10, c[0x0][0x398] ;  /* 0x0000e600ff0acb82 */ /* 0x000e220000000a00 */
[----:B------:R-:W-:-:S07]  /*1940*/  @!P2 IADD3 R29, PT, PT, R29, R37, RZ ;  /* 0x000000251d1da210 */ /* 0x000fce0007ffe0ff */
[----:B------:R-:W0:Y:S01]  /*1950*/  @!P2 LDC.64 R14, c[0x0][0x398] ;  /* 0x0000e600ff0eab82 */ /* 0x000e220000000a00 */
[C---:B------:R-:W-:Y:S01]  /*1960*/  @!P2 SHF.L.U32 R37, R28.reuse, 0x1, RZ ;  /* 0x000000011c25a819 */ /* 0x040fe200000006ff */
[----:B------:R-:W-:Y:S01]  /*1970*/  @!P4 IMAD R39, R35, R8, RZ ;  /* 0x000000082327c224 */ /* 0x000fe200078e02ff */
[----:B------:R-:W-:Y:S01]  /*1980*/  @!P2 SHF.L.U64.HI R38, R28, 0x1, R29 ;  /* 0x000000011c26a819 */ /* 0x000fe2000001021d */
[----:B------:R-:W2:Y:S01]  /*1990*/  LDG.E.U16 R35, desc[UR10][R32.64] ;  /* 0x0000000a20237981 */ /* 0x000ea2000c1e1500 */
[----:B------:R-:W-:Y:S02]  /*19a0*/  @!P4 MOV R28, R16 ;  /* 0x00000010001cc202 */ /* 0x000fe40000000f00 */
[----:B------:R-:W-:Y:S01]  /*19b0*/  @!P4 MOV R29, R19 ;  /* 0x00000013001dc202 */ /* 0x000fe20000000f00 */
[C---:B------:R-:W-:Y:S01]  /*19c0*/  @!P4 IMAD R9, R34.reuse, R9, R39 ;  /* 0x000000092209c224 */ /* 0x040fe200078e0227 */
[----:B------:R1:W2:Y:S01]  /*19d0*/  LDG.E.U16 R36, desc[UR10][R32.64+0x2] ;  /* 0x0000020a20247981 */ /* 0x0002a2000c1e1500 */
[----:B------:R-:W-:-:S04]  /*19e0*/  @!P4 IMAD.WIDE.U32 R28, R34, R8, R28 ;  /* 0x00000008221cc225 */ /* 0x000fc800078e001c */
[----:B------:R-:W-:Y:S01]  /*19f0*/  HFMA2 R8, -RZ, RZ, 0, 0 ;  /* 0x00000000ff087431 */ /* 0x000fe200000001ff */
[----:B-1----:R-:W-:Y:S02]  /*1a00*/  @!P2 IADD3 R22, P0, PT, R37, R22, RZ ;  /* 0x000000162516a210 */ /* 0x002fe40007f1e0ff */
[----:B------:R-:W-:Y:S02]  /*1a10*/  @!P4 IADD3 R9, PT, PT, R29, R9, RZ ;  /* 0x000000091d09c210 */ /* 0x000fe40007ffe0ff */
[C---:B------:R-:W-:Y:S01]  /*1a20*/  @!P4 SHF.L.U32 R29, R28.reuse, 0x1, RZ ;  /* 0x000000011c1dc819 */ /* 0x040fe200000006ff */
[----:B------:R-:W2:Y:S01]  /*1a30*/  @!P3 LDG.E R8, desc[UR10][R26.64] ;  /* 0x0000000a1a08b981 */ /* 0x000ea2000c1e1900 */
[----:B------:R-:W-:Y:S02]  /*1a40*/  @!P4 SHF.L.U64.HI R32, R28, 0x1, R9 ;  /* 0x000000011c20c819 */ /* 0x000fe40000010209 */
[----:B0-----:R-:W-:Y:S02]  /*1a50*/  @!P4 IADD3 R28, P3, PT, R29, R10, RZ ;  /* 0x0000000a1d1cc210 */ /* 0x001fe40007f7e0ff */
[----:B------:R-:W-:-:S02]  /*1a60*/  @!P2 IADD3.X R23, PT, PT, R38, R23, RZ, P0, !PT ;  /* 0x000000172617a210 */ /* 0x000fc400007fe4ff */
[----:B------:R-:W-:Y:S02]  /*1a70*/  @!P2 IADD3 R14, P0, PT, R37, R14, RZ ;  /* 0x0000000e250ea210 */ /* 0x000fe40007f1e0ff */
[----:B------:R-:W-:Y:S02]  /*1a80*/  @!P4 IADD3 R20, P1, PT, R29, R20, RZ ;  /* 0x000000141d14c210 */ /* 0x000fe40007f3e0ff */
[----:B------:R-:W-:Y:S02]  /*1a90*/  CS2R R48, SRZ ;  /* 0x0000000000307805 */ /* 0x000fe4000001ff00 */
[----:B------:R-:W-:Y:S02]  /*1aa0*/  @!P4 IADD3.X R29, PT, PT, R32, R11, RZ, P3, !PT ;  /* 0x0000000b201dc210 */ /* 0x000fe40001ffe4ff */
[----:B------:R-:W-:Y:S02]  /*1ab0*/  CS2R R10, SRZ ;  /* 0x00000000000a7805 */ /* 0x000fe4000001ff00 */
[----:B------:R-:W-:-:S02]  /*1ac0*/  MOV R9, RZ ;  /* 0x000000ff00097202 */ /* 0x000fc40000000f00 */
[----:B------:R-:W-:Y:S01]  /*1ad0*/  @!P2 IADD3.X R15, PT, PT, R38, R15, RZ, P0, !PT ;  /* 0x0000000f260fa210 */ /* 0x000fe200007fe4ff */
[----:B------:R-:W2:Y:S01]  /*1ae0*/  @!P2 LDG.E R49, desc[UR10][R22.64] ;  /* 0x0000000a1631a981 */ /* 0x000ea2000c1e1900 */
[----:B------:R-:W-:-:S03]  /*1af0*/  @!P4 IADD3.X R21, PT, PT, R32, R21, RZ, P1, !PT ;  /* 0x000000152015c210 */ /* 0x000fc60000ffe4ff */
[----:B------:R0:W2:Y:S04]  /*1b00*/  @!P2 LDG.E R9, desc[UR10][R14.64] ;  /* 0x0000000a0e09a981 */ /* 0x0000a8000c1e1900 */
[----:B------:R1:W2:Y:S04]  /*1b10*/  @!P4 LDG.E R48, desc[UR10][R20.64] ;  /* 0x0000000a1430c981 */ /* 0x0002a8000c1e1900 */
[----:B------:R-:W2:Y:S01]  /*1b20*/  @!P4 LDG.E R10, desc[UR10][R28.64] ;  /* 0x0000000a1c0ac981 */ /* 0x000ea2000c1e1900 */
[----:B------:R-:W-:Y:S01]  /*1b30*/  UISETP.NE.AND UP1, UPT, UR12, URZ, UPT ;  /* 0x000000ff0c00728c */ /* 0x000fe2000bf25270 */
[----:B0-----:R-:W-:-:S02]  /*1b40*/  PRMT R15, R2, 0x7632, R15 ;  /* 0x00007632020f7816 */ /* 0x001fc4000000000f */
[----:B------:R-:W-:Y:S02]  /*1b50*/  PRMT R23, R3, 0x7632, R23 ;  /* 0x0000763203177816 */ /* 0x000fe40000000017 */
[----:B------:R-:W-:Y:S02]  /*1b60*/  PRMT R71, R62, 0x7632, R71 ;  /* 0x000076323e477816 */ /* 0x000fe40000000047 */
[----:B-1----:R-:W-:Y:S02]  /*1b70*/  PRMT R21, R4, 0x7632, R21 ;  /* 0x0000763204157816 */ /* 0x002fe40000000015 */
[----:B------:R-:W-:Y:S02]  /*1b80*/  PRMT R77, R61, 0x7632, R77 ;  /* 0x000076323d4d7816 */ /* 0x000fe4000000004d */
[----:B------:R-:W-:Y:S02]  /*1b90*/  PRMT R24, R5, 0x7632, R24 ;  /* 0x0000763205187816 */ /* 0x000fe40000000018 */
[----:B------:R-:W-:-:S02]  /*1ba0*/  PRMT R76, R60, 0x7632, R76 ;  /* 0x000076323c4c7816 */ /* 0x000fc4000000004c */
[----:B------:R-:W-:Y:S02]  /*1bb0*/  PRMT R27, R6, 0x7632, R27 ;  /* 0x00007632061b7816 */ /* 0x000fe4000000001b */
[----:B------:R-:W-:Y:S02]  /*1bc0*/  PRMT R82, R59, 0x7632, R82 ;  /* 0x000076323b527816 */ /* 0x000fe40000000052 */
[----:B------:R-:W-:Y:S02]  /*1bd0*/  PRMT R81, R58, 0x7632, R81 ;  /* 0x000076323a517816 */ /* 0x000fe40000000051 */
[----:B---3--:R-:W-:Y:S02]  /*1be0*/  PRMT R74, R47, 0x7632, R74 ;  /* 0x000076322f4a7816 */ /* 0x008fe4000000004a */
[----:B------:R-:W-:Y:S02]  /*1bf0*/  PRMT R88, R57, 0x7632, R88 ;  /* 0x0000763239587816 */ /* 0x000fe40000000058 */
[----:B------:R-:W-:Y:S01]  /*1c00*/  PRMT R73, R46, 0x7632, R73 ;  /* 0x000076322e497816 */ /* 0x000fe20000000049 */
[----:B------:R-:W-:Y:S01]  /*1c10*/  UMOV UR9, 0x3f800000 ;  /* 0x3f80000000097882 */ /* 0x000fe20000000000 */
[----:B------:R-:W-:-:S02]  /*1c20*/  PRMT R87, R56, 0x7632, R87 ;  /* 0x0000763238577816 */ /* 0x000fc40000000057 */
[----:B------:R-:W-:-:S13]  /*1c30*/  R2UR UR8, R12 ;  /* 0x000000000c0872ca */ /* 0x000fda00000e0000 */
        /* <DEDUP_REMOVED lines=8> */
[----:B------:R-:W-:Y:S01]  /*1cc0*/  HFMA2 R12, -RZ, RZ, 0, 0 ;  /* 0x00000000ff0c7431 */ /* 0x000fe200000001ff */
[----:B-----5:R-:W-:Y:S02]  /*1cd0*/  @P5 SHF.L.U32 R12, R30, 0x10, RZ ;  /* 0x000000101e0c5819 */ /* 0x020fe400000006ff */
[----:B----4-:R-:W-:Y:S02]  /*1ce0*/  @P5 SHF.L.U32 R11, R31, 0x10, RZ ;  /* 0x000000101f0b5819 */ /* 0x010fe400000006ff */
[----:B------:R-:W-:Y:S02]  /*1cf0*/  PRMT R30, R7, 0x7632, R30 ;  /* 0x00007632071e7816 */ /* 0x000fe4000000001e */
[----:B------:R-:W-:Y:S02]  /*1d00*/  PRMT R72, R45, 0x7632, R72 ;  /* 0x000076322d487816 */ /* 0x000fe40000000048 */
[----:B0-----:R-:W-:-:S02]  /*1d10*/  @P0 R2UR UR6, R22 ;  /* 0x00000000160602ca */ /* 0x001fc400000e0000 */
[----:B------:R-:W-:Y:S02]  /*1d20*/  PRMT R86, R55, 0x7632, R86 ;  /* 0x0000763237567816 */ /* 0x000fe40000000056 */
[----:B------:R-:W-:Y:S02]  /*1d30*/  PRMT R70, R44, 0x7632, R70 ;  /* 0x000076322c467816 */ /* 0x000fe40000000046 */
[----:B------:R-:W-:Y:S02]  /*1d40*/  PRMT R85, R54, 0x7632, R85 ;  /* 0x0000763236557816 */ /* 0x000fe40000000055 */
[----:B------:R-:W-:Y:S02]  /*1d50*/  PRMT R69, R43, 0x7632, R69 ;  /* 0x000076322b457816 */ /* 0x000fe40000000045 */
[----:B------:R-:W-:Y:S02]  /*1d60*/  PRMT R84, R53, 0x7632, R84 ;  /* 0x0000763235547816 */ /* 0x000fe40000000054 */
[----:B------:R-:W-:-:S02]  /*1d70*/  PRMT R68, R42, 0x7632, R68 ;  /* 0x000076322a447816 */ /* 0x000fc40000000044 */
[----:B------:R-:W-:Y:S02]  /*1d80*/  PRMT R83, R52, 0x7632, R83 ;  /* 0x0000763234537816 */ /* 0x000fe40000000053 */
[----:B------:R-:W-:Y:S02]  /*1d90*/  PRMT R67, R41, 0x7632, R67 ;  /* 0x0000763229437816 */ /* 0x000fe40000000043 */
[----:B------:R-:W-:Y:S02]  /*1da0*/  PRMT R80, R51, 0x7632, R80 ;  /* 0x0000763233507816 */ /* 0x000fe40000000050 */
[----:B------:R-:W-:Y:S02]  /*1db0*/  PRMT R66, R40, 0x7632, R66 ;  /* 0x0000763228427816 */ /* 0x000fe40000000042 */
[----:B--2---:R-:W-:Y:S01]  /*1dc0*/  PRMT R79, R50, 0x7632, R79 ;  /* 0x00007632324f7816 */ /* 0x004fe2000000004f */
[----:B------:R-:W-:Y:S01]  /*1dd0*/  @UP0 UMOV UR9, UR6 ;  /* 0x0000000600090c82 */ /* 0x000fe20008000000 */
[----:B------:R-:W-:-:S02]  /*1de0*/  SHF.L.U32 R14, R35, 0x10, RZ ;  /* 0x00000010230e7819 */ /* 0x000fc400000006ff */
[----:B------:R-:W-:Y:S02]  /*1df0*/  SHF.L.U32 R13, R36, 0x10, RZ ;  /* 0x00000010240d7819 */ /* 0x000fe400000006ff */
        /* <DEDUP_REMOVED lines=15> */
[----:B------:R-:W-:Y:S01]  /*1ef0*/  SHF.L.U32 R33, R4, 0x10, RZ ;  /* 0x0000001004217819 */ /* 0x000fe200000006ff */
[----:B------:R-:W-:Y:S01]  /*1f00*/  FMUL.FTZ R26, R13, R20 ;  /* 0x000000140d1a7220 */ /* 0x000fe20000410000 */
[----:B------:R-:W-:Y:S01]  /*1f10*/  FMUL.FTZ R23, R23, UR9 ;  /* 0x0000000917177c20 */ /* 0x000fe20008410000 */
[----:B------:R-:W-:Y:S01]  /*1f20*/  FADD.FTZ R29, RZ, R25 ;  /* 0x00000019ff1d7221 */ /* 0x000fe20000010000 */
[----:B------:R-:W-:Y:S01]  /*1f30*/  FFMA.FTZ R28, R22, R25, RZ ;  /* 0x00000019161c7223 */ /* 0x000fe200000100ff */
[----:B------:R-:W-:Y:S01]  /*1f40*/  FADD.FTZ R31, R31, -UR8 ;  /* 0x800000081f1f7e21 */ /* 0x000fe20008010000 */
[----:B------:R-:W-:Y:S01]  /*1f50*/  FMUL.FTZ R34, R14, R33 ;  /* 0x000000210e227220 */ /* 0x000fe20000410000 */
[----:B------:R-:W-:Y:S01]  /*1f60*/  FADD.FTZ R25, R26, R29 ;  /* 0x0000001d1a197221 */ /* 0x000fe20000010000 */
[----:B------:R-:W-:Y:S01]  /*1f70*/  FFMA.FTZ R28, R23, R26, R28 ;  /* 0x0000001a171c7223 */ /* 0x000fe2000001001c */
[----:B------:R-:W-:Y:S01]  /*1f80*/  FMUL.FTZ R31, R31, UR9 ;  /* 0x000000091f1f7c20 */ /* 0x000fe20008410000 */
[----:B------:R-:W-:Y:S01]  /*1f90*/  SHF.L.U32 R26, R71, 0x10, RZ ;  /* 0x00000010471a7819 */ /* 0x000fe200000006ff */
[----:B------:R-:W-:Y:S01]  /*1fa0*/  FADD.FTZ R25, R25, R34 ;  /* 0x0000002219197221 */ /* 0x000fe20000010000 */
[----:B------:R-:W-:Y:S01]  /*1fb0*/  FFMA.FTZ R32, R15, R22, RZ ;  /* 0x000000160f207223 */ /* 0x000fe200000100ff */
[----:B------:R-:W-:Y:S01]  /*1fc0*/  FFMA.FTZ R34, R31, R34, R28 ;  /* 0x000000221f227223 */ /* 0x000fe2000001001c */
[----:B------:R-:W-:Y:S01]  /*1fd0*/  FADD.FTZ R22, RZ, R15 ;  /* 0x0000000fff167221 */ /* 0x000fe20000010000 */
[----:B------:R-:W-:Y:S01]  /*1fe0*/  FADD.FTZ R28, R26, -UR8 ;  /* 0x800000081a1c7e21 */ /* 0x000fe20008010000 */
[----:B------:R-:W-:Y:S01]  /*1ff0*/  SHF.L.U32 R26, R21, 0x10, RZ ;  /* 0x00000010151a7819 */ /* 0x000fe200000006ff */
[----:B------:R-:W-:Y:S01]  /*2000*/  FFMA.FTZ R21, R20, R23, RZ ;  /* 0x0000001714157223 */ /* 0x000fe200000100ff */
[----:B------:R-:W-:Y:S01]  /*2010*/  FFMA.FTZ R15, R33, R31, R32 ;  /* 0x0000001f210f7223 */ /* 0x000fe20000010020 */
[----:B------:R-:W-:Y:S01]  /*2020*/  FADD.FTZ R29, RZ, R20 ;  /* 0x00000014ff1d7221 */ /* 0x000fe20000010000 */
[----:B------:R-:W-:Y:S01]  /*2030*/  FMUL.FTZ R23, R28, UR9 ;  /* 0x000000091c177c20 */ /* 0x000fe20008410000 */
[----:B------:R-:W-:Y:S01]  /*2040*/  SHF.L.U32 R31, R61, 0x10, RZ ;  /* 0x000000103d1f7819 */ /* 0x000fe200000006ff */
[----:B------:R-:W-:Y:S01]  /*2050*/  FMUL.FTZ R28, R13, R26 ;  /* 0x0000001a0d1c7220 */ /* 0x000fe20000410000 */
[C---:B------:R-:W-:Y:S01]  /*2060*/  FADD.FTZ R20, R26.reuse, R29 ;  /* 0x0000001d1a147221 */ /* 0x040fe20000010000 */
[----:B------:R-:W-:Y:S01]  /*2070*/  FFMA.FTZ R21, R26, R23, R21 ;  /* 0x000000171a157223 */ /* 0x000fe20000010015 */
[----:B------:R-:W-:Y:S01]  /*2080*/  SHF.L.U32 R26, R77, 0x10, RZ ;  /* 0x000000104d1a7819 */ /* 0x000fe200000006ff */
[----:B------:R-:W-:Y:S01]  /*2090*/  FADD.FTZ R31, R31, -UR8 ;  /* 0x800000081f1f7e21 */ /* 0x000fe20008010000 */
[----:B------:R-:W-:Y:S01]  /*20a0*/  FADD.FTZ R25, R28, R25 ;  /* 0x000000191c197221 */ /* 0x000fe20000010000 */
[----:B------:R-:W-:Y:S01]  /*20b0*/  FFMA.FTZ R23, R23, R28, R34 ;  /* 0x0000001c17177223 */ /* 0x000fe20000010022 */
[----:B------:R-:W-:Y:S01]  /*20c0*/  SHF.L.U32 R28, R5, 0x10, RZ ;  /* 0x00000010051c7819 */ /* 0x000fe200000006ff */
[----:B------:R-:W-:Y:S01]  /*20d0*/  FADD.FTZ R22, R33, R22 ;  /* 0x0000001621167221 */ /* 0x000fe20000010000 */
[----:B------:R-:W-:Y:S01]  /*20e0*/  FADD.FTZ R29, R26, -UR8 ;  /* 0x800000081a1d7e21 */ /* 0x000fe20008010000 */
[----:B------:R-:W-:Y:S01]  /*20f0*/  FMUL.FTZ R32, R31, UR9 ;  /* 0x000000091f207c20 */ /* 0x000fe20008410000 */
[----:B------:R-:W-:Y:S01]  /*2100*/  SHF.L.U32 R26, R24, 0x10, RZ ;  /* 0x00000010181a7819 */ /* 0x000fe200000006ff */
[----:B------:R-:W-:Y:S01]  /*2110*/  FADD.FTZ R22, R22, R28 ;  /* 0x0000001c16167221 */ /* 0x000fe20000010000 */
[----:B------:R-:W-:Y:S01]  /*2120*/  SHF.L.U32 R31, R60, 0x10, RZ ;  /* 0x000000103c1f7819 */ /* 0x000fe200000006ff */
[----:B------:R-:W-:Y:S01]  /*2130*/  FMUL.FTZ R24, R29, UR9 ;  /* 0x000000091d187c20 */ /* 0x000fe20008410000 */
[----:B------:R-:W-:Y:S01]  /*2140*/  FFMA.FTZ R15, R28, R32, R15 ;  /* 0x000000201c0f7223 */ /* 0x000fe2000001000f */
[----:B------:R-:W-:Y:S01]  /*2150*/  FMUL.FTZ R28, R14, R28 ;  /* 0x0000001c0e1c7220 */ /* 0x000fe20000410000 */
[----:B------:R-:W-:Y:S01]  /*2160*/  FADD.FTZ R20, R20, R26 ;  /* 0x0000001a14147221 */ /* 0x000fe20000010000 */
[----:B------:R-:W-:Y:S01]  /*2170*/  FFMA.FTZ R21, R26, R24, R21 ;  /* 0x000000181a157223 */ /* 0x000fe20000010015 */
[----:B------:R-:W-:Y:S01]  /*2180*/  FMUL.FTZ R29, R13, R26 ;  /* 0x0000001a0d1d7220 */ /* 0x000fe20000410000 */
[----:B------:R-:W-:Y:S01]  /*2190*/  FADD.FTZ R26, R25, R28 ;  /* 0x0000001c191a7221 */ /* 0x000fe20000010000 */
[----:B------:R-:W-:Y:S01]  /*21a0*/  FADD.FTZ R31, R31, -UR8 ;  /* 0x800000081f1f7e21 */ /* 0x000fe20008010000 */
[----:B------:R-:W-:Y:S01]  /*21b0*/  SHF.L.U32 R25, R76, 0x10, RZ ;  /* 0x000000104c197819 */ /* 0x000fe200000006ff */
[----:B------:R-:W-:Y:S01]  /*21c0*/  FFMA.FTZ R23, R32, R28, R23 ;  /* 0x0000001c20177223 */ /* 0x000fe20000010017 */
[----:B------:R-:W-:Y:S01]  /*21d0*/  SHF.L.U32 R28, R6, 0x10, RZ ;  /* 0x00000010061c7819 */ /* 0x000fe200000006ff */
[----:B------:R-:W-:Y:S01]  /*21e0*/  FMUL.FTZ R31, R31, UR9 ;  /* 0x000000091f1f7c20 */ /* 0x000fe20008410000 */
[----:B------:R-:W-:Y:S01]  /*21f0*/  FADD.FTZ R26, R29, R26 ;  /* 0x0000001a1d1a7221 */ /* 0x000fe20000010000 */
[----:B------:R-:W-:Y:S01]  /*2200*/  FADD.FTZ R25, R25, -UR8 ;  /* 0x8000000819197e21 */ /* 0x000fe20008010000 */
[----:B------:R-:W-:Y:S01]  /*2210*/  FFMA.FTZ R24, R24, R29, R23 ;  /* 0x0000001d18187223 */ /* 0x000fe20000010017 */
[----:B------:R-:W-:Y:S01]  /*2220*/  FMUL.FTZ R29, R14, R28 ;  /* 0x0000001c0e1d7220 */ /* 0x000fe20000410000 */
[----:B------:R-:W-:Y:S01]  /*2230*/  FADD.FTZ R22, R22, R28 ;  /* 0x0000001c16167221 */ /* 0x000fe20000010000 */
[----:B------:R-:W-:Y:S01]  /*2240*/  FFMA.FTZ R15, R28, R31, R15 ;  /* 0x0000001f1c0f7223 */ /* 0x000fe2000001000f */
[----:B------:R-:W-:Y:S01]  /*2250*/  SHF.L.U32 R32, R59, 0x10, RZ ;  /* 0x000000103b207819 */ /* 0x000fe200000006ff */
[----:B------:R-:W-:Y:S01]  /*2260*/  FMUL.FTZ R25, R25, UR9 ;  /* 0x0000000919197c20 */ /* 0x000fe20008410000 */
[----:B------:R-:W-:Y:S01]  /*2270*/  SHF.L.U32 R28, R27, 0x10, RZ ;  /* 0x000000101b1c7819 */ /* 0x000fe200000006ff */
[----:B------:R-:W-:Y:S01]  /*2280*/  FADD.FTZ R23, R26, R29 ;  /* 0x0000001d1a177221 */ /* 0x000fe20000010000 */
[----:B------:R-:W-:Y:S01]  /*2290*/  FFMA.FTZ R24, R31, R29, R24 ;  /* 0x0000001d1f187223 */ /* 0x000fe20000010018 */
[----:B------:R-:W-:Y:S01]  /*22a0*/  FADD.FTZ R26, R32, -UR8 ;  /* 0x80000008201a7e21 */ /* 0x000fe20008010000 */
[----:B------:R-:W-:Y:S01]  /*22b0*/  SHF.L.U32 R29, R7, 0x10, RZ ;  /* 0x00000010071d7819 */ /* 0x000fe200000006ff */
[----:B------:R-:W-:Y:S01]  /*22c0*/  FADD.FTZ R20, R20, R28 ;  /* 0x0000001c14147221 */ /* 0x000fe20000010000 */
[----:B------:R-:W-:Y:S01]  /*22d0*/  FFMA.FTZ R21, R28, R25, R21 ;  /* 0x000000191c157223 */ /* 0x000fe20000010015 */
[----:B------:R-:W-:Y:S01]  /*22e0*/  FMUL.FTZ R28, R13, R28 ;  /* 0x0000001c0d1c7220 */ /* 0x000fe20000410000 */
[----:B------:R-:W-:Y:S01]  /*22f0*/  SHF.L.U32 R27, R82, 0x10, RZ ;  /* 0x00000010521b7819 */ /* 0x000fe200000006ff */
[----:B------:R-:W-:Y:S01]  /*2300*/  FMUL.FTZ R26, R26, UR9 ;  /* 0x000000091a1a7c20 */ /* 0x000fe20008410000 */
[----:B------:R-:W-:Y:S01]  /*2310*/  FMUL.FTZ R32, R14, R29 ;  /* 0x0000001d0e207220 */ /* 0x000fe20000410000 */
[----:B------:R-:W-:Y:S01]  /*2320*/  FFMA.FTZ R25, R25, R28, R24 ;  /* 0x0000001c19197223 */ /* 0x000fe20000010018 */
[----:B------:R-:W-:Y:S01]  /*2330*/  SHF.L.U32 R30, R30, 0x10, RZ ;  /* 0x000000101e1e7819 */ /* 0x000fe200000006ff */
[----:B------:R-:W-:Y:S01]  /*2340*/  FFMA.FTZ R15, R29, R26, R15 ;  /* 0x0000001a1d0f7223 */ /* 0x000fe2000001000f */
[----:B------:R-:W-:Y:S01]  /*2350*/  FADD.FTZ R27, R27, -UR8 ;  /* 0x800000081b1b7e21 */ /* 0x000fe20008010000 */
[----:B------:R-:W-:Y:S01]  /*2360*/  FADD.FTZ R23, R28, R23 ;  /* 0x000000171c177221 */ /* 0x000fe20000010000 */
[----:B------:R-:W-:Y:S01]  /*2370*/  FFMA.FTZ R26, R26, R32, R25 ;  /* 0x000000201a1a7223 */ /* 0x000fe20000010019 */
[----:B------:R-:W-:Y:S01]  /*2380*/  SHF.L.U32 R25, R58, 0x10, RZ ;  /* 0x000000103a197819 */ /* 0x000fe200000006ff */
[----:B------:R-:W-:Y:S01]  /*2390*/  FADD.FTZ R22, R22, R29 ;  /* 0x0000001d16167221 */ /* 0x000fe20000010000 */
[----:B------:R-:W-:Y:S01]  /*23a0*/  FMUL.FTZ R27, R27, UR9 ;  /* 0x000000091b1b7c20 */ /* 0x000fe20008410000 */
[----:B------:R-:W-:Y:S01]  /*23b0*/  FADD.FTZ R29, R23, R32 ;  /* 0x00000020171d7221 */ /* 0x000fe20000010000 */
[----:B------:R-:W-:Y:S01]  /*23c0*/  FMUL.FTZ R24, R13, R30 ;  /* 0x0000001e0d187220 */ /* 0x000fe20000410000 */
[----:B------:R-:W-:Y:S01]  /*23d0*/  SHF.L.U32 R28, R81, 0x10, RZ ;  /* 0x00000010511c7819 */ /* 0x000fe200000006ff */
[----:B------:R-:W-:Y:S01]  /*23e0*/  FADD.FTZ R25, R25, -UR8 ;  /* 0x8000000819197e21 */ /* 0x000fe20008010000 */
[----:B------:R-:W-:Y:S01]  /*23f0*/  FFMA.FTZ R23, R30, R27, R21 ;  /* 0x0000001b1e177223 */ /* 0x000fe20000010015 */
[----:B------:R-:W-:Y:S01]  /*2400*/  FADD.FTZ R21, R24, R29 ;  /* 0x0000001d18157221 */ /* 0x000fe20000010000 */
[----:B------:R-:W-:Y:S01]  /*2410*/  FFMA.FTZ R26, R27, R24, R26 ;  /* 0x000000181b1a7223 */ /* 0x000fe2000001001a */
[----:B------:R-:W-:Y:S01]  /*2420*/  SHF.L.U32 R24, R47, 0x10, RZ ;  /* 0x000000102f187819 */ /* 0x000fe200000006ff */
[----:B------:R-:W-:Y:S01]  /*2430*/  FADD.FTZ R27, R28, -UR8 ;  /* 0x800000081c1b7e21 */ /* 0x000fe20008010000 */
[----:B------:R-:W-:Y:S01]  /*2440*/  FMUL.FTZ R25, R25, UR9 ;  /* 0x0000000919197c20 */ /* 0x000fe20008410000 */
[----:B------:R-:W-:Y:S01]  /*2450*/  SHF.L.U32 R28, R74, 0x10, RZ ;  /* 0x000000104a1c7819 */ /* 0x000fe200000006ff */
[----:B------:R-:W-:Y:S01]  /*2460*/  FADD.FTZ R20, R20, R30 ;  /* 0x0000001e14147221 */ /* 0x000fe20000010000 */
[----:B------:R-:W-:Y:S01]  /*2470*/  FMUL.FTZ R27, R27, UR9 ;  /* 0x000000091b1b7c20 */ /* 0x000fe20008410000 */
[----:B------:R-:W-:Y:S01]  /*2480*/  FADD.FTZ R22, R22, R24 ;  /* 0x0000001816167221 */ /* 0x000fe20000010000 */
[----:B------:R-:W-:Y:S01]  /*2490*/  FFMA.FTZ R15, R24, R25, R15 ;  /* 0x00000019180f7223 */ /* 0x000fe2000001000f */
[----:B------:R-:W-:Y:S01]  /*24a0*/  SHF.L.U32 R29, R57, 0x10, RZ ;  /* 0x00000010391d7819 */ /* 0x000fe200000006ff */
[----:B------:R-:W-:Y:S01]  /*24b0*/  FMUL.FTZ R24, R14, R24 ;  /* 0x000000180e187220 */ /* 0x000fe20000410000 */
        /* <DEDUP_REMOVED lines=10> */
[----:B------:R-:W-:Y:S01]  /*2560*/  FMUL.FTZ R29, R29, UR9 ;  /* 0x000000091d1d7c20 */ /* 0x000fe20008410000 */
[----:B------:R-:W-:Y:S01]  /*2570*/  FMUL.FTZ R28, R14, R30 ;  /* 0x0000001e0e1c7220 */ /* 0x000fe20000410000 */
[----:B------:R-:W-:Y:S01]  /*2580*/  SHF.L.U32 R27, R56, 0x10, RZ ;  /* 0x00000010381b7819 */ /* 0x000fe200000006ff */
[----:B------:R-:W-:Y:S01]  /*2590*/  FADD.FTZ R25, R24, -UR8 ;  /* 0x8000000818197e21 */ /* 0x000fe20008010000 */
[----:B------:R-:W-:Y:S01]  /*25a0*/  FFMA.FTZ R15, R30, R29, R15 ;  /* 0x0000001d1e0f7223 */ /* 0x000fe2000001000f */
[----:B------:R-:W-:Y:S01]  /*25b0*/  FFMA.FTZ R26, R29, R28, R26 ;  /* 0x0000001c1d1a7223 */ /* 0x000fe2000001001a */
[----:B------:R-:W-:Y:S01]  /*25c0*/  SHF.L.U32 R24, R73, 0x10, RZ ;  /* 0x0000001049187819 */ /* 0x000fe200000006ff */
[----:B------:R-:W-:Y:S01]  /*25d0*/  FADD.FTZ R29, R27, -UR8 ;  /* 0x800000081b1d7e21 */ /* 0x000fe20008010000 */
[----:B------:R-:W-:Y:S01]  /*25e0*/  FMUL.FTZ R25, R25, UR9 ;  /* 0x0000000919197c20 */ /* 0x000fe20008410000 */
[----:B------:R-:W-:Y:S01]  /*25f0*/  FADD.FTZ R21, R21, R28 ;  /* 0x0000001c15157221 */ /* 0x000fe20000010000 */
[----:B------:R-:W-:Y:S01]  /*2600*/  SHF.L.U32 R27, R87, 0x10, RZ ;  /* 0x00000010571b7819 */ /* 0x000fe200000006ff */
[----:B------:R-:W-:Y:S01]  /*2610*/  FADD.FTZ R22, R22, R30 ;  /* 0x0000001e16167221 */ /* 0x000fe20000010000 */
[----:B------:R-:W-:Y:S01]  /*2620*/  SHF.L.U32 R28, R45, 0x10, RZ ;  /* 0x000000102d1c7819 */ /* 0x000fe200000006ff */
[----:B------:R-:W-:Y:S01]  /*2630*/  FMUL.FTZ R29, R29, UR9 ;  /* 0x000000091d1d7c20 */ /* 0x000fe20008410000 */
[----:B------:R-:W-:Y:S01]  /*2640*/  FADD.FTZ R20, R20, R24 ;  /* 0x0000001814147221 */ /* 0x000fe20000010000 */
[----:B------:R-:W-:Y:S01]  /*2650*/  FFMA.FTZ R23, R24, R25, R23 ;  /* 0x0000001918177223 */ /* 0x000fe20000010017 */
[----:B------:R-:W-:Y:S01]  /*2660*/  FMUL.FTZ R24, R13, R24 ;  /* 0x000000180d187220 */ /* 0x000fe20000410000 */
[----:B------:R-:W-:Y:S01]  /*2670*/  FADD.FTZ R27, R27, -UR8 ;  /* 0x800000081b1b7e21 */ /* 0x000fe20008010000 */
[----:B------:R-:W-:Y:S01]  /*2680*/  FADD.FTZ R22, R22, R28 ;  /* 0x0000001c16167221 */ /* 0x000fe20000010000 */
        /* <DEDUP_REMOVED lines=19> */
[----:B------:R-:W-:-:S02]  /*27c0*/  SHF.L.U32 R24, R70, 0x10, RZ ;  /* 0x0000001046187819 */ /* 0x000fc400000006ff */
        /* <DEDUP_REMOVED lines=14> */
[----:B------:R-:W-:Y:S01]  /*28b0*/  FMUL.FTZ R29, R29, UR9 ;  /* 0x000000091d1d7c20 */ /* 0x000fe20008410000 */
[----:B------:R-:W-:Y:S01]  /*28c0*/  SHF.L.U32 R24, R85, 0x10, RZ ;  /* 0x0000001055187819 */ /* 0x000fe200000006ff */
        /* <DEDUP_REMOVED lines=19> */
[----:B------:R-:W-:Y:S01]  /*2a00*/  FFMA.FTZ R28, R25, R24, R28 ;  /* 0x00000018191c7223 */ /* 0x000fe2000001001c */
[----:B------:R-:W-:Y:S01]  /*2a10*/  FADD.FTZ R26, R26, -UR8 ;  /* 0x800000081a1a7e21 */ /* 0x000fe20008010000 */
[----:B------:R-:W-:Y:S01]  /*2a20*/  FADD.FTZ R21, R24, R21 ;  /* 0x0000001518157221 */ /* 0x000fe20000010000 */
[----:B------:R-:W-:Y:S01]  /*2a30*/  SHF.L.U32 R24, R68, 0x10, RZ ;  /* 0x0000001044187819 */ /* 0x000fe200000006ff */
[----:B------:R-:W-:Y:S01]  /*2a40*/  FFMA.FTZ R27, R27, R30, R28 ;  /* 0x0000001e1b1b7223 */ /* 0x000fe2000001001c */
[----:B------:R-:W-:Y:S01]  /*2a50*/  FMUL.FTZ R26, R26, UR9 ;  /* 0x000000091a1a7c20 */ /* 0x000fe20008410000 */
[----:B------:R-:W-:Y:S01]  /*2a60*/  SHF.L.U32 R28, R52, 0x10, RZ ;  /* 0x00000010341c7819 */ /* 0x000fe200000006ff */
[----:B------:R-:W-:Y:S01]  /*2a70*/  FADD.FTZ R32, R21, R30 ;  /* 0x0000001e15207221 */ /* 0x000fe20000010000 */
[----:B------:R-:W-:Y:S01]  /*2a80*/  FMUL.FTZ R25, R13, R24 ;  /* 0x000000180d197220 */ /* 0x000fe20000410000 */
[----:B------:R-:W-:Y:S01]  /*2a90*/  FADD.FTZ R20, R20, R24 ;  /* 0x0000001814147221 */ /* 0x000fe20000010000 */
[----:B------:R-:W-:Y:S01]  /*2aa0*/  FFMA.FTZ R23, R24, R26, R23 ;  /* 0x0000001a18177223 */ /* 0x000fe20000010017 */
[----:B------:R-:W-:Y:S01]  /*2ab0*/  SHF.L.U32 R24, R83, 0x10, RZ ;  /* 0x0000001053187819 */ /* 0x000fe200000006ff */
[----:B------:R-:W-:Y:S01]  /*2ac0*/  FADD.FTZ R28, R28, -UR8 ;  /* 0x800000081c1c7e21 */ /* 0x000fe20008010000 */
[----:B------:R-:W-:Y:S01]  /*2ad0*/  FFMA.FTZ R27, R26, R25, R27 ;  /* 0x000000191a1b7223 */ /* 0x000fe2000001001b */
[----:B------:R-:W-:Y:S01]  /*2ae0*/  FADD.FTZ R21, R25, R32 ;  /* 0x0000002019157221 */ /* 0x000fe20000010000 */
[----:B------:R-:W-:Y:S01]  /*2af0*/  SHF.L.U32 R26, R41, 0x10, RZ ;  /* 0x00000010291a7819 */ /* 0x000fe200000006ff */
[----:B------:R-:W-:Y:S01]  /*2b00*/  FADD.FTZ R25, R24, -UR8 ;  /* 0x8000000818197e21 */ /* 0x000fe20008010000 */
[----:B------:R-:W-:Y:S01]  /*2b10*/  FMUL.FTZ R28, R28, UR9 ;  /* 0x000000091c1c7c20 */ /* 0x000fe20008410000 */
[----:B------:R-:W-:-:S02]  /*2b20*/  SHF.L.U32 R24, R67, 0x10, RZ ;  /* 0x0000001043187819 */ /* 0x000fc400000006ff */
[----:B------:R-:W-:Y:S01]  /*2b30*/  FMUL.FTZ R25, R25, UR9 ;  /* 0x0000000919197c20 */ /* 0x000fe20008410000 */
[----:B------:R-:W-:Y:S01]  /*2b40*/  FADD.FTZ R22, R22, R26 ;  /* 0x0000001a16167221 */ /* 0x000fe20000010000 */
[----:B------:R-:W-:Y:S01]  /*2b50*/  FFMA.FTZ R15, R26, R28, R15 ;  /* 0x0000001c1a0f7223 */ /* 0x000fe2000001000f */
[----:B------:R-:W-:Y:S01]  /*2b60*/  FMUL.FTZ R26, R14, R26 ;  /* 0x0000001a0e1a7220 */ /* 0x000fe20000410000 */
[----:B------:R-:W-:Y:S01]  /*2b70*/  FADD.FTZ R20, R20, R24 ;  /* 0x0000001814147221 */ /* 0x000fe20000010000 */
[----:B------:R-:W-:Y:S01]  /*2b80*/  FFMA.FTZ R23, R24, R25, R23 ;  /* 0x0000001918177223 */ /* 0x000fe20000010017 */
[----:B------:R-:W-:Y:S01]  /*2b90*/  SHF.L.U32 R29, R51, 0x10, RZ ;  /* 0x00000010331d7819 */ /* 0x000fe200000006ff */
        /* <DEDUP_REMOVED lines=8> */
[----:B------:R-:W-:Y:S01]  /*2c20*/  FMUL.FTZ R29, R29, UR9 ;  /* 0x000000091d1d7c20 */ /* 0x000fe20008410000 */
[----:B------:R-:W-:Y:S01]  /*2c30*/  FMUL.FTZ R26, R14, R28 ;  /* 0x0000001c0e1a7220 */ /* 0x000fe20000410000 */
[----:B------:R-:W-:Y:S01]  /*2c40*/  FADD.FTZ R22, R22, R28 ;  /* 0x0000001c16167221 */ /* 0x000fe20000010000 */
[----:B------:R-:W-:Y:S01]  /*2c50*/  SHF.L.U32 R30, R50, 0x10, RZ ;  /* 0x00000010321e7819 */ /* 0x000fe200000006ff */
[----:B------:R-:W-:Y:S01]  /*2c60*/  FADD.FTZ R25, R25, -UR8 ;  /* 0x8000000819197e21 */ /* 0x000fe20008010000 */
[----:B------:R-:W-:Y:S01]  /*2c70*/  FFMA.FTZ R21, R28, R29, R15 ;  /* 0x0000001d1c157223 */ /* 0x000fe2000001000f */
[----:B------:R-:W-:Y:S01]  /*2c80*/  SHF.L.U32 R28, R66, 0x10, RZ ;  /* 0x00000010421c7819 */ /* 0x000fe200000006ff */
[----:B------:R-:W-:Y:S01]  /*2c90*/  FADD.FTZ R15, R27, R26 ;  /* 0x0000001a1b0f7221 */ /* 0x000fe20000010000 */
[----:B------:R-:W-:Y:S01]  /*2ca0*/  FMUL.FTZ R25, R25, UR9 ;  /* 0x0000000919197c20 */ /* 0x000fe20008410000 */
[----:B------:R-:W-:Y:S01]  /*2cb0*/  FFMA.FTZ R24, R29, R26, R24 ;  /* 0x0000001a1d187223 */ /* 0x000fe20000010018 */
[----:B------:R-:W-:Y:S01]  /*2cc0*/  SHF.L.U32 R29, R8, 0x10, RZ ;  /* 0x00000010081d7819 */ /* 0x000fe200000006ff */
[----:B------:R-:W-:Y:S01]  /*2cd0*/  FADD.FTZ R20, R20, R28 ;  /* 0x0000001c14147221 */ /* 0x000fe20000010000 */
[----:B------:R-:W-:Y:S01]  /*2ce0*/  SHF.L.U32 R27, R79, 0x10, RZ ;  /* 0x000000104f1b7819 */ /* 0x000fe200000006ff */
[----:B------:R-:W-:Y:S01]  /*2cf0*/  FFMA.FTZ R23, R28, R25, R23 ;  /* 0x000000191c177223 */ /* 0x000fe20000010017 */
[----:B------:R-:W-:Y:S01]  /*2d00*/  FMUL.FTZ R28, R13, R28 ;  /* 0x0000001c0d1c7220 */ /* 0x000fe20000410000 */
[----:B------:R-:W-:Y:S01]  /*2d10*/  FADD.FTZ R26, R30, -UR8 ;  /* 0x800000081e1a7e21 */ /* 0x000fe20008010000 */
[----:B------:R-:W-:Y:S01]  /*2d20*/  FMUL.FTZ R30, R14, R29 ;  /* 0x0000001d0e1e7220 */ /* 0x000fe20000410000 */
[----:B------:R-:W-:Y:S01]  /*2d30*/  FADD.FTZ R27, R27, -UR8 ;  /* 0x800000081b1b7e21 */ /* 0x000fe20008010000 */
[----:B------:R-:W-:Y:S01]  /*2d40*/  FADD.FTZ R15, R28, R15 ;  /* 0x0000000f1c0f7221 */ /* 0x000fe20000010000 */
[----:B------:R-:W-:Y:S01]  /*2d50*/  FMUL.FTZ R26, R26, UR9 ;  /* 0x000000091a1a7c20 */ /* 0x000fe20008410000 */
[----:B------:R-:W-:Y:S01]  /*2d60*/  FFMA.FTZ R25, R25, R28, R24 ;  /* 0x0000001c19197223 */ /* 0x000fe20000010018 */
[----:B------:R-:W-:Y:S01]  /*2d70*/  SHF.L.U32 R24, R65, 0x10, RZ ;  /* 0x0000001041187819 */ /* 0x000fe200000006ff */
[----:B------:R-:W-:Y:S01]  /*2d80*/  FMUL.FTZ R27, R27, UR9 ;  /* 0x000000091b1b7c20 */ /* 0x000fe20008410000 */
        /* <DEDUP_REMOVED lines=19> */
[----:B------:R-:W-:Y:S01]  /*2ec0*/  FMUL.FTZ R30, R13, R26 ;  /* 0x0000001a0d1e7220 */ /* 0x000fe20000410000 */
[----:B------:R-:W-:Y:S01]  /*2ed0*/  FMUL.FTZ R15, R28, UR9 ;  /* 0x000000091c0f7c20 */ /* 0x000fe20008410000 */
[----:B------:R-:W-:Y:S01]  /*2ee0*/  FFMA.FTZ R21, R24, R25, R21 ;  /* 0x0000001918157223 */ /* 0x000fe20000010015 */
[----:B------:R-:W-:Y:S01]  /*2ef0*/  SHF.L.U32 R28, R10, 0x10, RZ ;  /* 0x000000100a1c7819 */ /* 0x000fe200000006ff */
[----:B------:R-:W-:Y:S01]  /*2f00*/  FADD.FTZ R25, R31, -UR8 ;  /* 0x800000081f197e21 */ /* 0x000fe20008010000 */
[----:B------:R-:W-:Y:S01]  /*2f10*/  FADD.FTZ R22, R22, R29 ;  /* 0x0000001d16167221 */ /* 0x000fe20000010000 */
        /* <DEDUP_REMOVED lines=21> */
.L_x_291:
        /* <DEDUP_REMOVED lines=11> */
[C-C-:B------:R-:W-:Y:S01]  /*3120*/  FFMA.FTZ R26, R13.reuse, R15, R12.reuse ;  /* 0x0000000f0d1a7223 */ /* 0x140fe2000001000c */
        /* <DEDUP_REMOVED lines=9> */
[----:B------:R-:W-:Y:S02]  /*31c0*/  SHF.L.U32 R93, R24, 0x10, RZ ;  /* 0x00000010185d7819 */ /* 0x000fe400000006ff */
[----:B------:R-:W-:Y:S01]  /*31d0*/  SHF.L.U32 R27, R27, 0x10, RZ ;  /* 0x000000101b1b7819 */ /* 0x000fe200000006ff */
[----:B------:R-:W1:Y:S04]  /*31e0*/  MUFU.EX2 R34, R34 ;  /* 0x0000002200227308 */ /* 0x000e680000000800 */
[----:B------:R-:W2:Y:S01]  /*31f0*/  MUFU.EX2 R25, R25 ;  /* 0x0000001900197308 */ /* 0x000ea20000000800 */
[----:B0-----:R-:W-:Y:S01]  /*3200*/  FADD.FTZ R31, R28, 1 ;  /* 0x3f8000001c1f7421 */ /* 0x001fe20000010000 */
[----:B------:R-:W-:Y:S01]  /*3210*/  FFMA.FTZ R28, R14, R39, R11 ;  /* 0x000000270e1c7223 */ /* 0x000fe2000001000b */
[----:B-1----:R-:W-:-:S03]  /*3220*/  FADD.FTZ R29, R34, 1 ;  /* 0x3f800000221d7421 */ /* 0x002fc60000010000 */
[----:B------:R-:W-:Y:S01]  /*3230*/  FMUL.FTZ R34, R28, -1.4426950216293334961 ;  /* 0xbfb8aa3b1c227820 */ /* 0x000fe20000410000 */
[----:B------:R-:W0:Y:S01]  /*3240*/  MUFU.RCP R31, R31 ;  /* 0x0000001f001f7308 */ /* 0x000e220000001000 */
[----:B--2---:R-:W-:-:S07]  /*3250*/  FADD.FTZ R33, R25, 1 ;  /* 0x3f80000019217421 */ /* 0x004fce0000010000 */
[----:B------:R-:W1:Y:S04]  /*3260*/  MUFU.EX2 R21, R34 ;  /* 0x0000002200157308 */ /* 0x000e680000000800 */
[----:B------:R-:W2:Y:S01]  /*3270*/  MUFU.RCP R29, R29 ;  /* 0x0000001d001d7308 */ /* 0x000ea20000001000 */
[----:B0-----:R-:W-:Y:S01]  /*3280*/  FMUL.FTZ R25, R36, R31 ;  /* 0x0000001f24197220 */ /* 0x001fe20000410000 */
[----:B------:R-:W-:-:S06]  /*3290*/  FADD.FTZ R31, -R31, 1 ;  /* 0x3f8000001f1f7421 */ /* 0x000fcc0000010100 */
[----:B------:R-:W0:Y:S01]  /*32a0*/  MUFU.RCP R23, R33 ;  /* 0x0000002100177308 */ /* 0x000e220000001000 */
[----:B------:R-:W-:Y:S01]  /*32b0*/  SHF.L.U32 R36, R3, 0x10, RZ ;  /* 0x0000001003247819 */ /* 0x000fe200000006ff */
[----:B-1----:R-:W-:Y:S01]  /*32c0*/  FADD.FTZ R37, R21, 1 ;  /* 0x3f80000015257421 */ /* 0x002fe20000010000 */
[----:B------:R-:W-:-:S04]  /*32d0*/  FFMA.FTZ R26, R26, R31, 1 ;  /* 0x3f8000001a1a7423 */ /* 0x000fc8000001001f */
[----:B------:R-:W-:Y:S01]  /*32e0*/  FMUL.FTZ R25, R25, R26 ;  /* 0x0000001a19197220 */ /* 0x000fe20000410000 */
[----:B------:R-:W1:Y:S01]  /*32f0*/  MUFU.RCP R37, R37 ;  /* 0x0000002500257308 */ /* 0x000e620000001000 */
[----:B------:R-:W-:Y:S01]  /*3300*/  SHF.L.U32 R26, R60, 0x10, RZ ;  /* 0x000000103c1a7819 */ /* 0x000fe200000006ff */
[----:B--2---:R-:W-:Y:S01]  /*3310*/  FMUL.FTZ R35, R35, R29 ;  /* 0x0000001d23237220 */ /* 0x004fe20000410000 */
[----:B------:R-:W-:-:S03]  /*3320*/  FADD.FTZ R29, -R29, 1 ;  /* 0x3f8000001d1d7421 */ /* 0x000fc60000010100 */
[----:B------:R-:W-:Y:S01]  /*3330*/  FADD.FTZ R26, R26, -UR8 ;  /* 0x800000081a1a7e21 */ /* 0x000fe20008010000 */
[----:B------:R-:W-:Y:S01]  /*3340*/  FFMA.FTZ R32, R32, R29, 1 ;  /* 0x3f80000020207423 */ /* 0x000fe2000001001d */
[----:B------:R-:W-:Y:S01]  /*3350*/  SHF.L.U32 R29, R77, 0x10, RZ ;  /* 0x000000104d1d7819 */ /* 0x000fe200000006ff */
[----:B0-----:R-:W-:Y:S01]  /*3360*/  FADD.FTZ R21, -R23, 1 ;  /* 0x3f80000017157421 */ /* 0x001fe20000010100 */
[----:B------:R-:W-:Y:S01]  /*3370*/  FMUL.FTZ R26, R26, UR9 ;  /* 0x000000091a1a7c20 */ /* 0x000fe20008410000 */
[----:B------:R-:W-:Y:S02]  /*3380*/  FMUL.FTZ R35, R35, R32 ;  /* 0x0000002023237220 */ /* 0x000fe40000410000 */
[----:B------:R-:W-:Y:S01]  /*3390*/  FADD.FTZ R31, R29, -UR8 ;  /* 0x800000081d1f7e21 */ /* 0x000fe20008010000 */
[----:B------:R-:W-:Y:S01]  /*33a0*/  FFMA.FTZ R34, R22, R21, 1 ;  /* 0x3f80000016227423 */ /* 0x000fe20000010015 */
[----:B------:R-:W-:Y:S01]  /*33b0*/  SHF.L.U32 R21, R61, 0x10, RZ ;  /* 0x000000103d157819 */ /* 0x000fe200000006ff */
[----:B------:R-:W-:Y:S01]  /*33c0*/  FMUL.FTZ R29, R36, R23 ;  /* 0x00000017241d7220 */ /* 0x000fe20000410000 */
[----:B------:R-:W-:Y:S01]  /*33d0*/  FMUL.FTZ R22, R31, UR9 ;  /* 0x000000091f167c20 */ /* 0x000fe20008410000 */
[----:B------:R-:W-:-:S02]  /*33e0*/  FMUL.FTZ R32, R13, R25 ;  /* 0x000000190d207220 */ /* 0x000fc40000410000 */
[----:B------:R-:W-:Y:S01]  /*33f0*/  FADD.FTZ R23, R21, -UR8 ;  /* 0x8000000815177e21 */ /* 0x000fe20008010000 */
[----:B-1----:R-:W-:Y:S01]  /*3400*/  FADD.FTZ R21, -R37, 1 ;  /* 0x3f80000025157421 */ /* 0x002fe20000010100 */
[----:B------:R-:W-:Y:S01]  /*3410*/  FFMA.FTZ R31, R13, R22, R12 ;  /* 0x000000160d1f7223 */ /* 0x000fe2000001000c */
[----:B------:R-:W-:Y:S01]  /*3420*/  FMUL.FTZ R29, R29, R34 ;  /* 0x000000221d1d7220 */ /* 0x000fe20000410000 */
[----:B------:R-:W-:Y:S01]  /*3430*/  FMUL.FTZ R23, R23, UR9 ;  /* 0x0000000917177c20 */ /* 0x000fe20008410000 */
[----:B------:R-:W-:Y:S01]  /*3440*/  FFMA.FTZ R28, R28, R21, 1 ;  /* 0x3f8000001c1c7423 */ /* 0x000fe20000010015 */
[----:B------:R-:W-:Y:S01]  /*3450*/  FMUL.FTZ R33, R31, -1.4426950216293334961 ;  /* 0xbfb8aa3b1f217820 */ /* 0x000fe20000410000 */
[----:B------:R-:W-:Y:S01]  /*3460*/  SHF.L.U32 R34, R4, 0x10, RZ ;  /* 0x0000001004227819 */ /* 0x000fe200000006ff */
[----:B------:R-:W-:-:S04]  /*3470*/  FFMA.FTZ R21, R14, R23, R11 ;  /* 0x000000170e157223 */ /* 0x000fc8000001000b */
[----:B------:R-:W-:Y:S01]  /*3480*/  FMUL.FTZ R36, R21, -1.4426950216293334961 ;  /* 0xbfb8aa3b15247820 */ /* 0x000fe20000410000 */
[----:B------:R-:W0:Y:S01]  /*3490*/  MUFU.EX2 R33, R33 ;  /* 0x0000002100217308 */ /* 0x000e220000000800 */
[----:B------:R-:W-:-:S04]  /*34a0*/  FMUL.FTZ R37, R34, R37 ;  /* 0x0000002522257220 */ /* 0x000fc80000410000 */
[----:B------:R-:W1:Y:S01]  /*34b0*/  MUFU.EX2 R36, R36 ;  /* 0x0000002400247308 */ /* 0x000e620000000800 */
[----:B------:R-:W-:Y:S01]  /*34c0*/  FMUL.FTZ R28, R37, R28 ;  /* 0x0000001c251c7220 */ /* 0x000fe20000410000 */
[----:B0-----:R-:W-:Y:S01]  /*34d0*/  FADD.FTZ R34, R33, 1 ;  /* 0x3f80000021227421 */ /* 0x001fe20000010000 */
[----:B-1----:R-:W-:-:S05]  /*34e0*/  FADD.FTZ R33, R36, 1 ;  /* 0x3f80000024217421 */ /* 0x002fca0000010000 */
[----:B------:R-:W0:Y:S01]  /*34f0*/  MUFU.RCP R34, R34 ;  /* 0x0000002200227308 */ /* 0x000e220000001000 */
[----:B------:R-:W-:-:S07]  /*3500*/  SHF.L.U32 R36, R5, 0x10, RZ ;  /* 0x0000001005247819 */ /* 0x000fce00000006ff */
[----:B------:R-:W1:Y:S01]  /*3510*/  MUFU.RCP R33, R33 ;  /* 0x0000002100217308 */ /* 0x000e620000001000 */
[----:B0-----:R-:W-:Y:S01]  /*3520*/  FMUL.FTZ R24, R93, R34 ;  /* 0x000000225d187220 */ /* 0x001fe20000410000 */
[----:B------:R-:W-:-:S04]  /*3530*/  FADD.FTZ R93, -R34, 1 ;  /* 0x3f800000225d7421 */ /* 0x000fc80000010100 */
[----:B------:R-:W-:Y:S01]  /*3540*/  FFMA.FTZ R31, R31, R93, 1 ;  /* 0x3f8000001f1f7423 */ /* 0x000fe2000001005d */
[----:B-1----:R-:W-:-:S03]  /*3550*/  FADD.FTZ R34, -R33, 1 ;  /* 0x3f80000021227421 */ /* 0x002fc60000010100 */
[----:B------:R-:W-:Y:S01]  /*3560*/  FMUL.FTZ R24, R24, R31 ;  /* 0x0000001f18187220 */ /* 0x000fe20000410000 */
[----:B------:R-:W-:Y:S01]  /*3570*/  FMUL.FTZ R31, R14, R29 ;  /* 0x0000001d0e1f7220 */ /* 0x000fe20000410000 */
[----:B------:R-:W-:Y:S01]  /*3580*/  FFMA.FTZ R21, R21, R34, 1 ;  /* 0x3f80000015157423 */ /* 0x000fe20000010022 */
[----:B------:R-:W-:Y:S01]  /*3590*/  FMUL.FTZ R34, R36, R33 ;  /* 0x0000002124227220 */ /* 0x000fe20000410000 */
[----:B------:R-:W-:Y:S01]  /*35a0*/  FFMA.FTZ R33, R14, R26, R11 ;  /* 0x0000001a0e217223 */ /* 0x000fe2000001000b */
[----:B------:R-:W-:Y:S01]  /*35b0*/  FFMA.FTZ R36, R20, R31, RZ ;  /* 0x0000001f14247223 */ /* 0x000fe200000100ff */
[----:B------:R-:W-:Y:S01]  /*35c0*/  FADD.FTZ R37, RZ, R31 ;  /* 0x0000001fff257221 */ /* 0x000fe20000010000 */
[----:B------:R-:W-:Y:S01]  /*35d0*/  FMUL.FTZ R21, R34, R21 ;  /* 0x0000001522157220 */ /* 0x000fe20000410000 */
[----:B------:R-:W-:Y:S01]  /*35e0*/  FMUL.FTZ R93, R33, -1.4426950216293334961 ;  /* 0xbfb8aa3b215d7820 */ /* 0x000fe20000410000 */
[C---:B------:R-:W-:Y:S01]  /*35f0*/  FFMA.FTZ R31, R15.reuse, R32, R36 ;  /* 0x000000200f1f7223 */ /* 0x040fe20000010024 */
[----:B------:R-:W-:Y:S01]  /*3600*/  FADD.FTZ R32, R32, R37 ;  /* 0x0000002520207221 */ /* 0x000fe20000010000 */
[----:B------:R-:W-:Y:S01]  /*3610*/  SHF.L.U32 R37, R6, 0x10, RZ ;  /* 0x0000001006257819 */ /* 0x000fe200000006ff */
[----:B------:R-:W-:-:S02]  /*3620*/  FFMA.FTZ R15, R15, R25, RZ ;  /* 0x000000190f0f7223 */ /* 0x000fc400000100ff */
[----:B------:R-:W0:Y:S02]  /*3630*/  MUFU.EX2 R93, R93 ;  /* 0x0000005d005d7308 */ /* 0x000e240000000800 */
[----:B0-----:R-:W-:-:S06]  /*3640*/  FADD.FTZ R34, R93, 1 ;  /* 0x3f8000005d227421 */ /* 0x001fcc0000010000 */
[----:B------:R-:W0:Y:S02]  /*3650*/  MUFU.RCP R34, R34 ;  /* 0x0000002200227308 */ /* 0x000e240000001000 */
[----:B0-----:R-:W-:Y:S01]  /*3660*/  FMUL.FTZ R36, R37, R34 ;  /* 0x0000002225247220 */ /* 0x001fe20000410000 */
[----:B------:R-:W-:-:S04]  /*3670*/  FADD.FTZ R37, -R34, 1 ;  /* 0x3f80000022257421 */ /* 0x000fc80000010100 */
[----:B------:R-:W-:-:S04]  /*3680*/  FFMA.FTZ R33, R33, R37, 1 ;  /* 0x3f80000021217423 */ /* 0x000fc80000010025 */
[----:B------:R-:W-:Y:S01]  /*3690*/  FMUL.FTZ R33, R36, R33 ;  /* 0x0000002124217220 */ /* 0x000fe20000410000 */
[----:B------:R-:W-:Y:S01]  /*36a0*/  FFMA.FTZ R36, R20, R29, RZ ;  /* 0x0000001d14247223 */ /* 0x000fe200000100ff */
[----:B------:R-:W-:Y:S01]  /*36b0*/  SHF.L.U32 R20, R76, 0x10, RZ ;  /* 0x000000104c147819 */ /* 0x000fe200000006ff */
[----:B------:R-:W-:Y:S02]  /*36c0*/  FADD.FTZ R29, RZ, R29 ;  /* 0x0000001dff1d7221 */ /* 0x000fe40000010000 */
[-C--:B------:R-:W-:Y:S02]  /*36d0*/  FFMA.FTZ R36, R39, R28.reuse, R36 ;  /* 0x0000001c27247223 */ /* 0x080fe40000010024 */
[----:B------:R-:W-:Y:S01]  /*36e0*/  FADD.FTZ R37, R20, -UR8 ;  /* 0x8000000814257e21 */ /* 0x000fe20008010000 */
[----:B------:R-:W-:Y:S01]  /*36f0*/  FADD.FTZ R34, R29, R28 ;  /* 0x0000001c1d227221 */ /* 0x000fe20000010000 */
[----:B------:R-:W-:Y:S02]  /*3700*/  FMUL.FTZ R20, R14, R28 ;  /* 0x0000001c0e147220 */ /* 0x000fe40000410000 */
[----:B------:R-:W-:Y:S01]  /*3710*/  FMUL.FTZ R29, R37, UR9 ;  /* 0x00000009251d7c20 */ /* 0x000fe20008410000 */
[----:B------:R-:W-:Y:S01]  /*3720*/  FADD.FTZ R34, R34, R21 ;  /* 0x0000001522227221 */ /* 0x000fe20000010000 */
[----:B------:R-:W-:Y:S01]  /*3730*/  FFMA.FTZ R39, R39, R20, R31 ;  /* 0x0000001427277223 */ /* 0x000fe2000001001f */
[----:B------:R-:W-:Y:S01]  /*3740*/  FADD.FTZ R20, R32, R20 ;  /* 0x0000001420147221 */ /* 0x000fe20000010000 */
[----:B------:R-:W-:-:S04]  /*3750*/  FFMA.FTZ R28, R13, R29, R12 ;  /* 0x0000001d0d1c7223 */ /* 0x000fc8000001000c */
[----:B------:R-:W-:-:S06]  /*3760*/  FMUL.FTZ R37, R28, -1.4426950216293334961 ;  /* 0xbfb8aa3b1c257820 */ /* 0x000fcc0000410000 */
[----:B------:R-:W0:Y:S02]  /*3770*/  MUFU.EX2 R37, R37 ;  /* 0x0000002500257308 */ /* 0x000e240000000800 */
[----:B0-----:R-:W-:Y:S01]  /*3780*/  FADD.FTZ R93, R37, 1 ;  /* 0x3f800000255d7421 */ /* 0x001fe20000010000 */
[----:B------:R-:W-:Y:S01]  /*3790*/  FADD.FTZ R37, RZ, R25 ;  /* 0x00000019ff257221 */ /* 0x000fe20000010000 */
[CC--:B------:R-:W-:Y:S01]  /*37a0*/  FFMA.FTZ R25, R38.reuse, R35.reuse, R15 ;  /* 0x0000002326197223 */ /* 0x0c0fe2000001000f */
[----:B------:R-:W-:Y:S02]  /*37b0*/  FMUL.FTZ R15, R13, R35 ;  /* 0x000000230d0f7220 */ /* 0x000fe40000410000 */
[----:B------:R-:W-:Y:S01]  /*37c0*/  FADD.FTZ R37, R37, R35 ;  /* 0x0000002325257221 */ /* 0x000fe20000010000 */
[----:B------:R-:W0:Y:S01]  /*37d0*/  MUFU.RCP R93, R93 ;  /* 0x0000005d005d7308 */ /* 0x000e220000001000 */
[----:B------:R-:W-:Y:S01]  /*37e0*/  FFMA.FTZ R38, R38, R15, R39 ;  /* 0x0000000f26267223 */ /* 0x000fe20000010027 */
[----:B------:R-:W-:Y:S01]  /*37f0*/  SHF.L.U32 R35, R7, 0x10, RZ ;  /* 0x0000001007237819 */ /* 0x000fe200000006ff */
[----:B------:R-:W-:Y:S01]  /*3800*/  FADD.FTZ R37, R37, R24 ;  /* 0x0000001825257221 */ /* 0x000fe20000010000 */
[----:B0-----:R-:W-:Y:S01]  /*3810*/  FADD.FTZ R31, -R93, 1 ;  /* 0x3f8000005d1f7421 */ /* 0x001fe20000010100 */
[----:B------:R-:W-:-:S03]  /*3820*/  FMUL.FTZ R27, R27, R93 ;  /* 0x0000005d1b1b7220 */ /* 0x000fc60000410000 */
        /* <DEDUP_REMOVED lines=11> */
[----:B0-----:R-:W-:Y:S01]  /*38e0*/  FADD.FTZ R39, -R32, 1 ;  /* 0x3f80000020277421 */ /* 0x001fe20000010100 */
[----:B------:R-:W-:-:S03]  /*38f0*/  FMUL.FTZ R35, R35, R32 ;  /* 0x0000002023237220 */ /* 0x000fc60000410000 */
[----:B------:R-:W-:Y:S01]  /*3900*/  FFMA.FTZ R39, R27, R39, 1 ;  /* 0x3f8000001b277423 */ /* 0x000fe20000010027 */
[----:B------:R-:W-:-:S03]  /*3910*/  SHF.L.U32 R27, R82, 0x10, RZ ;  /* 0x00000010521b7819 */ /* 0x000fc600000006ff */
[----:B------:R-:W-:Y:S01]  /*3920*/  FMUL.FTZ R32, R35, R39 ;  /* 0x0000002723207220 */ /* 0x000fe20000410000 */
[----:B------:R-:W-:Y:S01]  /*3930*/  FADD.FTZ R35, R15, R20 ;  /* 0x000000140f237221 */ /* 0x000fe20000010000 */
        /* <DEDUP_REMOVED lines=15> */
[----:B------:R-:W-:-:S05]  /*3a30*/  SHF.L.U32 R15, R58, 0x10, RZ ;  /* 0x000000103a0f7819 */ /* 0x000fca00000006ff */
[----:B------:R-:W-:Y:S01]  /*3a40*/  FADD.FTZ R30, R15, -UR8 ;  /* 0x800000080f1e7e21 */ /* 0x000fe20008010000 */
[----:B------:R-:W-:-:S03]  /*3a50*/  FFMA.FTZ R15, R23, R21, R36 ;  /* 0x00000015170f7223 */ /* 0x000fc60000010024 */
        /* <DEDUP_REMOVED lines=12> */
[CC--:B------:R-:W-:Y:S01]  /*3b20*/  FFMA.FTZ R30, R22.reuse, R24.reuse, R25 ;  /* 0x00000018161e7223 */ /* 0x0c0fe20000010019 */
        /* <DEDUP_REMOVED lines=14> */
[----:B------:R-:W-:Y:S01]  /*3c10*/  SHF.L.U32 R24, R57, 0x10, RZ ;  /* 0x0000001039187819 */ /* 0x000fe200000006ff */
[----:B------:R-:W-:Y:S01]  /*3c20*/  FADD.FTZ R35, R34, R33 ;  /* 0x0000002122237221 */ /* 0x000fe20000010000 */
[-C--:B------:R-:W-:Y:S01]  /*3c30*/  FFMA.FTZ R34, R26, R33.reuse, R15 ;  /* 0x000000211a227223 */ /* 0x080fe2000001000f */
[----:B------:R-:W-:Y:S02]  /*3c40*/  FMUL.FTZ R33, R14, R33 ;  /* 0x000000210e217220 */ /* 0x000fe40000410000 */
[----:B------:R-:W-:Y:S01]  /*3c50*/  FADD.FTZ R24, R24, -UR8 ;  /* 0x8000000818187e21 */ /* 0x000fe20008010000 */
[----:B------:R-:W-:Y:S01]  /*3c60*/  FFMA.FTZ R34, R31, R32, R34 ;  /* 0x000000201f227223 */ /* 0x000fe20000010022 */
[----:B------:R-:W-:Y:S01]  /*3c70*/  FFMA.FTZ R38, R26, R33, R39 ;  /* 0x000000211a267223 */ /* 0x000fe20000010027 */
[----:B------:R-:W-:Y:S01]  /*3c80*/  FADD.FTZ R36, R36, R33 ;  /* 0x0000002124247221 */ /* 0x000fe20000010000 */
[----:B------:R-:W-:Y:S01]  /*3c90*/  FMUL.FTZ R24, R24, UR9 ;  /* 0x0000000918187c20 */ /* 0x000fe20008410000 */
[----:B------:R-:W-:-:S03]  /*3ca0*/  SHF.L.U32 R33, R46, 0x10, RZ ;  /* 0x000000102e217819 */ /* 0x000fc600000006ff */
        /* <DEDUP_REMOVED lines=9> */
[----:B------:R-:W-:Y:S01]  /*3d40*/  SHF.L.U32 R26, R88, 0x10, RZ ;  /* 0x00000010581a7819 */ /* 0x000fe200000006ff */
[----:B------:R-:W-:Y:S01]  /*3d50*/  FADD.FTZ R33, R37, R28 ;  /* 0x0000001c25217221 */ /* 0x000fe20000010000 */
[----:B------:R-:W-:-:S03]  /*3d60*/  FMUL.FTZ R37, R13, R28 ;  /* 0x0000001c0d257220 */ /* 0x000fc60000410000 */
[----:B------:R-:W-:Y:S01]  /*3d70*/  FADD.FTZ R39, R26, -UR8 ;  /* 0x800000081a277e21 */ /* 0x000fe20008010000 */
[C---:B------:R-:W-:Y:S01]  /*3d80*/  FFMA.FTZ R26, R29.reuse, R28, R30 ;  /* 0x0000001c1d1a7223 */ /* 0x040fe2000001001e */
[----:B------:R-:W-:Y:S01]  /*3d90*/  FFMA.FTZ R38, R29, R37, R38 ;  /* 0x000000251d267223 */ /* 0x000fe20000010026 */
[----:B------:R-:W-:Y:S01]  /*3da0*/  FADD.FTZ R36, R37, R36 ;  /* 0x0000002425247221 */ /* 0x000fe20000010000 */
[----:B------:R-:W-:Y:S01]  /*3db0*/  FMUL.FTZ R28, R39, UR9 ;  /* 0x00000009271c7c20 */ /* 0x000fe20008410000 */
[----:B------:R-:W-:Y:S01]  /*3dc0*/  SHF.L.U32 R37, R73, 0x10, RZ ;  /* 0x0000001049257819 */ /* 0x000fe200000006ff */
[----:B------:R-:W-:Y:S01]  /*3dd0*/  FADD.FTZ R33, R33, R20 ;  /* 0x0000001421217221 */ /* 0x000fe20000010000 */
[----:B------:R-:W-:Y:S01]  /*3de0*/  FFMA.FTZ R26, R27, R20, R26 ;  /* 0x000000141b1a7223 */ /* 0x000fe2000001001a */
        /* <DEDUP_REMOVED lines=16> */
[----:B------:R-:W-:Y:S01]  /*3ef0*/  FADD.FTZ R36, R36, R35 ;  /* 0x0000002324247221 */ /* 0x000fe20000010000 */
[----:B------:R-:W-:Y:S01]  /*3f00*/  FFMA.FTZ R31, R14, R32, R11 ;  /* 0x000000200e1f7223 */ /* 0x000fe2000001000b */
[----:B------:R-:W-:Y:S01]  /*3f10*/  SHF.L.U32 R35, R45, 0x10, RZ ;  /* 0x000000102d237819 */ /* 0x000fe200000006ff */
[----:B------:R-:W-:-:S02]  /*3f20*/  FADD.FTZ R30, R30, R15 ;  /* 0x0000000f1e1e7221 */ /* 0x000fc40000010000 */
        /* <DEDUP_REMOVED lines=8> */
[----:B------:R-:W-:-:S03]  /*3fb0*/  SHF.L.U32 R35, R87, 0x10, RZ ;  /* 0x0000001057237819 */ /* 0x000fc600000006ff */
[----:B------:R-:W-:Y:S02]  /*3fc0*/  FADD.FTZ R30, R30, R31 ;  /* 0x0000001f1e1e7221 */ /* 0x000fe40000010000 */
        /* <DEDUP_REMOVED lines=20> */
[----:B------:R-:W-:Y:S01]  /*4110*/  FADD.FTZ R93, R35, -UR8 ;  /* 0x80000008235d7e21 */ /* 0x000fe20008010000 */
[----:B------:R-:W-:-:S03]  /*4120*/  FFMA.FTZ R35, R21, R23, R34 ;  /* 0x0000001715237223 */ /* 0x000fc60000010022 */
[----:B------:R-:W-:Y:S01]  /*4130*/  FMUL.FTZ R23, R93, UR9 ;  /* 0x000000095d177c20 */ /* 0x000fe20008410000 */
[----:B------:R-:W-:-:S03]  /*4140*/  FFMA.FTZ R35, R24, R15, R35 ;  /* 0x0000000f18237223 */ /* 0x000fc60000010023 */
        /* <DEDUP_REMOVED lines=15> */
[----:B------:R-:W-:Y:S01]  /*4240*/  FMUL.FTZ R22, R37, UR9 ;  /* 0x0000000925167c20 */ /* 0x000fe20008410000 */
[----:B------:R-:W-:Y:S01]  /*4250*/  FFMA.FTZ R37, R25, R39, R38 ;  /* 0x0000002719257223 */ /* 0x000fe20000010026 */
[----:B------:R-:W-:Y:S01]  /*4260*/  SHF.L.U32 R39, R70, 0x10, RZ ;  /* 0x0000001046277819 */ /* 0x000fe200000006ff */
[----:B------:R-:W-:Y:S01]  /*4270*/  FFMA.FTZ R33, R28, R29, R33 ;  /* 0x0000001d1c217223 */ /* 0x000fe20000010021 */
[----:B------:R-:W-:Y:S01]  /*4280*/  FFMA.FTZ R25, R13, R22, R12 ;  /* 0x000000160d197223 */ /* 0x000fe2000001000c */
[----:B------:R-:W-:Y:S02]  /*4290*/  FADD.FTZ R34, R34, R29 ;  /* 0x0000001d22227221 */ /* 0x000fe40000010000 */
[----:B------:R-:W-:Y:S01]  /*42a0*/  FFMA.FTZ R33, R20, R27, R33 ;  /* 0x0000001b14217223 */ /* 0x000fe20000010021 */
[----:B------:R-:W-:Y:S01]  /*42b0*/  FMUL.FTZ R38, R25, -1.4426950216293334961 ;  /* 0xbfb8aa3b19267820 */ /* 0x000fe20000410000 */
[----:B------:R-:W-:-:S05]  /*42c0*/  FADD.FTZ R34, R34, R27 ;  /* 0x0000001b22227221 */ /* 0x000fca0000010000 */
[----:B------:R-:W0:Y:S02]  /*42d0*/  MUFU.EX2 R38, R38 ;  /* 0x0000002600267308 */ /* 0x000e240000000800 */
[----:B0-----:R-:W-:-:S06]  /*42e0*/  FADD.FTZ R26, R38, 1 ;  /* 0x3f800000261a7421 */ /* 0x001fcc0000010000 */
[----:B------:R-:W0:Y:S02]  /*42f0*/  MUFU.RCP R26, R26 ;  /* 0x0000001a001a7308 */ /* 0x000e240000001000 */
[----:B0-----:R-:W-:Y:S01]  /*4300*/  FADD.FTZ R93, -R26, 1 ;  /* 0x3f8000001a5d7421 */ /* 0x001fe20000010100 */
[----:B------:R-:W-:Y:S01]  /*4310*/  FMUL.FTZ R39, R39, R26 ;  /* 0x0000001a27277220 */ /* 0x000fe20000410000 */
[----:B------:R-:W-:Y:S02]  /*4320*/  FMUL.FTZ R26, R14, R15 ;  /* 0x0000000f0e1a7220 */ /* 0x000fe40000410000 */
[----:B------:R-:W-:Y:S01]  /*4330*/  FFMA.FTZ R25, R25, R93, 1 ;  /* 0x3f80000019197423 */ /* 0x000fe2000001005d */
[----:B------:R-:W-:Y:S01]  /*4340*/  SHF.L.U32 R93, R43, 0x10, RZ ;  /* 0x000000102b5d7819 */ /* 0x000fe200000006ff */
[----:B------:R-:W-:Y:S01]  /*4350*/  FFMA.FTZ R37, R24, R26, R37 ;  /* 0x0000001a18257223 */ /* 0x000fe20000010025 */
[----:B------:R-:W-:Y:S01]  /*4360*/  FADD.FTZ R36, R36, R26 ;  /* 0x0000001a24247221 */ /* 0x000fe20000010000 */
        /* <DEDUP_REMOVED lines=30> */
[----:B------:R-:W-:-:S05]  /*4550*/  SHF.L.U32 R36, R53, 0x10, RZ ;  /* 0x0000001035247819 */ /* 0x000fca00000006ff */
[----:B------:R-:W-:Y:S01]  /*4560*/  FADD.FTZ R93, R36, -UR8 ;  /* 0x80000008245d7e21 */ /* 0x000fe20008010000 */
[-C--:B------:R-:W-:Y:S01]  /*4570*/  FFMA.FTZ R36, R32, R31.reuse, R35 ;  /* 0x0000001f20247223 */ /* 0x080fe20000010023 */
[----:B------:R-:W-:Y:S02]  /*4580*/  FMUL.FTZ R31, R14, R31 ;  /* 0x0000001f0e1f7220 */ /* 0x000fe40000410000 */
[----:B------:R-:W-:Y:S01]  /*4590*/  FMUL.FTZ R29, R93, UR9 ;  /* 0x000000095d1d7c20 */ /* 0x000fe20008410000 */
[----:B------:R-:W-:Y:S01]  /*45a0*/  FFMA.FTZ R36, R23, R21, R36 ;  /* 0x0000001517247223 */ /* 0x000fe20000010024 */
[----:B------:R-:W-:Y:S01]  /*45b0*/  FFMA.FTZ R37, R32, R31, R37 ;  /* 0x0000001f20257223 */ /* 0x000fe20000010025 */
[----:B------:R-:W-:Y:S01]  /*45c0*/  FADD.FTZ R38, R38, R31 ;  /* 0x0000001f26267221 */ /* 0x000fe20000010000 */
[----:B------:R-:W-:Y:S01]  /*45d0*/  FFMA.FTZ R32, R14, R29, R11 ;  /* 0x0000001d0e207223 */ /* 0x000fe2000001000b */
[----:B------:R-:W-:Y:S01]  /*45e0*/  SHF.L.U32 R31, R42, 0x10, RZ ;  /* 0x000000102a1f7819 */ /* 0x000fe200000006ff */
[----:B------:R-:W-:-:S02]  /*45f0*/  FFMA.FTZ R36, R15, R24, R36 ;  /* 0x000000180f247223 */ /* 0x000fc40000010024 */
        /* <DEDUP_REMOVED lines=10> */
[----:B------:R-:W-:-:S03]  /*46a0*/  SHF.L.U32 R32, R84, 0x10, RZ ;  /* 0x0000001054207819 */ /* 0x000fc600000006ff */
[----:B------:R-:W-:Y:S02]  /*46b0*/  FFMA.FTZ R36, R29, R31, R36 ;  /* 0x0000001f1d247223 */ /* 0x000fe40000010024 */
[----:B------:R-:W-:-:S04]  /*46c0*/  FADD.FTZ R32, R32, -UR8 ;  /* 0x8000000820207e21 */ /* 0x000fc80008010000 */
[----:B------:R-:W-:Y:S01]  /*46d0*/  FMUL.FTZ R27, R32, UR9 ;  /* 0x00000009201b7c20 */ /* 0x000fe20008410000 */
[----:B------:R-:W-:Y:S01]  /*46e0*/  FFMA.FTZ R32, R20, R35, R37 ;  /* 0x0000002314207223 */ /* 0x000fe20000010025 */
[----:B------:R-:W-:Y:S02]  /*46f0*/  SHF.L.U32 R35, R68, 0x10, RZ ;  /* 0x0000001044237819 */ /* 0x000fe400000006ff */
        /* <DEDUP_REMOVED lines=29> */
[----:B------:R-:W-:-:S05]  /*48d0*/  SHF.L.U32 R37, R83, 0x10, RZ ;  /* 0x0000001053257819 */ /* 0x000fca00000006ff */
[----:B------:R-:W-:Y:S01]  /*48e0*/  FADD.FTZ R93, R37, -UR8 ;  /* 0x80000008255d7e21 */ /* 0x000fe20008010000 */
[----:B------:R-:W-:-:S03]  /*48f0*/  FADD.FTZ R37, R34, R25 ;  /* 0x0000001922257221 */ /* 0x000fc60000010000 */
[----:B------:R-:W-:Y:S01]  /*4900*/  FMUL.FTZ R25, R93, UR9 ;  /* 0x000000095d197c20 */ /* 0x000fe20008410000 */
[----:B------:R-:W-:Y:S01]  /*4910*/  SHF.L.U32 R93, R67, 0x10, RZ ;  /* 0x00000010435d7819 */ /* 0x000fe200000006ff */
[----:B------:R-:W-:Y:S02]  /*4920*/  FADD.FTZ R37, R37, R28 ;  /* 0x0000001c25257221 */ /* 0x000fe40000010000 */
[----:B------:R-:W-:Y:S02]  /*4930*/  FFMA.FTZ R22, R13, R25, R12 ;  /* 0x000000190d167223 */ /* 0x000fe4000001000c */
[----:B------:R-:W-:Y:S02]  /*4940*/  FADD.FTZ R37, R37, R20 ;  /* 0x0000001425257221 */ /* 0x000fe40000010000 */
[----:B------:R-:W-:-:S06]  /*4950*/  FMUL.FTZ R39, R22, -1.4426950216293334961 ;  /* 0xbfb8aa3b16277820 */ /* 0x000fcc0000410000 */
[----:B------:R-:W0:Y:S02]  /*4960*/  MUFU.EX2 R39, R39 ;  /* 0x0000002700277308 */ /* 0x000e240000000800 */
[----:B0-----:R-:W-:Y:S01]  /*4970*/  FADD.FTZ R34, R39, 1 ;  /* 0x3f80000027227421 */ /* 0x001fe20000010000 */
[----:B------:R-:W-:-:S04]  /*4980*/  FMUL.FTZ R39, R14, R24 ;  /* 0x000000180e277220 */ /* 0x000fc80000410000 */
[----:B------:R-:W-:Y:S01]  /*4990*/  FADD.FTZ R38, R38, R39 ;  /* 0x0000002726267221 */ /* 0x000fe20000010000 */
[----:B------:R-:W0:Y:S02]  /*49a0*/  MUFU.RCP R34, R34 ;  /* 0x0000002200227308 */ /* 0x000e240000001000 */
[----:B0-----:R-:W-:Y:S01]  /*49b0*/  FMUL.FTZ R30, R93, R34 ;  /* 0x000000225d1e7220 */ /* 0x001fe20000410000 */
[----:B------:R-:W-:-:S04]  /*49c0*/  FADD.FTZ R93, -R34, 1 ;  /* 0x3f800000225d7421 */ /* 0x000fc80000010100 */
[----:B------:R-:W-:-:S04]  /*49d0*/  FFMA.FTZ R93, R22, R93, 1 ;  /* 0x3f800000165d7423 */ /* 0x000fc8000001005d */
[----:B------:R-:W-:Y:S01]  /*49e0*/  FMUL.FTZ R22, R30, R93 ;  /* 0x0000005d1e167220 */ /* 0x000fe20000410000 */
[----:B------:R-:W-:-:S03]  /*49f0*/  SHF.L.U32 R30, R51, 0x10, RZ ;  /* 0x00000010331e7819 */ /* 0x000fc600000006ff */
[----:B------:R-:W-:Y:S02]  /*4a00*/  FADD.FTZ R37, R37, R22 ;  /* 0x0000001625257221 */ /* 0x000fe40000010000 */
[----:B------:R-:W-:Y:S01]  /*4a10*/  FADD.FTZ R93, R30, -UR8 ;  /* 0x800000081e5d7e21 */ /* 0x000fe20008010000 */
[----:B------:R-:W-:Y:S01]  /*4a20*/  FADD.FTZ R30, R35, R24 ;  /* 0x00000018231e7221 */ /* 0x000fe20000010000 */
[----:B------:R-:W-:Y:S01]  /*4a30*/  FFMA.FTZ R35, R15, R39, R32 ;  /* 0x000000270f237223 */ /* 0x000fe20000010020 */
[----:B------:R-:W-:Y:S01]  /*4a40*/  SHF.L.U32 R39, R40, 0x10, RZ ;  /* 0x0000001028277819 */ /* 0x000fe200000006ff */
[----:B------:R-:W-:Y:S01]  /*4a50*/  FMUL.FTZ R24, R93, UR9 ;  /* 0x000000095d187c20 */ /* 0x000fe20008410000 */
[----:B------:R-:W-:-:S03]  /*4a60*/  FADD.FTZ R30, R30, R31 ;  /* 0x0000001f1e1e7221 */ /* 0x000fc60000010000 */
[----:B------:R-:W-:Y:S01]  /*4a70*/  FFMA.FTZ R15, R14, R24, R11 ;  /* 0x000000180e0f7223 */ /* 0x000fe2000001000b */
[----:B------:R-:W-:-:S03]  /*4a80*/  FADD.FTZ R30, R30, R23 ;  /* 0x000000171e1e7221 */ /* 0x000fc60000010000 */
        /* <DEDUP_REMOVED lines=11> */
[CC--:B------:R-:W-:Y:S01]  /*4b40*/  FFMA.FTZ R32, R26.reuse, R28.reuse, R33 ;  /* 0x0000001c1a207223 */ /* 0x0c0fe20000010021 */
[----:B------:R-:W-:Y:S02]  /*4b50*/  FMUL.FTZ R33, R13, R28 ;  /* 0x0000001c0d217220 */ /* 0x000fe40000410000 */
[----:B------:R-:W-:Y:S01]  /*4b60*/  FMUL.FTZ R28, R39, UR9 ;  /* 0x00000009271c7c20 */ /* 0x000fe20008410000 */
[----:B------:R-:W-:Y:S01]  /*4b70*/  FFMA.FTZ R32, R27, R20, R32 ;  /* 0x000000141b207223 */ /* 0x000fe20000010020 */
        /* <DEDUP_REMOVED lines=66> */
[----:B------:R-:W-:Y:S02]  /*4fa0*/  SHF.L.U32 R93, R64, 0x10, RZ ;  /* 0x00000010405d7819 */ /* 0x000fe400000006ff */
[----:B------:R-:W-:Y:S01]  /*4fb0*/  FADD.FTZ R36, R35, -UR8 ;  /* 0x8000000823247e21 */ /* 0x000fe20008010000 */
[----:B------:R-:W-:-:S03]  /*4fc0*/  FFMA.FTZ R35, R25, R22, R32 ;  /* 0x0000001619237223 */ /* 0x000fc60000010020 */
[----:B------:R-:W-:Y:S01]  /*4fd0*/  FMUL.FTZ R22, R36, UR9 ;  /* 0x0000000924167c20 */ /* 0x000fe20008410000 */
[----:B------:R-:W-:-:S03]  /*4fe0*/  FFMA.FTZ R35, R28, R26, R35 ;  /* 0x0000001a1c237223 */ /* 0x000fc60000010023 */
[----:B------:R-:W-:Y:S01]  /*4ff0*/  FFMA.FTZ R25, R13, R22, R12 ;  /* 0x000000160d197223 */ /* 0x000fe2000001000c */
[----:B------:R-:W-:-:S03]  /*5000*/  FFMA.FTZ R35, R20, R27, R35 ;  /* 0x0000001b14237223 */ /* 0x000fc60000010023 */
        /* <DEDUP_REMOVED lines=12> */
[----:B------:R-:W-:-:S03]  /*50d0*/  SHF.L.U32 R32, R48, 0x10, RZ ;  /* 0x0000001030207819 */ /* 0x000fc600000006ff */
[----:B------:R-:W-:Y:S02]  /*50e0*/  FFMA.FTZ R35, R22, R25, R35 ;  /* 0x0000001916237223 */ /* 0x000fe40000010023 */
        /* <DEDUP_REMOVED lines=29> */
[-C--:B------:R-:W-:Y:S01]  /*52c0*/  FFMA.FTZ R36, R31, R29.reuse, R32 ;  /* 0x0000001d1f247223 */ /* 0x080fe20000010020 */
[----:B------:R-:W-:Y:S02]  /*52d0*/  FMUL.FTZ R29, R14, R29 ;  /* 0x0000001d0e1d7220 */ /* 0x000fe40000410000 */
[----:B------:R-:W-:Y:S01]  /*52e0*/  FMUL.FTZ R32, R33, R93 ;  /* 0x0000005d21207220 */ /* 0x000fe20000410000 */
[----:B------:R-:W-:Y:S01]  /*52f0*/  FFMA.FTZ R36, R23, R21, R36 ;  /* 0x0000001517247223 */ /* 0x000fe20000010024 */
[----:B------:R-:W-:Y:S01]  /*5300*/  FFMA.FTZ R28, R31, R29, R28 ;  /* 0x0000001d1f1c7223 */ /* 0x000fe2000001001c */
[----:B------:R-:W-:Y:S01]  /*5310*/  FADD.FTZ R38, R38, R29 ;  /* 0x0000001d26267221 */ /* 0x000fe20000010000 */
[----:B------:R-:W-:Y:S01]  /*5320*/  FMUL.FTZ R29, R13, R27 ;  /* 0x0000001b0d1d7220 */ /* 0x000fe20000410000 */
[----:B------:R-:W-:Y:S01]  /*5330*/  FMUL.FTZ R27, R14, R21 ;  /* 0x000000150e1b7220 */ /* 0x000fe20000410000 */
[----:B------:R-:W-:-:S02]  /*5340*/  FADD.FTZ R21, R30, R21 ;  /* 0x000000151e157221 */ /* 0x000fc40000010000 */
[----:B------:R-:W-:Y:S01]  /*5350*/  FFMA.FTZ R28, R20, R29, R28 ;  /* 0x0000001d141c7223 */ /* 0x000fe2000001001c */
[----:B------:R-:W-:Y:S01]  /*5360*/  FADD.FTZ R38, R29, R38 ;  /* 0x000000261d267221 */ /* 0x000fe20000010000 */
[----:B------:R-:W-:Y:S02]  /*5370*/  FADD.FTZ R30, R21, R24 ;  /* 0x00000018151e7221 */ /* 0x000fe40000010000 */
[----:B------:R-:W-:Y:S01]  /*5380*/  FFMA.FTZ R29, R23, R27, R28 ;  /* 0x0000001b171d7223 */ /* 0x000fe2000001001c */
[----:B------:R-:W-:Y:S01]  /*5390*/  FADD.FTZ R38, R38, R27 ;  /* 0x0000001b26267221 */ /* 0x000fe20000010000 */
[----:B------:R-:W-:Y:S01]  /*53a0*/  FMUL.FTZ R27, R13, R25 ;  /* 0x000000190d1b7220 */ /* 0x000fe20000410000 */
[-C--:B------:R-:W-:Y:S01]  /*53b0*/  FMUL.FTZ R23, R14, R24.reuse ;  /* 0x000000180e177220 */ /* 0x080fe20000410000 */
[----:B------:R-:W-:Y:S01]  /*53c0*/  FADD.FTZ R25, R34, R25 ;  /* 0x0000001922197221 */ /* 0x000fe20000010000 */
[----:B------:R-:W-:Y:S01]  /*53d0*/  FFMA.FTZ R28, R15, R24, R36 ;  /* 0x000000180f1c7223 */ /* 0x000fe20000010024 */
[----:B------:R-:W-:Y:S01]  /*53e0*/  FFMA.FTZ R20, R22, R27, R29 ;  /* 0x0000001b16147223 */ /* 0x000fe2000001001d */
[----:B------:R-:W-:Y:S01]  /*53f0*/  FADD.FTZ R38, R27, R38 ;  /* 0x000000261b267221 */ /* 0x000fe20000010000 */
[----:B------:R-:W-:Y:S01]  /*5400*/  FMUL.FTZ R27, R13, R32 ;  /* 0x000000200d1b7220 */ /* 0x000fe20000410000 */
[----:B------:R-:W-:Y:S01]  /*5410*/  FADD.FTZ R31, R25, R32 ;  /* 0x00000020191f7221 */ /* 0x000fe20000010000 */
[----:B------:R-:W-:Y:S01]  /*5420*/  FFMA.FTZ R29, R15, R23, R20 ;  /* 0x000000170f1d7223 */ /* 0x000fe20000010014 */
[----:B------:R-:W-:-:S03]  /*5430*/  FADD.FTZ R38, R38, R23 ;  /* 0x0000001726267221 */ /* 0x000fc60000010000 */
[C---:B------:R-:W-:Y:S01]  /*5440*/  FFMA.FTZ R22, R26.reuse, R27, R29 ;  /* 0x0000001b1a167223 */ /* 0x040fe2000001001d */
[----:B------:R-:W-:Y:S01]  /*5450*/  FADD.FTZ R20, R27, R38 ;  /* 0x000000261b147221 */ /* 0x000fe20000010000 */
[----:B------:R-:W-:-:S07]  /*5460*/  FFMA.FTZ R29, R26, R32, R35 ;  /* 0x000000201a1d7223 */ /* 0x000fce0000010023 */
.L_x_292:
[----:B------:R-:W0:Y:S01]  /*5470*/  S2R R24, SR_TID.X ;  /* 0x0000000000187919 */ /* 0x000e220000002100 */
[----:B------:R-:W-:Y:S01]  /*5480*/  MOV R21, R20 ;  /* 0x0000001400157202 */ /* 0x000fe20000000f00 */
        /* <DEDUP_REMOVED lines=12> */
[----:B------:R-:W-:-:S04]  /*5550*/  IADD3 R15, PT, PT, -R15, 0x22f, RZ ;  /* 0x0000022f0f0f7810 */ /* 0x000fc80007ffe1ff */
[----:B------:R-:W-:-:S04]  /*5560*/  SEL R15, R15, 0x1f, P0 ;  /* 0x0000001f0f0f7807 */ /* 0x000fc80000000000 */
[----:B------:R-:W-:Y:S01]  /*5570*/  ISETP.GE.AND P0, PT, R92, R15, PT ;  /* 0x0000000f5c00720c */ /* 0x000fe20003f06270 */
[----:B------:R-:W0:Y:S04]  /*5580*/  SHFL.DOWN PT, R23, R22, 0x1, R15 ;  /* 0x0820000016177989 */ /* 0x000e2800000e000f */
[----:B------:R-:W1:Y:S08]  /*5590*/  SHFL.DOWN PT, R20, R21, 0x1, R15 ;  /* 0x0820000015147989 */ /* 0x000e7000000e000f */
        /* <DEDUP_REMOVED lines=22> */
[----:B------:R-:W-:-:S03]  /*5700*/  ISETP.GT.AND P0, PT, R20, R15, PT ;  /* 0x0000000f1400720c */ /* 0x000fc60003f04270 */
[----:B------:R1:W2:Y:S02]  /*5710*/  SHFL.DOWN PT, R26, R21, 0x10, R15 ;  /* 0x0a000000151a7989 */ /* 0x0002a400000e000f */
[----:B-1----:R-:W-:-:S08]  /*5720*/  @!P2 SHF.R.U32.HI R15, RZ, 0x2, R24 ;  /* 0x00000002ff0fa819 */ /* 0x002fd00000011618 */
[----:B0-----:R-:W-:Y:S01]  /*5730*/  @!P0 FADD.FTZ R22, R22, R23 ;  /* 0x0000001716168221 */ /* 0x001fe20000010000 */
[----:B------:R-:W-:Y:S02]  /*5740*/  @!P2 LOP3.LUT R23, R15, 0xf8, RZ, 0xc0, !PT ;  /* 0x000000f80f17a812 */ /* 0x000fe400078ec0ff */
[C---:B------:R-:W-:Y:S01]  /*5750*/  LEA R15, R24.reuse, UR6, 0x4 ;  /* 0x00000006180f7c11 */ /* 0x040fe2000f8e20ff */
[----:B--2---:R-:W-:Y:S01]  /*5760*/  @!P0 FADD.FTZ R21, R21, R26 ;  /* 0x0000001a15158221 */ /* 0x004fe20000010000 */
[----:B------:R-:W-:Y:S02]  /*5770*/  MOV R20, R22 ;  /* 0x0000001600147202 */ /* 0x000fe40000000f00 */
[----:B------:R-:W-:Y:S01]  /*5780*/  ISETP.GT.U32.AND P0, PT, R24, 0x22, PT ;  /* 0x000000221800780c */ /* 0x000fe20003f04070 */
[----:B------:R0:W-:Y:S04]  /*5790*/  STS.128 [R15], R28 ;  /* 0x0000001c0f007388 */ /* 0x0001e80000000c00 */
        /* <DEDUP_REMOVED lines=47> */
.L_x_294:
[----:B------:R-:W-:Y:S05]  /*5a90*/  BSYNC.RECONVERGENT B0 ;  /* 0x0000000000007941 */ /* 0x000fea0003800200 */
.L_x_293:
        /* <DEDUP_REMOVED lines=48> */
[----:B------:R-:W-:Y:S01]  /*5da0*/  LDS.128 R36, [R15+0x1a40] ;  /* 0x001a40000f247984 */ /* 0x000fe20000000c00 */
[----:B------:R-:W-:-:S03]  /*5db0*/  FADD.FTZ R22, R22, R27 ;  /* 0x0000001b16167221 */ /* 0x000fc60000010000 */
[----:B------:R-:W1:Y:S01]  /*5dc0*/  LDS.128 R32, [R15+0x1810] ;  /* 0x001810000f207984 */ /* 0x000e620000000c00 */
        /* <DEDUP_REMOVED lines=9> */
[----:B------:R-:W-:Y:S01]  /*5e60*/  FADD.FTZ R93, R93, R36 ;  /* 0x000000245d5d7221 */ /* 0x000fe20000010000 */
[----:B------:R-:W-:Y:S01]  /*5e70*/  FADD.FTZ R36, R24, R37 ;  /* 0x0000002518247221 */ /* 0x000fe20000010000 */
[----:B------:R-:W-:Y:S01]  /*5e80*/  LDS.128 R32, [R15+0x20d0] ;  /* 0x0020d0000f207984 */ /* 0x000fe20000000c00 */
[----:B------:R-:W-:Y:S01]  /*5e90*/  FADD.FTZ R23, R23, R38 ;  /* 0x0000002617177221 */ /* 0x000fe20000010000 */
[----:B------:R-:W-:-:S02]  /*5ea0*/  FADD.FTZ R22, R22, R39 ;  /* 0x0000002716167221 */ /* 0x000fc40000010000 */
[----:B------:R-:W1:Y:S01]  /*5eb0*/  LDS.128 R24, [R15+0x1ea0] ;  /* 0x001ea0000f187984 */ /* 0x000e620000000c00 */
        /* <DEDUP_REMOVED lines=8> */
[----:B------:R-:W-:Y:S01]  /*5f40*/  FADD.FTZ R28, R93, R32 ;  /* 0x000000205d1c7221 */ /* 0x000fe20000010000 */
[----:B------:R-:W-:Y:S01]  /*5f50*/  FADD.FTZ R29, R36, R33 ;  /* 0x00000021241d7221 */ /* 0x000fe20000010000 */
[----:B------:R-:W-:Y:S01]  /*5f60*/  FADD.FTZ R30, R23, R34 ;  /* 0x00000022171e7221 */ /* 0x000fe20000010000 */
[----:B------:R-:W-:-:S07]  /*5f70*/  FADD.FTZ R31, R22, R35 ;  /* 0x00000023161f7221 */ /* 0x000fce0000010000 */
.L_x_296:
[----:B------:R-:W-:Y:S05]  /*5f80*/  BSYNC.RECONVERGENT B0 ;  /* 0x0000000000007941 */ /* 0x000fea0003800200 */
.L_x_295:
[----:B------:R-:W-:Y:S04]  /*5f90*/  BSSY.RECONVERGENT B0, `(.L_x_297) ;  /* 0x000001c000007945 */ /* 0x000fe80003800200 */
[----:B------:R-:W-:Y:S05]  /*5fa0*/  @P0 BRA `(.L_x_298) ;  /* 0x0000000000680947 */ /* 0x000fea0003800000 */
[----:B------:R-:W0:Y:S08]  /*5fb0*/  LDC.64 R32, c[0x0][0x3f8] ;  /* 0x0000fe00ff207b82 */ /* 0x000e300000000a00 */
        /* <DEDUP_REMOVED lines=25> */
.L_x_298:
[----:B------:R-:W-:Y:S05]  /*6150*/  BSYNC.RECONVERGENT B0 ;  /* 0x0000000000007941 */ /* 0x000fea0003800200 */
.L_x_297:
[----:B------:R-:W2:Y:S02]  /*6160*/  LDCU UR6, c[0x0][0x370] ;  /* 0x00006e00ff0677ac */ /* 0x000ea40008000800 */
[----:B--2---:R-:W-:-:S09]  /*6170*/  UISETP.GE.U32.AND UP0, UPT, UR6, 0x2, UPT ;  /* 0x000000020600788c */ /* 0x004fd2000bf06070 */
[----:B------:R-:W-:Y:S05]  /*6180*/  BRA.U !UP0, `(.L_x_299) ;  /* 0x0000000908d07547 */ /* 0x000fea000b800000 */
[----:B01----:R-:W0:Y:S01]  /*6190*/  LDC R28, c[0x0][0x374] ;  /* 0x0000dd00ff1c7b82 */ /* 0x003e220000000800 */
[----:B------:R-:W-:Y:S01]  /*61a0*/  ULOP3.LUT UR6, UR4, 0x1, URZ, 0xc0, !UPT ;  /* 0x0000000104067892 */ /* 0x000fe2000f8ec0ff */
[----:B------:R-:W1:Y:S06]  /*61b0*/  S2R R89, SR_CTAID.Y ;  /* 0x0000000000597919 */ /* 0x000e6c0000002600 */
[----:B------:R-:W2:Y:S08]  /*61c0*/  LDC R15, c[0x0][0x370] ;  /* 0x0000dc00ff0f7b82 */ /* 0x000eb00000000800 */
[----:B------:R-:W3:Y:S01]  /*61d0*/  LDC.64 R22, c[0x0][0x3d0] ;  /* 0x0000f400ff167b82 */ /* 0x000ee20000000a00 */
[----:B0-----:R-:W-:-:S04]  /*61e0*/  IMAD R26, R28, UR6, RZ ;  /* 0x000000061c1a7c24 */ /* 0x001fc8000f8e02ff */
[----:B--2---:R-:W-:-:S05]  /*61f0*/  IMAD R15, R26, R15, RZ ;  /* 0x0000000f1a0f7224 */ /* 0x004fca00078e02ff */
[----:B------:R-:W-:-:S05]  /*6200*/  SHF.L.U32 R15, R15, 0x1, RZ ;  /* 0x000000010f0f7819 */ /* 0x000fca00000006ff */
[----:B---3--:R-:W-:Y:S01]  /*6210*/  IMAD.WIDE R22, R15, 0x4, R22 ;  /* 0x000000040f167825 */ /* 0x008fe200078e0216 */
[----:B-1----:R-:W-:Y:S06]  /*6220*/  @P1 BRA `(.L_x_300) ;  /* 0x00000000005c1947 */ /* 0x002fec0003800000 */
[----:B------:R-:W0:Y:S01]  /*6230*/  LDC.64 R24, c[0x0][0x3c8] ;  /* 0x0000f200ff187b82 */ /* 0x000e220000000a00 */
[----:B------:R-:W-:Y:S01]  /*6240*/  IADD3 R15, PT, PT, R26, R89, RZ ;  /* 0x000000591a0f7210 */ /* 0x000fe20007ffe0ff */
[----:B------:R-:W-:Y:S01]  /*6250*/  ULOP3.LUT UP0, UR6, UR4, 0x2, URZ, 0xc0, !UPT ;  /* 0x0000000204067892 */ /* 0x000fe2000f80c0ff */
[----:B------:R-:W-:-:S03]  /*6260*/  IMAD R27, R28, UR14, R89 ;  /* 0x0000000e1c1b7c24 */ /* 0x000fc6000f8e0259 */
[----:B------:R-:W-:Y:S01]  /*6270*/  UIADD3 UR6, UPT, UPT, -UR6, 0x1, URZ ;  /* 0x0000000106067890 */ /* 0x000fe2000fffe1ff */
[----:B------:R-:W-:-:S04]  /*6280*/  IMAD.WIDE.U32 R26, R27, 0x8, R22 ;  /* 0x000000081b1a7825 */ /* 0x000fc800078e0016 */
[----:B0-----:R-:W-:Y:S01]  /*6290*/  IMAD.WIDE.U32 R24, R15, 0x4, R24 ;  /* 0x000000040f187825 */ /* 0x001fe200078e0018 */
[----:B------:R-:W-:Y:S01]  /*62a0*/  PLOP3.LUT P0, PT, PT, PT, UP0, 0x80, 0x8 ;  /* 0x000000000008781c */ /* 0x000fe20003f0f008 */
[----:B------:R-:W0:Y:S01]  /*62b0*/  LDC R15, c[0x0][0x370] ;  /* 0x0000dc00ff0f7b82 */ /* 0x000e220000000800 */
[----:B------:R-:W-:Y:S01]  /*62c0*/  MOV R29, UR6 ;  /* 0x00000006001d7c02 */ /* 0x000fe20008000f00 */
[----:B------:R1:W-:Y:S01]  /*62d0*/  STG.E.64 desc[UR10][R26.64], R20 ;  /* 0x000000141a007986 */ /* 0x0003e2000c101b0a */
[----:B------:R-:W-:Y:S06]  /*62e0*/  MEMBAR.ALL.GPU ;  /* 0x0000000000007992 */ /* 0x000fec000000a000 */
[----:B------:R-:W-:-:S00]  /*62f0*/  ERRBAR ;  /* 0x00000000000079ab */ /* 0x000fc00000000000 */
[----:B------:R-:W-:Y:S06]  /*6300*/  CGAERRBAR ;  /* 0x00000000000075ab */ /* 0x000fec0000000000 */
[----:B------:R1:W-:Y:S01]  /*6310*/  REDG.E.ADD.S32.STRONG.GPU desc[UR10][R24.64], R29 ;  /* 0x0000001d1800798e */ /* 0x0003e2000c12e30a */
[----:B0-----:R-:W-:-:S04]  /*6320*/  SEL R30, R15, RZ, !P0 ;  /* 0x000000ff0f1e7207 */ /* 0x001fc80004000000 */
[----:B------:R-:W-:-:S13]  /*6330*/  ISETP.NE.AND P0, PT, R30, -0x1, PT ;  /* 0xffffffff1e00780c */ /* 0x000fda0003f05270 */
[----:B-1----:R-:W-:Y:S05]  /*6340*/  @!P0 BRA `(.L_x_300) ;  /* 0x0000000000148947 */ /* 0x002fea0003800000 */
.L_x_301:
[----:B------:R-:W2:Y:S04]  /*6350*/  LDG.E.STRONG.GPU R15, desc[UR10][R24.64] ;  /* 0x0000000a180f7981 */ /* 0x000ea8000c1ef900 */
[----:B--2---:R-:W-:Y:S01]  /*6360*/  CCTL.IVALL ;  /* 0x00000000ff00798f */ /* 0x004fe20002000000 */
[----:B------:R-:W-:Y:S05]  /*6370*/  YIELD ;  /* 0x0000000000007946 */ /* 0x000fea0003800000 */
[----:B------:R-:W-:-:S13]  /*6380*/  ISETP.NE.AND P0, PT, R15, R30, PT ;  /* 0x0000001e0f00720c */ /* 0x000fda0003f05270 */
[----:B------:R-:W-:Y:S05]  /*6390*/  @P0 BRA `(.L_x_301) ;  /* 0xfffffffc00ec0947 */ /* 0x000fea000383ffff */
.L_x_300:
[----:B------:R-:W0:Y:S01]  /*63a0*/  LDC R15, c[0x0][0x370] ;  /* 0x0000dc00ff0f7b82 */ /* 0x000e220000000800 */
        /* <DEDUP_REMOVED lines=15> */
.L_x_303:
[----:B------:R-:W-:-:S13]  /*64a0*/  ISETP.EQ.OR P2, PT, RZ, UR6, P1 ;  /* 0x00000006ff007c0c */ /* 0x000fda0008f42670 */
[----:B------:R-:W-:-:S06]  /*64b0*/  @!P2 IMAD.WIDE.U32 R24, R39, 0x8, R22 ;  /* 0x000000082718a825 */ /* 0x000fcc00078e0016 */
[----:B------:R-:W2:Y:S01]  /*64c0*/  @!P2 LDG.E.64 R24, desc[UR10][R24.64] ;  /* 0x0000000a1818a981 */ /* 0x000ea2000c1e1b00 */
[----:B------:R-:W-:-:S04]  /*64d0*/  IADD3 R26, PT, PT, R38, 0x1, RZ ;  /* 0x00000001261a7810 */ /* 0x000fc80007ffe0ff */
[----:B------:R-:W-:Y:S02]  /*64e0*/  ISETP.EQ.OR P3, PT, R26, UR14, P1 ;  /* 0x0000000e1a007c0c */ /* 0x000fe40008f62670 */
[----:B------:R-:W-:-:S11]  /*64f0*/  IADD3 R28, PT, PT, R38, 0x2, RZ ;  /* 0x00000002261c7810 */ /* 0x000fd60007ffe0ff */
[----:B------:R-:W-:-:S06]  /*6500*/  @!P3 IMAD.WIDE.U32 R26, R37, 0x8, R22 ;  /* 0x00000008251ab825 */ /* 0x000fcc00078e0016 */
[----:B------:R-:W3:Y:S01]  /*6510*/  @!P3 LDG.E.64 R26, desc[UR10][R26.64] ;  /* 0x0000000a1a1ab981 */ /* 0x000ee2000c1e1b00 */
[----:B------:R-:W-:Y:S02]  /*6520*/  ISETP.EQ.OR P4, PT, R28, UR14, P1 ;  /* 0x0000000e1c007c0c */ /* 0x000fe40008f82670 */
[----:B------:R-:W-:-:S04]  /*6530*/  IADD3 R28, PT, PT, R38, 0x3, RZ ;  /* 0x00000003261c7810 */ /* 0x000fc80007ffe0ff */
[----:B------:R-:W-:-:S07]  /*6540*/  ISETP.EQ.OR P0, PT, R28, UR14, P1 ;  /* 0x0000000e1c007c0c */ /* 0x000fce0008f02670 */
[----:B------:R-:W-:-:S06]  /*6550*/  @!P4 IMAD.WIDE.U32 R28, R32, 0x8, R22 ;  /* 0x00000008201cc825 */ /* 0x000fcc00078e0016 */
[----:B------:R-:W4:Y:S01]  /*6560*/  @!P4 LDG.E.64 R28, desc[UR10][R28.64] ;  /* 0x0000000a1c1cc981 */ /* 0x000f22000c1e1b00 */
[----:B------:R-:W-:Y:S01]  /*6570*/  IADD3 R30, PT, PT, R38, 0x4, RZ ;  /* 0x00000004261e7810 */ /* 0x000fe20007ffe0ff */
[----:B--2---:R-:W-:Y:S01]  /*6580*/  @!P2 FADD.FTZ R20, R20, R24 ;  /* 0x000000181414a221 */ /* 0x004fe20000010000 */
[----:B------:R-:W-:Y:S01]  /*6590*/  @!P2 FADD.FTZ R21, R21, R25 ;  /* 0x000000191515a221 */ /* 0x000fe20000010000 */
[----:B------:R-:W-:-:S06]  /*65a0*/  @!P0 IMAD.WIDE.U32 R24, R34, 0x8, R22 ;  /* 0x0000000822188825 */ /* 0x000fcc00078e0016 */
[----:B------:R-:W2:Y:S01]  /*65b0*/  @!P0 LDG.E.64 R24, desc[UR10][R24.64] ;  /* 0x0000000a18188981 */ /* 0x000ea2000c1e1b00 */
[----:B------:R-:W-:-:S13]  /*65c0*/  ISETP.EQ.OR P2, PT, R30, UR14, P1 ;  /* 0x0000000e1e007c0c */ /* 0x000fda0008f42670 */
[----:B------:R-:W-:-:S04]  /*65d0*/  @!P2 IMAD.WIDE.U32 R30, R33, 0x8, R22 ;  /* 0x00000008211ea825 */ /* 0x000fc800078e0016 */
[----:B---3--:R-:W-:Y:S01]  /*65e0*/  @!P3 FADD.FTZ R20, R20, R26 ;  /* 0x0000001a1414b221 */ /* 0x008fe20000010000 */
[----:B------:R-:W-:Y:S01]  /*65f0*/  IADD3 R26, PT, PT, R38, 0x5, RZ ;  /* 0x00000005261a7810 */ /* 0x000fe20007ffe0ff */
[----:B------:R-:W-:Y:S01]  /*6600*/  @!P3 FADD.FTZ R21, R21, R27 ;  /* 0x0000001b1515b221 */ /* 0x000fe20000010000 */
[----:B------:R-:W3:Y:S02]  /*6610*/  @!P2 LDG.E.64 R30, desc[UR10][R30.64] ;  /* 0x0000000a1e1ea981 */ /* 0x000ee4000c1e1b00 */
[----:B------:R-:W-:-:S13]  /*6620*/  ISETP.EQ.OR P3, PT, R26, UR14, P1 ;  /* 0x0000000e1a007c0c */ /* 0x000fda0008f62670 */
[----:B------:R-:W-:-:S04]  /*6630*/  @!P3 IMAD.WIDE.U32 R26, R35, 0x8, R22 ;  /* 0x00000008231ab825 */ /* 0x000fc800078e0016 */
[----:B----4-:R-:W-:Y:S01]  /*6640*/  @!P4 FADD.FTZ R20, R20, R28 ;  /* 0x0000001c1414c221 */ /* 0x010fe20000010000 */
[----:B------:R-:W-:Y:S01]  /*6650*/  IADD3 R28, PT, PT, R38, 0x6, RZ ;  /* 0x00000006261c7810 */ /* 0x000fe20007ffe0ff */
[----:B------:R-:W-:Y:S01]  /*6660*/  @!P4 FADD.FTZ R21, R21, R29 ;  /* 0x0000001d1515c221 */ /* 0x000fe20000010000 */
[----:B------:R-:W4:Y:S02]  /*6670*/  @!P3 LDG.E.64 R26, desc[UR10][R26.64] ;  /* 0x0000000a1a1ab981 */ /* 0x000f24000c1e1b00 */
[----:B------:R-:W-:Y:S01]  /*6680*/  ISETP.EQ.OR P4, PT, R28, UR14, P1 ;  /* 0x0000000e1c007c0c */ /* 0x000fe20008f82670 */
[----:B--2---:R-:W-:Y:S01]  /*6690*/  @!P0 FADD.FTZ R20, R20, R24 ;  /* 0x0000001814148221 */ /* 0x004fe20000010000 */
[----:B------:R-:W-:Y:S01]  /*66a0*/  IADD3 R24, PT, PT, R38, 0x7, RZ ;  /* 0x0000000726187810 */ /* 0x000fe20007ffe0ff */
[----:B------:R-:W-:-:S03]  /*66b0*/  @!P0 FADD.FTZ R21, R21, R25 ;  /* 0x0000001915158221 */ /* 0x000fc60000010000 */
[----:B------:R-:W-:-:S07]  /*66c0*/  ISETP.EQ.OR P0, PT, R24, UR14, P1 ;  /* 0x0000000e18007c0c */ /* 0x000fce0008f02670 */
[----:B------:R-:W-:-:S06]  /*66d0*/  @!P4 IMAD.WIDE.U32 R24, R36, 0x8, R22 ;  /* 0x000000082418c825 */ /* 0x000fcc00078e0016 */
[----:B------:R-:W2:Y:S01]  /*66e0*/  @!P4 LDG.E.64 R24, desc[UR10][R24.64] ;  /* 0x0000000a1818c981 */ /* 0x000ea2000c1e1b00 */
[----:B------:R-:W-:-:S04]  /*66f0*/  @!P0 IMAD.WIDE.U32 R28, R15, 0x8, R22 ;  /* 0x000000080f1c8825 */ /* 0x000fc800078e0016 */
[----:B---3--:R-:W-:Y:S02]  /*6700*/  @!P2 FADD.FTZ R20, R20, R30 ;  /* 0x0000001e1414a221 */ /* 0x008fe40000010000 */
[----:B------:R-:W3:Y:S01]  /*6710*/  @!P0 LDG.E.64 R28, desc[UR10][R28.64] ;  /* 0x0000000a1c1c8981 */ /* 0x000ee2000c1e1b00 */
[----:B------:R-:W-:Y:S01]  /*6720*/  @!P2 FADD.FTZ R21, R21, R31 ;  /* 0x0000001f1515a221 */ /* 0x000fe20000010000 */
[----:B------:R-:W-:Y:S01]  /*6730*/  IADD3 R38, PT, PT, R38, 0x8, RZ ;  /* 0x0000000826267810 */ /* 0x000fe20007ffe0ff */
[----:B------:R-:W-:Y:S01]  /*6740*/  UIADD3 UR6, UPT, UPT, UR6, 0x8, URZ ;  /* 0x0000000806067890 */ /* 0x000fe2000fffe0ff */
[----:B----4-:R-:W-:Y:S01]  /*6750*/  @!P3 FADD.FTZ R20, R20, R26 ;  /* 0x0000001a1414b221 */ /* 0x010fe20000010000 */
[----:B------:R-:W-:Y:S01]  /*6760*/  @!P3 FADD.FTZ R21, R21, R27 ;  /* 0x0000001b1515b221 */ /* 0x000fe20000010000 */
[----:B------:R-:W0:Y:S08]  /*6770*/  LDC R26, c[0x0][0x374] ;  /* 0x0000dd00ff1a7b82 */ /* 0x000e300000000800 */
[----:B------:R-:W1:Y:S01]  /*6780*/  LDC R30, c[0x0][0x370] ;  /* 0x0000dc00ff1e7b82 */ /* 0x000e620000000800 */
[----:B0-----:R-:W-:-:S02]  /*6790*/  LEA R39, R26, R39, 0x3 ;  /* 0x000000271a277211 */ /* 0x001fc400078e18ff */
[C---:B------:R-:W-:Y:S02]  /*67a0*/  LEA R15, R26.reuse, R15, 0x3 ;  /* 0x0000000f1a0f7211 */ /* 0x040fe400078e18ff */
[C---:B------:R-:W-:Y:S02]  /*67b0*/  LEA R36, R26.reuse, R36, 0x3 ;  /* 0x000000241a247211 */ /* 0x040fe400078e18ff */
[C---:B------:R-:W-:Y:S02]  /*67c0*/  LEA R35, R26.reuse, R35, 0x3 ;  /* 0x000000231a237211 */ /* 0x040fe400078e18ff */
[C---:B------:R-:W-:Y:S02]  /*67d0*/  LEA R33, R26.reuse, R33, 0x3 ;  /* 0x000000211a217211 */ /* 0x040fe400078e18ff */
[C---:B------:R-:W-:Y:S02]  /*67e0*/  LEA R34, R26.reuse, R34, 0x3 ;  /* 0x000000221a227211 */ /* 0x040fe400078e18ff */
[----:B------:R-:W-:-:S02]  /*67f0*/  LEA R32, R26, R32, 0x3 ;  /* 0x000000201a207211 */ /* 0x000fc400078e18ff */
[----:B------:R-:W-:Y:S01]  /*6800*/  LEA R37, R26, R37, 0x3 ;  /* 0x000000251a257211 */ /* 0x000fe200078e18ff */
[----:B--2---:R-:W-:Y:S01]  /*6810*/  @!P4 FADD.FTZ R21, R21, R25 ;  /* 0x000000191515c221 */ /* 0x004fe20000010000 */
[----:B-1----:R-:W-:Y:S01]  /*6820*/  LOP3.LUT R25, R30, 0x7ffffff8, RZ, 0xc0, !PT ;  /* 0x7ffffff81e197812 */ /* 0x002fe200078ec0ff */
[----:B------:R-:W-:-:S03]  /*6830*/  @!P4 FADD.FTZ R20, R20, R24 ;  /* 0x000000181414c221 */ /* 0x000fc60000010000 */
[----:B------:R-:W-:Y:S01]  /*6840*/  ISETP.NE.AND P2, PT, R38, R25, PT ;  /* 0x000000192600720c */ /* 0x000fe20003f45270 */
[----:B---3--:R-:W-:Y:S01]  /*6850*/  @!P0 FADD.FTZ R20, R20, R28 ;  /* 0x0000001c14148221 */ /* 0x008fe20000010000 */
[----:B------:R-:W-:-:S11]  /*6860*/  @!P0 FADD.FTZ R21, R21, R29 ;  /* 0x0000001d15158221 */ /* 0x000fd60000010000 */
[----:B------:R-:W-:Y:S05]  /*6870*/  @P2 BRA `(.L_x_303) ;  /* 0xfffffffc00082947 */ /* 0x000fea000383ffff */
[----:B------:R-:W-:-:S07]  /*6880*/  MOV R15, R25 ;  /* 0x00000019000f7202 */ /* 0x000fce0000000f00 */
.L_x_302:
        /* <DEDUP_REMOVED lines=13> */
[----:B------:R-:W-:Y:S02]  /*6960*/  IADD3 R31, PT, PT, R15, 0x2, RZ ;  /* 0x000000020f1f7810 */ /* 0x000fe40007ffe0ff */
        /* <DEDUP_REMOVED lines=25> */
.L_x_304:
        /* <DEDUP_REMOVED lines=19> */
.L_x_305:
        /* <DEDUP_REMOVED lines=9> */
.L_x_306:
[----:B------:R-:W-:Y:S05]  /*6cc0*/  BSYNC.RECONVERGENT B0 ;  /* 0x0000000000007941 */ /* 0x000fea0003800200 */
.L_x_299:
[----:B------:R-:W2:Y:S01]  /*6cd0*/  S2UR UR7, SR_CgaCtaId ;  /* 0x00000000000779c3 */ /* 0x000ea20000008800 */
[----:B------:R-:W-:Y:S01]  /*6ce0*/  UMOV UR6, 0x400 ;  /* 0x0000040000067882 */ /* 0x000fe20000000000 */
[----:B------:R-:W3:Y:S01]  /*6cf0*/  LDCU UR13, c[0x0][0x42c] ;  /* 0x00008580ff0d77ac */ /* 0x000ee20008000800 */
[C---:B-1----:R-:W-:Y:S02]  /*6d00*/  PRMT R25, R3.reuse, 0x7632, R25 ;  /* 0x0000763203197816 */ /* 0x042fe40000000019 */
[----:B------:R-:W-:Y:S01]  /*6d10*/  SHF.L.U32 R3, R3, 0x10, RZ ;  /* 0x0000001003037819 */ /* 0x000fe200000006ff */
[----:B------:R-:W1:Y:S01]  /*6d20*/  LDCU.U8 UR15, c[0x0][0x414] ;  /* 0x00008280ff0f77ac */ /* 0x000e620008000000 */
[----:B------:R-:W-:Y:S01]  /*6d30*/  SHF.L.U32 R62, R62, 0x10, RZ ;  /* 0x000000103e3e7819 */ /* 0x000fe200000006ff */
[----:B0-----:R-:W0:Y:S01]  /*6d40*/  LDC R23, c[0x0][0x41c] ;  /* 0x00010700ff177b82 */ /* 0x001e220000000800 */
[----:B--2---:R-:W-:Y:S02]  /*6d50*/  ULEA UR6, UR7, UR6, 0x18 ;  /* 0x0000000607067291 */ /* 0x004fe4000f8ec0ff */
[----:B-1----:R-:W-:Y:S01]  /*6d60*/  UISETP.NE.AND UP0, UPT, UR15, URZ, UPT ;  /* 0x000000ff0f00728c */ /* 0x002fe2000bf05270 */
[----:B0-----:R-:W-:-:S06]  /*6d70*/  IMAD R22, R23, UR14, R0 ;  /* 0x0000000e17167c24 */ /* 0x001fcc000f8e0200 */
[----:B------:R-:W-:Y:S01]  /*6d80*/  @!P1 STS.64 [UR6+0xb0], R20 ;  /* 0x0000b014ff009988 */ /* 0x000fe20008000a06 */
[----:B------:R-:W-:Y:S01]  /*6d90*/  BAR.SYNC.DEFER_BLOCKING 0x0 ;  /* 0x0000000000007b1d */ /* 0x000fe20000010000 */
[----:B------:R-:W-:-:S05]  /*6da0*/  IADD3 R23, PT, PT, R22, 0x10, RZ ;  /* 0x0000001016177810 */ /* 0x000fca0007ffe0ff */
[----:B------:R-:W3:Y:S01]  /*6db0*/  LDS.64 R20, [UR6+0xb0] ;  /* 0x0000b006ff147984 */ /* 0x000ee20008000a00 */
[----:B------:R-:W0:Y:S02]  /*6dc0*/  LDCU.64 UR6, c[0x0][0x400] ;  /* 0x00008000ff0677ac */ /* 0x000e240008000a00 */
[----:B0-----:R-:W-:Y:S02]  /*6dd0*/  ISETP.GE.U32.AND P0, PT, R22, UR6, PT ;  /* 0x0000000616007c0c */ /* 0x001fe4000bf06070 */
[----:B------:R-:W-:Y:S01]  /*6de0*/  ISETP.GE.U32.AND P1, PT, R23, UR6, PT ;  /* 0x0000000617007c0c */ /* 0x000fe2000bf26070 */
[----:B---3--:R-:W-:Y:S01]  /*6df0*/  FMUL.FTZ R15, R20, UR13 ;  /* 0x0000000d140f7c20 */ /* 0x008fe20008410000 */
[----:B------:R-:W-:-:S04]  /*6e00*/  SHF.L.U32 R20, R2, 0x10, RZ ;  /* 0x0000001002147819 */ /* 0x000fc800000006ff */
[----:B------:R-:W-:Y:S01]  /*6e10*/  R2UR UR12, R15 ;  /* 0x000000000f0c72ca */ /* 0x000fe200000e0000 */
[----:B------:R-:W-:Y:S01]  /*6e20*/  FMUL.FTZ R15, R21, UR13 ;  /* 0x0000000d150f7c20 */ /* 0x000fe20008410000 */
[----:B------:R-:W-:Y:S01]  /*6e30*/  PRMT R21, R2, 0x7632, R21 ;  /* 0x0000763202157816 */ /* 0x000fe20000000015 */
[----:B------:R-:W-:Y:S01]  /*6e40*/  FADD.FTZ R20, R20, -UR8 ;  /* 0x8000000814147e21 */ /* 0x000fe20008010000 */
[----:B------:R-:W-:Y:S02]  /*6e50*/  SHF.R.S32.HI R2, RZ, 0x1f, R22 ;  /* 0x0000001fff027819 */ /* 0x000fe40000011416 */
[----:B------:R-:W-:Y:S01]  /*6e60*/  SHF.L.U32 R21, R21, 0x10, RZ ;  /* 0x0000001015157819 */ /* 0x000fe200000006ff */
[----:B------:R-:W-:Y:S01]  /*6e70*/  FMUL.FTZ R26, R20, UR9 ;  /* 0x00000009141a7c20 */ /* 0x000fe20008410000 */
[----:B------:R-:W-:Y:S02]  /*6e80*/  ISETP.GE.AND.EX P0, PT, R2, UR7, PT, P0 ;  /* 0x0000000702007c0c */ /* 0x000fe4000bf06300 */
[----:B------:R-:W-:Y:S01]  /*6e90*/  SHF.L.U32 R20, R25, 0x10, RZ ;  /* 0x0000001019147819 */ /* 0x000fe200000006ff */
[----:B------:R-:W-:-:S02]  /*6ea0*/  FADD.FTZ R24, R21, -UR8 ;  /* 0x8000000815187e21 */ /* 0x000fc40008010000 */
[----:B------:R-:W-:Y:S02]  /*6eb0*/  FFMA.FTZ R21, R26, UR12, R15 ;  /* 0x0000000c1a157c23 */ /* 0x000fe4000801000f */
        /* <DEDUP_REMOVED lines=20> */
.L_x_307:
        /* <DEDUP_REMOVED lines=16> */
[C---:B------:R-:W-:Y:S02]  /*7100*/  IMAD R27, R22.reuse, UR17, R27 ;  /* 0x00000011161b7c24 */ /* 0x040fe4000f8e021b */
[----:B------:R-:W-:-:S03]  /*7110*/  IMAD.WIDE.U32 R2, R22, UR16, R2 ;  /* 0x0000001016027c25 */ /* 0x000fc6000f8e0002 */
[----:B-1----:R-:W-:Y:S02]  /*7120*/  LEA R20, P0, R2, UR14, 0x1 ;  /* 0x0000000e02147c11 */ /* 0x002fe4000f8008ff */
[----:B------:R-:W-:-:S04]  /*7130*/  IADD3 R27, PT, PT, R3, R27, RZ ;  /* 0x0000001b031b7210 */ /* 0x000fc80007ffe0ff */
[----:B------:R-:W-:-:S05]  /*7140*/  LEA.HI.X R21, R2, UR15, R27, 0x1, P0 ;  /* 0x0000000f02157c11 */ /* 0x000fca00080f0c1b */
[----:B------:R0:W-:Y:S02]  /*7150*/  STG.E desc[UR10][R20.64], R25 ;  /* 0x0000001914007986 */ /* 0x0001e4000c10190a */
.L_x_309:
[----:B------:R-:W-:Y:S05]  /*7160*/  BSYNC.RECONVERGENT B0 ;  /* 0x0000000000007941 */ /* 0x000fea0003800200 */
.L_x_308:
[----:B------:R-:W-:Y:S01]  /*7170*/  PRMT R2, R4, 0x7632, R2 ;  /* 0x0000763204027816 */ /* 0x000fe20000000002 */
[----:B------:R-:W-:Y:S01]  /*7180*/  FMUL.FTZ R62, R62, UR9 ;  /* 0x000000093e3e7c20 */ /* 0x000fe20008410000 */
        /* <DEDUP_REMOVED lines=8> */
[----:B0-----:R-:W-:-:S03]  /*7210*/  FFMA.FTZ R20, R13, R30, R12 ;  /* 0x0000001e0d147223 */ /* 0x001fc6000001000c */
        /* <DEDUP_REMOVED lines=16> */
.L_x_310:
[----:B------:R-:W-:Y:S01]  /*7320*/  FFMA.FTZ R4, R30, UR12, R15 ;  /* 0x0000000c1e047c23 */ /* 0x000fe2000801000f */
[----:B------:R-:W-:Y:S01]  /*7330*/  BSSY.RECONVERGENT B0, `(.L_x_311) ;  /* 0x0000014000007945 */ /* 0x000fe20003800200 */
[----:B------:R-:W-:Y:S01]  /*7340*/  FFMA.FTZ R35, R14, R3, -R35 ;  /* 0x000000030e237223 */ /* 0x000fe20000010823 */
[----:B------:R-:W-:Y:S01]  /*7350*/  SHF.L.U32 R61, R61, 0x10, RZ ;  /* 0x000000103d3d7819 */ /* 0x000fe200000006ff */
        /* <DEDUP_REMOVED lines=17> */
.L_x_312:
[----:B------:R-:W-:Y:S05]  /*7470*/  BSYNC.RECONVERGENT B0 ;  /* 0x0000000000007941 */ /* 0x000fea0003800200 */
.L_x_311:
[----:B------:R-:W-:Y:S01]  /*7480*/  SHF.L.U32 R77, R77, 0x10, RZ ;  /* 0x000000104d4d7819 */ /* 0x000fe200000006ff */
[----:B------:R-:W-:Y:S01]  /*7490*/  FADD.FTZ R61, R61, -UR8 ;  /* 0x800000083d3d7e21 */ /* 0x000fe20008010000 */
[----:B0-----:R-:W-:Y:S02]  /*74a0*/  IADD3 R21, PT, PT, R22, 0x30, RZ ;  /* 0x0000003016157810 */ /* 0x001fe40007ffe0ff */
[----:B------:R-:W-:Y:S01]  /*74b0*/  ISETP.GE.U32.AND P0, PT, R25, UR6, PT ;  /* 0x0000000619007c0c */ /* 0x000fe2000bf06070 */
[----:B------:R-:W-:Y:S01]  /*74c0*/  FMUL.FTZ R20, R61, UR9 ;  /* 0x000000093d147c20 */ /* 0x000fe20008410000 */
[----:B------:R-:W-:Y:S01]  /*74d0*/  SHF.R.S32.HI R2, RZ, 0x1f, R25 ;  /* 0x0000001fff027819 */ /* 0x000fe20000011419 */
[----:B------:R-:W-:Y:S01]  /*74e0*/  FADD.FTZ R77, R77, -UR8 ;  /* 0x800000084d4d7e21 */ /* 0x000fe20008010000 */
[----:B------:R-:W-:Y:S01]  /*74f0*/  PRMT R4, R5, 0x7632, R4 ;  /* 0x0000763205047816 */ /* 0x000fe20000000004 */
        /* <DEDUP_REMOVED lines=26> */
.L_x_313:
        /* <DEDUP_REMOVED lines=22> */
.L_x_315:
[----:B------:R-:W-:Y:S05]  /*7800*/  BSYNC.RECONVERGENT B0 ;  /* 0x0000000000007941 */ /* 0x000fea0003800200 */
.L_x_314:
        /* <DEDUP_REMOVED lines=27> */
.L_x_316:
[----:B0-----:R-:W-:Y:S01]  /*79c0*/  FFMA.FTZ R4, R76, UR12, R15 ;  /* 0x0000000c4c047c23 */ /* 0x001fe2000801000f */
[----:B------:R-:W-:Y:S01]  /*79d0*/  BSSY.RECONVERGENT B0, `(.L_x_317) ;  /* 0x0000014000007945 */ /* 0x000fe20003800200 */
[----:B------:R-:W-:Y:S01]  /*79e0*/  FFMA.FTZ R31, R14, R3, -R31 ;  /* 0x000000030e1f7223 */ /* 0x000fe2000001081f */
[C---:B------:R-:W-:Y:S01]  /*79f0*/  IADD3 R25, PT, PT, R22.reuse, 0x40, RZ ;  /* 0x0000004016197810 */ /* 0x040fe20007ffe0ff */
        /* <DEDUP_REMOVED lines=17> */
.L_x_318:
[----:B------:R-:W-:Y:S05]  /*7b10*/  BSYNC.RECONVERGENT B0 ;  /* 0x0000000000007941 */ /* 0x000fea0003800200 */
.L_x_317:
        /* <DEDUP_REMOVED lines=36> */
.L_x_319:
        /* <DEDUP_REMOVED lines=21> */
.L_x_321:
[----:B------:R-:W-:Y:S05]  /*7eb0*/  BSYNC.RECONVERGENT B0 ;  /* 0x0000000000007941 */ /* 0x000fea0003800200 */
.L_x_320:
        /* <DEDUP_REMOVED lines=25> */
.L_x_322:
[----:B------:R-:W-:Y:S01]  /*8050*/  FFMA.FTZ R2, R26, UR12, R15 ;  /* 0x0000000c1a027c23 */ /* 0x000fe2000801000f */
[----:B------:R-:W-:Y:S01]  /*8060*/  BSSY.RECONVERGENT B0, `(.L_x_323) ;  /* 0x0000014000007945 */ /* 0x000fe20003800200 */
[----:B------:R-:W-:Y:S01]  /*8070*/  FFMA.FTZ R27, R14, R47, -R27 ;  /* 0x0000002f0e1b7223 */ /* 0x000fe2000001081b */
[C---:B------:R-:W-:Y:S01]  /*8080*/  IADD3 R21, PT, PT, R22.reuse, 0x60, RZ ;  /* 0x0000006016157810 */ /* 0x040fe20007ffe0ff */
        /* <DEDUP_REMOVED lines=17> */
.L_x_324:
[----:B------:R-:W-:Y:S05]  /*81a0*/  BSYNC.RECONVERGENT B0 ;  /* 0x0000000000007941 */ /* 0x000fea0003800200 */
.L_x_323:
        /* <DEDUP_REMOVED lines=35> */
.L_x_325:
        /* <DEDUP_REMOVED lines=21> */
.L_x_327:
[----:B------:R-:W-:Y:S05]  /*8530*/  BSYNC.RECONVERGENT B0 ;  /* 0x0000000000007941 */ /* 0x000fea0003800200 */
.L_x_326:
[----:B------:R-:W-:Y:S01]  /*8540*/  FMUL.FTZ R56, R56, UR9 ;  /* 0x0000000938387c20 */ /* 0x000fe20008410000 */
[----:B------:R-:W-:Y:S01]  /*8550*/  FADD.FTZ R87, R87, -UR8 ;  /* 0x8000000857577e21 */ /* 0x000fe20008010000 */
[----:B------:R-:W-:Y:S02]  /*8560*/  SHF.L.U32 R45, R45, 0x10, RZ ;  /* 0x000000102d2d7819 */ /* 0x000fe400000006ff */
[----:B------:R-:W-:Y:S01]  /*8570*/  SHF.L.U32 R72, R72, 0x10, RZ ;  /* 0x0000001048487819 */ /* 0x000fe200000006ff */
[----:B------:R-:W-:Y:S01]  /*8580*/  FFMA.FTZ R27, R56, UR12, R15 ;  /* 0x0000000c381b7c23 */ /* 0x000fe2000801000f */
[----:B------:R-:W-:Y:S01]  /*8590*/  FMUL.FTZ R26, R87, UR9 ;  /* 0x00000009571a7c20 */ /* 0x000fe20008410000 */
[----:B------:R-:W-:Y:S06]  /*85a0*/  BRA.U !UP0, `(.L_x_328) ;  /* 0x0000000108487547 */ /* 0x000fec000b800000 */
        /* <DEDUP_REMOVED lines=18> */
.L_x_328:
[----:B------:R-:W-:Y:S01]  /*86d0*/  FFMA.FTZ R2, R26, UR12, R15 ;  /* 0x0000000c1a027c23 */ /* 0x000fe2000801000f */
[----:B------:R-:W-:Y:S01]  /*86e0*/  BSSY.RECONVERGENT B0, `(.L_x_329) ;  /* 0x0000014000007945 */ /* 0x000fe20003800200 */
[----:B------:R-:W-:Y:S01]  /*86f0*/  FFMA.FTZ R27, R14, R45, -R27 ;  /* 0x0000002d0e1b7223 */ /* 0x000fe2000001081b */
[C---:B------:R-:W-:Y:S01]  /*8700*/  IADD3 R21, PT, PT, R22.reuse, 0x80, RZ ;  /* 0x0000008016157810 */ /* 0x040fe20007ffe0ff */
[----:B------:R-:W-:Y:S01]  /*8710*/  FFMA.FTZ R72, R13, R72, -R2 ;  /* 0x000000480d487223 */ /* 0x000fe20000010802 */
[----:B------:R-:W-:Y:S01]  /*8720*/  IADD3 R20, PT, PT, R22, 0x90, RZ ;  /* 0x0000009016147810 */ /* 0x000fe20007ffe0ff */
        /* <DEDUP_REMOVED lines=15> */
.L_x_330:
[----:B------:R-:W-:Y:S05]  /*8820*/  BSYNC.RECONVERGENT B0 ;  /* 0x0000000000007941 */ /* 0x000fea0003800200 */
.L_x_329:
[----:B------:R-:W-:Y:S02]  /*8830*/  SHF.L.U32 R55, R55, 0x10, RZ ;  /* 0x0000001037377819 */ /* 0x000fe400000006ff */
[----:B------:R-:W-:Y:S02]  /*8840*/  SHF.L.U32 R86, R86, 0x10, RZ ;  /* 0x0000001056567819 */ /* 0x000fe400000006ff */
[----:B------:R-:W-:Y:S01]  /*8850*/  ISETP.GE.U32.AND P0, PT, R21, UR6, PT ;  /* 0x0000000615007c0c */ /* 0x000fe2000bf06070 */
[----:B------:R-:W-:Y:S01]  /*8860*/  FADD.FTZ R55, R55, -UR8 ;  /* 0x8000000837377e21 */ /* 0x000fe20008010000 */
[----:B------:R-:W-:Y:S01]  /*8870*/  ISETP.GE.U32.AND P1, PT, R20, UR6, PT ;  /* 0x0000000614007c0c */ /* 0x000fe2000bf26070 */
[----:B------:R-:W-:Y:S01]  /*8880*/  FADD.FTZ R86, R86, -UR8 ;  /* 0x8000000856567e21 */ /* 0x000fe20008010000 */
[----:B------:R-:W-:Y:S01]  /*8890*/  SHF.R.S32.HI R28, RZ, 0x1f, R21 ;  /* 0x0000001fff1c7819 */ /* 0x000fe20000011415 */
[----:B01----:R-:W-:Y:S01]  /*88a0*/  FMUL.FTZ R4, R55, UR9 ;  /* 0x0000000937047c20 */ /* 0x003fe20008410000 */
        /* <DEDUP_REMOVED lines=27> */
.L_x_331:
        /* <DEDUP_REMOVED lines=21> */
.L_x_333:
[----:B------:R-:W-:Y:S05]  /*8bb0*/  BSYNC.RECONVERGENT B0 ;  /* 0x0000000000007941 */ /* 0x000fea0003800200 */
.L_x_332:
        /* <DEDUP_REMOVED lines=8> */
[----:B0-----:R-:W-:-:S03]  /*8c40*/  FFMA.FTZ R3, R14, R54, R11 ;  /* 0x000000360e037223 */ /* 0x001fc6000001000b */
        /* <DEDUP_REMOVED lines=16> */
.L_x_334:
[----:B------:R-:W-:Y:S01]  /*8d50*/  FFMA.FTZ R24, R30, UR12, R15 ;  /* 0x0000000c1e187c23 */ /* 0x000fe2000801000f */
[----:B------:R-:W-:Y:S01]  /*8d60*/  BSSY.RECONVERGENT B0, `(.L_x_335) ;  /* 0x0000014000007945 */ /* 0x000fe20003800200 */
[----:B------:R-:W-:Y:S01]  /*8d70*/  FFMA.FTZ R25, R14, R43, -R25 ;  /* 0x0000002b0e197223 */ /* 0x000fe20000010819 */
[C---:B0-----:R-:W-:Y:S01]  /*8d80*/  IADD3 R6, PT, PT, R22.reuse, 0xa0, RZ ;  /* 0x000000a016067810 */ /* 0x041fe20007ffe0ff */
        /* <DEDUP_REMOVED lines=9> */
[----:B------:R-:W-:Y:S01]  /*8e20*/  FMUL.FTZ R2, R24, UR9 ;  /* 0x0000000918027c20 */ /* 0x000fe20008410000 */
[----:B------:R-:W-:-:S04]  /*8e30*/  IMAD.WIDE.U32 R4, R20, UR14, R4 ;  /* 0x0000000e14047c25 */ /* 0x000fc8000f8e0004 */
[----:B------:R-:W-:Y:S01]  /*8e40*/  IMAD R7, R20, UR15, R7 ;  /* 0x0000000f14077c24 */ /* 0x000fe2000f8e0207 */
[----:B-1----:R-:W-:-:S04]  /*8e50*/  LEA R20, P0, R4, UR16, 0x1 ;  /* 0x0000001004147c11 */ /* 0x002fc8000f8008ff */
[----:B------:R-:W-:Y:S02]  /*8e60*/  IADD3 R7, PT, PT, R5, R7, RZ ;  /* 0x0000000705077210 */ /* 0x000fe40007ffe0ff */
[----:B------:R-:W-:Y:S02]  /*8e70*/  F2FP.BF16.F32.PACK_AB R5, R2, R25 ;  /* 0x000000190205723e */ /* 0x000fe400000010ff */
[----:B------:R-:W-:-:S05]  /*8e80*/  LEA.HI.X R21, R4, UR17, R7, 0x1, P0 ;  /* 0x0000001104157c11 */ /* 0x000fca00080f0c07 */
[----:B------:R0:W-:Y:S02]  /*8e90*/  STG.E desc[UR10][R20.64], R5 ;  /* 0x0000000514007986 */ /* 0x0001e4000c10190a */
.L_x_336:
[----:B------:R-:W-:Y:S05]  /*8ea0*/  BSYNC.RECONVERGENT B0 ;  /* 0x0000000000007941 */ /* 0x000fea0003800200 */
.L_x_335:
        /* <DEDUP_REMOVED lines=10> */
[----:B------:R-:W-:Y:S01]  /*8f50*/  ISETP.GE.AND.EX P0, PT, R28, UR7, PT, P0 ;  /* 0x000000071c007c0c */ /* 0x000fe2000bf06300 */
[----:B------:R-:W-:Y:S01]  /*8f60*/  FFMA.FTZ R29, R4, UR12, R15 ;  /* 0x0000000c041d7c23 */ /* 0x000fe2000801000f */
[----:B------:R-:W-:-:S02]  /*8f70*/  ISETP.GE.AND.EX P1, PT, R2, UR7, PT, P1 ;  /* 0x0000000702007c0c */ /* 0x000fc4000bf26310 */
[----:B0-----:R-:W-:Y:S02]  /*8f80*/  SHF.L.U32 R5, R42, 0x10, RZ ;  /* 0x000000102a057819 */ /* 0x001fe400000006ff */
        /* <DEDUP_REMOVED lines=21> */
.L_x_337:
        /* <DEDUP_REMOVED lines=21> */
.L_x_339:
[----:B------:R-:W-:Y:S05]  /*9230*/  BSYNC.RECONVERGENT B0 ;  /* 0x0000000000007941 */ /* 0x000fea0003800200 */
.L_x_338:
[----:B------:R-:W-:Y:S01]  /*9240*/  FMUL.FTZ R52, R52, UR9 ;  /* 0x0000000934347c20 */ /* 0x000fe20008410000 */
[----:B------:R-:W-:Y:S01]  /*9250*/  FADD.FTZ R83, R83, -UR8 ;  /* 0x8000000853537e21 */ /* 0x000fe20008010000 */
[----:B------:R-:W-:Y:S02]  /*9260*/  SHF.L.U32 R41, R41, 0x10, RZ ;  /* 0x0000001029297819 */ /* 0x000fe400000006ff */
[----:B0-----:R-:W-:Y:S01]  /*9270*/  SHF.L.U32 R4, R67, 0x10, RZ ;  /* 0x0000001043047819 */ /* 0x001fe200000006ff */
        /* <DEDUP_REMOVED lines=21> */
.L_x_340:
        /* <DEDUP_REMOVED lines=21> */
.L_x_342:
[----:B------:R-:W-:Y:S05]  /*9520*/  BSYNC.RECONVERGENT B0 ;  /* 0x0000000000007941 */ /* 0x000fea0003800200 */
.L_x_341:
        /* <DEDUP_REMOVED lines=37> */
.L_x_343:
        /* <DEDUP_REMOVED lines=24> */
.L_x_345:
[----:B------:R-:W-:Y:S05]  /*9900*/  BSYNC.RECONVERGENT B0 ;  /* 0x0000000000007941 */ /* 0x000fea0003800200 */
.L_x_344:
        /* <DEDUP_REMOVED lines=23> */
.L_x_346:
[----:B------:R-:W-:Y:S01]  /*9a80*/  BSSY.RECONVERGENT B0, `(.L_x_347) ;  /* 0x0000013000007945 */ /* 0x000fe20003800200 */
[----:B------:R-:W-:Y:S01]  /*9a90*/  FFMA.FTZ R29, R14, R5, -R29 ;  /* 0x000000050e1d7223 */ /* 0x000fe2000001081d */
[----:B------:R-:W-:Y:S01]  /*9aa0*/  SHF.L.U32 R49, R49, 0x10, RZ ;  /* 0x0000001031317819 */ /* 0x000fe200000006ff */
[----:B------:R-:W-:Y:S01]  /*9ab0*/  FFMA.FTZ R28, R13, R6, -R28 ;  /* 0x000000060d1c7223 */ /* 0x000fe2000001081c */
[----:B------:R-:W-:Y:S06]  /*9ac0*/  @P1 BRA `(.L_x_348) ;  /* 0x0000000000381947 */ /* 0x000fec0003800000 */
[----:B------:R-:W0:Y:S01]  /*9ad0*/  LDCU.64 UR14, c[0x0][0x3f8] ;  /* 0x00007f00ff0e77ac */ /* 0x000e220008000a00 */
[----:B------:R-:W-:Y:S01]  /*9ae0*/  MOV R5, R19 ;  /* 0x0000001300057202 */ /* 0x000fe20000000f00 */
[----:B------:R-:W1:Y:S01]  /*9af0*/  LDCU.64 UR16, c[0x0][0x380] ;  /* 0x00007000ff1077ac */ /* 0x000e620008000a00 */
[----:B0-----:R-:W-:Y:S01]  /*9b00*/  IMAD R8, R4, UR14, RZ ;  /* 0x0000000e04087c24 */ /* 0x001fe2000f8e02ff */
[----:B------:R-:W-:-:S05]  /*9b10*/  MOV R4, R16 ;  /* 0x0000001000047202 */ /* 0x000fca0000000f00 */
        /* <DEDUP_REMOVED lines=9> */
.L_x_348:
[----:B------:R-:W-:Y:S05]  /*9bb0*/  BSYNC.RECONVERGENT B0 ;  /* 0x0000000000007941 */ /* 0x000fea0003800200 */
.L_x_347:
[----:B------:R-:W-:Y:S01]  /*9bc0*/  SHF.L.U32 R78, R78, 0x10, RZ ;  /* 0x000000104e4e7819 */ /* 0x000fe200000006ff */
[----:B------:R-:W-:Y:S01]  /*9bd0*/  FADD.FTZ R49, R49, -UR8 ;  /* 0x8000000831317e21 */ /* 0x000fe20008010000 */
[----:B------:R-:W-:Y:S02]  /*9be0*/  SHF.R.S32.HI R24, RZ, 0x1f, R2 ;  /* 0x0000001fff187819 */ /* 0x000fe40000011402 */
[----:B------:R-:W-:Y:S01]  /*9bf0*/  SHF.L.U32 R9, R9, 0x10, RZ ;  /* 0x0000001009097819 */ /* 0x000fe200000006ff */
[----:B0-----:R-:W-:Y:S01]  /*9c00*/  FMUL.FTZ R4, R49, UR9 ;  /* 0x0000000931047c20 */ /* 0x001fe20008410000 */
        /* <DEDUP_REMOVED lines=26> */
.L_x_349:
        /* <DEDUP_REMOVED lines=22> */
.L_x_351:
[----:B------:R-:W-:Y:S05]  /*9f10*/  BSYNC.RECONVERGENT B0 ;  /* 0x0000000000007941 */ /* 0x000fea0003800200 */
.L_x_350:
[----:B------:R-:W-:Y:S01]  /*9f20*/  FMUL.FTZ R48, R48, UR9 ;  /* 0x0000000930307c20 */ /* 0x000fe20008410000 */
[----:B------:R-:W-:Y:S01]  /*9f30*/  FMUL.FTZ R6, R75, UR9 ;  /* 0x000000094b067c20 */ /* 0x000fe20008410000 */
[----:B------:R-:W-:Y:S02]  /*9f40*/  ISETP.GE.U32.AND P0, PT, R23, UR6, PT ;  /* 0x0000000617007c0c */ /* 0x000fe4000bf06070 */
[----:B0-----:R-:W-:Y:S01]  /*9f50*/  SHF.L.U32 R3, R10, 0x10, RZ ;  /* 0x000000100a037819 */ /* 0x001fe200000006ff */
[----:B------:R-:W-:Y:S01]  /*9f60*/  FFMA.FTZ R21, R48, UR12, R15 ;  /* 0x0000000c30157c23 */ /* 0x000fe2000801000f */
[----:B------:R-:W-:Y:S01]  /*9f70*/  SHF.R.S32.HI R22, RZ, 0x1f, R23 ;  /* 0x0000001fff167819 */ /* 0x000fe20000011417 */
        /* <DEDUP_REMOVED lines=21> */
.L_x_352:
        /* <DEDUP_REMOVED lines=18> */
.L_x_354:
[----:B------:R-:W-:Y:S05]  /*a1f0*/  BSYNC.RECONVERGENT B0 ;  /* 0x0000000000007941 */ /* 0x000fea0003800200 */
.L_x_353:
        /* <DEDUP_REMOVED lines=8> */
.L_x_290:
[----:B------:R-:W1:Y:S01]  /*a280*/  S2R R9, SR_TID.X ;  /* 0x0000000000097919 */ /* 0x000e620000002100 */
[----:B------:R-:W2:Y:S01]  /*a290*/  LDC R4, c[0x0][0x370] ;  /* 0x0000dc00ff047b82 */ /* 0x000ea20000000800 */
[----:B------:R-:W-:Y:S07]  /*a2a0*/  BSSY.RECONVERGENT B0, `(.L_x_356) ;  /* 0x000000e000007945 */ /* 0x000fee0003800200 */
[----:B------:R-:W3:Y:S08]  /*a2b0*/  LDC R7, c[0x0][0x374] ;  /* 0x0000dd00ff077b82 */ /* 0x000ef00000000800 */
[----:B0-----:R-:W0:Y:S01]  /*a2c0*/  LDC.64 R2, c[0x0][0x3c8] ;  /* 0x0000f200ff027b82 */ /* 0x001e220000000a00 */
[----:B--2---:R-:W-:-:S02]  /*a2d0*/  ISETP.NE.AND P0, PT, R4, 0x1, PT ;  /* 0x000000010400780c */ /* 0x004fc40003f05270 */
[----:B-1----:R-:W-:Y:S02]  /*a2e0*/  ISETP.NE.AND P1, PT, R9, RZ, PT ;  /* 0x000000ff0900720c */ /* 0x002fe40003f25270 */
[----:B---3--:R-:W-:-:S04]  /*a2f0*/  SHF.L.U32 R0, R7, 0x1, RZ ;  /* 0x0000000107007819 */ /* 0x008fc800000006ff */
[----:B------:R-:W-:-:S05]  /*a300*/  SEL R5, R0, RZ, P0 ;  /* 0x000000ff00057207 */ /* 0x000fca0000000000 */
[----:B0-----:R-:W-:Y:S02]  /*a310*/  IMAD.WIDE.U32 R2, R5, 0x4, R2 ;  /* 0x0000000405027825 */ /* 0x001fe400078e0002 */
[----:B------:R-:W-:Y:S05]  /*a320*/  @P1 BRA `(.L_x_357) ;  /* 0x0000000000141947 */ /* 0x000fea0003800000 */
[----:B------:R-:W-:Y:S01]  /*a330*/  HFMA2 R5, -RZ, RZ, 0, 5.9604644775390625e-08 ;  /* 0x00000001ff057431 */ /* 0x000fe200000001ff */
[----:B------:R-:W-:Y:S06]  /*a340*/  MEMBAR.ALL.GPU ;  /* 0x0000000000007992 */ /* 0x000fec000000a000 */
[----:B------:R-:W-:-:S00]  /*a350*/  ERRBAR ;  /* 0x00000000000079ab */ /* 0x000fc00000000000 */
[----:B------:R-:W-:Y:S06]  /*a360*/  CGAERRBAR ;  /* 0x00000000000075ab */ /* 0x000fec0000000000 */
[----:B------:R0:W-:Y:S02]  /*a370*/  REDG.E.ADD.S32.STRONG.GPU desc[UR10][R2.64], R5 ;  /* 0x000000050200798e */ /* 0x0001e4000c12e30a */
.L_x_357:
[----:B------:R-:W-:Y:S05]  /*a380*/  BSYNC.RECONVERGENT B0 ;  /* 0x0000000000007941 */ /* 0x000fea0003800200 */
.L_x_356:
        /* <DEDUP_REMOVED lines=11> */
.L_x_359:
[----:B------:R-:W2:Y:S04]  /*a440*/  LDG.E.STRONG.GPU R5, desc[UR10][R2.64] ;  /* 0x0000000a02057981 */ /* 0x000ea8000c1ef900 */
[----:B--2---:R-:W-:Y:S01]  /*a450*/  CCTL.IVALL ;  /* 0x00000000ff00798f */ /* 0x004fe20002000000 */
[----:B------:R-:W-:Y:S05]  /*a460*/  YIELD ;  /* 0x0000000000007946 */ /* 0x000fea0003800000 */
[----:B------:R-:W-:-:S13]  /*a470*/  ISETP.NE.AND P0, PT, R5, R0, PT ;  /* 0x000000000500720c */ /* 0x000fda0003f05270 */
[----:B------:R-:W-:Y:S05]  /*a480*/  @P0 BRA `(.L_x_359) ;  /* 0xfffffffc00ec0947 */ /* 0x000fea000383ffff */
.L_x_358:
        /* <DEDUP_REMOVED lines=54> */
[----:B------:R-:W-:Y:S01]  /*a7f0*/  MOV R7, R35 ;  /* 0x0000002300077202 */ /* 0x000fe20000000f00 */
[----:B------:R-:W2:Y:S01]  /*a800*/  LDCU.64 UR12, c[0x0][0x388] ;  /* 0x00007100ff0c77ac */ /* 0x000ea20008000a00 */
[C---:B------:R-:W-:Y:S02]  /*a810*/  SHF.L.U32 R20, R2.reuse, 0x2, RZ ;  /* 0x0000000202147819 */ /* 0x040fe400000006ff */
[----:B------:R-:W-:Y:S01]  /*a820*/  SHF.L.U64.HI R21, R2, 0x2, R35 ;  /* 0x0000000202157819 */ /* 0x000fe20000010223 */
[----:B------:R-:W-:Y:S01]  /*a830*/  IMAD.WIDE.U32 R6, R9, 0x230, R6 ;  /* 0x0000023009067825 */ /* 0x000fe200078e0006 */
[----:B------:R-:W-:Y:S01]  /*a840*/  UMOV UR4, URZ ;  /* 0x000000ff00047c82 */ /* 0x000fe20008000000 */
[----:B------:R-:W-:-:S02]  /*a850*/  SHF.L.U32 R29, R5, 0x2, RZ ;  /* 0x00000002051d7819 */ /* 0x000fc400000006ff */
[----:B------:R-:W-:Y:S02]  /*a860*/  SHF.L.U64.HI R31, R0, 0x2, R3 ;  /* 0x00000002001f7819 */ /* 0x000fe40000010203 */
[C---:B0-----:R-:W-:Y:S02]  /*a870*/  IADD3 R25, P1, PT, R20.reuse, UR6, RZ ;  /* 0x0000000614197c10 */ /* 0x041fe4000ff3e0ff */
[----:B------:R-:W-:Y:S02]  /*a880*/  IADD3 R35, PT, PT, R7, UR4, RZ ;  /* 0x0000000407237c10 */ /* 0x000fe4000fffe0ff */
[----:B-1----:R-:W-:Y:S02]  /*a890*/  IADD3 R22, P2, PT, R20, UR8, RZ ;  /* 0x0000000814167c10 */ /* 0x002fe4000ff5e0ff */
[----:B------:R-:W-:Y:S01]  /*a8a0*/  MOV R2, R6 ;  /* 0x0000000600027202 */ /* 0x000fe20000000f00 */
[----:B------:R-:W-:Y:S01]  /*a8b0*/  IMAD.WIDE.U32 R6, R4, 0x4, RZ ;  /* 0x0000000404067825 */ /* 0x000fe200078e00ff */
[----:B------:R-:W-:-:S02]  /*a8c0*/  IADD3.X R24, PT, PT, R21, UR7, RZ, P1, !PT ;  /* 0x0000000715187c10 */ /* 0x000fc40008ffe4ff */
[C---:B------:R-:W-:Y:S02]  /*a8d0*/  IADD3.X R23, PT, PT, R21.reuse, UR9, RZ, P2, !PT ;  /* 0x0000000915177c10 */ /* 0x040fe400097fe4ff */
[----:B--2---:R-:W-:Y:S02]  /*a8e0*/  IADD3 R20, P1, PT, R20, UR12, RZ ;  /* 0x0000000c14147c10 */ /* 0x004fe4000ff3e0ff */
[----:B------:R-:W-:Y:S02]  /*a8f0*/  IADD3 R16, P2, PT, RZ, -R9, RZ ;  /* 0x80000009ff107210 */ /* 0x000fe40007f5e0ff */
[----:B------:R-:W-:Y:S02]  /*a900*/  IADD3.X R21, PT, PT, R21, UR13, RZ, P1, !PT ;  /* 0x0000000d15157c10 */ /* 0x000fe40008ffe4ff */
[----:B------:R-:W-:Y:S02]  /*a910*/  SHF.L.U64.HI R27, R26, 0x2, R33 ;  /* 0x000000021a1b7819 */ /* 0x000fe40000010221 */
[----:B------:R-:W-:-:S02]  /*a920*/  IADD3 R29, PT, PT, R7, R29, RZ ;  /* 0x0000001d071d7210 */ /* 0x000fc40007ffe0ff */
[----:B------:R-:W-:-:S07]  /*a930*/  IADD3.X R18, PT, PT, RZ, -0x1, RZ, P2, !PT ;  /* 0xffffffffff127810 */ /* 0x000fce00017fe4ff */
.L_x_362:
        /* <DEDUP_REMOVED lines=31> */
.L_x_361:
[----:B------:R-:W-:Y:S05]  /*ab30*/  BSYNC.RECONVERGENT B0 ;  /* 0x0000000000007941 */ /* 0x000fea0003800200 */
.L_x_360:
        /* <DEDUP_REMOVED lines=10> */
.L_x_363:
[C---:B------:R-:W-:Y:S02]  /*abe0*/  SHF.L.U32 R24, R2.reuse, 0x2, RZ ;  /* 0x0000000202187819 */ /* 0x040fe400000006ff */
[----:B------:R-:W-:Y:S02]  /*abf0*/  SHF.L.U64.HI R26, R2, 0x2, R35 ;  /* 0x00000002021a7819 */ /* 0x000fe40000010223 */
[----:B-1----:R-:W-:-:S04]  /*ac00*/  IADD3 R4, P0, PT, R24, UR4, RZ ;  /* 0x0000000418047c10 */ /* 0x002fc8000ff1e0ff */
[----:B----4-:R-:W-:Y:S02]  /*ac10*/  IADD3.X R5, PT, PT, R26, UR5, RZ, P0, !PT ;  /* 0x000000051a057c10 */ /* 0x010fe400087fe4ff */
[C---:B------:R-:W-:Y:S02]  /*ac20*/  IADD3 R6, P0, PT, R4.reuse, R33, RZ ;  /* 0x0000002104067210 */ /* 0x040fe40007f1e0ff */
[C---:B0-----:R-:W-:Y:S02]  /*ac30*/  IADD3 R10, P2, PT, R4.reuse, R39, RZ ;  /* 0x00000027040a7210 */ /* 0x041fe40007f5e0ff */
[C---:B------:R-:W-:Y:S02]  /*ac40*/  IADD3.X R7, PT, PT, R5.reuse, R31, RZ, P0, !PT ;  /* 0x0000001f05077210 */ /* 0x040fe400007fe4ff */
[----:B------:R-:W-:Y:S02]  /*ac50*/  IADD3 R8, P1, PT, R4, R27, RZ ;  /* 0x0000001b04087210 */ /* 0x000fe40007f3e0ff */
[----:B------:R-:W4:Y:S01]  /*ac60*/  LDG.E R4, desc[UR10][R4.64] ;  /* 0x0000000a04047981 */ /* 0x000f22000c1e1900 */
[----:B------:R-:W-:-:S02]  /*ac70*/  IADD3.X R11, PT, PT, R5, R37, RZ, P2, !PT ;  /* 0x00000025050b7210 */ /* 0x000fc400017fe4ff */
[----:B------:R-:W-:Y:S01]  /*ac80*/  IADD3.X R9, PT, PT, R5, R29, RZ, P1, !PT ;  /* 0x0000001d05097210 */ /* 0x000fe20000ffe4ff */
[----:B------:R-:W4:Y:S04]  /*ac90*/  LDG.E R7, desc[UR10][R6.64] ;  /* 0x0000000a06077981 */ /* 0x000f28000c1e1900 */
[----:B------:R-:W5:Y:S04]  /*aca0*/  LDG.E R8, desc[UR10][R8.64] ;  /* 0x0000000a08087981 */ /* 0x000f68000c1e1900 */
[----:B------:R-:W5:Y:S01]  /*acb0*/  LDG.E R11, desc[UR10][R10.64] ;  /* 0x0000000a0a0b7981 */ /* 0x000f62000c1e1900 */
[----:B------:R-:W-:-:S02]  /*acc0*/  LOP3.LUT R16, R24, 0xfffffffc, RZ, 0xc0, !PT ;  /* 0xfffffffc18107812 */ /* 0x000fc400078ec0ff */
[----:B------:R-:W-:Y:S02]  /*acd0*/  LOP3.LUT R15, R26, 0x1, RZ, 0xc0, !PT ;  /* 0x000000011a0f7812 */ /* 0x000fe400078ec0ff */
[----:B--2---:R-:W-:-:S04]  /*ace0*/  IADD3 R12, P0, PT, R16, UR6, RZ ;  /* 0x00000006100c7c10 */ /* 0x004fc8000ff1e0ff */
[C---:B------:R-:W-:Y:S02]  /*acf0*/  IADD3.X R13, PT, PT, R15.reuse, UR7, RZ, P0, !PT ;  /* 0x000000070f0d7c10 */ /* 0x040fe400087fe4ff */
[C---:B---3--:R-:W-:Y:S02]  /*ad00*/  IADD3 R14, P0, PT, R16.reuse, UR8, RZ ;  /* 0x00000008100e7c10 */ /* 0x048fe4000ff1e0ff */
[----:B------:R-:W-:Y:S02]  /*ad10*/  IADD3 R16, P1, PT, R16, UR4, RZ ;  /* 0x0000000410107c10 */ /* 0x000fe4000ff3e0ff */
[----:B------:R-:W-:Y:S02]  /*ad20*/  IADD3.X R15, PT, PT, R15, UR9, RZ, P0, !PT ;  /* 0x000000090f0f7c10 */ /* 0x000fe400087fe4ff */
[----:B----4-:R-:W-:Y:S02]  /*ad30*/  F2FP.BF16.F32.PACK_AB R19, R7, R4 ;  /* 0x000000040713723e */ /* 0x010fe400000010ff */
[----:B------:R-:W-:-:S04]  /*ad40*/  LOP3.LUT R4, R26, 0x3, RZ, 0xc0, !PT ;  /* 0x000000031a047812 */ /* 0x000fc800078ec0ff */
[----:B------:R-:W-:Y:S02]  /*ad50*/  IADD3.X R17, PT, PT, R4, UR5, RZ, P1, !PT ;  /* 0x0000000504117c10 */ /* 0x000fe40008ffe4ff */
[----:B-----5:R-:W-:Y:S02]  /*ad60*/  F2FP.BF16.F32.PACK_AB R21, R11, R8 ;  /* 0x000000080b15723e */ /* 0x020fe400000010ff */
[C---:B------:R-:W-:Y:S02]  /*ad70*/  IADD3 R4, P0, PT, R16.reuse, R33, RZ ;  /* 0x0000002110047210 */ /* 0x040fe40007f1e0ff */
[C---:B------:R-:W-:Y:S02]  /*ad80*/  IADD3 R6, P1, PT, R16.reuse, R27, RZ ;  /* 0x0000001b10067210 */ /* 0x040fe40007f3e0ff */
[----:B------:R-:W-:Y:S02]  /*ad90*/  IADD3 R8, P2, PT, R16, R39, RZ ;  /* 0x0000002710087210 */ /* 0x000fe40007f5e0ff */
[----:B------:R-:W-:-:S02]  /*ada0*/  IADD3.X R5, PT, PT, R17, R31, RZ, P0, !PT ;  /* 0x0000001f11057210 */ /* 0x000fc400007fe4ff */
[C---:B------:R-:W-:Y:S02]  /*adb0*/  IADD3.X R7, PT, PT, R17.reuse, R29, RZ, P1, !PT ;  /* 0x0000001d11077210 */ /* 0x040fe40000ffe4ff */
[----:B------:R-:W-:Y:S01]  /*adc0*/  IADD3.X R9, PT, PT, R17, R37, RZ, P2, !PT ;  /* 0x0000002511097210 */ /* 0x000fe200017fe4ff */
[----:B------:R0:W-:Y:S04]  /*add0*/  STG.E desc[UR10][R12.64], R19 ;  /* 0x000000130c007986 */ /* 0x0001e8000c10190a */
[----:B------:R1:W-:Y:S04]  /*ade0*/  STG.E desc[UR10][R14.64], R21 ;  /* 0x000000150e007986 */ /* 0x0003e8000c10190a */
[----:B------:R-:W2:Y:S04]  /*adf0*/  LDG.E R18, desc[UR10][R16.64+0x8c0] ;  /* 0x0008c00a10127981 */ /* 0x000ea8000c1e1900 */
[----:B0-----:R-:W2:Y:S04]  /*ae00*/  LDG.E R19, desc[UR10][R4.64+0x8c0] ;  /* 0x0008c00a04137981 */ /* 0x001ea8000c1e1900 */
        /* <DEDUP_REMOVED lines=30> */
[----:B------:R-:W3:Y:S04]  /*aff0*/  LDG.E R16, desc[UR10][R16.64+0x1a40] ;  /* 0x001a400a10107981 */ /* 0x000ee8000c1e1900 */
[----:B------:R-:W3:Y:S04]  /*b000*/  LDG.E R5, desc[UR10][R4.64+0x1a40] ;  /* 0x001a400a04057981 */ /* 0x000ee8000c1e1900 */
[----:B------:R-:W5:Y:S04]  /*b010*/  LDG.E R6, desc[UR10][R6.64+0x1a40] ;  /* 0x001a400a06067981 */ /* 0x000f68000c1e1900 */
        /* <DEDUP_REMOVED lines=13> */
[----:B---3--:R-:W-:Y:S02]  /*b0f0*/  F2FP.BF16.F32.PACK_AB R5, R5, R16 ;  /* 0x000000100505723e */ /* 0x008fe400000010ff */
[----:B-----5:R-:W-:-:S03]  /*b100*/  F2FP.BF16.F32.PACK_AB R7, R9, R6 ;  /* 0x000000060907723e */ /* 0x020fc600000010ff */
[----:B------:R4:W-:Y:S04]  /*b110*/  STG.E desc[UR10][R12.64], R5 ;  /* 0x000000050c007986 */ /* 0x0009e8000c10190a */
[----:B------:R4:W-:Y:S02]  /*b120*/  STG.E desc[UR10][R14.64], R7 ;  /* 0x000000070e007986 */ /* 0x0009e4000c10190a */
[----:B------:R-:W-:Y:S05]  /*b130*/  @P0 BRA `(.L_x_363) ;  /* 0xfffffff800a80947 */ /* 0x000fea000383ffff */
[----:B------:R-:W-:Y:S05]  /*b140*/  EXIT ;  /* 0x000000000000794d */ /* 0x000fea0003800000 */
.L_x_364:
        /* <DEDUP_REMOVED lines=11> */
.L_x_4355:


//--------------------- .text._Z35group_norm_nhwc_bwd_one_pass_kernelI11Bf16IOBf16WLi512ELi70ELi560EEv26Group_norm_nhwc_bwd_params --------------------------
	.section	.text._Z35group_norm_nhwc_bwd_one_pass_kernelI11Bf16IOBf16WLi512ELi70ELi560EEv26Group_norm_nhwc_bwd_params,"ax",@progbits
	.align	128
        .global         _Z35group_norm_nhwc_bwd_one_pass_kernelI11Bf16IOBf16WLi512ELi70ELi560EEv26Group_norm_nhwc_bwd_params
        .type           _Z35group_norm_nhwc_bwd_one_pass_kernelI11Bf16IOBf16WLi512ELi70ELi560EEv26Group_norm_nhwc_bwd_params,@function
        .size           _Z35group_norm_nhwc_bwd_one_pass_kernelI11Bf16IOBf16WLi512ELi70ELi560EEv26Group_norm_nhwc_bwd_params,(.L_x_4356 - _Z35group_norm_nhwc_bwd_one_pass_kernelI11Bf16IOBf16WLi512ELi70ELi560EEv26Group_norm_nhwc_bwd_params)
        .other          _Z35group_norm_nhwc_bwd_one_pass_kernelI11Bf16IOBf16WLi512ELi70ELi560EEv26Group_norm_nhwc_bwd_params,@"STO_CUDA_ENTRY STV_DEFAULT"
_Z35group_norm_nhwc_bwd_one_pass_kernelI11Bf16IOBf16WLi512ELi70ELi560EEv26Group_norm_nhwc_bwd_params:
.text._Z35group_norm_nhwc_bwd_one_pass_kernelI11Bf16IOBf16WLi512ELi70ELi560EEv26Group_norm_nhwc_bwd_params:
        /* <DEDUP_REMOVED lines=28> */
.L_x_389:
[----:B------:R-:W2:Y:S01]  /*01c0*/  LDL R9, [R1+0x37c] ;  /* 0x00037c0001097983 */ /* 0x000ea20000100800 */
[----:B0-----:R-:W0:Y:S03]  /*01d0*/  LDCU UR14, c[0x0][0x410] ;  /* 0x00008200ff0e77ac */ /* 0x001e260008000800 */
[----:B------:R-:W3:Y:S01]  /*01e0*/  LDL.LU R6, [R1+0x378] ;  /* 0x0003780001067983 */ /* 0x000ee20000300800 */
[----:B------:R-:W-:Y:S01]  /*01f0*/  IABS R3, UR8 ;  /* 0x0000000800037c13 */ /* 0x000fe20008000000 */
[----:B------:R-:W-:Y:S01]  /*0200*/  UMOV UR6, URZ ;  /* 0x000000ff00067c82 */ /* 0x000fe20008000000 */
[----:B-1----:R-:W1:Y:S01]  /*0210*/  LDCU.128 UR16, c[0x0][0x400] ;  /* 0x00008000ff1077ac */ /* 0x002e620008000c00 */
        /* <DEDUP_REMOVED lines=25> */
[----:B------:R-:W-:-:S02]  /*03b0*/  UISETP.GE.AND UP2, UPT, UR12, URZ, UPT ;  /* 0x000000ff0c00728c */ /* 0x000fc4000bf46270 */
[----:B------:R-:W-:Y:S02]  /*03c0*/  ULOP3.LUT UR9, URZ, UR14, URZ, 0x33, !UPT ;  /* 0x0000000eff097292 */ /* 0x000fe4000f8e33ff */
[----:B------:R-:W-:Y:S02]  /*03d0*/  UISETP.NE.AND UP0, UPT, UR14, URZ, UPT ;  /* 0x000000ff0e00728c */ /* 0x000fe4000bf05270 */
[----:B------:R-:W-:Y:S01]  /*03e0*/  @!UP4 UIADD3 UR5, UPT, UPT, -UR5, URZ, URZ ;  /* 0x000000ff0505c290 */ /* 0x000fe2000fffe1ff */
[----:B------:R-:W-:Y:S01]  /*03f0*/  IADD3 R5, PT, PT, R4, 0x10, RZ ;  /* 0x0000001004057810 */ /* 0x000fe20007ffe0ff */
[----:B------:R-:W-:Y:S02]  /*0400*/  @UP1 UIADD3 UR7, UPT, UPT, UR7, 0x1, URZ ;  /* 0x0000000107071890 */ /* 0x000fe4000fffe0ff */
[----:B------:R-:W-:Y:S01]  /*0410*/  USEL UR13, UR9, UR5, !UP0 ;  /* 0x00000005090d7287 */ /* 0x000fe2000c000000 */
[----:B------:R-:W-:Y:S01]  /*0420*/  ISETP.GE.U32.AND P1, PT, R5, UR16, PT ;  /* 0x0000001005007c0c */ /* 0x000fe2000bf26070 */
[----:B------:R-:W-:Y:S01]  /*0430*/  @!UP2 UIADD3 UR7, UPT, UPT, -UR7, URZ, URZ ;  /* 0x000000ff0707a290 */ /* 0x000fe2000fffe1ff */
[----:B------:R-:W-:Y:S01]  /*0440*/  SHF.R.S32.HI R11, RZ, 0x1f, R5 ;  /* 0x0000001fff0b7819 */ /* 0x000fe20000011405 */
[----:B------:R-:W-:-:S02]  /*0450*/  UIMAD UR5, UR13, 0x46, URZ ;  /* 0x000000460d0578a4 */ /* 0x000fc4000f8e02ff */
[----:B------:R-:W-:Y:S01]  /*0460*/  USEL UR7, UR9, UR7, !UP0 ;  /* 0x0000000709077287 */ /* 0x000fe2000c000000 */
[----:B------:R-:W-:-:S03]  /*0470*/  ISETP.GE.AND.EX P4, PT, R11, UR17, PT, P1 ;  /* 0x000000110b007c0c */ /* 0x000fc6000bf86310 */
[----:B------:R-:W-:Y:S02]  /*0480*/  MOV R0, UR5 ;  /* 0x0000000500007c02 */ /* 0x000fe40008000f00 */
[----:B------:R-:W-:Y:S02]  /*0490*/  IADD3 R10, PT, PT, R4, 0x20, RZ ;  /* 0x00000020040a7810 */ /* 0x000fe40007ffe0ff */
[----:B------:R-:W-:Y:S02]  /*04a0*/  MOV R3, UR18 ;  /* 0x0000001200037c02 */ /* 0x000fe40008000f00 */
[----:B------:R-:W-:Y:S02]  /*04b0*/  ISETP.GE.U32.AND P1, PT, R10, UR16, PT ;  /* 0x000000100a007c0c */ /* 0x000fe4000bf26070 */
[----:B------:R-:W-:Y:S02]  /*04c0*/  SHF.R.S32.HI R27, RZ, 0x1f, R10 ;  /* 0x0000001fff1b7819 */ /* 0x000fe4000001140a */
[----:B------:R-:W0:Y:S02]  /*04d0*/  @!P4 LDC.64 R12, c[0x0][0x3f8] ;  /* 0x0000fe00ff0ccb82 */ /* 0x000e240000000a00 */
[----:B------:R-:W-:-:S02]  /*04e0*/  ISETP.GE.AND.EX P3, PT, R27, UR17, PT, P1 ;  /* 0x000000111b007c0c */ /* 0x000fc4000bf66310 */
[----:B------:R-:W-:Y:S02]  /*04f0*/  LOP3.LUT R49, R49, 0xfeffffff, RZ, 0xc0, !PT ;  /* 0xfeffffff31317812 */ /* 0x000fe400078ec0ff */
[----:B------:R-:W-:Y:S02]  /*0500*/  IADD3 R24, PT, PT, R4, 0x30, RZ ;  /* 0x0000003004187810 */ /* 0x000fe40007ffe0ff */
[----:B------:R-:W-:Y:S01]  /*0510*/  @P4 LOP3.LUT R49, R49, 0x1000000, RZ, 0xfc, !PT ;  /* 0x0100000031314812 */ /* 0x000fe200078efcff */
[----:B------:R-:W1:Y:S01]  /*0520*/  @!P4 LDC.64 R18, c[0x0][0x3a0] ;  /* 0x0000e800ff12cb82 */ /* 0x000e620000000a00 */
[----:B------:R-:W-:Y:S02]  /*0530*/  ISETP.GE.U32.AND P1, PT, R24, UR16, PT ;  /* 0x0000001018007c0c */ /* 0x000fe4000bf26070 */
[----:B------:R-:W-:Y:S02]  /*0540*/  LOP3.LUT R49, R49, 0xff7fffff, RZ, 0xc0, !PT ;  /* 0xff7fffff31317812 */ /* 0x000fe400078ec0ff */
[----:B------:R-:W-:-:S02]  /*0550*/  SHF.R.S32.HI R25, RZ, 0x1f, R24 ;  /* 0x0000001fff197819 */ /* 0x000fc40000011418 */
[----:B------:R-:W-:Y:S01]  /*0560*/  @P3 LOP3.LUT R49, R49, 0x800000, RZ, 0xfc, !PT ;  /* 0x0080000031313812 */ /* 0x000fe200078efcff */
[----:B------:R-:W4:Y:S01]  /*0570*/  @!P4 LDC.64 R44, c[0x0][0x398] ;  /* 0x0000e600ff2ccb82 */ /* 0x000f220000000a00 */
[----:B------:R-:W-:Y:S02]  /*0580*/  ISETP.GE.AND.EX P6, PT, R25, UR17, PT, P1 ;  /* 0x0000001119007c0c */ /* 0x000fe4000bfc6310 */
[----:B------:R-:W-:-:S04]  /*0590*/  IADD3 R20, PT, PT, R4, 0x40, RZ ;  /* 0x0000004004147810 */ /* 0x000fc80007ffe0ff */
[----:B------:R-:W-:Y:S02]  /*05a0*/  ISETP.GE.U32.AND P1, PT, R20, UR16, PT ;  /* 0x0000001014007c0c */ /* 0x000fe4000bf26070 */
[----:B------:R-:W-:-:S04]  /*05b0*/  SHF.R.S32.HI R21, RZ, 0x1f, R20 ;  /* 0x0000001fff157819 */ /* 0x000fc80000011414 */
[----:B------:R-:W-:Y:S01]  /*05c0*/  ISETP.GE.AND.EX P5, PT, R21, UR17, PT, P1 ;  /* 0x0000001115007c0c */ /* 0x000fe2000bfa6310 */
[----:B------:R-:W4:-:S12]  /*05d0*/  @!P6 LDC.64 R40, c[0x0][0x3a0] ;  /* 0x0000e800ff28eb82 */ /* 0x000f180000000a00 */
        /* <DEDUP_REMOVED lines=11> */
[----:B------:R-:W-:Y:S01]  /*0690*/  STL [R1+0x474], R48 ;  /* 0x0004743001007387 */ /* 0x000fe20000100800 */
[----:B------:R-:W4:Y:S02]  /*06a0*/  LDCU.64 UR6, c[0x0][0x3b8] ;  /* 0x00007700ff0677ac */ /* 0x000f240008000a00 */
[----:B------:R-:W1:Y:S01]  /*06b0*/  @!P0 LDC.64 R22, c[0x0][0x398] ;  /* 0x0000e600ff168b82 */ /* 0x000e620000000a00 */
[----:B------:R0:W-:Y:S01]  /*06c0*/  @!P0 STL [R1+0x37c], R9 ;  /* 0x00037c0901008387 */ /* 0x0001e20000100800 */
[----:B------:R-:W-:Y:S01]  /*06d0*/  @!P0 MOV R8, R6 ;  /* 0x0000000600088202 */ /* 0x000fe20000000f00 */
[----:B--2---:R-:W-:-:S05]  /*06e0*/  @!P0 IMAD R0, R9, R16, RZ ;  /* 0x0000001009008224 */ /* 0x004fca00078e02ff */
[----:B------:R-:W2:Y:S01]  /*06f0*/  @!P3 LDC.64 R2, c[0x0][0x3f8] ;  /* 0x0000fe00ff02bb82 */ /* 0x000ea20000000a00 */
[----:B0-----:R-:W-:Y:S01]  /*0700*/  IADD3 R9, PT, PT, R7, UR5, RZ ;  /* 0x0000000507097c10 */ /* 0x001fe2000fffe0ff */
[C---:B------:R-:W-:Y:S02]  /*0710*/  @!P0 IMAD R17, R4.reuse, R17, R0 ;  /* 0x0000001104118224 */ /* 0x040fe400078e0200 */
[----:B------:R-:W-:-:S05]  /*0720*/  @!P0 IMAD.WIDE.U32 R14, R4, R16, R8 ;  /* 0x00000010040e8225 */ /* 0x000fca00078e0008 */
[----:B------:R-:W-:Y:S02]  /*0730*/  @!P0 IADD3 R17, PT, PT, R15, R17, RZ ;  /* 0x000000110f118210 */ /* 0x000fe40007ffe0ff */
[C---:B------:R-:W-:Y:S02]  /*0740*/  @!P0 SHF.L.U32 R15, R14.reuse, 0x1, RZ ;  /* 0x000000010e0f8819 */ /* 0x040fe400000006ff */
[----:B------:R-:W-:Y:S02]  /*0750*/  @!P0 SHF.L.U64.HI R14, R14, 0x1, R17 ;  /* 0x000000010e0e8819 */ /* 0x000fe40000010211 */
[----:B---3--:R-:W-:Y:S01]  /*0760*/  @!P0 IADD3 R46, P2, PT, R15, R46, RZ ;  /* 0x0000002e0f2e8210 */ /* 0x008fe20007f5e0ff */
[----:B------:R-:W-:Y:S01]  /*0770*/  @!P4 IMAD R0, R11, R12, RZ ;  /* 0x0000000c0b00c224 */ /* 0x000fe200078e02ff */
[----:B-1----:R-:W-:Y:S01]  /*0780*/  @!P0 IADD3 R22, P3, PT, R15, R22, RZ ;  /* 0x000000160f168210 */ /* 0x002fe20007f7e0ff */
[----:B------:R-:W0:Y:S01]  /*0790*/  @!P6 LDC.64 R16, c[0x0][0x3f8] ;  /* 0x0000fe00ff10eb82 */ /* 0x000e220000000a00 */
[----:B------:R-:W-:-:S02]  /*07a0*/  @!P0 IADD3.X R47, PT, PT, R14, R47, RZ, P2, !PT ;  /* 0x0000002f0e2f8210 */ /* 0x000fc400017fe4ff */
[----:B------:R-:W-:Y:S02]  /*07b0*/  @!P0 IADD3.X R23, PT, PT, R14, R23, RZ, P3, !PT ;  /* 0x000000170e178210 */ /* 0x000fe40001ffe4ff */
[----:B------:R-:W-:Y:S02]  /*07c0*/  LOP3.LUT P3, RZ, R49, 0x800000, RZ, 0xc0, !PT ;  /* 0x0080000031ff7812 */ /* 0x000fe4000786c0ff */
[----:B------:R-:W-:Y:S02]  /*07d0*/  @!P4 MOV R14, R6 ;  /* 0x00000006000ec202 */ /* 0x000fe40000000f00 */
[----:B------:R-:W-:Y:S01]  /*07e0*/  @!P4 MOV R15, R9 ;  /* 0x00000009000fc202 */ /* 0x000fe20000000f00 */
[----:B------:R-:W-:Y:S01]  /*07f0*/  @!P4 IMAD R11, R5, R13, R0 ;  /* 0x0000000d050bc224 */ /* 0x000fe200078e0200 */
[----:B------:R-:W-:Y:S01]  /*0800*/  LOP3.LUT R49, R49, 0xffbfffff, RZ, 0xc0, !PT ;  /* 0xffbfffff31317812 */ /* 0x000fe200078ec0ff */
[----:B------:R-:W-:-:S03]  /*0810*/  @!P4 IMAD.WIDE.U32 R12, R5, R12, R14 ;  /* 0x0000000c050cc225 */ /* 0x000fc600078e000e */
[----:B------:R-:W-:Y:S02]  /*0820*/  @P6 LOP3.LUT R49, R49, 0x400000, RZ, 0xfc, !PT ;  /* 0x0040000031316812 */ /* 0x000fe400078efcff */
[----:B------:R-:W-:Y:S01]  /*0830*/  IADD3 R0, PT, PT, R4, 0x50, RZ ;  /* 0x0000005004007810 */ /* 0x000fe20007ffe0ff */
[----:B------:R-:W1:Y:S01]  /*0840*/  @!P3 LDC.64 R42, c[0x0][0x3a0] ;  /* 0x0000e800ff2abb82 */ /* 0x000e620000000a00 */
[----:B------:R-:W-:Y:S01]  /*0850*/  @!P4 IADD3 R5, PT, PT, R13, R11, RZ ;  /* 0x0000000b0d05c210 */ /* 0x000fe20007ffe0ff */
[----:B--2---:R-:W-:Y:S01]  /*0860*/  @!P3 IMAD R11, R27, R2, RZ ;  /* 0x000000021b0bb224 */ /* 0x004fe200078e02ff */
[----:B------:R-:W-:Y:S02]  /*0870*/  LOP3.LUT R49, R49, 0xffdfffff, RZ, 0xc0, !PT ;  /* 0xffdfffff31317812 */ /* 0x000fe400078ec0ff */
[C---:B------:R-:W-:Y:S02]  /*0880*/  @!P4 SHF.L.U32 R27, R12.reuse, 0x1, RZ ;  /* 0x000000010c1bc819 */ /* 0x040fe400000006ff */
[----:B------:R-:W-:Y:S01]  /*0890*/  @!P4 SHF.L.U64.HI R26, R12, 0x1, R5 ;  /* 0x000000010c1ac819 */ /* 0x000fe20000010205 */
[----:B------:R-:W2:Y:S01]  /*08a0*/  @!P3 LDC.64 R14, c[0x0][0x398] ;  /* 0x0000e600ff0ebb82 */ /* 0x000ea20000000a00 */
[----:B------:R-:W-:-:S02]  /*08b0*/  ISETP.GE.U32.AND P2, PT, R0, UR16, PT ;  /* 0x0000001000007c0c */ /* 0x000fc4000bf46070 */
[----:B------:R-:W-:Y:S02]  /*08c0*/  SHF.R.S32.HI R5, RZ, 0x1f, R0 ;  /* 0x0000001fff057819 */ /* 0x000fe40000011400 */
[----:B------:R-:W-:Y:S02]  /*08d0*/  @P5 LOP3.LUT R49, R49, 0x200000, RZ, 0xfc, !PT ;  /* 0x0020000031315812 */ /* 0x000fe400078efcff */
[----:B------:R-:W-:Y:S02]  /*08e0*/  @!P4 IADD3 R18, P1, PT, R27, R18, RZ ;  /* 0x000000121b12c210 */ /* 0x000fe40007f3e0ff */
[----:B------:R-:W-:Y:S02]  /*08f0*/  ISETP.GE.AND.EX P4, PT, R5, UR17, PT, P2 ;  /* 0x0000001105007c0c */ /* 0x000fe4000bf86320 */
[----:B------:R-:W-:Y:S02]  /*0900*/  LOP3.LUT P2, RZ, R49, 0x1000000, RZ, 0xc0, !PT ;  /* 0x0100000031ff7812 */ /* 0x000fe4000784c0ff */
[----:B------:R-:W-:-:S02]  /*0910*/  @!P3 MOV R12, R6 ;  /* 0x00000006000cb202 */ /* 0x000fc40000000f00 */
[----:B------:R-:W-:Y:S01]  /*0920*/  @!P3 MOV R13, R9 ;  /* 0x00000009000db202 */ /* 0x000fe20000000f00 */
[C---:B------:R-:W-:Y:S02]  /*0930*/  @!P3 IMAD R29, R10.reuse, R3, R11 ;  /* 0x000000030a1db224 */ /* 0x040fe400078e020b */
[----:B------:R-:W-:Y:S02]  /*0940*/  @!P3 IMAD.WIDE.U32 R2, R10, R2, R12 ;  /* 0x000000020a02b225 */ /* 0x000fe400078e000c */
[----:B------:R-:W3:Y:S04]  /*0950*/  @!P5 LDC.64 R10, c[0x0][0x3f8] ;  /* 0x0000fe00ff0adb82 */ /* 0x000ee80000000a00 */
[----:B------:R-:W-:Y:S02]  /*0960*/  @!P2 IADD3.X R19, PT, PT, R26, R19, RZ, P1, !PT ;  /* 0x000000131a13a210 */ /* 0x000fe40000ffe4ff */
[----:B----4-:R-:W-:-:S02]  /*0970*/  @!P2 IADD3 R44, P1, PT, R27, R44, RZ ;  /* 0x0000002c1b2ca210 */ /* 0x010fc40007f3e0ff */
[----:B------:R-:W-:Y:S02]  /*0980*/  @!P3 IADD3 R3, PT, PT, R3, R29, RZ ;  /* 0x0000001d0303b210 */ /* 0x000fe40007ffe0ff */
[----:B------:R-:W-:Y:S01]  /*0990*/  @!P3 SHF.L.U32 R27, R2, 0x1, RZ ;  /* 0x00000001021bb819 */ /* 0x000fe200000006ff */
[----:B0-----:R-:W-:Y:S01]  /*09a0*/  @!P6 IMAD R25, R25, R16, RZ ;  /* 0x000000101919e224 */ /* 0x001fe200078e02ff */
[----:B------:R-:W-:Y:S01]  /*09b0*/  @!P2 IADD3.X R45, PT, PT, R26, R45, RZ, P1, !PT ;  /* 0x0000002d1a2da210 */ /* 0x000fe20000ffe4ff */
[----:B------:R-:W0:Y:S01]  /*09c0*/  @!P6 LDC.64 R12, c[0x0][0x398] ;  /* 0x0000e600ff0ceb82 */ /* 0x000e220000000a00 */
[----:B------:R-:W-:Y:S02]  /*09d0*/  @!P3 SHF.L.U64.HI R28, R2, 0x1, R3 ;  /* 0x00000001021cb819 */ /* 0x000fe40000010203 */
[----:B-1----:R-:W-:Y:S02]  /*09e0*/  @!P3 IADD3 R42, P1, PT, R27, R42, RZ ;  /* 0x0000002a1b2ab210 */ /* 0x002fe40007f3e0ff */
[----:B------:R-:W-:-:S02]  /*09f0*/  @!P6 MOV R26, R6 ;  /* 0x00000006001ae202 */ /* 0x000fc40000000f00 */
[----:B------:R-:W-:Y:S01]  /*0a00*/  @!P3 IADD3.X R43, PT, PT, R28, R43, RZ, P1, !PT ;  /* 0x0000002b1c2bb210 */ /* 0x000fe20000ffe4ff */
[----:B------:R-:W1:Y:S01]  /*0a10*/  @!P4 LDC.64 R2, c[0x0][0x3f8] ;  /* 0x0000fe00ff02cb82 */ /* 0x000e620000000a00 */
[----:B--2---:R-:W-:Y:S02]  /*0a20*/  @!P3 IADD3 R14, P1, PT, R27, R14, RZ ;  /* 0x0000000e1b0eb210 */ /* 0x004fe40007f3e0ff */
[----:B------:R-:W-:Y:S01]  /*0a30*/  @!P6 MOV R27, R9 ;  /* 0x00000009001be202 */ /* 0x000fe20000000f00 */
[C---:B------:R-:W-:Y:S02]  /*0a40*/  @!P6 IMAD R17, R24.reuse, R17, R25 ;  /* 0x000000111811e224 */ /* 0x040fe400078e0219 */
[----:B------:R-:W-:Y:S02]  /*0a50*/  @!P6 IMAD.WIDE.U32 R24, R24, R16, R26 ;  /* 0x000000101818e225 */ /* 0x000fe400078e001a */
[----:B------:R-:W2:Y:S03]  /*0a60*/  @!P4 LDC.64 R34, c[0x0][0x3a0] ;  /* 0x0000e800ff22cb82 */ /* 0x000ea60000000a00 */
[----:B------:R-:W-:Y:S01]  /*0a70*/  @!P6 IADD3 R25, PT, PT, R25, R17, RZ ;  /* 0x000000111919e210 */ /* 0x000fe20007ffe0ff */
[----:B---3--:R-:W-:Y:S01]  /*0a80*/  @!P5 IMAD R27, R21, R10, RZ ;  /* 0x0000000a151bd224 */ /* 0x008fe200078e02ff */
[----:B------:R-:W-:-:S02]  /*0a90*/  @!P6 SHF.L.U32 R21, R24, 0x1, RZ ;  /* 0x000000011815e819 */ /* 0x000fc400000006ff */
[----:B------:R-:W-:Y:S01]  /*0aa0*/  @!P6 SHF.L.U64.HI R26, R24, 0x1, R25 ;  /* 0x00000001181ae819 */ /* 0x000fe20000010219 */
[----:B------:R-:W3:Y:S01]  /*0ab0*/  @!P5 LDC.64 R16, c[0x0][0x398] ;  /* 0x0000e600ff10db82 */ /* 0x000ee20000000a00 */
[----:B------:R-:W-:Y:S02]  /*0ac0*/  @!P5 MOV R24, R6 ;  /* 0x000000060018d202 */ /* 0x000fe40000000f00 */
[----:B------:R-:W-:Y:S01]  /*0ad0*/  @!P5 MOV R25, R9 ;  /* 0x000000090019d202 */ /* 0x000fe20000000f00 */
[----:B------:R-:W-:Y:S01]  /*0ae0*/  @!P5 IMAD R27, R20, R11, R27 ;  /* 0x0000000b141bd224 */ /* 0x000fe200078e021b */
[----:B------:R-:W-:Y:S02]  /*0af0*/  @!P3 IADD3.X R15, PT, PT, R28, R15, RZ, P1, !PT ;  /* 0x0000000f1c0fb210 */ /* 0x000fe40000ffe4ff */
[----:B------:R-:W-:Y:S01]  /*0b00*/  @!P6 IADD3 R40, P1, PT, R21, R40, RZ ;  /* 0x000000281528e210 */ /* 0x000fe20007f3e0ff */
[----:B------:R-:W-:-:S03]  /*0b10*/  @!P5 IMAD.WIDE.U32 R10, R20, R10, R24 ;  /* 0x0000000a140ad225 */ /* 0x000fc600078e0018 */
[----:B------:R-:W-:Y:S02]  /*0b20*/  @!P6 IADD3.X R41, PT, PT, R26, R41, RZ, P1, !PT ;  /* 0x000000291a29e210 */ /* 0x000fe40000ffe4ff */
[----:B0-----:R-:W-:Y:S02]  /*0b30*/  @!P6 IADD3 R12, P1, PT, R21, R12, RZ ;  /* 0x0000000c150ce210 */ /* 0x001fe40007f3e0ff */
[----:B------:R-:W-:Y:S01]  /*0b40*/  @!P5 IADD3 R11, PT, PT, R11, R27, RZ ;  /* 0x0000001b0b0bd210 */ /* 0x000fe20007ffe0ff */
[----:B------:R-:W0:Y:S01]  /*0b50*/  @!P4 LDC.64 R20, c[0x0][0x398] ;  /* 0x0000e600ff14cb82 */ /* 0x000e220000000a00 */
[----:B-1----:R-:W-:Y:S01]  /*0b60*/  @!P4 IMAD R25, R5, R2, RZ ;  /* 0x000000020519c224 */ /* 0x002fe200078e02ff */
[C---:B------:R-:W-:Y:S02]  /*0b70*/  @!P5 SHF.L.U32 R5, R10.reuse, 0x1, RZ ;  /* 0x000000010a05d819 */ /* 0x040fe400000006ff */
[----:B------:R-:W-:Y:S02]  /*0b80*/  @!P5 SHF.L.U64.HI R24, R10, 0x1, R11 ;  /* 0x000000010a18d819 */ /* 0x000fe4000001020b */
[----:B------:R-:W-:-:S02]  /*0b90*/  @!P4 MOV R10, R6 ;  /* 0x00000006000ac202 */ /* 0x000fc40000000f00 */
[----:B------:R-:W-:Y:S01]  /*0ba0*/  @!P4 MOV R11, R9 ;  /* 0x00000009000bc202 */ /* 0x000fe20000000f00 */
[----:B------:R-:W-:Y:S01]  /*0bb0*/  @!P4 IMAD R25, R0, R3, R25 ;  /* 0x000000030019c224 */ /* 0x000fe200078e0219 */
[----:B------:R-:W-:Y:S02]  /*0bc0*/  @!P6 IADD3.X R13, PT, PT, R26, R13, RZ, P1, !PT ;  /* 0x0000000d1a0de210 */ /* 0x000fe40000ffe4ff */
[----:B------:R-:W-:Y:S01]  /*0bd0*/  @!P5 IADD3 R38, P1, PT, R5, R38, RZ ;  /* 0x000000260526d210 */ /* 0x000fe20007f3e0ff */
[----:B------:R-:W-:-:S03]  /*0be0*/  @!P4 IMAD.WIDE.U32 R2, R0, R2, R10 ;  /* 0x000000020002c225 */ /* 0x000fc600078e000a */
[----:B------:R-:W-:Y:S02]  /*0bf0*/  @!P5 IADD3.X R39, PT, PT, R24, R39, RZ, P1, !PT ;  /* 0x000000271827d210 */ /* 0x000fe40000ffe4ff */
[----:B---3--:R-:W-:Y:S02]  /*0c00*/  @!P5 IADD3 R16, P1, PT, R5, R16, RZ ;  /* 0x000000100510d210 */ /* 0x008fe40007f3e0ff */
[----:B------:R-:W-:Y:S02]  /*0c10*/  @!P4 IADD3 R5, PT, PT, R3, R25, RZ ;  /* 0x000000190305c210 */ /* 0x000fe40007ffe0ff */
[----:B------:R-:W-:Y:S02]  /*0c20*/  @!P4 SHF.L.U32 R3, R2, 0x1, RZ ;  /* 0x000000010203c819 */ /* 0x000fe400000006ff */
[----:B------:R-:W-:Y:S02]  /*0c30*/  @!P5 IADD3.X R17, PT, PT, R24, R17, RZ, P1, !PT ;  /* 0x000000111811d210 */ /* 0x000fe40000ffe4ff */
[----:B------:R-:W-:-:S02]  /*0c40*/  @!P4 SHF.L.U64.HI R2, R2, 0x1, R5 ;  /* 0x000000010202c819 */ /* 0x000fc40000010205 */
[C---:B--2---:R-:W-:Y:S02]  /*0c50*/  @!P4 IADD3 R34, P1, PT, R3.reuse, R34, RZ ;  /* 0x000000220322c210 */ /* 0x044fe40007f3e0ff */
[----:B------:R-:W-:Y:S02]  /*0c60*/  IADD3 R5, PT, PT, R4, 0x60, RZ ;  /* 0x0000006004057810 */ /* 0x000fe40007ffe0ff */
[C---:B------:R-:W-:Y:S02]  /*0c70*/  @!P4 IADD3.X R35, PT, PT, R2.reuse, R35, RZ, P1, !PT ;  /* 0x000000230223c210 */ /* 0x040fe40000ffe4ff */
[----:B0-----:R-:W-:Y:S02]  /*0c80*/  @!P4 IADD3 R20, P1, PT, R3, R20, RZ ;  /* 0x000000140314c210 */ /* 0x001fe40007f3e0ff */
[----:B------:R-:W-:Y:S02]  /*0c90*/  SHF.R.S32.HI R3, RZ, 0x1f, R5 ;  /* 0x0000001fff037819 */ /* 0x000fe40000011405 */
[----:B------:R-:W-:-:S02]  /*0ca0*/  @!P4 IADD3.X R21, PT, PT, R2, R21, RZ, P1, !PT ;  /* 0x000000150215c210 */ /* 0x000fc40000ffe4ff */
[----:B------:R-:W-:-:S04]  /*0cb0*/  ISETP.GE.U32.AND P1, PT, R5, UR16, PT ;  /* 0x0000001005007c0c */ /* 0x000fc8000bf26070 */
[----:B------:R-:W-:-:S13]  /*0cc0*/  ISETP.GE.AND.EX P2, PT, R3, UR17, PT, P1 ;  /* 0x0000001103007c0c */ /* 0x000fda000bf46310 */
[----:B------:R-:W0:Y:S01]  /*0cd0*/  @!P2 LDC.64 R10, c[0x0][0x3f8] ;  /* 0x0000fe00ff0aab82 */ /* 0x000e220000000a00 */
[----:B------:R-:W-:-:S07]  /*0ce0*/  @!P2 MOV R2, R6 ;  /* 0x000000060002a202 */ /* 0x000fce0000000f00 */
[----:B------:R-:W1:Y:S01]  /*0cf0*/  @!P2 LDC.64 R32, c[0x0][0x3a0] ;  /* 0x0000e800ff20ab82 */ /* 0x000e620000000a00 */
[----:B0-----:R-:W-:Y:S01]  /*0d00*/  @!P2 IMAD R0, R3, R10, RZ ;  /* 0x0000000a0300a224 */ /* 0x001fe200078e02ff */
[----:B------:R-:W-:-:S03]  /*0d10*/  @!P2 MOV R3, R9 ;  /* 0x000000090003a202 */ /* 0x000fc60000000f00 */
[C---:B------:R-:W-:Y:S02]  /*0d20*/  @!P2 IMAD R11, R5.reuse, R11, R0 ;  /* 0x0000000b050ba224 */ /* 0x040fe400078e0200 */
[----:B------:R-:W-:-:S05]  /*0d30*/  @!P2 IMAD.WIDE.U32 R2, R5, R10, R2 ;  /* 0x0000000a0502a225 */ /* 0x000fca00078e0002 */
[----:B------:R-:W-:Y:S02]  /*0d40*/  @!P2 IADD3 R3, PT, PT, R3, R11, RZ ;  /* 0x0000000b0303a210 */ /* 0x000fe40007ffe0ff */
[----:B------:R-:W0:Y:S01]  /*0d50*/  @!P2 LDC.64 R10, c[0x0][0x398] ;  /* 0x0000e600ff0aab82 */ /* 0x000e220000000a00 */
[C---:B------:R-:W-:Y:S02]  /*0d60*/  @!P2 SHF.L.U32 R31, R2.reuse, 0x1, RZ ;  /* 0x00000001021fa819 */ /* 0x040fe400000006ff */
[----:B------:R-:W-:Y:S02]  /*0d70*/  @!P2 SHF.L.U64.HI R2, R2, 0x1, R3 ;  /* 0x000000010202a819 */ /* 0x000fe40000010203 */
[----:B-1----:R-:W-:Y:S02]  /*0d80*/  @!P2 IADD3 R32, P1, PT, R31, R32, RZ ;  /* 0x000000201f20a210 */ /* 0x002fe40007f3e0ff */
[----:B------:R-:W-:Y:S02]  /*0d90*/  LOP3.LUT R49, R49, 0xffefffff, RZ, 0xc0, !PT ;  /* 0xffefffff31317812 */ /* 0x000fe400078ec0ff */
[----:B------:R-:W-:-:S02]  /*0da0*/  @!P2 IADD3.X R33, PT, PT, R2, R33, RZ, P1, !PT ;  /* 0x000000210221a210 */ /* 0x000fc40000ffe4ff */
        /* <DEDUP_REMOVED lines=9> */
[----:B------:R-:W0:Y:S01]  /*0e40*/  @!P2 LDC.64 R2, c[0x0][0x3f8] ;  /* 0x0000fe00ff02ab82 */ /* 0x000e220000000a00 */
[----:B------:R-:W-:-:S07]  /*0e50*/  @!P2 MOV R10, R6 ;  /* 0x00000006000aa202 */ /* 0x000fce0000000f00 */
[----:B------:R-:W1:Y:S01]  /*0e60*/  @!P2 LDC.64 R28, c[0x0][0x3a0] ;  /* 0x0000e800ff1cab82 */ /* 0x000e620000000a00 */
[----:B0-----:R-:W-:Y:S01]  /*0e70*/  @!P2 IMAD R0, R11, R2, RZ ;  /* 0x000000020b00a224 */ /* 0x001fe200078e02ff */
[----:B------:R-:W-:-:S03]  /*0e80*/  @!P2 MOV R11, R9 ;  /* 0x00000009000ba202 */ /* 0x000fc60000000f00 */
[C---:B------:R-:W-:Y:S02]  /*0e90*/  @!P2 IMAD R25, R5.reuse, R3, R0 ;  /* 0x000000030519a224 */ /* 0x040fe400078e0200 */
[----:B------:R-:W-:Y:S02]  /*0ea0*/  @!P2 IMAD.WIDE.U32 R2, R5, R2, R10 ;  /* 0x000000020502a225 */ /* 0x000fe400078e000a */
[----:B------:R-:W0:Y:S03]  /*0eb0*/  @!P2 LDC.64 R10, c[0x0][0x398] ;  /* 0x0000e600ff0aab82 */ /* 0x000e260000000a00 */
[----:B------:R-:W-:Y:S02]  /*0ec0*/  @!P2 IADD3 R3, PT, PT, R3, R25, RZ ;  /* 0x000000190303a210 */ /* 0x000fe40007ffe0ff */
[C---:B------:R-:W-:Y:S02]  /*0ed0*/  @!P2 SHF.L.U32 R27, R2.reuse, 0x1, RZ ;  /* 0x00000001021ba819 */ /* 0x040fe400000006ff */
[----:B------:R-:W-:-:S02]  /*0ee0*/  @!P2 SHF.L.U64.HI R2, R2, 0x1, R3 ;  /* 0x000000010202a819 */ /* 0x000fc40000010203 */
[----:B-1----:R-:W-:Y:S02]  /*0ef0*/  @!P2 IADD3 R28, P1, PT, R27, R28, RZ ;  /* 0x0000001c1b1ca210 */ /* 0x002fe40007f3e0ff */
[----:B------:R-:W-:Y:S02]  /*0f00*/  IADD3 R5, PT, PT, R4, 0x80, RZ ;  /* 0x0000008004057810 */ /* 0x000fe40007ffe0ff */
        /* <DEDUP_REMOVED lines=23> */
[----:B0-----:R-:W-:Y:S02]  /*1080*/  @!P2 IADD3 R2, P1, PT, R5, R2, RZ ;  /* 0x000000020502a210 */ /* 0x001fe40007f3e0ff */
[----:B------:R-:W-:Y:S02]  /*1090*/  IADD3 R5, PT, PT, R4, 0x90, RZ ;  /* 0x0000009004057810 */ /* 0x000fe40007ffe0ff */
[----:B------:R-:W-:Y:S02]  /*10a0*/  @!P2 IADD3.X R3, PT, PT, R24, R3, RZ, P1, !PT ;  /* 0x000000031803a210 */ /* 0x000fe40000ffe4ff */
[----:B------:R-:W-:Y:S02]  /*10b0*/  SHF.R.S32.HI R37, RZ, 0x1f, R5 ;  /* 0x0000001fff257819 */ /* 0x000fe40000011405 */
[----:B------:R-:W-:-:S04]  /*10c0*/  ISETP.GE.U32.AND P1, PT, R5, UR16, PT ;  /* 0x0000001005007c0c */ /* 0x000fc8000bf26070 */
[----:B------:R-:W-:-:S13]  /*10d0*/  ISETP.GE.AND.EX P2, PT, R37, UR17, PT, P1 ;  /* 0x0000001125007c0c */ /* 0x000fda000bf46310 */
[----:B------:R-:W0:Y:S08]  /*10e0*/  @!P2 LDC.64 R50, c[0x0][0x3f8] ;  /* 0x0000fe00ff32ab82 */ /* 0x000e300000000a00 */
[----:B------:R-:W1:Y:S01]  /*10f0*/  @!P2 LDC.64 R24, c[0x0][0x3a0] ;  /* 0x0000e800ff18ab82 */ /* 0x000e620000000a00 */
[----:B------:R-:W-:Y:S02]  /*1100*/  @!P2 MOV R52, R6 ;  /* 0x000000060034a202 */ /* 0x000fe40000000f00 */
[----:B------:R-:W-:Y:S01]  /*1110*/  @!P2 MOV R53, R9 ;  /* 0x000000090035a202 */ /* 0x000fe20000000f00 */
[----:B------:R1:W-:Y:S01]  /*1120*/  STL.64 [R1+0x488], R46 ;  /* 0x0004882e01007387 */ /* 0x0003e20000100a00 */
[----:B0-----:R-:W-:-:S02]  /*1130*/  @!P2 IMAD R0, R37, R50, RZ ;  /* 0x000000322500a224 */ /* 0x001fc400078e02ff */
[----:B------:R-:W-:-:S04]  /*1140*/  @!P2 IMAD.WIDE.U32 R52, R5, R50, R52 ;  /* 0x000000320534a225 */ /* 0x000fc800078e0034 */
[----:B------:R-:W-:Y:S01]  /*1150*/  @!P2 IMAD R37, R5, R51, R0 ;  /* 0x000000330525a224 */ /* 0x000fe200078e0200 */
[----:B------:R-:W-:-:S04]  /*1160*/  @!P2 SHF.L.U32 R5, R52, 0x1, RZ ;  /* 0x000000013405a819 */ /* 0x000fc800000006ff */
[----:B------:R-:W-:Y:S02]  /*1170*/  @!P2 IADD3 R37, PT, PT, R53, R37, RZ ;  /* 0x000000253525a210 */ /* 0x000fe40007ffe0ff */
[----:B-1----:R-:W-:Y:S02]  /*1180*/  @!P2 IADD3 R46, P1, PT, R5, R24, RZ ;  /* 0x00000018052ea210 */ /* 0x002fe40007f3e0ff */
[----:B------:R-:W-:-:S04]  /*1190*/  @!P2 SHF.L.U64.HI R0, R52, 0x1, R37 ;  /* 0x000000013400a819 */ /* 0x000fc80000010225 */
[----:B------:R-:W-:Y:S02]  /*11a0*/  @!P2 IADD3.X R47, PT, PT, R0, R25, RZ, P1, !PT ;  /* 0x00000019002fa210 */ /* 0x000fe40000ffe4ff */
[----:B------:R-:W0:Y:S01]  /*11b0*/  @!P2 LDC.64 R24, c[0x0][0x398] ;  /* 0x0000e600ff18ab82 */ /* 0x000e220000000a00 */
[----:B------:R0:W-:Y:S01]  /*11c0*/  STL.64 [R1+0x480], R18 ;  /* 0x0004801201007387 */ /* 0x0001e20000100a00 */
[----:B------:R-:W-:-:S03]  /*11d0*/  LOP3.LUT R49, R49, 0xfffeffff, RZ, 0xc0, !PT ;  /* 0xfffeffff31317812 */ /* 0x000fc600078ec0ff */
[----:B------:R1:W-:Y:S01]  /*11e0*/  @!P2 STL.64 [R1+0x128], R46 ;  /* 0x0001282e0100a387 */ /* 0x0003e20000100a00 */
[----:B------:R-:W-:Y:S02]  /*11f0*/  @P2 LOP3.LUT R49, R49, 0x10000, RZ, 0xfc, !PT ;  /* 0x0001000031312812 */ /* 0x000fe400078efcff */
[----:B0-----:R-:W-:-:S04]  /*1200*/  @!P2 IADD3 R18, P1, PT, R5, R24, RZ ;  /* 0x000000180512a210 */ /* 0x001fc80007f3e0ff */
[----:B------:R-:W-:Y:S02]  /*1210*/  @!P2 IADD3.X R19, PT, PT, R0, R25, RZ, P1, !PT ;  /* 0x000000190013a210 */ /* 0x000fe40000ffe4ff */
[----:B------:R-:W-:-:S04]  /*1220*/  IADD3 R0, PT, PT, R4, 0xa0, RZ ;  /* 0x000000a004007810 */ /* 0x000fc80007ffe0ff */
[----:B------:R-:W-:Y:S02]  /*1230*/  SHF.R.S32.HI R5, RZ, 0x1f, R0 ;  /* 0x0000001fff057819 */ /* 0x000fe40000011400 */
[----:B------:R-:W-:Y:S01]  /*1240*/  ISETP.GE.U32.AND P1, PT, R0, UR16, PT ;  /* 0x0000001000007c0c */ /* 0x000fe2000bf26070 */
[----:B------:R-:W-:Y:S03]  /*1250*/  @!P2 STL.64 [R1+0x2e8], R18 ;  /* 0x0002e8120100a387 */ /* 0x000fe60000100a00 */
[----:B------:R-:W-:-:S13]  /*1260*/  ISETP.GE.AND.EX P2, PT, R5, UR17, PT, P1 ;  /* 0x0000001105007c0c */ /* 0x000fda000bf46310 */
[----:B------:R-:W0:Y:S01]  /*1270*/  @!P2 LDC.64 R24, c[0x0][0x3f8] ;  /* 0x0000fe00ff18ab82 */ /* 0x000e220000000a00 */
[----:B------:R-:W-:Y:S02]  /*1280*/  @!P2 MOV R52, R6 ;  /* 0x000000060034a202 */ /* 0x000fe40000000f00 */
[----:B------:R-:W-:-:S05]  /*1290*/  @!P2 MOV R53, R9 ;  /* 0x000000090035a202 */ /* 0x000fca0000000f00 */
[----:B------:R-:W1:Y:S01]  /*12a0*/  @!P2 LDC.64 R50, c[0x0][0x3a0] ;  /* 0x0000e800ff32ab82 */ /* 0x000e620000000a00 */
[-C--:B0-----:R-:W-:Y:S02]  /*12b0*/  @!P2 IMAD R5, R5, R24.reuse, RZ ;  /* 0x000000180505a224 */ /* 0x081fe400078e02ff */
[----:B------:R-:W-:-:S04]  /*12c0*/  @!P2 IMAD.WIDE.U32 R52, R0, R24, R52 ;  /* 0x000000180034a225 */ /* 0x000fc800078e0034 */
[----:B------:R-:W-:Y:S01]  /*12d0*/  @!P2 IMAD R25, R0, R25, R5 ;  /* 0x000000190019a224 */ /* 0x000fe200078e0205 */
[----:B------:R-:W-:-:S04]  /*12e0*/  @!P2 SHF.L.U32 R0, R52, 0x1, RZ ;  /* 0x000000013400a819 */ /* 0x000fc800000006ff */
[----:B------:R-:W-:-:S04]  /*12f0*/  @!P2 IADD3 R25, PT, PT, R53, R25, RZ ;  /* 0x000000193519a210 */ /* 0x000fc80007ffe0ff */
[----:B------:R-:W-:Y:S02]  /*1300*/  @!P2 SHF.L.U64.HI R52, R52, 0x1, R25 ;  /* 0x000000013434a819 */ /* 0x000fe40000010219 */
[----:B------:R-:W0:Y:S01]  /*1310*/  @!P2 LDC.64 R24, c[0x0][0x398] ;  /* 0x0000e600ff18ab82 */ /* 0x000e220000000a00 */
[----:B-1----:R-:W-:Y:S01]  /*1320*/  @!P2 IADD3 R46, P1, PT, R0, R50, RZ ;  /* 0x00000032002ea210 */ /* 0x002fe20007f3e0ff */
[----:B------:R0:W-:Y:S03]  /*1330*/  STL.64 [R1+0x490], R22 ;  /* 0x0004901601007387 */ /* 0x0001e60000100a00 */
        /* <DEDUP_REMOVED lines=33> */
[----:B------:R-:W-:Y:S02]  /*1550*/  @!P2 MOV R52, R6 ;  /* 0x000000060034a202 */ /* 0x000fe40000000f00 */
[----:B------:R-:W-:-:S05]  /*1560*/  @!P2 MOV R53, R9 ;  /* 0x000000090035a202 */ /* 0x000fca0000000f00 */
[----:B------:R-:W0:Y:S01]  /*1570*/  @!P2 LDC.64 R50, c[0x0][0x3a0] ;  /* 0x0000e800ff32ab82 */ /* 0x000e220000000a00 */
[-C--:B-1----:R-:W-:Y:S02]  /*1580*/  @!P2 IMAD R5, R5, R24.reuse, RZ ;  /* 0x000000180505a224 */ /* 0x082fe400078e02ff */
[----:B------:R-:W-:-:S04]  /*1590*/  @!P2 IMAD.WIDE.U32 R52, R0, R24, R52 ;  /* 0x000000180034a225 */ /* 0x000fc800078e0034 */
[----:B------:R-:W-:Y:S01]  /*15a0*/  @!P2 IMAD R25, R0, R25, R5 ;  /* 0x000000190019a224 */ /* 0x000fe200078e0205 */
[----:B------:R-:W-:-:S04]  /*15b0*/  @!P2 SHF.L.U32 R0, R52, 0x1, RZ ;  /* 0x000000013400a819 */ /* 0x000fc800000006ff */
[----:B------:R-:W-:-:S04]  /*15c0*/  @!P2 IADD3 R25, PT, PT, R53, R25, RZ ;  /* 0x000000193519a210 */ /* 0x000fc80007ffe0ff */
        /* <DEDUP_REMOVED lines=16> */
[----:B------:R-:W-:Y:S02]  /*16d0*/  @!P2 MOV R52, R6 ;  /* 0x000000060034a202 */ /* 0x000fe40000000f00 */
[----:B------:R-:W-:Y:S01]  /*16e0*/  @!P2 MOV R53, R9 ;  /* 0x000000090035a202 */ /* 0x000fe20000000f00 */
[----:B-1----:R-:W-:-:S02]  /*16f0*/  @!P2 IMAD R5, R5, R50, RZ ;  /* 0x000000320505a224 */ /* 0x002fc400078e02ff */
[----:B------:R-:W-:-:S04]  /*1700*/  @!P2 IMAD.WIDE.U32 R52, R0, R50, R52 ;  /* 0x000000320034a225 */ /* 0x000fc800078e0034 */
[----:B------:R-:W-:Y:S01]  /*1710*/  @!P2 IMAD R51, R0, R51, R5 ;  /* 0x000000330033a224 */ /* 0x000fe200078e0205 */
[----:B------:R-:W-:-:S04]  /*1720*/  @!P2 SHF.L.U32 R5, R52, 0x1, RZ ;  /* 0x000000013405a819 */ /* 0x000fc800000006ff */
[----:B------:R-:W-:Y:S02]  /*1730*/  @!P2 IADD3 R0, PT, PT, R53, R51, RZ ;  /* 0x000000333500a210 */ /* 0x000fe40007ffe0ff */
[----:B0-----:R-:W-:Y:S02]  /*1740*/  @!P2 IADD3 R44, P1, PT, R5, R24, RZ ;  /* 0x00000018052ca210 */ /* 0x001fe40007f3e0ff */
[----:B------:R-:W-:-:S04]  /*1750*/  @!P2 SHF.L.U64.HI R0, R52, 0x1, R0 ;  /* 0x000000013400a819 */ /* 0x000fc80000010200 */
        /* <DEDUP_REMOVED lines=278> */
[----:B------:R1:W-:Y:S02]  /*28c0*/  @!P2 STL.64 [R1+0x1f8], R44 ;  /* 0x0001f82c0100a387 */ /* 0x0003e40000100a00 */
[----:B-1----:R-:W-:Y:S02]  /*28d0*/  @!P2 IADD3 R44, P1, PT, R0, R24, RZ ;  /* 0x00000018002ca210 */ /* 0x002fe40007f3e0ff */
[----:B------:R-:W-:Y:S02]  /*28e0*/  IADD3 R0, PT, PT, R4, 0x1a0, RZ ;  /* 0x000001a004007810 */ /* 0x000fe40007ffe0ff */
[----:B------:R-:W-:Y:S02]  /*28f0*/  @!P2 IADD3.X R45, PT, PT, R52, R25, RZ, P1, !PT ;  /* 0x00000019342da210 */ /* 0x000fe40000ffe4ff */
[----:B------:R-:W-:Y:S02]  /*2900*/  SHF.R.S32.HI R5, RZ, 0x1f, R0 ;  /* 0x0000001fff057819 */ /* 0x000fe40000011400 */
[----:B------:R-:W-:-:S04]  /*2910*/  ISETP.GE.U32.AND P1, PT, R0, UR16, PT ;  /* 0x0000001000007c0c */ /* 0x000fc8000bf26070 */
        /* <DEDUP_REMOVED lines=12> */
[----:B------:R-:W-:Y:S01]  /*29e0*/  LOP3.LUT R49, R49, 0xfffffffe, RZ, 0xc0, !PT ;  /* 0xfffffffe31317812 */ /* 0x000fe200078ec0ff */
[----:B------:R1:W-:Y:S03]  /*29f0*/  @!P2 STL.64 [R1+0x1f0], R44 ;  /* 0x0001f02c0100a387 */ /* 0x0003e60000100a00 */
[----:B------:R-:W-:Y:S02]  /*2a00*/  @P2 LOP3.LUT R49, R49, 0x1, RZ, 0xfc, !PT ;  /* 0x0000000131312812 */ /* 0x000fe400078efcff */
        /* <DEDUP_REMOVED lines=83> */
[----:B------:R-:W-:-:S05]  /*2f40*/  @!P5 IADD3.X R25, PT, PT, R52, R51, RZ, P6, !PT ;  /* 0x000000333419d210 */ /* 0x000fca00037fe4ff */
[----:B------:R0:W-:Y:S02]  /*2f50*/  @!P5 STL.64 [R1+0x1a0], R24 ;  /* 0x0001a0180100d387 */ /* 0x0001e40000100a00 */
[----:B0-----:R-:W0:Y:S02]  /*2f60*/  @!P5 LDC.64 R24, c[0x0][0x398] ;  /* 0x0000e600ff18db82 */ /* 0x001e240000000a00 */
[----:B------:R-:W-:Y:S01]  /*2f70*/  STL [R1+0x388], R8 ;  /* 0x0003880801007387 */ /* 0x000fe20000100800 */
[----:B0-----:R-:W-:Y:S02]  /*2f80*/  @!P5 IADD3 R50, P6, PT, R0, R24, RZ ;  /* 0x000000180032d210 */ /* 0x001fe40007fde0ff */
[----:B------:R-:W-:Y:S02]  /*2f90*/  IADD3 R0, PT, PT, R4, 0x1f0, RZ ;  /* 0x000001f004007810 */ /* 0x000fe40007ffe0ff */
[----:B------:R-:W-:Y:S02]  /*2fa0*/  @!P5 IADD3.X R51, PT, PT, R52, R25, RZ, P6, !PT ;  /* 0x000000193433d210 */ /* 0x000fe400037fe4ff */
[----:B------:R-:W-:-:S02]  /*2fb0*/  SHF.R.S32.HI R5, RZ, 0x1f, R0 ;  /* 0x0000001fff057819 */ /* 0x000fc40000011400 */
[----:B------:R-:W-:-:S04]  /*2fc0*/  ISETP.GE.U32.AND P6, PT, R0, UR16, PT ;  /* 0x0000001000007c0c */ /* 0x000fc8000bfc6070 */
[----:B------:R-:W-:Y:S01]  /*2fd0*/  ISETP.GE.AND.EX P6, PT, R5, UR17, PT, P6 ;  /* 0x0000001105007c0c */ /* 0x000fe2000bfc6360 */
[----:B------:R-:W-:Y:S04]  /*2fe0*/  STL [R1+0x384], R9 ;  /* 0x0003840901007387 */ /* 0x000fe80000100800 */
[----:B------:R0:W-:Y:S08]  /*2ff0*/  STL.64 [R1+0x3a0], R8 ;  /* 0x0003a00801007387 */ /* 0x0001f00000100a00 */
[----:B------:R-:W-:Y:S01]  /*3000*/  @!P6 MOV R53, R9 ;  /* 0x000000090035e202 */ /* 0x000fe20000000f00 */
[----:B------:R-:W1:Y:S01]  /*3010*/  @!P6 LDC.64 R24, c[0x0][0x3f8] ;  /* 0x0000fe00ff18eb82 */ /* 0x000e620000000a00 */
[----:B0-----:R-:W-:-:S02]  /*3020*/  MOV R8, R22 ;  /* 0x0000001600087202 */ /* 0x001fc40000000f00 */
[----:B------:R-:W-:Y:S02]  /*3030*/  MOV R9, R23 ;  /* 0x0000001700097202 */ /* 0x000fe40000000f00 */
[----:B------:R-:W2:Y:S04]  /*3040*/  LDL.LU.64 R22, [R1+0x490] ;  /* 0x0004900001167983 */ /* 0x000ea80000300a00 */
[----:B------:R0:W-:Y:S01]  /*3050*/  @!P5 STL.64 [R1+0x198], R50 ;  /* 0x000198320100d387 */ /* 0x0001e20000100a00 */
[----:B------:R-:W-:Y:S01]  /*3060*/  LOP3.LUT R49, R49, 0x7fffffff, RZ, 0xc0, !PT ;  /* 0x7fffffff31317812 */ /* 0x000fe200078ec0ff */
[----:B0-----:R-:W0:Y:S01]  /*3070*/  @!P6 LDC.64 R50, c[0x0][0x3a0] ;  /* 0x0000e800ff32eb82 */ /* 0x001e220000000a00 */
[----:B------:R-:W-:Y:S01]  /*3080*/  @!P6 MOV R52, R6 ;  /* 0x000000060034e202 */ /* 0x000fe20000000f00 */
[----:B-1----:R-:W-:Y:S01]  /*3090*/  @!P6 IMAD R5, R5, R24, RZ ;  /* 0x000000180505e224 */ /* 0x002fe200078e02ff */
[----:B------:R-:W-:-:S03]  /*30a0*/  @P1 LOP3.LUT R49, R49, 0x80000000, RZ, 0xfc, !PT ;  /* 0x8000000031311812 */ /* 0x000fc600078efcff */
[C---:B------:R-:W-:Y:S02]  /*30b0*/  @!P6 IMAD R25, R0.reuse, R25, R5 ;  /* 0x000000190019e224 */ /* 0x040fe400078e0205 */
[----:B------:R-:W-:Y:S01]  /*30c0*/  @!P6 IMAD.WIDE.U32 R52, R0, R24, R52 ;  /* 0x000000180034e225 */ /* 0x000fe200078e0034 */
[C---:B------:R-:W-:Y:S01]  /*30d0*/  LOP3.LUT P1, RZ, R49.reuse, 0x1000000, RZ, 0xc0, !PT ;  /* 0x0100000031ff7812 */ /* 0x040fe2000782c0ff */
[----:B------:R1:W-:Y:S01]  /*30e0*/  STL.64 [R1+0x390], R6 ;  /* 0x0003900601007387 */ /* 0x0003e20000100a00 */
[----:B------:R-:W-:Y:S02]  /*30f0*/  LOP3.LUT R49, R49, 0xbfffffff, RZ, 0xc0, !PT ;  /* 0xbfffffff31317812 */ /* 0x000fe400078ec0ff */
[----:B------:R-:W-:Y:S02]  /*3100*/  @!P6 IADD3 R25, PT, PT, R53, R25, RZ ;  /* 0x000000193519e210 */ /* 0x000fe40007ffe0ff */
[----:B------:R-:W-:Y:S01]  /*3110*/  @!P6 SHF.L.U32 R0, R52, 0x1, RZ ;  /* 0x000000013400e819 */ /* 0x000fe200000006ff */
[----:B------:R3:W-:Y:S01]  /*3120*/  STL [R1+0x3a8], R7 ;  /* 0x0003a80701007387 */ /* 0x0007e20000100800 */
[----:B------:R-:W-:-:S02]  /*3130*/  @P2 LOP3.LUT R49, R49, 0x40000000, RZ, 0xfc, !PT ;  /* 0x4000000031312812 */ /* 0x000fc400078efcff */
[----:B-1----:R-:W-:Y:S02]  /*3140*/  MOV R6, R44 ;  /* 0x0000002c00067202 */ /* 0x002fe40000000f00 */
[----:B------:R-:W-:Y:S02]  /*3150*/  @!P6 SHF.L.U64.HI R52, R52, 0x1, R25 ;  /* 0x000000013434e819 */ /* 0x000fe40000010219 */
[----:B---3--:R-:W-:Y:S02]  /*3160*/  MOV R7, R45 ;  /* 0x0000002d00077202 */ /* 0x008fe40000000f00 */
[----:B------:R-:W-:Y:S01]  /*3170*/  MOV R24, R6 ;  /* 0x0000000600187202 */ /* 0x000fe20000000f00 */
[----:B------:R-:W3:Y:S01]  /*3180*/  LDL.LU.64 R44, [R1+0x498] ;  /* 0x00049800012c7983 */ /* 0x000ee20000300a00 */
[----:B0-----:R-:W-:Y:S02]  /*3190*/  @!P6 IADD3 R6, P2, PT, R0, R50, RZ ;  /* 0x000000320006e210 */ /* 0x001fe40007f5e0ff */
[----:B------:R-:W-:-:S02]  /*31a0*/  MOV R25, R7 ;  /* 0x0000000700197202 */ /* 0x000fc40000000f00 */
[----:B------:R-:W-:-:S05]  /*31b0*/  @!P6 IADD3.X R7, PT, PT, R52, R51, RZ, P2, !PT ;  /* 0x000000333407e210 */ /* 0x000fca00017fe4ff */
[----:B------:R-:W-:Y:S04]  /*31c0*/  STL [R1+0x3b0], R7 ;  /* 0x0003b00701007387 */ /* 0x000fe80000100800 */
[----:B------:R0:W-:Y:S02]  /*31d0*/  STL.64 [R1+0x3b8], R6 ;  /* 0x0003b80601007387 */ /* 0x0001e40000100a00 */
[----:B0-----:R-:W-:Y:S02]  /*31e0*/  MOV R6, R24 ;  /* 0x0000001800067202 */ /* 0x001fe40000000f00 */
[----:B------:R-:W-:Y:S02]  /*31f0*/  MOV R7, R25 ;  /* 0x0000001900077202 */ /* 0x000fe40000000f00 */
[----:B------:R-:W0:Y:S01]  /*3200*/  @!P6 LDC.64 R24, c[0x0][0x398] ;  /* 0x0000e600ff18eb82 */ /* 0x000e220000000a00 */
[----:B------:R-:W-:-:S02]  /*3210*/  MOV R50, R8 ;  /* 0x0000000800327202 */ /* 0x000fc40000000f00 */
[----:B------:R-:W-:Y:S02]  /*3220*/  MOV R51, R9 ;  /* 0x0000000900337202 */ /* 0x000fe40000000f00 */
[----:B0-----:R-:W-:Y:S02]  /*3230*/  @!P6 IADD3 R8, P2, PT, R0, R24, RZ ;  /* 0x000000180008e210 */ /* 0x001fe40007f5e0ff */
[----:B------:R-:W-:Y:S02]  /*3240*/  MOV R24, RZ ;  /* 0x000000ff00187202 */ /* 0x000fe40000000f00 */
[----:B------:R-:W-:Y:S01]  /*3250*/  @!P6 IADD3.X R9, PT, PT, R52, R25, RZ, P2, !PT ;  /* 0x000000193409e210 */ /* 0x000fe200017fe4ff */
[----:B------:R-:W-:Y:S04]  /*3260*/  STL [R1+0x44c], R8 ;  /* 0x00044c0801007387 */ /* 0x000fe80000100800 */
[----:B------:R-:W-:Y:S04]  /*3270*/  STL.64 [R1+0x3c0], R8 ;  /* 0x0003c00801007387 */ /* 0x000fe80000100a00 */
[----:B------:R-:W-:Y:S04]  /*3280*/  STL.64 [R1+0x428], R8 ;  /* 0x0004280801007387 */ /* 0x000fe80000100a00 */
[----:B------:R0:W-:Y:S02]  /*3290*/  STL.64 [R1+0x468], R8 ;  /* 0x0004680801007387 */ /* 0x0001e40000100a00 */
[----:B0-----:R-:W-:-:S02]  /*32a0*/  MOV R8, R18 ;  /* 0x0000001200087202 */ /* 0x001fc40000000f00 */
[----:B------:R-:W-:Y:S02]  /*32b0*/  MOV R9, R19 ;  /* 0x0000001300097202 */ /* 0x000fe40000000f00 */
[----:B------:R-:W4:Y:S04]  /*32c0*/  LDL.LU.64 R18, [R1+0x480] ;  /* 0x0004800001127983 */ /* 0x000f280000300a00 */
[----:B--2---:R0:W2:Y:S01]  /*32d0*/  @!P0 LDG.E R24, desc[UR10][R22.64] ;  /* 0x0000000a16188981 */ /* 0x0040a2000c1e1900 */
[----:B------:R-:W-:Y:S02]  /*32e0*/  PRMT R25, RZ, 0x7610, R25 ;  /* 0x00007610ff197816 */ /* 0x000fe40000000019 */
[----:B0-----:R-:W-:Y:S02]  /*32f0*/  PRMT R23, RZ, 0x7610, R23 ;  /* 0x00007610ff177816 */ /* 0x001fe40000000017 */
[----:B------:R-:W-:-:S02]  /*3300*/  LOP3.LUT R49, R49, 0xdfffffff, RZ, 0xc0, !PT ;  /* 0xdfffffff31317812 */ /* 0x000fc400078ec0ff */
[C---:B--2---:R-:W-:Y:S02]  /*3310*/  @!P0 PRMT R23, R24.reuse, 0x7610, R23 ;  /* 0x0000761018178816 */ /* 0x044fe40000000017 */
[----:B------:R-:W-:-:S03]  /*3320*/  @!P0 PRMT R25, R24, 0x7632, R25 ;  /* 0x0000763218198816 */ /* 0x000fc60000000019 */
[----:B------:R0:W-:Y:S04]  /*3330*/  STL.S16 [R1+0x180], R23 ;  /* 0x0001801701007387 */ /* 0x0001e80000100600 */
[----:B------:R1:W-:Y:S01]  /*3340*/  STL.S16 [R1+0x184], R25 ;  /* 0x0001841901007387 */ /* 0x0003e20000100600 */
[----:B0-----:R-:W-:Y:S01]  /*3350*/  HFMA2 R23, -RZ, RZ, 0, 0 ;  /* 0x00000000ff177431 */ /* 0x001fe200000001ff */
[----:B-1----:R-:W-:-:S05]  /*3360*/  MOV R25, RZ ;  /* 0x000000ff00197202 */ /* 0x002fca0000000f00 */
[----:B----4-:R0:W2:Y:S04]  /*3370*/  @!P1 LDG.E R23, desc[UR10][R18.64] ;  /* 0x0000000a12179981 */ /* 0x0100a8000c1e1900 */
[----:B---3--:R-:W3:Y:S01]  /*3380*/  @!P1 LDG.E R25, desc[UR10][R44.64] ;  /* 0x0000000a2c199981 */ /* 0x008ee2000c1e1900 */
[----:B------:R-:W-:-:S04]  /*3390*/  @P3 LOP3.LUT R49, R49, 0x20000000, RZ, 0xfc, !PT ;  /* 0x2000000031313812 */ /* 0x000fc800078efcff */
[----:B------:R-:W-:-:S04]  /*33a0*/  LOP3.LUT R49, R49, 0xefffffff, RZ, 0xc0, !PT ;  /* 0xefffffff31317812 */ /* 0x000fc800078ec0ff */
[----:B------:R-:W-:-:S04]  /*33b0*/  @P4 LOP3.LUT R49, R49, 0x10000000, RZ, 0xfc, !PT ;  /* 0x1000000031314812 */ /* 0x000fc800078efcff */
[----:B------:R-:W-:Y:S02]  /*33c0*/  LOP3.LUT R49, R49, 0xf7ffffff, RZ, 0xc0, !PT ;  /* 0xf7ffffff31317812 */ /* 0x000fe400078ec0ff */
[----:B0-----:R-:W-:Y:S02]  /*33d0*/  PRMT R18, RZ, 0x7610, R18 ;  /* 0x00007610ff127816 */ /* 0x001fe40000000012 */
[----:B------:R-:W-:Y:S02]  /*33e0*/  @P5 LOP3.LUT R49, R49, 0x8000000, RZ, 0xfc, !PT ;  /* 0x0800000031315812 */ /* 0x000fe400078efcff */
[----:B------:R-:W-:Y:S02]  /*33f0*/  PRMT R19, RZ, 0x7610, R19 ;  /* 0x00007610ff137816 */ /* 0x000fe40000000013 */
[----:B------:R-:W-:Y:S01]  /*3400*/  LOP3.LUT P4, RZ, R49, 0x800000, RZ, 0xc0, !PT ;  /* 0x0080000031ff7812 */ /* 0x000fe2000788c0ff */
[----:B------:R0:W-:Y:S01]  /*3410*/  STL [R1+0x460], R52 ;  /* 0x0004603401007387 */ /* 0x0001e20000100800 */
[----:B------:R-:W-:-:S02]  /*3420*/  MOV R53, R47 ;  /* 0x0000002f00357202 */ /* 0x000fc40000000f00 */
[----:B0-----:R-:W-:Y:S02]  /*3430*/  MOV R52, R46 ;  /* 0x0000002e00347202 */ /* 0x001fe40000000f00 */
[----:B------:R-:W4:Y:S01]  /*3440*/  LDL.LU.64 R46, [R1+0x488] ;  /* 0x00048800012e7983 */ /* 0x000f220000300a00 */
[----:B--2---:R-:W-:Y:S02]  /*3450*/  @!P1 PRMT R18, R23, 0x7632, R18 ;  /* 0x0000763217129816 */ /* 0x004fe40000000012 */
[----:B---3--:R-:W-:-:S03]  /*3460*/  @!P1 PRMT R19, R25, 0x7610, R19 ;  /* 0x0000761019139816 */ /* 0x008fc60000000013 */
[----:B------:R-:W-:Y:S04]  /*3470*/  STL.S16 [R1+0x1c0], R18 ;  /* 0x0001c01201007387 */ /* 0x000fe80000100600 */
[----:B------:R0:W-:Y:S02]  /*3480*/  STL.S16 [R1+0x194], R19 ;  /* 0x0001941301007387 */ /* 0x0001e40000100600 */
[----:B0-----:R-:W-:-:S06]  /*3490*/  CS2R R18, SRZ ;  /* 0x0000000000127805 */ /* 0x001fcc000001ff00 */
[----:B------:R0:W2:Y:S01]  /*34a0*/  @!P4 LDG.E R18, desc[UR10][R14.64] ;  /* 0x0000000a0e12c981 */ /* 0x0000a2000c1e1900 */
[C---:B------:R-:W-:Y:S01]  /*34b0*/  LOP3.LUT P3, RZ, R49.reuse, 0x400000, RZ, 0xc0, !PT ;  /* 0x0040000031ff7812 */ /* 0x040fe2000786c0ff */
[----:B------:R-:W-:Y:S01]  /*34c0*/  HFMA2 R0, -RZ, RZ, 0, 0 ;  /* 0x00000000ff007431 */ /* 0x000fe200000001ff */
[----:B------:R-:W-:Y:S01]  /*34d0*/  PRMT R48, RZ, 0x7610, R48 ;  /* 0x00007610ff307816 */ /* 0x000fe20000000030 */
[----:B------:R-:W-:Y:S04]  /*34e0*/  STL [R1+0x470], R36 ;  /* 0x0004702401007387 */ /* 0x000fe80000100800 */
[----:B------:R-:W-:Y:S01]  /*34f0*/  STL [R1+0x478], R36 ;  /* 0x0004782401007387 */ /* 0x000fe20000100800 */
[----:B0-----:R-:W-:Y:S02]  /*3500*/  PRMT R15, RZ, 0x7610, R15 ;  /* 0x00007610ff0f7816 */ /* 0x001fe4000000000f */
[----:B------:R-:W-:Y:S01]  /*3510*/  PRMT R14, RZ, 0x7610, R14 ;  /* 0x00007610ff0e7816 */ /* 0x000fe2000000000e */
[----:B----4-:R-:W3:Y:S01]  /*3520*/  @!P0 LDG.E R0, desc[UR10][R46.64] ;  /* 0x0000000a2e008981 */ /* 0x010ee2000c1e1900 */
[----:B------:R-:W-:-:S03]  /*3530*/  LOP3.LUT P2, RZ, R49, 0x200000, RZ, 0xc0, !PT ;  /* 0x0020000031ff7812 */ /* 0x000fc6000784c0ff */
[----:B------:R-:W4:Y:S01]  /*3540*/  @!P4 LDG.E R19, desc[UR10][R42.64] ;  /* 0x0000000a2a13c981 */ /* 0x000f22000c1e1900 */
[C---:B--2---:R-:W-:Y:S02]  /*3550*/  @!P4 PRMT R15, R18.reuse, 0x7610, R15 ;  /* 0x00007610120fc816 */ /* 0x044fe4000000000f */
[----:B------:R-:W-:-:S03]  /*3560*/  @!P4 PRMT R14, R18, 0x7632, R14 ;  /* 0x00007632120ec816 */ /* 0x000fc6000000000e */
[----:B------:R-:W-:Y:S04]  /*3570*/  STL.S16 [R1+0x21c], R15 ;  /* 0x00021c0f01007387 */ /* 0x000fe80000100600 */
[----:B------:R0:W-:Y:S02]  /*3580*/  STL.S16 [R1+0x23c], R14 ;  /* 0x00023c0e01007387 */ /* 0x0001e40000100600 */
[----:B0-----:R-:W-:-:S06]  /*3590*/  CS2R R14, SRZ ;  /* 0x00000000000e7805 */ /* 0x001fcc000001ff00 */
[----:B------:R0:W2:Y:S01]  /*35a0*/  @!P3 LDG.E R14, desc[UR10][R12.64] ;  /* 0x0000000a0c0eb981 */ /* 0x0000a2000c1e1900 */
[----:B------:R-:W-:Y:S02]  /*35b0*/  PRMT R36, RZ, 0x7610, R36 ;  /* 0x00007610ff247816 */ /* 0x000fe40000000024 */
[C---:B---3--:R-:W-:Y:S01]  /*35c0*/  @!P0 PRMT R48, R0.reuse, 0x7632, R48 ;  /* 0x0000763200308816 */ /* 0x048fe20000000030 */
[----:B------:R-:W3:Y:S01]  /*35d0*/  @!P3 LDG.E R15, desc[UR10][R40.64] ;  /* 0x0000000a280fb981 */ /* 0x000ee2000c1e1900 */
[----:B------:R-:W-:Y:S02]  /*35e0*/  @!P0 PRMT R36, R0, 0x7610, R36 ;  /* 0x0000761000248816 */ /* 0x000fe40000000024 */
[----:B0-----:R-:W-:Y:S02]  /*35f0*/  PRMT R13, RZ, 0x7610, R13 ;  /* 0x00007610ff0d7816 */ /* 0x001fe4000000000d */
[----:B------:R-:W-:Y:S01]  /*3600*/  PRMT R12, RZ, 0x7610, R12 ;  /* 0x00007610ff0c7816 */ /* 0x000fe2000000000c */
[----:B------:R0:W-:Y:S04]  /*3610*/  STL.S16 [R1+0x178], R36 ;  /* 0x0001782401007387 */ /* 0x0001e80000100600 */
[----:B------:R1:W-:Y:S04]  /*3620*/  STL.S16 [R1+0x17c], R48 ;  /* 0x00017c3001007387 */ /* 0x0003e80000100600 */
[----:B0-----:R-:W4:Y:S04]  /*3630*/  LDL.LU R36, [R1+0x478] ;  /* 0x0004780001247983 */ /* 0x001f280000300800 */
[----:B-1----:R-:W3:Y:S01]  /*3640*/  LDL.LU R48, [R1+0x474] ;  /* 0x0004740001307983 */ /* 0x002ee20000300800 */
[----:B--2---:R-:W-:-:S02]  /*3650*/  @!P3 PRMT R13, R14, 0x7610, R13 ;  /* 0x000076100e0db816 */ /* 0x004fc4000000000d */
[----:B------:R-:W-:-:S03]  /*3660*/  @!P3 PRMT R12, R14, 0x7632, R12 ;  /* 0x000076320e0cb816 */ /* 0x000fc6000000000c */
[----:B------:R-:W-:Y:S04]  /*3670*/  STL.S16 [R1+0x254], R13 ;  /* 0x0002540d01007387 */ /* 0x000fe80000100600 */
[----:B------:R0:W-:Y:S02]  /*3680*/  STL.S16 [R1+0x264], R12 ;  /* 0x0002640c01007387 */ /* 0x0001e40000100600 */
[----:B0-----:R-:W-:-:S06]  /*3690*/  CS2R R12, SRZ ;  /* 0x00000000000c7805 */ /* 0x001fcc000001ff00 */
[----:B------:R0:W2:Y:S01]  /*36a0*/  @!P2 LDG.E R12, desc[UR10][R16.64] ;  /* 0x0000000a100ca981 */ /* 0x0000a2000c1e1900 */
[----:B------:R-:W-:Y:S02]  /*36b0*/  LOP3.LUT R49, R49, 0xfbffffff, RZ, 0xc0, !PT ;  /* 0xfbffffff31317812 */ /* 0x000fe400078ec0ff */
[----:B----4-:R-:W-:Y:S01]  /*36c0*/  PRMT R36, RZ, 0x7610, R36 ;  /* 0x00007610ff247816 */ /* 0x010fe20000000024 */
[----:B------:R-:W4:Y:S01]  /*36d0*/  @!P2 LDG.E R13, desc[UR10][R38.64] ;  /* 0x0000000a260da981 */ /* 0x000f22000c1e1900 */
[----:B---3--:R-:W-:Y:S02]  /*36e0*/  PRMT R48, RZ, 0x7610, R48 ;  /* 0x00007610ff307816 */ /* 0x008fe40000000030 */
[----:B------:R-:W-:Y:S02]  /*36f0*/  @P6 LOP3.LUT R49, R49, 0x4000000, RZ, 0xfc, !PT ;  /* 0x0400000031316812 */ /* 0x000fe400078efcff */
[----:B0-----:R-:W-:Y:S02]  /*3700*/  PRMT R17, RZ, 0x7610, R17 ;  /* 0x00007610ff117816 */ /* 0x001fe40000000011 */
[----:B------:R-:W-:-:S02]  /*3710*/  PRMT R16, RZ, 0x7610, R16 ;  /* 0x00007610ff107816 */ /* 0x000fc40000000010 */
[----:B------:R-:W-:Y:S02]  /*3720*/  @!P1 PRMT R36, R23, 0x7610, R36 ;  /* 0x0000761017249816 */ /* 0x000fe40000000024 */
[----:B------:R-:W-:Y:S02]  /*3730*/  @!P1 PRMT R48, R25, 0x7632, R48 ;  /* 0x0000763219309816 */ /* 0x000fe40000000030 */
[----:B------:R-:W-:Y:S02]  /*3740*/  LOP3.LUT P1, RZ, R49, 0x100000, RZ, 0xc0, !PT ;  /* 0x0010000031ff7812 */ /* 0x000fe4000782c0ff */
[C---:B--2---:R-:W-:Y:S02]  /*3750*/  @!P2 PRMT R17, R12.reuse, 0x7610, R17 ;  /* 0x000076100c11a816 */ /* 0x044fe40000000011 */
[----:B------:R-:W-:-:S03]  /*3760*/  @!P2 PRMT R16, R12, 0x7632, R16 ;  /* 0x000076320c10a816 */ /* 0x000fc60000000010 */
[----:B------:R-:W-:Y:S04]  /*3770*/  STL.S16 [R1+0x27c], R17 ;  /* 0x00027c1101007387 */ /* 0x000fe80000100600 */
[----:B------:R0:W-:Y:S02]  /*3780*/  STL.S16 [R1+0x298], R16 ;  /* 0x0002981001007387 */ /* 0x0001e40000100600 */
[----:B0-----:R-:W-:-:S06]  /*3790*/  CS2R R16, SRZ ;  /* 0x0000000000107805 */ /* 0x001fcc000001ff00 */
[----:B------:R0:W2:Y:S04]  /*37a0*/  @!P1 LDG.E R16, desc[UR10][R20.64] ;  /* 0x0000000a14109981 */ /* 0x0000a8000c1e1900 */
[----:B------:R1:W3:Y:S01]  /*37b0*/  @!P1 LDG.E R17, desc[UR10][R34.64] ;  /* 0x0000000a22119981 */ /* 0x0002e2000c1e1900 */
[----:B------:R-:W-:Y:S02]  /*37c0*/  PRMT R45, RZ, 0x7610, R45 ;  /* 0x00007610ff2d7816 */ /* 0x000fe4000000002d */
[----:B------:R-:W-:Y:S02]  /*37d0*/  PRMT R44, RZ, 0x7610, R44 ;  /* 0x00007610ff2c7816 */ /* 0x000fe4000000002c */
[----:B0-----:R-:W-:Y:S02]  /*37e0*/  PRMT R21, RZ, 0x7610, R21 ;  /* 0x00007610ff157816 */ /* 0x001fe40000000015 */
[----:B------:R-:W-:-:S02]  /*37f0*/  PRMT R20, RZ, 0x7610, R20 ;  /* 0x00007610ff147816 */ /* 0x000fc40000000014 */
[C---:B------:R-:W-:Y:S02]  /*3800*/  @!P3 PRMT R45, R15.reuse, 0x7610, R45 ;  /* 0x000076100f2db816 */ /* 0x040fe4000000002d */
[----:B------:R-:W-:Y:S02]  /*3810*/  @!P3 PRMT R44, R15, 0x7632, R44 ;  /* 0x000076320f2cb816 */ /* 0x000fe4000000002c */
[----:B------:R-:W-:Y:S02]  /*3820*/  LOP3.LUT P3, RZ, R49, 0x80000, RZ, 0xc0, !PT ;  /* 0x0008000031ff7812 */ /* 0x000fe4000786c0ff */
[----:B------:R-:W-:Y:S02]  /*3830*/  PRMT R47, RZ, 0x7610, R47 ;  /* 0x00007610ff2f7816 */ /* 0x000fe4000000002f */
[----:B------:R-:W-:Y:S02]  /*3840*/  PRMT R46, RZ, 0x7610, R46 ;  /* 0x00007610ff2e7816 */ /* 0x000fe4000000002e */
[----:B------:R-:W-:-:S02]  /*3850*/  @!P4 PRMT R47, R19, 0x7610, R47 ;  /* 0x00007610132fc816 */ /* 0x000fc4000000002f */
[----:B------:R-:W-:-:S03]  /*3860*/  @!P4 PRMT R46, R19, 0x7632, R46 ;  /* 0x00007632132ec816 */ /* 0x000fc6000000002e */
[----:B------:R0:W-:Y:S04]  /*3870*/  STL.S16 [R1+0x190], R47 ;  /* 0x0001902f01007387 */ /* 0x0001e80000100600 */
[----:B------:R4:W-:Y:S01]  /*3880*/  STL.S16 [R1+0x218], R46 ;  /* 0x0002182e01007387 */ /* 0x0009e20000100600 */
[----:B0-----:R-:W-:Y:S02]  /*3890*/  MOV R47, R53 ;  /* 0x00000035002f7202 */ /* 0x001fe40000000f00 */
[----:B----4-:R-:W-:Y:S02]  /*38a0*/  MOV R46, R52 ;  /* 0x00000034002e7202 */ /* 0x010fe40000000f00 */
[----:B------:R-:W4:Y:S01]  /*38b0*/  LDL.LU.64 R52, [R1+0x2e8] ;  /* 0x0002e80001347983 */ /* 0x000f220000300a00 */
[----:B--2---:R-:W-:-:S02]  /*38c0*/  @!P1 PRMT R21, R16, 0x7610, R21 ;  /* 0x0000761010159816 */ /* 0x004fc40000000015 */
[----:B------:R-:W-:-:S03]  /*38d0*/  @!P1 PRMT R20, R16, 0x7632, R20 ;  /* 0x0000763210149816 */ /* 0x000fc60000000014 */
[----:B------:R-:W-:Y:S04]  /*38e0*/  STL.S16 [R1+0x2d0], R21 ;  /* 0x0002d01501007387 */ /* 0x000fe80000100600 */
[----:B------:R0:W-:Y:S02]  /*38f0*/  STL.S16 [R1+0x2f4], R20 ;  /* 0x0002f41401007387 */ /* 0x0001e40000100600 */
[----:B0-----:R-:W-:-:S06]  /*3900*/  CS2R R20, SRZ ;  /* 0x0000000000147805 */ /* 0x001fcc000001ff00 */
[----:B------:R-:W2:Y:S01]  /*3910*/  @!P3 LDG.E R21, desc[UR10][R32.64] ;  /* 0x0000000a2015b981 */ /* 0x000ea2000c1e1900 */
[----:B------:R-:W-:Y:S02]  /*3920*/  PRMT R22, RZ, 0x7610, R22 ;  /* 0x00007610ff167816 */ /* 0x000fe40000000016 */
[----:B------:R-:W-:Y:S02]  /*3930*/  LOP3.LUT P5, RZ, R49, 0x40000, RZ, 0xc0, !PT ;  /* 0x0004000031ff7812 */ /* 0x000fe400078ac0ff */
[----:B------:R-:W-:Y:S02]  /*3940*/  PRMT R43, RZ, 0x7610, R43 ;  /* 0x00007610ff2b7816 */ /* 0x000fe4000000002b */
[----:B------:R-:W-:Y:S01]  /*3950*/  PRMT R42, RZ, 0x7610, R42 ;  /* 0x00007610ff2a7816 */ /* 0x000fe2000000002a */
[----:B-1----:R-:W-:Y:S01]  /*3960*/  HFMA2 R35, -RZ, RZ, 0, 0 ;  /* 0x00000000ff237431 */ /* 0x002fe200000001ff */
[----:B---3--:R-:W-:Y:S01]  /*3970*/  @!P1 PRMT R22, R17, 0x7632, R22 ;  /* 0x0000763211169816 */ /* 0x008fe20000000016 */
[----:B------:R-:W3:Y:S01]  /*3980*/  @!P3 LDG.E R20, desc[UR10][R30.64] ;  /* 0x0000000a1e14b981 */ /* 0x000ee2000c1e1900 */
[----:B------:R-:W-:-:S02]  /*3990*/  @!P2 PRMT R43, R13, 0x7610, R43 ;  /* 0x000076100d2ba816 */ /* 0x000fc4000000002b */
[----:B------:R-:W-:Y:S01]  /*39a0*/  @!P2 PRMT R42, R13, 0x7632, R42 ;  /* 0x000076320d2aa816 */ /* 0x000fe2000000002a */
[----:B------:R0:W-:Y:S04]  /*39b0*/  STL.S16 [R1+0x2d4], R22 ;  /* 0x0002d41601007387 */ /* 0x0001e80000100600 */
[----:B------:R-:W-:Y:S04]  /*39c0*/  STL.S16 [R1+0x260], R43 ;  /* 0x0002602b01007387 */ /* 0x000fe80000100600 */
[----:B------:R-:W3:Y:S01]  /*39d0*/  @!P5 LDG.E R35, desc[UR10][R28.64] ;  /* 0x0000000a1c23d981 */ /* 0x000ee2000c1e1900 */
[----:B0-----:R-:W-:-:S03]  /*39e0*/  MOV R22, RZ ;  /* 0x000000ff00167202 */ /* 0x001fc60000000f00 */
[----:B------:R0:W-:Y:S04]  /*39f0*/  STL.S16 [R1+0x278], R42 ;  /* 0x0002782a01007387 */ /* 0x0001e80000100600 */
[----:B------:R-:W3:Y:S04]  /*3a00*/  @!P5 LDG.E R22, desc[UR10][R26.64] ;  /* 0x0000000a1a16d981 */ /* 0x000ee8000c1e1900 */
[----:B0-----:R-:W3:Y:S01]  /*3a10*/  LDL.LU.64 R42, [R1+0x128] ;  /* 0x00012800012a7983 */ /* 0x001ee20000300a00 */
[----:B------:R-:W-:Y:S02]  /*3a20*/  PRMT R41, RZ, 0x7610, R41 ;  /* 0x00007610ff297816 */ /* 0x000fe40000000029 */
[----:B------:R-:W-:-:S02]  /*3a30*/  PRMT R40, RZ, 0x7610, R40 ;  /* 0x00007610ff287816 */ /* 0x000fc40000000028 */
[----:B------:R-:W-:Y:S02]  /*3a40*/  LOP3.LUT P6, RZ, R49, 0x10000, RZ, 0xc0, !PT ;  /* 0x0001000031ff7812 */ /* 0x000fe400078cc0ff */
[----:B------:R-:W-:Y:S01]  /*3a50*/  @!P1 PRMT R41, R17, 0x7610, R41 ;  /* 0x0000761011299816 */ /* 0x000fe20000000029 */
[----:B------:R0:W-:Y:S04]  /*3a60*/  STL.S16 [R1+0x238], R45 ;  /* 0x0002382d01007387 */ /* 0x0001e80000100600 */
[----:B------:R1:W-:Y:S04]  /*3a70*/  STL.S16 [R1+0x250], R44 ;  /* 0x0002502c01007387 */ /* 0x0003e80000100600 */
[----:B------:R-:W-:Y:S01]  /*3a80*/  STL.S16 [R1+0x138], R41 ;  /* 0x0001382901007387 */ /* 0x000fe20000100600 */
[----:B0-----:R-:W-:-:S02]  /*3a90*/  MOV R45, R47 ;  /* 0x0000002f002d7202 */ /* 0x001fc40000000f00 */
[----:B-1----:R-:W-:Y:S02]  /*3aa0*/  MOV R44, R46 ;  /* 0x0000002e002c7202 */ /* 0x002fe40000000f00 */
[----:B------:R-:W3:Y:S01]  /*3ab0*/  LDL.LU.64 R46, [R1+0x2c8] ;  /* 0x0002c800012e7983 */ /* 0x000ee20000300a00 */
[----:B--2---:R-:W-:-:S05]  /*3ac0*/  @!P3 PRMT R40, R21, 0x7610, R40 ;  /* 0x000076101528b816 */ /* 0x004fca0000000028 */
[----:B------:R0:W-:Y:S02]  /*3ad0*/  STL.S16 [R1+0x134], R40 ;  /* 0x0001342801007387 */ /* 0x0001e40000100600 */
[----:B0-----:R-:W-:-:S06]  /*3ae0*/  CS2R R40, SRZ ;  /* 0x0000000000287805 */ /* 0x001fcc000001ff00 */
[----:B----4-:R-:W2:Y:S04]  /*3af0*/  @!P6 LDG.E R41, desc[UR10][R52.64] ;  /* 0x0000000a3429e981 */ /* 0x010ea8000c1e1900 */
[----:B------:R-:W4:Y:S01]  /*3b00*/  LDL.LU.64 R52, [R1+0x2c0] ;  /* 0x0002c00001347983 */ /* 0x000f220000300a00 */
[----:B------:R-:W-:Y:S02]  /*3b10*/  PRMT R39, RZ, 0x7610, R39 ;  /* 0x00007610ff277816 */ /* 0x000fe40000000027 */
[----:B------:R-:W-:Y:S02]  /*3b20*/  LOP3.LUT P0, RZ, R49, 0x20000, RZ, 0xc0, !PT ;  /* 0x0002000031ff7812 */ /* 0x000fe4000780c0ff */
[----:B------:R-:W-:Y:S01]  /*3b30*/  @!P3 PRMT R39, R21, 0x7632, R39 ;  /* 0x000076321527b816 */ /* 0x000fe20000000027 */
[----:B------:R0:W-:Y:S04]  /*3b40*/  STL.S16 [R1+0x16c], R36 ;  /* 0x00016c2401007387 */ /* 0x0001e80000100600 */
[----:B------:R1:W-:Y:S01]  /*3b50*/  STL.S16 [R1+0x29c], R39 ;  /* 0x00029c2701007387 */ /* 0x0003e20000100600 */
[----:B------:R-:W-:-:S03]  /*3b60*/  LOP3.LUT P1, RZ, R49, 0x8000, RZ, 0xc0, !PT ;  /* 0x0000800031ff7812 */ /* 0x000fc6000782c0ff */
[----:B------:R3:W-:Y:S04]  /*3b70*/  STL.64 [R1+0x450], R18 ;  /* 0x0004501201007387 */ /* 0x0007e80000100a00 */
[----:B0-----:R-:W2:Y:S01]  /*3b80*/  LDL.LU R36, [R1+0x470] ;  /* 0x0004700001247983 */ /* 0x001ea20000300800 */
[----:B-1----:R-:W-:-:S03]  /*3b90*/  MOV R39, RZ ;  /* 0x000000ff00277202 */ /* 0x002fc60000000f00 */
[----:B---3--:R0:W3:Y:S04]  /*3ba0*/  @!P6 LDG.E R40, desc[UR10][R42.64] ;  /* 0x0000000a2a28e981 */ /* 0x0080e8000c1e1900 */
[----:B------:R-:W3:Y:S01]  /*3bb0*/  @!P0 LDG.E R39, desc[UR10][R2.64] ;  /* 0x0000000a02278981 */ /* 0x000ee2000c1e1900 */
[----:B------:R-:W-:Y:S02]  /*3bc0*/  PRMT R19, RZ, 0x7610, R19 ;  /* 0x00007610ff137816 */ /* 0x000fe40000000013 */
[----:B------:R-:W-:Y:S02]  /*3bd0*/  PRMT R18, RZ, 0x7610, R18 ;  /* 0x00007610ff127816 */ /* 0x000fe40000000012 */
[----:B------:R-:W-:Y:S02]  /*3be0*/  @!P5 PRMT R19, R35, 0x7610, R19 ;  /* 0x000076102313d816 */ /* 0x000fe40000000013 */
[----:B0-----:R-:W-:-:S02]  /*3bf0*/  CS2R R42, SRZ ;  /* 0x00000000002a7805 */ /* 0x001fc4000001ff00 */
[----:B------:R-:W-:Y:S01]  /*3c00*/  @!P5 PRMT R18, R22, 0x7632, R18 ;  /* 0x000076321612d816 */ /* 0x000fe20000000012 */
[----:B------:R-:W-:Y:S04]  /*3c10*/  STL.S16 [R1+0x12c], R19 ;  /* 0x00012c1301007387 */ /* 0x000fe80000100600 */
[----:B------:R0:W-:Y:S04]  /*3c20*/  STL.S16 [R1+0x2ec], R18 ;  /* 0x0002ec1201007387 */ /* 0x0001e80000100600 */
[----:B------:R-:W3:Y:S01]  /*3c30*/  @!P1 LDG.E R43, desc[UR10][R50.64] ;  /* 0x0000000a322b9981 */ /* 0x000ee2000c1e1900 */
[----:B------:R-:W-:-:S02]  /*3c40*/  PRMT R37, RZ, 0x7610, R37 ;  /* 0x00007610ff257816 */ /* 0x000fc40000000025 */
[----:B------:R-:W-:Y:S01]  /*3c50*/  LOP3.LUT P2, RZ, R49, 0x4000, RZ, 0xc0, !PT ;  /* 0x0000400031ff7812 */ /* 0x000fe2000784c0ff */
[----:B------:R1:W-:Y:S04]  /*3c60*/  STL.64 [R1+0x438], R24 ;  /* 0x0004381801007387 */ /* 0x0003e80000100a00 */
[----:B0-----:R-:W3:Y:S04]  /*3c70*/  LDL.LU.64 R18, [R1+0x118] ;  /* 0x0001180001127983 */ /* 0x001ee80000300a00 */
[----:B------:R-:W3:Y:S01]  /*3c80*/  LDL.LU.64 R50, [R1+0x2b0] ;  /* 0x0002b00001327983 */ /* 0x000ee20000300a00 */
[----:B------:R-:W-:-:S02]  /*3c90*/  @!P3 PRMT R37, R20, 0x7610, R37 ;  /* 0x000076101425b816 */ /* 0x000fc40000000025 */
[----:B-1----:R-:W-:Y:S01]  /*3ca0*/  PRMT R25, RZ, 0x7610, R25 ;  /* 0x00007610ff197816 */ /* 0x002fe20000000019 */
[----:B------:R0:W3:Y:S03]  /*3cb0*/  @!P1 LDG.E R42, desc[UR10][R44.64] ;  /* 0x0000000a2c2a9981 */ /* 0x0000e6000c1e1900 */
[----:B------:R-:W-:Y:S01]  /*3cc0*/  @!P3 PRMT R25, R20, 0x7632, R25 ;  /* 0x000076321419b816 */ /* 0x000fe20000000019 */
[----:B------:R1:W-:Y:S01]  /*3cd0*/  STL.S16 [R1+0x2f0], R37 ;  /* 0x0002f02501007387 */ /* 0x0003e20000100600 */
[----:B------:R-:W-:Y:S02]  /*3ce0*/  LOP3.LUT P3, RZ, R49, 0x2000, RZ, 0xc0, !PT ;  /* 0x0000200031ff7812 */ /* 0x000fe4000786c0ff */
[----:B0-----:R-:W-:Y:S01]  /*3cf0*/  CS2R R44, SRZ ;  /* 0x00000000002c7805 */ /* 0x001fe2000001ff00 */
[----:B-1----:R-:W-:Y:S01]  /*3d00*/  HFMA2 R37, -RZ, RZ, 0, 0 ;  /* 0x00000000ff257431 */ /* 0x002fe200000001ff */
[----:B------:R-:W-:Y:S01]  /*3d10*/  STL [R1+0x380], R4 ;  /* 0x0003800401007387 */ /* 0x000fe20000100800 */
[----:B------:R-:W-:-:S03]  /*3d20*/  PRMT R5, RZ, 0x7610, R5 ;  /* 0x00007610ff057816 */ /* 0x000fc60000000005 */
[----:B------:R-:W-:Y:S04]  /*3d30*/  STL [R1+0x398], R4 ;  /* 0x0003980401007387 */ /* 0x000fe80000100800 */
[----:B------:R-:W3:Y:S04]  /*3d40*/  @!P0 LDG.E R37, desc[UR10][R10.64] ;  /* 0x0000000a0a258981 */ /* 0x000ee8000c1e1900 */
        /* <DEDUP_REMOVED lines=15> */
[----:B------:R1:W3:Y:S01]  /*3e40*/  @!P2 LDG.E R45, desc[UR10][R46.64] ;  /* 0x0000000a2e2da981 */ /* 0x0002e2000c1e1900 */
[----:B------:R-:W-:-:S03]  /*3e50*/  @!P5 PRMT R5, R35, 0x7632, R5 ;  /* 0x000076322305d816 */ /* 0x000fc60000000005 */
[----:B------:R3:W3:Y:S01]  /*3e60*/  @!P2 LDG.E R44, desc[UR10][R8.64] ;  /* 0x0000000a082ca981 */ /* 0x0006e2000c1e1900 */
[----:B0-----:R-:W-:Y:S02]  /*3e70*/  PRMT R4, RZ, 0x7610, R4 ;  /* 0x00007610ff047816 */ /* 0x001fe40000000004 */
[----:B-1----:R-:W-:Y:S02]  /*3e80*/  CS2R R46, SRZ ;  /* 0x00000000002e7805 */ /* 0x002fe4000001ff00 */
[----:B------:R-:W-:Y:S01]  /*3e90*/  @!P5 PRMT R4, R22, 0x7610, R4 ;  /* 0x000076101604d816 */ /* 0x000fe20000000004 */
[----:B------:R-:W-:Y:S04]  /*3ea0*/  STL.S16 [R1+0x130], R5 ;  /* 0x0001300501007387 */ /* 0x000fe80000100600 */
[----:B------:R0:W-:Y:S04]  /*3eb0*/  STL.S16 [R1+0x2e8], R4 ;  /* 0x0002e80401007387 */ /* 0x0001e80000100600 */
[----:B------:R-:W3:Y:S04]  /*3ec0*/  LDL.LU.64 R8, [R1+0x468] ;  /* 0x0004680001087983 */ /* 0x000ee80000300a00 */
[----:B0-----:R-:W3:Y:S04]  /*3ed0*/  LDL.LU.64 R4, [R1+0x2b8] ;  /* 0x0002b80001047983 */ /* 0x001ee80000300a00 */
[----:B----4-:R-:W4:Y:S04]  /*3ee0*/  @!P3 LDG.E R46, desc[UR10][R52.64] ;  /* 0x0000000a342eb981 */ /* 0x010f28000c1e1900 */
[----:B------:R-:W4:Y:S01]  /*3ef0*/  LDL.LU.64 R52, [R1+0x2a8] ;  /* 0x0002a80001347983 */ /* 0x000f220000300a00 */
[----:B------:R-:W-:-:S02]  /*3f00*/  PRMT R2, RZ, 0x7610, R2 ;  /* 0x00007610ff027816 */ /* 0x000fc40000000002 */
[----:B------:R-:W-:Y:S02]  /*3f10*/  LOP3.LUT P4, RZ, R49, 0x1000, RZ, 0xc0, !PT ;  /* 0x0000100031ff7812 */ /* 0x000fe4000788c0ff */
[----:B--2---:R-:W-:Y:S01]  /*3f20*/  LOP3.LUT R36, R36, 0xfffffff7, RZ, 0xc0, !PT ;  /* 0xfffffff724247812 */ /* 0x004fe200078ec0ff */
[----:B------:R0:W-:Y:S03]  /*3f30*/  STL.S16 [R1+0x1c4], R48 ;  /* 0x0001c43001007387 */ /* 0x0001e60000100600 */
[----:B------:R-:W-:Y:S02]  /*3f40*/  @P3 LOP3.LUT R36, R36, 0x8, RZ, 0xfc, !PT ;  /* 0x0000000824243812 */ /* 0x000fe400078efcff */
[----:B---3--:R-:W-:Y:S01]  /*3f50*/  @!P0 PRMT R2, R39, 0x7632, R2 ;  /* 0x0000763227028816 */ /* 0x008fe20000000002 */
[----:B0-----:R-:W-:-:S04]  /*3f60*/  HFMA2 R48, -RZ, RZ, 0, 0 ;  /* 0x00000000ff307431 */ /* 0x001fc800000001ff */
[----:B------:R0:W-:Y:S01]  /*3f70*/  STL.S16 [R1+0x2cc], R2 ;  /* 0x0002cc0201007387 */ /* 0x0001e20000100600 */
[----:B------:R-:W-:Y:S02]  /*3f80*/  LOP3.LUT R36, R36, 0xfffffffb, RZ, 0xc0, !PT ;  /* 0xfffffffb24247812 */ /* 0x000fe400078ec0ff */
[----:B0-----:R-:W-:Y:S02]  /*3f90*/  MOV R2, RZ ;  /* 0x000000ff00027202 */ /* 0x001fe40000000f00 */
[----:B------:R-:W-:Y:S01]  /*3fa0*/  @P4 LOP3.LUT R36, R36, 0x4, RZ, 0xfc, !PT ;  /* 0x0000000424244812 */ /* 0x000fe200078efcff */
[----:B------:R-:W2:Y:S04]  /*3fb0*/  @!P4 LDG.E R48, desc[UR10][R18.64] ;  /* 0x0000000a1230c981 */ /* 0x000ea8000c1e1900 */
[----:B------:R-:W3:Y:S01]  /*3fc0*/  @!P4 LDG.E R2, desc[UR10][R50.64] ;  /* 0x0000000a3202c981 */ /* 0x000ee2000c1e1900 */
[----:B------:R-:W-:-:S03]  /*3fd0*/  LOP3.LUT P4, RZ, R49, 0x10000, RZ, 0xc0, !PT ;  /* 0x0001000031ff7812 */ /* 0x000fc6000788c0ff */
[----:B------:R-:W-:Y:S04]  /*3fe0*/  STL [R1+0x444], R0 ;  /* 0x0004440001007387 */ /* 0x000fe80000100800 */
[----:B------:R-:W-:Y:S04]  /*3ff0*/  STL [R1+0x458], R0 ;  /* 0x0004580001007387 */ /* 0x000fe80000100800 */
[----:B------:R0:W-:Y:S01]  /*4000*/  STL [R1+0x464], R0 ;  /* 0x0004640001007387 */ /* 0x0001e20000100800 */
[----:B------:R-:W-:Y:S02]  /*4010*/  PRMT R3, RZ, 0x7610, R3 ;  /* 0x00007610ff037816 */ /* 0x000fe40000000003 */
[----:B------:R-:W-:Y:S01]  /*4020*/  LOP3.LUT P5, RZ, R49, 0x800, RZ, 0xc0, !PT ;  /* 0x0000080031ff7812 */ /* 0x000fe200078ac0ff */
[----:B------:R-:W2:Y:S01]  /*4030*/  LDL.LU.64 R50, [R1+0x288] ;  /* 0x0002880001327983 */ /* 0x000ea20000300a00 */
[----:B------:R-:W-:-:S02]  /*4040*/  PRMT R11, RZ, 0x7610, R11 ;  /* 0x00007610ff0b7816 */ /* 0x000fc4000000000b */
[----:B------:R-:W-:Y:S02]  /*4050*/  PRMT R10, RZ, 0x7610, R10 ;  /* 0x00007610ff0a7816 */ /* 0x000fe4000000000a */
[----:B------:R-:W-:Y:S02]  /*4060*/  LOP3.LUT P6, RZ, R49, 0x400, RZ, 0xc0, !PT ;  /* 0x0000040031ff7812 */ /* 0x000fe400078cc0ff */
[----:B------:R-:W-:Y:S01]  /*4070*/  PRMT R24, RZ, 0x7610, R24 ;  /* 0x00007610ff187816 */ /* 0x000fe20000000018 */
[----:B------:R-:W-:Y:S01]  /*4080*/  STL.S16 [R1+0x2f8], R25 ;  /* 0x0002f81901007387 */ /* 0x000fe20000100600 */
[----:B0-----:R-:W-:-:S03]  /*4090*/  PRMT R0, RZ, 0x7610, R0 ;  /* 0x00007610ff007816 */ /* 0x001fc60000000000 */
[----:B------:R-:W-:Y:S01]  /*40a0*/  STL [R1+0x448], R23 ;  /* 0x0004481701007387 */ /* 0x000fe20000100800 */
[C---:B------:R-:W-:Y:S02]  /*40b0*/  @!P4 PRMT R0, R41.reuse, 0x7610, R0 ;  /* 0x000076102900c816 */ /* 0x040fe40000000000 */
[----:B------:R-:W-:Y:S01]  /*40c0*/  @!P4 PRMT R3, R41, 0x7632, R3 ;  /* 0x000076322903c816 */ /* 0x000fe20000000003 */
[----:B------:R-:W3:Y:S04]  /*40d0*/  LDL.LU.64 R18, [R1+0x160] ;  /* 0x0001600001127983 */ /* 0x000ee80000300a00 */
[----:B------:R0:W-:Y:S01]  /*40e0*/  STL.S16 [R1+0x2b0], R0 ;  /* 0x0002b00001007387 */ /* 0x0001e20000100600 */
[----:B------:R-:W-:Y:S02]  /*40f0*/  @!P0 PRMT R11, R37, 0x7632, R11 ;  /* 0x00007632250b8816 */ /* 0x000fe4000000000b */
[----:B------:R-:W-:Y:S01]  /*4100*/  @!P0 PRMT R10, R39, 0x7610, R10 ;  /* 0x00007610270a8816 */ /* 0x000fe2000000000a */
[----:B------:R1:W-:Y:S04]  /*4110*/  STL.S16 [R1+0x2b4], R3 ;  /* 0x0002b40301007387 */ /* 0x0003e80000100600 */
[----:B0-----:R-:W2:Y:S01]  /*4120*/  LDL.LU R0, [R1+0x464] ;  /* 0x0004640001007983 */ /* 0x001ea20000300800 */
[----:B-1----:R-:W-:-:S03]  /*4130*/  HFMA2 R3, -RZ, RZ, 0, 0 ;  /* 0x00000000ff037431 */ /* 0x002fc600000001ff */
[----:B------:R-:W-:Y:S04]  /*4140*/  STL.S16 [R1+0x128], R11 ;  /* 0x0001280b01007387 */ /* 0x000fe80000100600 */
[----:B------:R0:W-:Y:S04]  /*4150*/  STL.S16 [R1+0x2c8], R10 ;  /* 0x0002c80a01007387 */ /* 0x0001e80000100600 */
[----:B0-----:R-:W3:Y:S04]  /*4160*/  LDL.LU.64 R10, [R1+0x2a0] ;  /* 0x0002a000010a7983 */ /* 0x001ee80000300a00 */
[----:B------:R-:W3:Y:S04]  /*4170*/  @!P3 LDG.E R47, desc[UR10][R4.64] ;  /* 0x0000000a042fb981 */ /* 0x000ee8000c1e1900 */
[----:B------:R-:W3:Y:S01]  /*4180*/  LDL.LU.64 R4, [R1+0x110] ;  /* 0x0001100001047983 */ /* 0x000ee20000300a00 */
[----:B------:R-:W-:-:S02]  /*4190*/  PRMT R9, RZ, 0x7610, R9 ;  /* 0x00007610ff097816 */ /* 0x000fc40000000009 */
[----:B------:R-:W-:Y:S02]  /*41a0*/  PRMT R8, RZ, 0x7610, R8 ;  /* 0x00007610ff087816 */ /* 0x000fe40000000008 */
[C---:B------:R-:W-:Y:S02]  /*41b0*/  @!P4 PRMT R9, R40.reuse, 0x7610, R9 ;  /* 0x000076102809c816 */ /* 0x040fe40000000009 */
[----:B------:R-:W-:-:S03]  /*41c0*/  @!P4 PRMT R8, R40, 0x7632, R8 ;  /* 0x000076322808c816 */ /* 0x000fc60000000008 */
[----:B------:R-:W-:Y:S04]  /*41d0*/  STL.S16 [R1+0x11c], R9 ;  /* 0x00011c0901007387 */ /* 0x000fe80000100600 */
[----:B------:R0:W-:Y:S04]  /*41e0*/  STL.S16 [R1+0x120], R8 ;  /* 0x0001200801007387 */ /* 0x0001e80000100600 */
[----:B0-----:R-:W3:Y:S04]  /*41f0*/  LDL.LU.64 R8, [R1+0x140] ;  /* 0x0001400001087983 */ /* 0x001ee80000300a00 */
[----:B----4-:R0:W4:Y:S04]  /*4200*/  @!P5 LDG.E R3, desc[UR10][R52.64] ;  /* 0x0000000a3403d981 */ /* 0x010128000c1e1900 */
[----:B------:R-:W4:Y:S01]  /*4210*/  LDL.LU R52, [R1+0x460] ;  /* 0x0004600001347983 */ /* 0x000f220000300800 */
[----:B0-----:R-:W-:-:S02]  /*4220*/  MOV R53, RZ ;  /* 0x000000ff00357202 */ /* 0x001fc40000000f00 */
[----:B------:R-:W-:Y:S02]  /*4230*/  @!P0 PRMT R24, R37, 0x7610, R24 ;  /* 0x0000761025188816 */ /* 0x000fe40000000018 */
[----:B------:R-:W-:-:S03]  /*4240*/  LOP3.LUT P0, RZ, R49, 0x200, RZ, 0xc0, !PT ;  /* 0x0000020031ff7812 */ /* 0x000fc6000780c0ff */
[----:B------:R0:W-:Y:S01]  /*4250*/  STL.S16 [R1+0x124], R24 ;  /* 0x0001241801007387 */ /* 0x0001e20000100600 */
[----:B------:R-:W-:-:S03]  /*4260*/  LOP3.LUT P3, RZ, R49, 0x100, RZ, 0xc0, !PT ;  /* 0x0000010031ff7812 */ /* 0x000fc6000786c0ff */
[----:B0-----:R-:W4:Y:S01]  /*4270*/  LDL.LU.64 R24, [R1+0x290] ;  /* 0x0002900001187983 */ /* 0x001f220000300a00 */
[----:B--2---:R-:W-:-:S04]  /*4280*/  PRMT R0, RZ, 0x7610, R0 ;  /* 0x00007610ff007816 */ /* 0x004fc80000000000 */
[----:B------:R-:W-:-:S05]  /*4290*/  @!P1 PRMT R0, R42, 0x7632, R0 ;  /* 0x000076322a009816 */ /* 0x000fca0000000000 */
[----:B------:R0:W-:Y:S04]  /*42a0*/  STL.S16 [R1+0x118], R0 ;  /* 0x0001180001007387 */ /* 0x0001e80000100600 */
[----:B---3--:R1:W2:Y:S04]  /*42b0*/  @!P5 LDG.E R53, desc[UR10][R10.64] ;  /* 0x0000000a0a35d981 */ /* 0x0082a8000c1e1900 */
[----:B0-----:R-:W3:Y:S01]  /*42c0*/  LDL.LU R0, [R1+0x458] ;  /* 0x0004580001007983 */ /* 0x001ee20000300800 */
[----:B-1----:R-:W-:-:S06]  /*42d0*/  CS2R R10, SRZ ;  /* 0x00000000000a7805 */ /* 0x002fcc000001ff00 */
[----:B------:R-:W2:Y:S04]  /*42e0*/  @!P6 LDG.E R10, desc[UR10][R4.64] ;  /* 0x0000000a040ae981 */ /* 0x000ea8000c1e1900 */
[----:B------:R-:W2:Y:S01]  /*42f0*/  LDL.LU R4, [R1+0x45c] ;  /* 0x00045c0001047983 */ /* 0x000ea20000300800 */
[----:B----4-:R-:W-:-:S04]  /*4300*/  PRMT R52, RZ, 0x7610, R52 ;  /* 0x00007610ff347816 */ /* 0x010fc80000000034 */
[----:B------:R-:W-:-:S05]  /*4310*/  @!P1 PRMT R52, R43, 0x7610, R52 ;  /* 0x000076102b349816 */ /* 0x000fca0000000034 */
[----:B------:R0:W-:Y:S01]  /*4320*/  STL.S16 [R1+0x290], R52 ;  /* 0x0002903401007387 */ /* 0x0001e20000100600 */
[----:B------:R-:W-:-:S03]  /*4330*/  PRMT R23, RZ, 0x7610, R23 ;  /* 0x00007610ff177816 */ /* 0x000fc60000000017 */
[----:B------:R-:W4:Y:S01]  /*4340*/  @!P6 LDG.E R11, desc[UR10][R24.64] ;  /* 0x0000000a180be981 */ /* 0x000f22000c1e1900 */
[----:B0-----:R-:W-:-:S06]  /*4350*/  HFMA2 R52, -RZ, RZ, 0, 0 ;  /* 0x00000000ff347431 */ /* 0x001fcc00000001ff */
[----:B------:R0:W4:Y:S01]  /*4360*/  @!P0 LDG.E R52, desc[UR10][R50.64] ;  /* 0x0000000a32348981 */ /* 0x000122000c1e1900 */
[----:B------:R-:W-:-:S03]  /*4370*/  @!P2 PRMT R23, R45, 0x7610, R23 ;  /* 0x000076102d17a816 */ /* 0x000fc60000000017 */
[----:B------:R-:W4:Y:S01]  /*4380*/  LDL.LU.64 R24, [R1+0x158] ;  /* 0x0001580001187983 */ /* 0x000f220000300a00 */
[----:B0-----:R-:W-:-:S06]  /*4390*/  CS2R R50, SRZ ;  /* 0x0000000000327805 */ /* 0x001fcc000001ff00 */
[----:B------:R0:W4:Y:S04]  /*43a0*/  @!P3 LDG.E R51, desc[UR10][R8.64] ;  /* 0x0000000a0833b981 */ /* 0x000128000c1e1900 */
[----:B------:R1:W-:Y:S01]  /*43b0*/  STL.S16 [R1+0x288], R23 ;  /* 0x0002881701007387 */ /* 0x0003e20000100600 */
[----:B------:R-:W-:Y:S02]  /*43c0*/  LOP3.LUT P4, RZ, R49, 0x80, RZ, 0xc0, !PT ;  /* 0x0000008031ff7812 */ /* 0x000fe4000788c0ff */
[----:B------:R-:W-:Y:S02]  /*43d0*/  PRMT R31, RZ, 0x7610, R31 ;  /* 0x00007610ff1f7816 */ /* 0x000fe4000000001f */
[----:B------:R-:W-:Y:S01]  /*43e0*/  PRMT R30, RZ, 0x7610, R30 ;  /* 0x00007610ff1e7816 */ /* 0x000fe2000000001e */
[----:B------:R-:W0:Y:S04]  /*43f0*/  LDL.LU R8, [R1+0x44c] ;  /* 0x00044c0001087983 */ /* 0x000e280000300800 */
[----:B-1----:R-:W4:Y:S01]  /*4400*/  LDL.LU R23, [R1+0x448] ;  /* 0x0004480001177983 */ /* 0x002f220000300800 */
[----:B------:R-:W-:-:S03]  /*4410*/  PRMT R38, RZ, 0x7610, R38 ;  /* 0x00007610ff267816 */ /* 0x000fc60000000026 */
[----:B------:R-:W-:Y:S01]  /*4420*/  STL [R1+0x414], R39 ;  /* 0x0004142701007387 */ /* 0x000fe20000100800 */
[----:B------:R-:W-:-:S03]  /*4430*/  PRMT R26, RZ, 0x7610, R26 ;  /* 0x00007610ff1a7816 */ /* 0x000fc6000000001a */
[----:B------:R-:W-:Y:S04]  /*4440*/  STL [R1+0x3cc], R46 ;  /* 0x0003cc2e01007387 */ /* 0x000fe80000100800 */
[----:B------:R-:W-:Y:S01]  /*4450*/  STL.64 [R1+0x3d8], R46 ;  /* 0x0003d82e01007387 */ /* 0x000fe20000100a00 */
[----:B------:R-:W-:Y:S02]  /*4460*/  PRMT R33, RZ, 0x7610, R33 ;  /* 0x00007610ff217816 */ /* 0x000fe40000000021 */
[----:B------:R-:W-:Y:S02]  /*4470*/  PRMT R32, RZ, 0x7610, R32 ;  /* 0x00007610ff207816 */ /* 0x000fe40000000020 */
[----:B------:R-:W-:Y:S02]  /*4480*/  PRMT R29, RZ, 0x7610, R29 ;  /* 0x00007610ff1d7816 */ /* 0x000fe4000000001d */
[----:B------:R-:W-:Y:S01]  /*4490*/  PRMT R28, RZ, 0x7610, R28 ;  /* 0x00007610ff1c7816 */ /* 0x000fe2000000001c */
[----:B------:R-:W-:Y:S04]  /*44a0*/  STL [R1+0x424], R35 ;  /* 0x0004242301007387 */ /* 0x000fe80000100800 */
[----:B------:R-:W-:Y:S04]  /*44b0*/  STL [R1+0x28], R21 ;  /* 0x0000281501007387 */ /* 0x000fe80000100800 */
[----:B------:R-:W-:Y:S01]  /*44c0*/  STL [R1+0xa8], R20 ;  /* 0x0000a81401007387 */ /* 0x000fe20000100800 */
[----:B------:R-:W-:-:S03]  /*44d0*/  PRMT R27, RZ, 0x7610, R27 ;  /* 0x00007610ff1b7816 */ /* 0x000fc6000000001b */
[----:B------:R-:W4:Y:S01]  /*44e0*/  @!P0 LDG.E R50, desc[UR10][R18.64] ;  /* 0x0000000a12328981 */ /* 0x000f22000c1e1900 */
[----:B---3--:R-:W-:-:S03]  /*44f0*/  PRMT R0, RZ, 0x7610, R0 ;  /* 0x00007610ff007816 */ /* 0x008fc60000000000 */
[----:B------:R-:W3:Y:S01]  /*4500*/  LDL.LU.64 R18, [R1+0x450] ;  /* 0x0004500001127983 */ /* 0x000ee20000300a00 */
[----:B------:R-:W-:-:S05]  /*4510*/  @!P2 PRMT R0, R45, 0x7632, R0 ;  /* 0x000076322d00a816 */ /* 0x000fca0000000000 */
[----:B------:R1:W-:Y:S04]  /*4520*/  STL.S16 [R1+0x28c], R0 ;  /* 0x00028c0001007387 */ /* 0x0003e80000100600 */
[----:B-1----:R-:W3:Y:S01]  /*4530*/  LDL.LU R0, [R1+0x444] ;  /* 0x0004440001007983 */ /* 0x002ee20000300800 */
[----:B--2---:R-:W-:-:S04]  /*4540*/  PRMT R4, RZ, 0x7610, R4 ;  /* 0x00007610ff047816 */ /* 0x004fc80000000004 */
[----:B------:R-:W-:-:S05]  /*4550*/  @!P1 PRMT R4, R42, 0x7610, R4 ;  /* 0x000076102a049816 */ /* 0x000fca0000000004 */
[----:B------:R1:W-:Y:S04]  /*4560*/  STL.S16 [R1+0x114], R4 ;  /* 0x0001140401007387 */ /* 0x0003e80000100600 */
[----:B-1----:R-:W2:Y:S01]  /*4570*/  LDL.LU.64 R4, [R1+0x280] ;  /* 0x0002800001047983 */ /* 0x002ea20000300a00 */
[----:B0-----:R-:W-:-:S04]  /*4580*/  PRMT R8, RZ, 0x7610, R8 ;  /* 0x00007610ff087816 */ /* 0x001fc80000000008 */
[----:B------:R-:W-:-:S05]  /*4590*/  @!P2 PRMT R8, R44, 0x7610, R8 ;  /* 0x000076102c08a816 */ /* 0x000fca0000000008 */
[----:B------:R0:W-:Y:S04]  /*45a0*/  STL.S16 [R1+0x164], R8 ;  /* 0x0001640801007387 */ /* 0x0001e80000100600 */
[----:B0-----:R-:W2:Y:S04]  /*45b0*/  LDL.LU.64 R8, [R1+0x270] ;  /* 0x0002700001087983 */ /* 0x001ea80000300a00 */
[----:B----4-:R0:W-:Y:S02]  /*45c0*/  STL [R1+0x14], R23 ;  /* 0x0000141701007387 */ /* 0x0101e40000100800 */
[----:B0-----:R-:W-:-:S02]  /*45d0*/  MOV R23, RZ ;  /* 0x000000ff00177202 */ /* 0x001fc40000000f00 */
[----:B---3--:R0:W-:Y:S02]  /*45e0*/  STL [R1+0x10], R0 ;  /* 0x0000100001007387 */ /* 0x0081e40000100800 */
[----:B0-----:R-:W-:-:S06]  /*45f0*/  MOV R0, RZ ;  /* 0x000000ff00007202 */ /* 0x001fcc0000000f00 */
[----:B--2---:R0:W2:Y:S01]  /*4600*/  @!P3 LDG.E R0, desc[UR10][R4.64] ;  /* 0x0000000a0400b981 */ /* 0x0040a2000c1e1900 */
[----:B------:R-:W-:Y:S01]  /*4610*/  LOP3.LUT P3, RZ, R36, 0x8, RZ, 0xc0, !PT ;  /* 0x0000000824ff7812 */ /* 0x000fe2000786c0ff */
[----:B0-----:R-:W-:Y:S02]  /*4620*/  HFMA2 R5, -RZ, RZ, 0, 0 ;  /* 0x00000000ff057431 */ /* 0x001fe400000001ff */
[----:B------:R-:W3:Y:S04]  /*4630*/  LDL.LU R4, [R1+0x440] ;  /* 0x0004400001047983 */ /* 0x000ee80000300800 */
[----:B------:R0:W4:Y:S06]  /*4640*/  @!P4 LDG.E R5, desc[UR10][R24.64] ;  /* 0x0000000a1805c981 */ /* 0x00012c000c1e1900 */
[C---:B------:R-:W-:Y:S01]  /*4650*/  @!P3 PRMT R31, R46.reuse, 0x7610, R31 ;  /* 0x000076102e1fb816 */ /* 0x040fe2000000001f */
[----:B------:R-:W2:Y:S01]  /*4660*/  LDL.LU.64 R24, [R1+0x438] ;  /* 0x0004380001187983 */ /* 0x000ea20000300a00 */
[----:B------:R-:W-:-:S03]  /*4670*/  @!P3 PRMT R30, R46, 0x7632, R30 ;  /* 0x000076322e1eb816 */ /* 0x000fc6000000001e */
[----:B------:R-:W-:Y:S04]  /*4680*/  STL.S16 [R1+0x15c], R31 ;  /* 0x00015c1f01007387 */ /* 0x000fe80000100600 */
[----:B------:R1:W-:Y:S04]  /*4690*/  STL.S16 [R1+0x160], R30 ;  /* 0x0001601e01007387 */ /* 0x0003e80000100600 */
[----:B-1----:R-:W4:Y:S04]  /*46a0*/  LDL.LU.64 R30, [R1+0x148] ;  /* 0x00014800011e7983 */ /* 0x002f280000300a00 */
[----:B------:R1:W4:Y:S04]  /*46b0*/  @!P4 LDG.E R23, desc[UR10][R8.64] ;  /* 0x0000000a0817c981 */ /* 0x000328000c1e1900 */
[----:B------:R-:W1:Y:S01]  /*46c0*/  LDL.LU.64 R8, [R1+0x428] ;  /* 0x0004280001087983 */ /* 0x000e620000300a00 */
[----:B------:R-:W-:-:S02]  /*46d0*/  LOP3.LUT P4, RZ, R36, 0x4, RZ, 0xc0, !PT ;  /* 0x0000000424ff7812 */ /* 0x000fc4000788c0ff */
[----:B------:R-:W-:Y:S02]  /*46e0*/  PRMT R39, RZ, 0x7610, R39 ;  /* 0x00007610ff277816 */ /* 0x000fe40000000027 */
[----:B------:R-:W-:Y:S02]  /*46f0*/  @!P2 PRMT R38, R44, 0x7632, R38 ;  /* 0x000076322c26a816 */ /* 0x000fe40000000026 */
[----:B------:R-:W-:Y:S02]  /*4700*/  @!P1 PRMT R39, R43, 0x7632, R39 ;  /* 0x000076322b279816 */ /* 0x000fe40000000027 */
[----:B------:R-:W-:Y:S01]  /*4710*/  LOP3.LUT P2, RZ, R49, 0x20, RZ, 0xc0, !PT ;  /* 0x0000002031ff7812 */ /* 0x000fe2000784c0ff */
[----:B------:R-:W-:Y:S04]  /*4720*/  STL.S16 [R1+0x168], R38 ;  /* 0x0001682601007387 */ /* 0x000fe80000100600 */
[----:B------:R-:W-:Y:S01]  /*4730*/  @!P4 PRMT R26, R2, 0x7610, R26 ;  /* 0x00007610021ac816 */ /* 0x000fe2000000001a */
[----:B------:R0:W-:Y:S04]  /*4740*/  STL.S16 [R1+0x294], R39 ;  /* 0x0002942701007387 */ /* 0x0001e80000100600 */
[----:B------:R0:W-:Y:S04]  /*4750*/  STL.S16 [R1+0x270], R26 ;  /* 0x0002701a01007387 */ /* 0x0001e80000100600 */
[----:B0-----:R-:W4:Y:S01]  /*4760*/  LDL.LU.64 R38, [R1+0x150] ;  /* 0x0001500001267983 */ /* 0x001f220000300a00 */
[----:B------:R-:W-:Y:S01]  /*4770*/  HFMA2 R26, -RZ, RZ, 0, 0 ;  /* 0x00000000ff1a7431 */ /* 0x000fe200000001ff */
[----:B------:R-:W-:-:S02]  /*4780*/  @!P4 PRMT R33, R48, 0x7610, R33 ;  /* 0x000076103021c816 */ /* 0x000fc40000000021 */
[----:B------:R-:W-:-:S03]  /*4790*/  @!P4 PRMT R32, R48, 0x7632, R32 ;  /* 0x000076323020c816 */ /* 0x000fc60000000020 */
[----:B------:R-:W-:Y:S04]  /*47a0*/  STL.S16 [R1+0x154], R33 ;  /* 0x0001542101007387 */ /* 0x000fe80000100600 */
[----:B------:R0:W-:Y:S04]  /*47b0*/  STL.S16 [R1+0x158], R32 ;  /* 0x0001582001007387 */ /* 0x0001e80000100600 */
[----:B0-----:R-:W4:Y:S01]  /*47c0*/  LDL.LU.64 R32, [R1+0x230] ;  /* 0x0002300001207983 */ /* 0x001f220000300a00 */
[----:B---3--:R-:W-:-:S04]  /*47d0*/  PRMT R4, RZ, 0x7610, R4 ;  /* 0x00007610ff047816 */ /* 0x008fc80000000004 */
[----:B------:R-:W-:Y:S01]  /*47e0*/  @!P3 PRMT R4, R47, 0x7610, R4 ;  /* 0x000076102f04b816 */ /* 0x000fe20000000004 */
[----:B--2---:R0:W-:Y:S02]  /*47f0*/  STL [R1+0x90], R24 ;  /* 0x0000901801007387 */ /* 0x0041e40000100800 */
[----:B0-----:R-:W-:-:S04]  /*4800*/  PRMT R24, RZ, 0x7610, R24 ;  /* 0x00007610ff187816 */ /* 0x001fc80000000018 */
[----:B------:R-:W-:Y:S02]  /*4810*/  @!P3 PRMT R24, R47, 0x7632, R24 ;  /* 0x000076322f18b816 */ /* 0x000fe40000000018 */
[----:B------:R-:W2:Y:S04]  /*4820*/  LDL.LU.64 R46, [R1+0x268] ;  /* 0x00026800012e7983 */ /* 0x000ea80000300a00 */
[----:B------:R0:W-:Y:S04]  /*4830*/  STL.S16 [R1+0x280], R4 ;  /* 0x0002800401007387 */ /* 0x0001e80000100600 */
[----:B----4-:R-:W3:Y:S04]  /*4840*/  @!P2 LDG.E R26, desc[UR10][R30.64] ;  /* 0x0000000a1e1aa981 */ /* 0x010ee8000c1e1900 */
[----:B0-----:R-:W4:Y:S04]  /*4850*/  LDL.LU R4, [R1+0x430] ;  /* 0x0004300001047983 */ /* 0x001f280000300800 */
[----:B------:R-:W3:Y:S01]  /*4860*/  LDL.LU.64 R30, [R1+0x248] ;  /* 0x00024800011e7983 */ /* 0x000ee20000300a00 */
[----:B-1----:R-:W-:-:S02]  /*4870*/  PRMT R9, RZ, 0x7610, R9 ;  /* 0x00007610ff097816 */ /* 0x002fc40000000009 */
[----:B------:R-:W-:Y:S02]  /*4880*/  PRMT R8, RZ, 0x7610, R8 ;  /* 0x00007610ff087816 */ /* 0x000fe40000000008 */
[C---:B------:R-:W-:Y:S02]  /*4890*/  @!P5 PRMT R9, R3.reuse, 0x7610, R9 ;  /* 0x000076100309d816 */ /* 0x040fe40000000009 */
[----:B------:R-:W-:-:S03]  /*48a0*/  @!P5 PRMT R8, R3, 0x7632, R8 ;  /* 0x000076320308d816 */ /* 0x000fc60000000008 */
[----:B------:R-:W-:Y:S04]  /*48b0*/  STL.S16 [R1+0x148], R9 ;  /* 0x0001480901007387 */ /* 0x000fe80000100600 */
[----:B------:R0:W-:Y:S04]  /*48c0*/  STL.S16 [R1+0x14c], R8 ;  /* 0x00014c0801007387 */ /* 0x0001e80000100600 */
[----:B0-----:R-:W3:Y:S04]  /*48d0*/  LDL.LU.64 R8, [R1+0x220] ;  /* 0x0002200001087983 */ /* 0x001ee80000300a00 */
[----:B------:R0:W-:Y:S01]  /*48e0*/  STL [R1+0x94], R25 ;  /* 0x0000941901007387 */ /* 0x0001e20000100800 */
[----:B------:R-:W-:-:S02]  /*48f0*/  LOP3.LUT P1, RZ, R49, 0x40, RZ, 0xc0, !PT ;  /* 0x0000004031ff7812 */ /* 0x000fc4000782c0ff */
[----:B0-----:R-:W-:-:S04]  /*4900*/  PRMT R25, RZ, 0x7610, R25 ;  /* 0x00007610ff197816 */ /* 0x001fc80000000019 */
[----:B------:R-:W-:Y:S01]  /*4910*/  @!P4 PRMT R25, R2, 0x7632, R25 ;  /* 0x000076320219c816 */ /* 0x000fe20000000019 */
[----:B------:R0:W-:Y:S01]  /*4920*/  STL.S16 [R1+0x284], R24 ;  /* 0x0002841801007387 */ /* 0x0001e20000100600 */
[----:B------:R-:W-:-:S03]  /*4930*/  LOP3.LUT R36, R36, 0xfffffffe, RZ, 0xc0, !PT ;  /* 0xfffffffe24247812 */ /* 0x000fc600078ec0ff */
[----:B------:R1:W-:Y:S01]  /*4940*/  STL.S16 [R1+0x274], R25 ;  /* 0x0002741901007387 */ /* 0x0003e20000100600 */
[----:B------:R-:W-:Y:S01]  /*4950*/  LOP3.LUT P3, RZ, R49, 0x10, RZ, 0xc0, !PT ;  /* 0x0000001031ff7812 */ /* 0x000fe2000786c0ff */
[----:B0-----:R-:W-:Y:S01]  /*4960*/  HFMA2 R24, -RZ, RZ, 0, 0 ;  /* 0x00000000ff187431 */ /* 0x001fe200000001ff */
[----:B-1----:R-:W-:Y:S02]  /*4970*/  MOV R25, RZ ;  /* 0x000000ff00197202 */ /* 0x002fe40000000f00 */
[----:B------:R-:W-:-:S03]  /*4980*/  @!P6 PRMT R29, R10, 0x7632, R29 ;  /* 0x000076320a1de816 */ /* 0x000fc6000000001d */
[----:B------:R-:W3:Y:S01]  /*4990*/  @!P1 LDG.E R24, desc[UR10][R38.64] ;  /* 0x0000000a26189981 */ /* 0x000ee2000c1e1900 */
[----:B------:R-:W-:Y:S02]  /*49a0*/  @P1 LOP3.LUT R36, R36, 0x1, RZ, 0xfc, !PT ;  /* 0x0000000124241812 */ /* 0x000fe400078efcff */
[----:B------:R-:W-:Y:S01]  /*49b0*/  LOP3.LUT P4, RZ, R49, 0x8, RZ, 0xc0, !PT ;  /* 0x0000000831ff7812 */ /* 0x000fe2000788c0ff */
[----:B------:R0:W-:Y:S01]  /*49c0*/  STL.S16 [R1+0x13c], R29 ;  /* 0x00013c1d01007387 */ /* 0x0001e20000100600 */
[----:B------:R-:W-:-:S03]  /*49d0*/  @!P5 PRMT R28, R53, 0x7610, R28 ;  /* 0x00007610351cd816 */ /* 0x000fc6000000001c */
[----:B------:R-:W3:Y:S01]  /*49e0*/  LDL.LU.64 R38, [R1+0x258] ;  /* 0x0002580001267983 */ /* 0x000ee20000300a00 */
[----:B0-----:R-:W-:-:S03]  /*49f0*/  MOV R29, RZ ;  /* 0x000000ff001d7202 */ /* 0x001fc60000000f00 */
[----:B------:R0:W-:Y:S02]  /*4a00*/  STL.S16 [R1+0x150], R28 ;  /* 0x0001501c01007387 */ /* 0x0001e40000100600 */
[----:B0-----:R-:W-:-:S06]  /*4a10*/  HFMA2 R28, -RZ, RZ, 0, 0 ;  /* 0x00000000ff1c7431 */ /* 0x001fcc00000001ff */
[----:B------:R-:W3:Y:S04]  /*4a20*/  @!P3 LDG.E R28, desc[UR10][R32.64] ;  /* 0x0000000a201cb981 */ /* 0x000ee8000c1e1900 */
[----:B------:R-:W3:Y:S04]  /*4a30*/  LDL.LU.64 R32, [R1+0x240] ;  /* 0x0002400001207983 */ /* 0x000ee80000300a00 */
[----:B--2---:R-:W2:Y:S01]  /*4a40*/  @!P1 LDG.E R25, desc[UR10][R46.64] ;  /* 0x0000000a2e199981 */ /* 0x004ea2000c1e1900 */
[----:B------:R-:W-:-:S03]  /*4a50*/  LOP3.LUT P1, RZ, R49, 0x80, RZ, 0xc0, !PT ;  /* 0x0000008031ff7812 */ /* 0x000fc6000782c0ff */
[----:B------:R-:W2:Y:S01]  /*4a60*/  LDL.LU.64 R46, [R1+0x210] ;  /* 0x00021000012e7983 */ /* 0x000ea20000300a00 */
[----:B----4-:R-:W-:-:S03]  /*4a70*/  PRMT R4, RZ, 0x7610, R4 ;  /* 0x00007610ff047816 */ /* 0x010fc60000000004 */
[----:B---3--:R0:W3:Y:S06]  /*4a80*/  @!P3 LDG.E R29, desc[UR10][R30.64] ;  /* 0x0000000a1e1db981 */ /* 0x0080ec000c1e1900 */
[----:B------:R-:W-:Y:S02]  /*4a90*/  @!P1 PRMT R4, R23, 0x7632, R4 ;  /* 0x0000763217049816 */ /* 0x000fe40000000004 */
[----:B0-----:R-:W-:-:S06]  /*4aa0*/  CS2R R30, SRZ ;  /* 0x00000000001e7805 */ /* 0x001fcc000001ff00 */
[----:B------:R-:W4:Y:S04]  /*4ab0*/  @!P4 LDG.E R30, desc[UR10][R8.64] ;  /* 0x0000000a081ec981 */ /* 0x000f28000c1e1900 */
[----:B------:R-:W4:Y:S04]  /*4ac0*/  LDL.LU.64 R8, [R1+0x200] ;  /* 0x0002000001087983 */ /* 0x000f280000300a00 */
[----:B------:R0:W-:Y:S04]  /*4ad0*/  STL.S16 [R1+0x204], R4 ;  /* 0x0002040401007387 */ /* 0x0001e80000100600 */
[----:B0-----:R-:W3:Y:S01]  /*4ae0*/  LDL.LU R4, [R1+0x420] ;  /* 0x0004200001047983 */ /* 0x001ee20000300800 */
        /* <DEDUP_REMOVED lines=8> */
[----:B------:R-:W-:Y:S02]  /*4b70*/  LOP3.LUT P1, RZ, R36, 0x1, RZ, 0xc0, !PT ;  /* 0x0000000124ff7812 */ /* 0x000fe4000782c0ff */
[----:B------:R-:W-:Y:S02]  /*4b80*/  @!P5 PRMT R27, R53, 0x7632, R27 ;  /* 0x00007632351bd816 */ /* 0x000fe4000000001b */
[----:B------:R-:W-:-:S03]  /*4b90*/  LOP3.LUT P5, RZ, R49, 0x4, RZ, 0xc0, !PT ;  /* 0x0000000431ff7812 */ /* 0x000fc600078ac0ff */
[----:B------:R0:W-:Y:S02]  /*4ba0*/  STL.S16 [R1+0x268], R27 ;  /* 0x0002681b01007387 */ /* 0x0001e40000100600 */
[----:B0-----:R-:W-:-:S06]  /*4bb0*/  MOV R27, RZ ;  /* 0x000000ff001b7202 */ /* 0x001fcc0000000f00 */
[----:B------:R-:W4:Y:S04]  /*4bc0*/  @!P2 LDG.E R27, desc[UR10][R38.64] ;  /* 0x0000000a261ba981 */ /* 0x000f28000c1e1900 */
[----:B------:R0:W4:Y:S04]  /*4bd0*/  @!P4 LDG.E R31, desc[UR10][R32.64] ;  /* 0x0000000a201fc981 */ /* 0x000128000c1e1900 */
[----:B------:R-:W-:Y:S04]  /*4be0*/  STL [R1+0x18], R19 ;  /* 0x0000181301007387 */ /* 0x000fe80000100800 */
[----:B------:R-:W-:Y:S01]  /*4bf0*/  STL [R1+0x98], R18 ;  /* 0x0000981201007387 */ /* 0x000fe20000100800 */
[----:B0-----:R-:W-:-:S03]  /*4c00*/  CS2R R32, SRZ ;  /* 0x0000000000207805 */ /* 0x001fc6000001ff00 */
[----:B------:R-:W-:Y:S04]  /*4c10*/  STL [R1+0x24], R17 ;  /* 0x0000241101007387 */ /* 0x000fe80000100800 */
[----:B------:R-:W-:Y:S04]  /*4c20*/  STL [R1+0xa4], R16 ;  /* 0x0000a41001007387 */ /* 0x000fe80000100800 */
[----:B------:R-:W-:Y:S04]  /*4c30*/  STL [R1+0x1c], R15 ;  /* 0x00001c0f01007387 */ /* 0x000fe80000100800 */
[----:B------:R-:W-:Y:S04]  /*4c40*/  STL [R1+0x9c], R14 ;  /* 0x00009c0e01007387 */ /* 0x000fe80000100800 */
[----:B------:R-:W-:Y:S04]  /*4c50*/  STL [R1+0x20], R13 ;  /* 0x0000200d01007387 */ /* 0x000fe80000100800 */
[----:B------:R-:W-:Y:S04]  /*4c60*/  STL [R1+0xa0], R12 ;  /* 0x0000a00c01007387 */ /* 0x000fe80000100800 */
[----:B------:R-:W4:Y:S04]  /*4c70*/  LDL.LU.64 R38, [R1+0x228] ;  /* 0x0002280001267983 */ /* 0x000f280000300a00 */
[----:B--2---:R-:W2:Y:S04]  /*4c80*/  @!P5 LDG.E R32, desc[UR10][R46.64] ;  /* 0x0000000a2e20d981 */ /* 0x004ea8000c1e1900 */
[----:B------:R-:W2:Y:S01]  /*4c90*/  LDL.LU.64 R46, [R1+0x1f8] ;  /* 0x0001f800012e7983 */ /* 0x000ea20000300a00 */
[----:B---3--:R-:W-:-:S04]  /*4ca0*/  PRMT R4, RZ, 0x7610, R4 ;  /* 0x00007610ff047816 */ /* 0x008fc80000000004 */
[----:B------:R-:W-:-:S05]  /*4cb0*/  @!P1 PRMT R4, R25, 0x7610, R4 ;  /* 0x0000761019049816 */ /* 0x000fca0000000004 */
[----:B------:R0:W-:Y:S04]  /*4cc0*/  STL.S16 [R1+0x1fc], R4 ;  /* 0x0001fc0401007387 */ /* 0x0001e80000100600 */
[----:B0-----:R-:W3:Y:S01]  /*4cd0*/  LDL.LU R4, [R1+0x418] ;  /* 0x0004180001047983 */ /* 0x001ee20000300800 */
[----:B------:R-:W-:Y:S02]  /*4ce0*/  LOP3.LUT P2, RZ, R49, 0x100, RZ, 0xc0, !PT ;  /* 0x0000010031ff7812 */ /* 0x000fe4000784c0ff */
[----:B------:R-:W-:Y:S02]  /*4cf0*/  PRMT R16, RZ, 0x7610, R16 ;  /* 0x00007610ff107816 */ /* 0x000fe40000000010 */
[----:B------:R-:W-:Y:S02]  /*4d00*/  PRMT R17, RZ, 0x7610, R17 ;  /* 0x00007610ff117816 */ /* 0x000fe40000000011 */
[----:B------:R-:W-:-:S02]  /*4d10*/  PRMT R18, RZ, 0x7610, R18 ;  /* 0x00007610ff127816 */ /* 0x000fc40000000012 */
[----:B------:R-:W-:-:S05]  /*4d20*/  PRMT R19, RZ, 0x7610, R19 ;  /* 0x00007610ff137816 */ /* 0x000fca0000000013 */
[C---:B------:R-:W-:Y:S02]  /*4d30*/  @!P2 PRMT R16, R51.reuse, 0x7610, R16 ;  /* 0x000076103310a816 */ /* 0x040fe40000000010 */
[----:B------:R-:W-:Y:S02]  /*4d40*/  @!P2 PRMT R17, R51, 0x7632, R17 ;  /* 0x000076323311a816 */ /* 0x000fe40000000011 */
[C---:B------:R-:W-:Y:S02]  /*4d50*/  @!P2 PRMT R18, R0.reuse, 0x7610, R18 ;  /* 0x000076100012a816 */ /* 0x040fe40000000012 */
[----:B------:R-:W-:Y:S02]  /*4d60*/  @!P2 PRMT R19, R0, 0x7632, R19 ;  /* 0x000076320013a816 */ /* 0x000fe40000000013 */
[----:B------:R-:W-:Y:S02]  /*4d70*/  LOP3.LUT P2, RZ, R36, 0x2, RZ, 0xc0, !PT ;  /* 0x0000000224ff7812 */ /* 0x000fe4000784c0ff */
[----:B------:R-:W-:-:S02]  /*4d80*/  PRMT R12, RZ, 0x7610, R12 ;  /* 0x00007610ff0c7816 */ /* 0x000fc4000000000c */
[----:B------:R-:W-:Y:S02]  /*4d90*/  PRMT R13, RZ, 0x7610, R13 ;  /* 0x00007610ff0d7816 */ /* 0x000fe4000000000d */
[----:B------:R-:W-:Y:S02]  /*4da0*/  PRMT R14, RZ, 0x7610, R14 ;  /* 0x00007610ff0e7816 */ /* 0x000fe4000000000e */
[----:B------:R-:W-:Y:S01]  /*4db0*/  PRMT R15, RZ, 0x7610, R15 ;  /* 0x00007610ff0f7816 */ /* 0x000fe2000000000f */
[----:B------:R-:W-:Y:S04]  /*4dc0*/  STL.64 [R1+0x3e0], R2 ;  /* 0x0003e00201007387 */ /* 0x000fe80000100a00 */
[----:B------:R-:W-:Y:S04]  /*4dd0*/  STL [R1+0x41c], R37 ;  /* 0x00041c2501007387 */ /* 0x000fe80000100800 */
[----:B------:R-:W-:Y:S04]  /*4de0*/  STL [R1+0x404], R42 ;  /* 0x0004042a01007387 */ /* 0x000fe80000100800 */
[----:B------:R-:W-:Y:S04]  /*4df0*/  STL [R1+0x3ec], R44 ;  /* 0x0003ec2c01007387 */ /* 0x000fe80000100800 */
[----:B------:R-:W-:Y:S04]  /*4e00*/  STL.64 [R1+0x3f8], R44 ;  /* 0x0003f82c01007387 */ /* 0x000fe80000100a00 */
[----:B----4-:R-:W4:Y:S01]  /*4e10*/  @!P5 LDG.E R33, desc[UR10][R38.64] ;  /* 0x0000000a2621d981 */ /* 0x010f22000c1e1900 */
[----:B---3--:R-:W-:Y:S01]  /*4e20*/  PRMT R4, RZ, 0x7610, R4 ;  /* 0x00007610ff047816 */ /* 0x008fe20000000004 */
[----:B------:R-:W-:Y:S01]  /*4e30*/  HFMA2 R36, -RZ, RZ, 0, 0 ;  /* 0x00000000ff247431 */ /* 0x000fe200000001ff */
[----:B------:R-:W-:Y:S01]  /*4e40*/  @!P0 PRMT R12, R52, 0x7610, R12 ;  /* 0x00007610340c8816 */ /* 0x000fe2000000000c */
[----:B------:R-:W3:Y:S01]  /*4e50*/  LDL.LU.64 R38, [R1+0x1f0] ;  /* 0x0001f00001267983 */ /* 0x000ee20000300a00 */
[----:B------:R-:W-:-:S05]  /*4e60*/  @!P2 PRMT R4, R27, 0x7610, R4 ;  /* 0x000076101b04a816 */ /* 0x000fca0000000004 */
[----:B------:R0:W-:Y:S04]  /*4e70*/  STL.S16 [R1+0x224], R4 ;  /* 0x0002240401007387 */ /* 0x0001e80000100600 */
[----:B0-----:R-:W4:Y:S01]  /*4e80*/  LDL.LU R4, [R1+0x40c] ;  /* 0x00040c0001047983 */ /* 0x001f220000300800 */
[----:B------:R-:W-:Y:S02]  /*4e90*/  @!P0 PRMT R13, R52, 0x7632, R13 ;  /* 0x00007632340d8816 */ /* 0x000fe4000000000d */
[C---:B------:R-:W-:Y:S02]  /*4ea0*/  @!P0 PRMT R14, R50.reuse, 0x7610, R14 ;  /* 0x00007610320e8816 */ /* 0x040fe4000000000e */
[----:B------:R-:W-:Y:S02]  /*4eb0*/  @!P0 PRMT R15, R50, 0x7632, R15 ;  /* 0x00007632320f8816 */ /* 0x000fe4000000000f */
[----:B------:R-:W-:-:S13]  /*4ec0*/  LOP3.LUT P0, RZ, R49, 0x1, RZ, 0xc0, !PT ;  /* 0x0000000131ff7812 */ /* 0x000fda000780c0ff */
[----:B--2---:R-:W2:Y:S04]  /*4ed0*/  @!P0 LDG.E R36, desc[UR10][R46.64] ;  /* 0x0000000a2e248981 */ /* 0x004ea8000c1e1900 */
[----:B------:R-:W2:Y:S01]  /*4ee0*/  LDL.LU.64 R46, [R1+0x1d8] ;  /* 0x0001d800012e7983 */ /* 0x000ea20000300a00 */
[----:B----4-:R-:W-:-:S04]  /*4ef0*/  PRMT R4, RZ, 0x7610, R4 ;  /* 0x00007610ff047816 */ /* 0x010fc80000000004 */
[----:B------:R-:W-:-:S05]  /*4f00*/  @!P3 PRMT R4, R28, 0x7610, R4 ;  /* 0x000076101c04b816 */ /* 0x000fca0000000004 */
[----:B------:R0:W-:Y:S04]  /*4f10*/  STL.S16 [R1+0x1d8], R4 ;  /* 0x0001d80401007387 */ /* 0x0001e80000100600 */
[----:B0-----:R-:W4:Y:S01]  /*4f20*/  LDL.LU R4, [R1+0x408] ;  /* 0x0004080001047983 */ /* 0x001f220000300800 */
[----:B------:R-:W-:Y:S02]  /*4f30*/  PRMT R3, RZ, 0x7610, R3 ;  /* 0x00007610ff037816 */ /* 0x000fe40000000003 */
[----:B------:R-:W-:Y:S02]  /*4f40*/  PRMT R2, RZ, 0x7610, R2 ;  /* 0x00007610ff027816 */ /* 0x000fe40000000002 */
[----:B------:R-:W-:Y:S02]  /*4f50*/  PRMT R37, RZ, 0x7610, R37 ;  /* 0x00007610ff257816 */ /* 0x000fe40000000025 */
[----:B------:R-:W-:-:S02]  /*4f60*/  @!P6 PRMT R3, R11, 0x7610, R3 ;  /* 0x000076100b03e816 */ /* 0x000fc40000000003 */
[----:B------:R-:W-:Y:S02]  /*4f70*/  @!P6 PRMT R2, R11, 0x7632, R2 ;  /* 0x000076320b02e816 */ /* 0x000fe40000000002 */
[----:B------:R-:W-:Y:S02]  /*4f80*/  PRMT R42, RZ, 0x7610, R42 ;  /* 0x00007610ff2a7816 */ /* 0x000fe4000000002a */
[----:B------:R-:W-:Y:S01]  /*4f90*/  @!P1 PRMT R37, R24, 0x7632, R37 ;  /* 0x0000763218259816 */ /* 0x000fe20000000025 */
[----:B------:R-:W-:Y:S01]  /*4fa0*/  STL.S16 [R1+0x140], R3 ;  /* 0x0001400301007387 */ /* 0x000fe20000100600 */
[----:B------:R-:W-:-:S03]  /*4fb0*/  @!P3 PRMT R42, R28, 0x7632, R42 ;  /* 0x000076321c2ab816 */ /* 0x000fc6000000002a */
[----:B------:R0:W-:Y:S01]  /*4fc0*/  STL.S16 [R1+0x144], R2 ;  /* 0x0001440201007387 */ /* 0x0001e20000100600 */
[----:B------:R-:W-:Y:S02]  /*4fd0*/  PRMT R45, RZ, 0x7610, R45 ;  /* 0x00007610ff2d7816 */ /* 0x000fe4000000002d */
[----:B------:R-:W-:Y:S01]  /*4fe0*/  PRMT R44, RZ, 0x7610, R44 ;  /* 0x00007610ff2c7816 */ /* 0x000fe2000000002c */
[----:B------:R1:W-:Y:S04]  /*4ff0*/  STL.S16 [R1+0x244], R42 ;  /* 0x0002442a01007387 */ /* 0x0003e80000100600 */
[----:B0-----:R-:W2:Y:S04]  /*5000*/  LDL.LU.64 R2, [R1+0x208] ;  /* 0x0002080001027983 */ /* 0x001ea80000300a00 */
[----:B------:R0:W-:Y:S01]  /*5010*/  STL.S16 [R1+0x20c], R37 ;  /* 0x00020c2501007387 */ /* 0x0001e20000100600 */
[----:B------:R-:W-:-:S02]  /*5020*/  @!P1 PRMT R45, R25, 0x7632, R45 ;  /* 0x00007632192d9816 */ /* 0x000fc4000000002d */
[----:B------:R-:W-:Y:S01]  /*5030*/  @!P2 PRMT R44, R26, 0x7610, R44 ;  /* 0x000076101a2ca816 */ /* 0x000fe2000000002c */
[----:B-1----:R-:W3:Y:S04]  /*5040*/  LDL.LU R42, [R1+0x404] ;  /* 0x00040400012a7983 */ /* 0x002ee80000300800 */
[----:B0-----:R-:W2:Y:S04]  /*5050*/  LDL.LU R37, [R1+0x41c] ;  /* 0x00041c0001257983 */ /* 0x001ea80000300800 */
[----:B------:R-:W-:Y:S04]  /*5060*/  STL.S16 [R1+0x220], R45 ;  /* 0x0002202d01007387 */ /* 0x000fe80000100600 */
[----:B------:R0:W-:Y:S04]  /*5070*/  STL.S16 [R1+0x214], R44 ;  /* 0x0002142c01007387 */ /* 0x0001e80000100600 */
[----:B0-----:R-:W3:Y:S01]  /*5080*/  LDL.LU.64 R44, [R1+0x1c8] ;  /* 0x0001c800012c7983 */ /* 0x001ee20000300a00 */
[----:B----4-:R-:W-:-:S04]  /*5090*/  PRMT R4, RZ, 0x7610, R4 ;  /* 0x00007610ff047816 */ /* 0x010fc80000000004 */
[----:B------:R-:W-:-:S05]  /*50a0*/  @!P3 PRMT R4, R29, 0x7610, R4 ;  /* 0x000076101d04b816 */ /* 0x000fca0000000004 */
[----:B------:R0:W-:Y:S04]  /*50b0*/  STL.S16 [R1+0x240], R4 ;  /* 0x0002400401007387 */ /* 0x0001e80000100600 */
[----:B0-----:R-:W4:Y:S04]  /*50c0*/  LDL.LU R4, [R1+0x400] ;  /* 0x0004000001047983 */ /* 0x001f280000300800 */
[----:B------:R0:W-:Y:S02]  /*50d0*/  STL [R1+0xb4], R41 ;  /* 0x0000b42901007387 */ /* 0x0001e40000100800 */
[----:B0-----:R-:W-:-:S04]  /*50e0*/  PRMT R41, RZ, 0x7610, R41 ;  /* 0x00007610ff297816 */ /* 0x001fc80000000029 */
[----:B------:R-:W-:Y:S02]  /*50f0*/  @!P3 PRMT R41, R29, 0x7632, R41 ;  /* 0x000076321d29b816 */ /* 0x000fe40000000029 */
[----:B------:R-:W-:Y:S01]  /*5100*/  LOP3.LUT P3, RZ, R49, 0x20000000, RZ, 0xc0, !PT ;  /* 0x2000000031ff7812 */ /* 0x000fe2000786c0ff */
[----:B--2---:R0:W-:Y:S04]  /*5110*/  STL [R1+0x30], R37 ;  /* 0x0000302501007387 */ /* 0x0041e80000100800 */
[----:B---3--:R1:W-:Y:S01]  /*5120*/  STL [R1+0x38], R42 ;  /* 0x0000382a01007387 */ /* 0x0083e20000100800 */
[----:B0-----:R-:W-:Y:S01]  /*5130*/  MOV R37, RZ ;  /* 0x000000ff00257202 */ /* 0x001fe20000000f00 */
[----:B-1----:R-:W-:-:S05]  /*5140*/  HFMA2 R42, -RZ, RZ, 0, 0 ;  /* 0x00000000ff2a7431 */ /* 0x002fca00000001ff */
[----:B------:R-:W2:Y:S04]  /*5150*/  @!P0 LDG.E R37, desc[UR10][R38.64] ;  /* 0x0000000a26258981 */ /* 0x000ea8000c1e1900 */
[----:B------:R0:W-:Y:S04]  /*5160*/  STL [R1+0x410], R40 ;  /* 0x0004102801007387 */ /* 0x0001e80000100800 */
[----:B------:R1:W3:Y:S04]  /*5170*/  @!P3 LDG.E R42, desc[UR10][R44.64] ;  /* 0x0000000a2c2ab981 */ /* 0x0002e8000c1e1900 */
[----:B------:R-:W2:Y:S01]  /*5180*/  LDL.LU R39, [R1+0x414] ;  /* 0x0004140001277983 */ /* 0x000ea20000300800 */
[----:B0-----:R-:W-:-:S03]  /*5190*/  PRMT R40, RZ, 0x7610, R40 ;  /* 0x00007610ff287816 */ /* 0x001fc60000000028 */
[----:B------:R-:W1:Y:S01]  /*51a0*/  LDL.LU.64 R44, [R1+0x3f8] ;  /* 0x0003f800012c7983 */ /* 0x000e620000300a00 */
[----:B------:R-:W-:-:S05]  /*51b0*/  @!P2 PRMT R40, R26, 0x7632, R40 ;  /* 0x000076321a28a816 */ /* 0x000fca0000000028 */
[----:B------:R0:W-:Y:S04]  /*51c0*/  STL.S16 [R1+0x228], R40 ;  /* 0x0002282801007387 */ /* 0x0001e80000100600 */
[----:B0-----:R-:W3:Y:S01]  /*51d0*/  LDL.LU R40, [R1+0x410] ;  /* 0x0004100001287983 */ /* 0x001ee20000300800 */
[----:B----4-:R-:W-:-:S04]  /*51e0*/  PRMT R4, RZ, 0x7610, R4 ;  /* 0x00007610ff047816 */ /* 0x010fc80000000004 */
[----:B------:R-:W-:-:S05]  /*51f0*/  @!P4 PRMT R4, R30, 0x7610, R4 ;  /* 0x000076101e04c816 */ /* 0x000fca0000000004 */
[----:B------:R0:W-:Y:S04]  /*5200*/  STL.S16 [R1+0x1c8], R4 ;  /* 0x0001c80401007387 */ /* 0x0001e80000100600 */
[----:B0-----:R-:W4:Y:S04]  /*5210*/  LDL.LU R4, [R1+0x3f0] ;  /* 0x0003f00001047983 */ /* 0x001f280000300800 */
[----:B------:R0:W-:Y:S01]  /*5220*/  STL.S16 [R1+0x200], R35 ;  /* 0x0002002301007387 */ /* 0x0001e20000100600 */
[----:B------:R-:W-:-:S03]  /*5230*/  PRMT R34, RZ, 0x7610, R34 ;  /* 0x00007610ff227816 */ /* 0x000fc60000000022 */
[----:B0-----:R-:W4:Y:S04]  /*5240*/  LDL.LU R35, [R1+0x424] ;  /* 0x0004240001237983 */ /* 0x001f280000300800 */
[----:B--2---:R0:W-:Y:S01]  /*5250*/  STL [R1+0xb0], R39 ;  /* 0x0000b02701007387 */ /* 0x0041e20000100800 */
[----:B-1----:R-:W-:Y:S02]  /*5260*/  PRMT R44, RZ, 0x7610, R44 ;  /* 0x00007610ff2c7816 */ /* 0x002fe4000000002c */
[----:B0-----:R-:W-:Y:S02]  /*5270*/  PRMT R39, RZ, 0x7610, R39 ;  /* 0x00007610ff277816 */ /* 0x001fe40000000027 */
[----:B------:R-:W-:Y:S02]  /*5280*/  @!P4 PRMT R44, R30, 0x7632, R44 ;  /* 0x000076321e2cc816 */ /* 0x000fe4000000002c */
[----:B------:R-:W-:-:S02]  /*5290*/  @!P2 PRMT R39, R27, 0x7632, R39 ;  /* 0x000076321b27a816 */ /* 0x000fc40000000027 */
[----:B------:R-:W-:Y:S01]  /*52a0*/  LOP3.LUT P2, RZ, R49, 0x40000000, RZ, 0xc0, !PT ;  /* 0x4000000031ff7812 */ /* 0x000fe2000784c0ff */
[----:B------:R0:W-:Y:S04]  /*52b0*/  STL.S16 [R1+0x25c], R44 ;  /* 0x00025c2c01007387 */ /* 0x0001e80000100600 */
[----:B---3--:R1:W-:Y:S04]  /*52c0*/  STL [R1+0x34], R40 ;  /* 0x0000342801007387 */ /* 0x0083e80000100800 */
[----:B0-----:R-:W2:Y:S01]  /*52d0*/  LDL.LU R44, [R1+0x3ec] ;  /* 0x0003ec00012c7983 */ /* 0x001ea20000300800 */
[----:B-1----:R-:W-:Y:S01]  /*52e0*/  HFMA2 R40, -RZ, RZ, 0, 0 ;  /* 0x00000000ff287431 */ /* 0x002fe200000001ff */
[----:B------:R-:W-:-:S02]  /*52f0*/  @!P6 PRMT R34, R10, 0x7610, R34 ;  /* 0x000076100a22e816 */ /* 0x000fc40000000022 */
[----:B------:R-:W-:-:S03]  /*5300*/  LOP3.LUT P6, RZ, R49, 0x2, RZ, 0xc0, !PT ;  /* 0x0000000231ff7812 */ /* 0x000fc600078cc0ff */
[----:B------:R-:W3:Y:S04]  /*5310*/  @!P2 LDG.E R40, desc[UR10][R46.64] ;  /* 0x0000000a2e28a981 */ /* 0x000ee8000c1e1900 */
[----:B------:R-:W3:Y:S04]  /*5320*/  LDL.LU.64 R46, [R1+0x1b0] ;  /* 0x0001b000012e7983 */ /* 0x000ee80000300a00 */
[----:B------:R0:W-:Y:S02]  /*5330*/  STL.S16 [R1+0x110], R34 ;  /* 0x0001102201007387 */ /* 0x0001e40000100600 */
[----:B0-----:R-:W-:-:S06]  /*5340*/  HFMA2 R34, -RZ, RZ, 0, 0 ;  /* 0x00000000ff227431 */ /* 0x001fcc00000001ff */
[----:B------:R-:W3:Y:S04]  /*5350*/  @!P6 LDG.E R34, desc[UR10][R8.64] ;  /* 0x0000000a0822e981 */ /* 0x000ee8000c1e1900 */
[----:B------:R-:W3:Y:S01]  /*5360*/  LDL.LU.64 R8, [R1+0x1e8] ;  /* 0x0001e80001087983 */ /* 0x000ee20000300a00 */
        /* <DEDUP_REMOVED lines=8> */
[----:B------:R0:W-:Y:S04]  /*53f0*/  STL [R1+0x2c], R35 ;  /* 0x00002c2301007387 */ /* 0x0001e80000100800 */
[----:B------:R1:W-:Y:S01]  /*5400*/  STL [R1+0xac], R22 ;  /* 0x0000ac1601007387 */ /* 0x0003e20000100800 */
[----:B0-----:R-:W-:Y:S02]  /*5410*/  MOV R35, RZ ;  /* 0x000000ff00237202 */ /* 0x001fe40000000f00 */
[----:B-1----:R-:W-:-:S04]  /*5420*/  PRMT R22, RZ, 0x7610, R22 ;  /* 0x00007610ff167816 */ /* 0x002fc80000000016 */
[----:B------:R-:W4:Y:S04]  /*5430*/  @!P6 LDG.E R35, desc[UR10][R2.64] ;  /* 0x0000000a0223e981 */ /* 0x000f28000c1e1900 */
[----:B--2---:R0:W-:Y:S01]  /*5440*/  STL [R1+0x3c], R44 ;  /* 0x00003c2c01007387 */ /* 0x0041e20000100800 */
[----:B------:R-:W-:-:S03]  /*5450*/  @!P1 PRMT R22, R24, 0x7610, R22 ;  /* 0x0000761018169816 */ /* 0x000fc60000000016 */
[----:B------:R-:W2:Y:S01]  /*5460*/  LDL.LU.64 R2, [R1+0x1e0] ;  /* 0x0001e00001027983 */ /* 0x000ea20000300a00 */
[----:B0-----:R-:W-:Y:S01]  /*5470*/  HFMA2 R44, -RZ, RZ, 0, 0 ;  /* 0x00000000ff2c7431 */ /* 0x001fe200000001ff */
[----:B------:R-:W-:-:S05]  /*5480*/  LOP3.LUT P1, RZ, R49, 0x80000000, RZ, 0xc0, !PT ;  /* 0x8000000031ff7812 */ /* 0x000fca000782c0ff */
[----:B---3--:R0:W3:Y:S01]  /*5490*/  @!P4 LDG.E R44, desc[UR10][R46.64] ;  /* 0x0000000a2e2cc981 */ /* 0x0080e2000c1e1900 */
[----:B------:R-:W-:-:S03]  /*54a0*/  HFMA2 R38, -RZ, RZ, 0, 0 ;  /* 0x00000000ff267431 */ /* 0x000fc600000001ff */
[----:B------:R-:W0:Y:S04]  /*54b0*/  LDL.LU.64 R46, [R1+0x3d8] ;  /* 0x0003d800012e7983 */ /* 0x000e280000300a00 */
[----:B------:R-:W3:Y:S04]  /*54c0*/  @!P1 LDG.E R38, desc[UR10][R8.64] ;  /* 0x0000000a08269981 */ /* 0x000ee8000c1e1900 */
[----:B------:R-:W3:Y:S01]  /*54d0*/  LDL.LU.64 R8, [R1+0x1d0] ;  /* 0x0001d00001087983 */ /* 0x000ee20000300a00 */
[----:B----4-:R-:W-:-:S04]  /*54e0*/  PRMT R4, RZ, 0x7610, R4 ;  /* 0x00007610ff047816 */ /* 0x010fc80000000004 */
[----:B------:R-:W-:-:S05]  /*54f0*/  @!P5 PRMT R4, R32, 0x7610, R4 ;  /* 0x000076102004d816 */ /* 0x000fca0000000004 */
[----:B------:R1:W-:Y:S04]  /*5500*/  STL.S16 [R1+0x1b0], R4 ;  /* 0x0001b00401007387 */ /* 0x0003e80000100600 */
[----:B-1----:R-:W4:Y:S04]  /*5510*/  LDL.LU R4, [R1+0x3d0] ;  /* 0x0003d00001047983 */ /* 0x002f280000300800 */
[----:B------:R1:W-:Y:S02]  /*5520*/  STL.S16 [R1+0x234], R39 ;  /* 0x0002342701007387 */ /* 0x0003e40000100600 */
[----:B-1----:R-:W-:-:S02]  /*5530*/  MOV R39, RZ ;  /* 0x000000ff00277202 */ /* 0x002fc40000000f00 */
[----:B------:R1:W-:Y:S04]  /*5540*/  STL.S16 [R1+0x24c], R41 ;  /* 0x00024c2901007387 */ /* 0x0003e80000100600 */
[----:B--2---:R-:W2:Y:S01]  /*5550*/  @!P1 LDG.E R39, desc[UR10][R2.64] ;  /* 0x0000000a02279981 */ /* 0x004ea2000c1e1900 */
[----:B-1----:R-:W-:-:S03]  /*5560*/  MOV R41, RZ ;  /* 0x000000ff00297202 */ /* 0x002fc60000000f00 */
[----:B------:R-:W2:Y:S01]  /*5570*/  LDL.LU.64 R2, [R1+0x1b8] ;  /* 0x0001b80001027983 */ /* 0x000ea20000300a00 */
[----:B0-----:R-:W-:-:S04]  /*5580*/  PRMT R46, RZ, 0x7610, R46 ;  /* 0x00007610ff2e7816 */ /* 0x001fc8000000002e */
[----:B------:R-:W-:-:S05]  /*5590*/  @!P5 PRMT R46, R32, 0x7632, R46 ;  /* 0x00007632202ed816 */ /* 0x000fca000000002e */
[----:B------:R0:W-:Y:S04]  /*55a0*/  STL.S16 [R1+0x2a0], R46 ;  /* 0x0002a02e01007387 */ /* 0x0001e80000100600 */
[----:B0-----:R-:W2:Y:S04]  /*55b0*/  LDL.LU R46, [R1+0x3cc] ;  /* 0x0003cc00012e7983 */ /* 0x001ea80000300800 */
[----:B---3--:R0:W3:Y:S02]  /*55c0*/  @!P2 LDG.E R41, desc[UR10][R8.64] ;  /* 0x0000000a0829a981 */ /* 0x0080e4000c1e1900 */
[----:B0-----:R-:W-:-:S02]  /*55d0*/  MOV R8, R6 ;  /* 0x0000000600087202 */ /* 0x001fc40000000f00 */
[----:B------:R-:W-:Y:S02]  /*55e0*/  MOV R9, R7 ;  /* 0x0000000700097202 */ /* 0x000fe40000000f00 */
        /* <DEDUP_REMOVED lines=9> */
[----:B--2---:R0:W-:Y:S02]  /*5680*/  STL [R1+0x40], R46 ;  /* 0x0000402e01007387 */ /* 0x0041e40000100800 */
[----:B0-----:R-:W-:-:S10]  /*5690*/  HFMA2 R46, -RZ, RZ, 0, 0 ;  /* 0x00000000ff2e7431 */ /* 0x001fd400000001ff */
[----:B---3--:R0:W2:Y:S04]  /*56a0*/  @!P5 LDG.E R46, desc[UR10][R6.64] ;  /* 0x0000000a062ed981 */ /* 0x0080a8000c1e1900 */
[----:B------:R-:W0:Y:S01]  /*56b0*/  LDL.LU.64 R6, [R1+0x3b8] ;  /* 0x0003b80001067983 */ /* 0x000e220000300a00 */
[----:B----4-:R-:W-:-:S04]  /*56c0*/  PRMT R4, RZ, 0x7610, R4 ;  /* 0x00007610ff047816 */ /* 0x010fc80000000004 */
[----:B------:R-:W-:-:S05]  /*56d0*/  @!P6 PRMT R4, R34, 0x7610, R4 ;  /* 0x000076102204e816 */ /* 0x000fca0000000004 */
[----:B------:R1:W-:Y:S04]  /*56e0*/  STL.S16 [R1+0x1a0], R4 ;  /* 0x0001a00401007387 */ /* 0x0003e80000100600 */
[----:B-1----:R-:W3:Y:S04]  /*56f0*/  LDL.LU R4, [R1+0x3b4] ;  /* 0x0003b40001047983 */ /* 0x002ee80000300800 */
[----:B------:R1:W-:Y:S04]  /*5700*/  STL [R1+0xc0], R47 ;  /* 0x0000c02f01007387 */ /* 0x0003e80000100800 */
[----:B------:R-:W-:Y:S01]  /*5710*/  STL [R1+0x44], R48 ;  /* 0x0000443001007387 */ /* 0x000fe20000100800 */
[----:B-1----:R-:W-:-:S04]  /*5720*/  PRMT R47, RZ, 0x7610, R47 ;  /* 0x00007610ff2f7816 */ /* 0x002fc8000000002f */
[----:B------:R-:W-:Y:S02]  /*5730*/  @!P6 PRMT R47, R35, 0x7632, R47 ;  /* 0x00007632232fe816 */ /* 0x000fe4000000002f */
[----:B0-----:R-:W-:-:S04]  /*5740*/  PRMT R7, RZ, 0x7610, R7 ;  /* 0x00007610ff077816 */ /* 0x001fc80000000007 */
[----:B------:R-:W-:-:S05]  /*5750*/  @!P6 PRMT R7, R34, 0x7632, R7 ;  /* 0x000076322207e816 */ /* 0x000fca0000000007 */
[----:B------:R0:W-:Y:S04]  /*5760*/  STL.S16 [R1+0x2c4], R7 ;  /* 0x0002c40701007387 */ /* 0x0001e80000100600 */
[----:B0-----:R-:W4:Y:S04]  /*5770*/  LDL.LU R7, [R1+0x3b0] ;  /* 0x0003b00001077983 */ /* 0x001f280000300800 */
[----:B------:R0:W-:Y:S02]  /*5780*/  STL.S16 [R1+0x2a4], R45 ;  /* 0x0002a42d01007387 */ /* 0x0001e40000100600 */
[----:B0-----:R-:W-:-:S06]  /*5790*/  MOV R45, RZ ;  /* 0x000000ff002d7202 */ /* 0x001fcc0000000f00 */
[----:B------:R-:W2:Y:S04]  /*57a0*/  @!P4 LDG.E R45, desc[UR10][R8.64] ;  /* 0x0000000a082dc981 */ /* 0x000ea8000c1e1900 */
[----:B------:R-:W2:Y:S01]  /*57b0*/  LDL.LU.64 R8, [R1+0x3c0] ;  /* 0x0003c00001087983 */ /* 0x000ea20000300a00 */
[----:B---3--:R-:W-:-:S04]  /*57c0*/  PRMT R4, RZ, 0x7610, R4 ;  /* 0x00007610ff047816 */ /* 0x008fc80000000004 */
[----:B------:R-:W-:Y:S02]  /*57d0*/  @!P6 PRMT R4, R35, 0x7610, R4 ;  /* 0x000076102304e816 */ /* 0x000fe40000000004 */
[----:B------:R-:W-:Y:S02]  /*57e0*/  LOP3.LUT P6, RZ, R49, 0x4000000, RZ, 0xc0, !PT ;  /* 0x0400000031ff7812 */ /* 0x000fe400078cc0ff */
[----:B------:R-:W3:Y:S04]  /*57f0*/  LDL.LU.64 R48, [R1+0x198] ;  /* 0x0001980001307983 */ /* 0x000ee80000300a00 */
[----:B------:R0:W-:Y:S04]  /*5800*/  STL.S16 [R1+0x1a8], R4 ;  /* 0x0001a80401007387 */ /* 0x0001e80000100600 */
[----:B0-----:R-:W4:Y:S04]  /*5810*/  LDL.LU R4, [R1+0x3ac] ;  /* 0x0003ac0001047983 */ /* 0x001f280000300800 */
[----:B------:R0:W-:Y:S02]  /*5820*/  STL.S16 [R1+0x26c], R43 ;  /* 0x00026c2b01007387 */ /* 0x0001e40000100600 */
[----:B0-----:R-:W-:-:S02]  /*5830*/  MOV R43, RZ ;  /* 0x000000ff002b7202 */ /* 0x001fc40000000f00 */
[----:B------:R0:W-:Y:S04]  /*5840*/  STL.S16 [R1+0x2fc], R47 ;  /* 0x0002fc2f01007387 */ /* 0x0001e80000100600 */
[----:B------:R-:W2:Y:S01]  /*5850*/  @!P3 LDG.E R43, desc[UR10][R2.64] ;  /* 0x0000000a022bb981 */ /* 0x000ea2000c1e1900 */
[----:B0-----:R-:W-:-:S03]  /*5860*/  MOV R47, RZ ;  /* 0x000000ff002f7202 */ /* 0x001fc60000000f00 */
[----:B------:R-:W2:Y:S04]  /*5870*/  LDL.LU.64 R2, [R1+0x3e0] ;  /* 0x0003e00001027983 */ /* 0x000ea80000300a00 */
[----:B---3--:R0:W3:Y:S02]  /*5880*/  @!P5 LDG.E R47, desc[UR10][R48.64] ;  /* 0x0000000a302fd981 */ /* 0x0080e4000c1e1900 */
[----:B0-----:R-:W-:Y:S02]  /*5890*/  CS2R R48, SRZ ;  /* 0x0000000000307805 */ /* 0x001fe4000001ff00 */
[----:B----4-:R-:W-:-:S04]  /*58a0*/  PRMT R4, RZ, 0x7610, R4 ;  /* 0x00007610ff047816 */ /* 0x010fc80000000004 */
[----:B------:R0:W4:Y:S01]  /*58b0*/  @!P6 LDG.E R48, desc[UR10][R6.64] ;  /* 0x0000000a0630e981 */ /* 0x000122000c1e1900 */
[----:B------:R-:W-:-:S03]  /*58c0*/  @!P0 PRMT R4, R36, 0x7610, R4 ;  /* 0x0000761024048816 */ /* 0x000fc60000000004 */
[----:B--2---:R1:W2:Y:S04]  /*58d0*/  @!P6 LDG.E R49, desc[UR10][R8.64] ;  /* 0x0000000a0831e981 */ /* 0x0042a8000c1e1900 */
[----:B------:R0:W-:Y:S04]  /*58e0*/  STL.S16 [R1+0x198], R4 ;  /* 0x0001980401007387 */ /* 0x0001e80000100600 */
[----:B------:R-:W3:Y:S04]  /*58f0*/  LDL.LU R7, [R1+0x3a8] ;  /* 0x0003a80001077983 */ /* 0x000ee80000300800 */
[----:B------:R-:W1:Y:S04]  /*5900*/  LDL.LU.64 R8, [R1+0x3a0] ;  /* 0x0003a00001087983 */ /* 0x000e680000300a00 */
[----:B0-----:R-:W4:Y:S01]  /*5910*/  LDL.LU R4, [R1+0x39c] ;  /* 0x00039c0001047983 */ /* 0x001f220000300800 */
[----:B------:R-:W0:Y:S01]  /*5920*/  S2R R6, SR_TID.X ;  /* 0x0000000000067919 */ /* 0x000e220000002100 */
[----:B------:R-:W-:-:S02]  /*5930*/  UIMAD.WIDE UR6, UR8, 0x8, UR6 ;  /* 0x00000008080678a5 */ /* 0x000fc4000f8e0206 */
[----:B------:R-:W-:Y:S04]  /*5940*/  STL [R1+0xc8], R53 ;  /* 0x0000c83501007387 */ /* 0x000fe80000100800 */
[----:B------:R0:W-:Y:S04]  /*5950*/  STL [R1+0xc4], R2 ;  /* 0x0000c40201007387 */ /* 0x0001e80000100800 */
[----:B------:R0:W-:Y:S02]  /*5960*/  STL [R1+0x48], R3 ;  /* 0x0000480301007387 */ /* 0x0001e40000100800 */
[----:B0-----:R-:W-:Y:S01]  /*5970*/  MOV R2, UR6 ;  /* 0x0000000600027c02 */ /* 0x001fe20008000f00 */
[----:B------:R-:W0:Y:S01]  /*5980*/  LDCU.U8 UR6, c[0x0][0x414] ;  /* 0x00008280ff0677ac */ /* 0x000e220008000000 */
[----:B------:R-:W-:Y:S01]  /*5990*/  MOV R3, UR7 ;  /* 0x0000000700037c02 */ /* 0x000fe20008000f00 */
[----:B------:R0:W-:Y:S05]  /*59a0*/  STL [R1+0x4c], R10 ;  /* 0x00004c0a01007387 */ /* 0x0001ea0000100800 */
[----:B------:R-:W2:Y:S01]  /*59b0*/  LDG.E.64 R2, desc[UR10][R2.64] ;  /* 0x0000000a02027981 */ /* 0x000ea2000c1e1b00 */
[----:B------:R-:W-:-:S05]  /*59c0*/  LOP3.LUT R53, R6, 0xffff, RZ, 0xc0, !PT ;  /* 0x0000ffff06357812 */ /* 0x000fca00078ec0ff */
[----:B------:R-:W-:-:S05]  /*59d0*/  IMAD R53, R53, 0x751, RZ ;  /* 0x0000075135357824 */ /* 0x000fca00078e02ff */
[----:B------:R-:W-:-:S04]  /*59e0*/  SHF.R.U32.HI R53, RZ, 0x10, R53 ;  /* 0x00000010ff357819 */ /* 0x000fc80000011635 */
[----:B------:R-:W-:-:S04]  /*59f0*/  PRMT R53, R53, 0x9910, RZ ;  /* 0x0000991035357816 */ /* 0x000fc800000000ff */
[----:B0-----:R-:W-:Y:S02]  /*5a00*/  MOV R10, R53 ;  /* 0x00000035000a7202 */ /* 0x001fe40000000f00 */
[----:B------:R-:W-:-:S03]  /*5a10*/  PRMT R53, RZ, 0x7610, R53 ;  /* 0x00007610ff357816 */ /* 0x000fc60000000035 */
[----:B------:R-:W-:Y:S01]  /*5a20*/  IMAD R10, R10, 0x23, RZ ;  /* 0x000000230a0a7824 */ /* 0x000fe200078e02ff */
[----:B------:R-:W-:-:S04]  /*5a30*/  @!P0 PRMT R53, R37, 0x7610, R53 ;  /* 0x0000761025358816 */ /* 0x000fc80000000035 */
[----:B------:R-:W-:-:S04]  /*5a40*/  IADD3 R10, PT, PT, RZ, -R10, RZ ;  /* 0x8000000aff0a7210 */ /* 0x000fc80007ffe0ff */
[----:B------:R-:W-:-:S04]  /*5a50*/  PRMT R10, R10, 0x7710, RZ ;  /* 0x000077100a0a7816 */ /* 0x000fc800000000ff */
[----:B------:R-:W-:Y:S01]  /*5a60*/  IADD3 R10, PT, PT, R10, R6, RZ ;  /* 0x000000060a0a7210 */ /* 0x000fe20007ffe0ff */
[----:B------:R0:W-:Y:S03]  /*5a70*/  STL.S16 [R1+0x19c], R53 ;  /* 0x00019c3501007387 */ /* 0x0001e60000100600 */
[----:B------:R-:W-:Y:S01]  /*5a80*/  SHF.L.U32 R10, R10, 0x1, RZ ;  /* 0x000000010a0a7819 */ /* 0x000fe200000006ff */
[----:B------:R0:W-:Y:S03]  /*5a90*/  STL [R1+0x50], R52 ;  /* 0x0000503401007387 */ /* 0x0001e60000100800 */
[----:B0-----:R-:W-:Y:S01]  /*5aa0*/  LOP3.LUT R53, R10, 0xffff, RZ, 0xc0, !PT ;  /* 0x0000ffff0a357812 */ /* 0x001fe200078ec0ff */
[----:B------:R-:W-:Y:S01]  /*5ab0*/  STL [R1+0xcc], R11 ;  /* 0x0000cc0b01007387 */ /* 0x000fe20000100800 */
[----:B------:R-:W-:-:S05]  /*5ac0*/  MOV R52, UR13 ;  /* 0x0000000d00347c02 */ /* 0x000fca0008000f00 */
[----:B------:R-:W-:Y:S01]  /*5ad0*/  IMAD R52, R52, 0x46, R53 ;  /* 0x0000004634347824 */ /* 0x000fe200078e0235 */
[----:B------:R-:W-:Y:S04]  /*5ae0*/  STL [R1+0x378], R53 ;  /* 0x0003783501007387 */ /* 0x000fe80000100800 */
[----:B------:R-:W-:Y:S04]  /*5af0*/  STL [R1+0x54], R51 ;  /* 0x0000543301007387 */ /* 0x000fe80000100800 */
[----:B------:R-:W-:Y:S04]  /*5b00*/  STL [R1+0x74], R36 ;  /* 0x0000742401007387 */ /* 0x000fe80000100800 */
[----:B------:R-:W-:Y:S04]  /*5b10*/  STL [R1+0xf4], R37 ;  /* 0x0000f42501007387 */ /* 0x000fe80000100800 */
[----:B------:R-:W-:Y:S04]  /*5b20*/  STL [R1+0x78], R38 ;  /* 0x0000782601007387 */ /* 0x000fe80000100800 */
[----:B------:R-:W-:Y:S04]  /*5b30*/  STL [R1+0x7c], R40 ;  /* 0x00007c2801007387 */ /* 0x000fe80000100800 */
[----:B------:R-:W-:Y:S01]  /*5b40*/  STL [R1+0xd0], R50 ;  /* 0x0000d03201007387 */ /* 0x000fe20000100800 */
[----:B---3--:R-:W-:-:S04]  /*5b50*/  PRMT R7, RZ, 0x7610, R7 ;  /* 0x00007610ff077816 */ /* 0x008fc80000000007 */
[----:B------:R-:W-:Y:S02]  /*5b60*/  @!P0 PRMT R7, R37, 0x7632, R7 ;  /* 0x0000763225078816 */ /* 0x000fe40000000007 */
[----:B----4-:R-:W-:-:S04]  /*5b70*/  PRMT R4, RZ, 0x7610, R4 ;  /* 0x00007610ff047816 */ /* 0x010fc80000000004 */
[----:B------:R-:W-:Y:S02]  /*5b80*/  @!P0 PRMT R4, R36, 0x7632, R4 ;  /* 0x0000763224048816 */ /* 0x000fe40000000004 */
[----:B------:R-:W-:-:S03]  /*5b90*/  ISETP.NE.AND P0, PT, RZ, UR6, PT ;  /* 0x00000006ff007c0c */ /* 0x000fc6000bf05270 */
[----:B------:R0:W-:Y:S04]  /*5ba0*/  STL.S16 [R1+0x2e0], R4 ;  /* 0x0002e00401007387 */ /* 0x0001e80000100600 */
[----:B------:R3:W-:Y:S04]  /*5bb0*/  STL.S16 [R1+0x30c], R7 ;  /* 0x00030c0701007387 */ /* 0x0007e80000100600 */
[----:B0-----:R-:W4:Y:S02]  /*5bc0*/  LDL.LU R4, [R1+0x398] ;  /* 0x0003980001047983 */ /* 0x001f240000300800 */
[----:B---3--:R-:W0:Y:S01]  /*5bd0*/  @P0 LDC.64 R6, c[0x0][0x3b0] ;  /* 0x0000ec00ff060b82 */ /* 0x008e220000000a00 */
[----:B-1----:R-:W-:-:S02]  /*5be0*/  PRMT R8, RZ, 0x7610, R8 ;  /* 0x00007610ff087816 */ /* 0x002fc40000000008 */
[----:B------:R-:W-:Y:S02]  /*5bf0*/  PRMT R9, RZ, 0x7610, R9 ;  /* 0x00007610ff097816 */ /* 0x000fe40000000009 */
[----:B0-----:R-:W-:Y:S02]  /*5c00*/  MOV R10, R6 ;  /* 0x00000006000a7202 */ /* 0x001fe40000000f00 */
[----:B------:R-:W-:Y:S02]  /*5c10*/  MOV R11, R7 ;  /* 0x00000007000b7202 */ /* 0x000fe40000000f00 */
[----:B------:R-:W-:Y:S01]  /*5c20*/  @!P1 PRMT R8, R38, 0x7610, R8 ;  /* 0x0000761026089816 */ /* 0x000fe20000000008 */
[----:B------:R0:W-:Y:S01]  /*5c30*/  STL [R1+0xd4], R0 ;  /* 0x0000d40001007387 */ /* 0x0001e20000100800 */
[----:B------:R-:W-:Y:S01]  /*5c40*/  @P0 IMAD.WIDE R10, R52, 0x2, R10 ;  /* 0x00000002340a0825 */ /* 0x000fe200078e020a */
[----:B------:R-:W-:Y:S02]  /*5c50*/  @!P1 PRMT R9, R38, 0x7632, R9 ;  /* 0x0000763226099816 */ /* 0x000fe40000000009 */
[----:B------:R-:W-:Y:S04]  /*5c60*/  STL [R1+0xe4], R29 ;  /* 0x0000e41d01007387 */ /* 0x000fe80000100800 */
[----:B------:R-:W3:Y:S04]  /*5c70*/  @P0 LDG.E.U16 R53, desc[UR10][R10.64] ;  /* 0x0000000a0a350981 */ /* 0x000ee8000c1e1500 */
[----:B------:R1:W3:Y:S01]  /*5c80*/  @P0 LDG.E.U16 R51, desc[UR10][R10.64+0x2] ;  /* 0x0000020a0a330981 */ /* 0x0002e2000c1e1500 */
[----:B------:R-:W-:-:S02]  /*5c90*/  PRMT R36, RZ, 0x7610, R36 ;  /* 0x00007610ff247816 */ /* 0x000fc40000000024 */
[----:B------:R-:W-:Y:S01]  /*5ca0*/  PRMT R37, RZ, 0x7610, R37 ;  /* 0x00007610ff257816 */ /* 0x000fe20000000025 */
[----:B------:R-:W-:Y:S01]  /*5cb0*/  STL [R1+0x68], R30 ;  /* 0x0000681e01007387 */ /* 0x000fe20000100800 */
[----:B--2---:R-:W-:-:S03]  /*5cc0*/  R2UR UR28, R2 ;  /* 0x00000000021c72ca */ /* 0x004fc600000e0000 */
[----:B------:R-:W-:Y:S01]  /*5cd0*/  STL [R1+0xe8], R31 ;  /* 0x0000e81f01007387 */ /* 0x000fe20000100800 */
[----:B-1----:R-:W1:Y:S01]  /*5ce0*/  LDC.64 R10, c[0x0][0x3a8] ;  /* 0x0000ea00ff0a7b82 */ /* 0x002e620000000a00 */
[----:B------:R-:W-:Y:S02]  /*5cf0*/  PRMT R38, RZ, 0x7610, R38 ;  /* 0x00007610ff267816 */ /* 0x000fe40000000026 */
[----:B------:R-:W-:Y:S01]  /*5d00*/  STL.S16 [R1+0x308], R36 ;  /* 0x0003082401007387 */ /* 0x000fe20000100600 */
[C---:B------:R-:W-:Y:S02]  /*5d10*/  @!P2 PRMT R37, R40.reuse, 0x7632, R37 ;  /* 0x000076322825a816 */ /* 0x040fe40000000025 */
[----:B------:R-:W-:Y:S01]  /*5d20*/  @!P2 PRMT R38, R40, 0x7610, R38 ;  /* 0x000076102826a816 */ /* 0x000fe20000000026 */
[----:B------:R-:W-:Y:S04]  /*5d30*/  STL [R1+0x6c], R32 ;  /* 0x00006c2001007387 */ /* 0x000fe80000100800 */
[----:B------:R-:W2:Y:S04]  /*5d40*/  LDL R40, [R1+0x308] ;  /* 0x0003080001287983 */ /* 0x000ea80000100800 */
[----:B------:R-:W-:Y:S04]  /*5d50*/  STL [R1+0xec], R33 ;  /* 0x0000ec2101007387 */ /* 0x000fe80000100800 */
[----:B------:R-:W-:Y:S04]  /*5d60*/  STL [R1+0x70], R34 ;  /* 0x0000702201007387 */ /* 0x000fe80000100800 */
[----:B------:R0:W-:Y:S01]  /*5d70*/  STL [R1+0xf0], R35 ;  /* 0x0000f02301007387 */ /* 0x0001e20000100800 */
[----:B-1----:R-:W-:-:S03]  /*5d80*/  IMAD.WIDE R10, R52, 0x2, R10 ;  /* 0x00000002340a7825 */ /* 0x002fc600078e020a */
[----:B------:R1:W-:Y:S04]  /*5d90*/  STL [R1+0x64], R28 ;  /* 0x0000641c01007387 */ /* 0x0003e80000100800 */
[----:B------:R-:W3:Y:S01]  /*5da0*/  LDG.E.U16 R50, desc[UR10][R10.64] ;  /* 0x0000000a0a327981 */ /* 0x000ee2000c1e1500 */
[----:B0-----:R-:W-:Y:S02]  /*5db0*/  MOV R0, UR28 ;  /* 0x0000001c00007c02 */ /* 0x001fe40008000f00 */
[----:B------:R-:W-:Y:S01]  /*5dc0*/  PRMT R52, RZ, 0x7610, R52 ;  /* 0x00007610ff347816 */ /* 0x000fe20000000034 */
[----:B------:R-:W-:Y:S02]  /*5dd0*/  STL [R1+0x58], R5 ;  /* 0x0000580501007387 */ /* 0x000fe40000100800 */
[----:B------:R-:W-:Y:S01]  /*5de0*/  FFMA.FTZ R0, -R0, UR28, R3 ;  /* 0x0000001c00007c23 */ /* 0x000fe20008010103 */
[----:B------:R-:W-:Y:S01]  /*5df0*/  @!P1 PRMT R52, R39, 0x7632, R52 ;  /* 0x0000763227349816 */ /* 0x000fe20000000034 */
[----:B------:R-:W-:Y:S01]  /*5e00*/  STL [R1+0xd8], R23 ;  /* 0x0000d81701007387 */ /* 0x000fe20000100800 */
[----:B------:R-:W-:-:S02]  /*5e10*/  PRMT R35, RZ, 0x7610, R35 ;  /* 0x00007610ff237816 */ /* 0x000fc40000000023 */
[----:B------:R-:W-:Y:S01]  /*5e20*/  PRMT R34, RZ, 0x7610, R34 ;  /* 0x00007610ff227816 */ /* 0x000fe20000000022 */
[----:B------:R0:W3:Y:S01]  /*5e30*/  LDG.E.U16 R10, desc[UR10][R10.64+0x2] ;  /* 0x0000020a0a0a7981 */ /* 0x0000e2000c1e1500 */
[----:B------:R-:W-:Y:S02]  /*5e40*/  PRMT R33, RZ, 0x7610, R33 ;  /* 0x00007610ff217816 */ /* 0x000fe40000000021 */
[----:B------:R-:W-:Y:S01]  /*5e50*/  PRMT R32, RZ, 0x7610, R32 ;  /* 0x00007610ff207816 */ /* 0x000fe20000000020 */
[----:B------:R-:W-:Y:S01]  /*5e60*/  STL [R1+0x5c], R24 ;  /* 0x00005c1801007387 */ /* 0x000fe20000100800 */
[----:B------:R-:W-:Y:S02]  /*5e70*/  PRMT R31, RZ, 0x7610, R31 ;  /* 0x00007610ff1f7816 */ /* 0x000fe4000000001f */
[----:B------:R-:W-:Y:S01]  /*5e80*/  PRMT R30, RZ, 0x7610, R30 ;  /* 0x00007610ff1e7816 */ /* 0x000fe2000000001e */
[----:B------:R-:W-:Y:S01]  /*5e90*/  STL [R1+0xdc], R25 ;  /* 0x0000dc1901007387 */ /* 0x000fe20000100800 */
[----:B------:R-:W-:-:S02]  /*5ea0*/  PRMT R29, RZ, 0x7610, R29 ;  /* 0x00007610ff1d7816 */ /* 0x000fc4000000001d */
[----:B-1----:R-:W-:Y:S01]  /*5eb0*/  PRMT R28, RZ, 0x7610, R28 ;  /* 0x00007610ff1c7816 */ /* 0x002fe2000000001c */
[----:B------:R-:W-:Y:S01]  /*5ec0*/  STL [R1+0x60], R26 ;  /* 0x0000601a01007387 */ /* 0x000fe20000100800 */
[----:B------:R-:W-:Y:S02]  /*5ed0*/  PRMT R2, RZ, 0x7610, R2 ;  /* 0x00007610ff027816 */ /* 0x000fe40000000002 */
[----:B------:R-:W-:Y:S01]  /*5ee0*/  PRMT R3, RZ, 0x7610, R3 ;  /* 0x00007610ff037816 */ /* 0x000fe20000000003 */
[----:B------:R1:W-:Y:S01]  /*5ef0*/  STL [R1+0xe0], R27 ;  /* 0x0000e01b01007387 */ /* 0x0003e20000100800 */
[----:B------:R-:W-:Y:S02]  /*5f00*/  @!P2 PRMT R35, R41, 0x7632, R35 ;  /* 0x000076322923a816 */ /* 0x000fe40000000023 */
[C---:B------:R-:W-:Y:S01]  /*5f10*/  @!P3 PRMT R34, R42.reuse, 0x7610, R34 ;  /* 0x000076102a22b816 */ /* 0x040fe20000000022 */
[----:B------:R0:W5:Y:S01]  /*5f20*/  LDL.LU.64 R6, [R1+0x390] ;  /* 0x0003900001067983 */ /* 0x0001620000300a00 */
[----:B------:R-:W-:-:S02]  /*5f30*/  @!P3 PRMT R33, R42, 0x7632, R33 ;  /* 0x000076322a21b816 */ /* 0x000fc40000000021 */
[C---:B------:R-:W-:Y:S02]  /*5f40*/  @!P3 PRMT R32, R43.reuse, 0x7610, R32 ;  /* 0x000076102b20b816 */ /* 0x040fe40000000020 */
[----:B------:R-:W-:Y:S02]  /*5f50*/  @!P3 PRMT R31, R43, 0x7632, R31 ;  /* 0x000076322b1fb816 */ /* 0x000fe4000000001f */
[C---:B------:R-:W-:Y:S02]  /*5f60*/  @!P4 PRMT R30, R44.reuse, 0x7610, R30 ;  /* 0x000076102c1ec816 */ /* 0x040fe4000000001e */
[----:B------:R-:W-:Y:S02]  /*5f70*/  @!P4 PRMT R29, R44, 0x7632, R29 ;  /* 0x000076322c1dc816 */ /* 0x000fe4000000001d */
[----:B0-----:R-:W-:Y:S02]  /*5f80*/  PRMT R11, RZ, 0x7610, R11 ;  /* 0x00007610ff0b7816 */ /* 0x001fe4000000000b */
[----:B------:R-:W-:-:S02]  /*5f90*/  @!P4 PRMT R28, R45, 0x7610, R28 ;  /* 0x000076102d1cc816 */ /* 0x000fc4000000001c */
[C---:B------:R-:W-:Y:S01]  /*5fa0*/  @!P6 PRMT R2, R49.reuse, 0x7632, R2 ;  /* 0x000076323102e816 */ /* 0x040fe20000000002 */
[----:B------:R0:W-:Y:S01]  /*5fb0*/  STL.S16 [R1+0x18c], R8 ;  /* 0x00018c0801007387 */ /* 0x0001e20000100600 */
[----:B------:R-:W-:Y:S02]  /*5fc0*/  @!P6 PRMT R3, R49, 0x7610, R3 ;  /* 0x000076103103e816 */ /* 0x000fe40000000003 */
[----:B------:R-:W-:Y:S01]  /*5fd0*/  @!P6 PRMT R11, R48, 0x7610, R11 ;  /* 0x00007610300be816 */ /* 0x000fe2000000000b */
[----:B------:R0:W-:Y:S01]  /*5fe0*/  STL.S16 [R1+0x2bc], R9 ;  /* 0x0002bc0901007387 */ /* 0x0001e20000100600 */
[----:B-1----:R-:W-:Y:S02]  /*5ff0*/  PRMT R27, RZ, 0x7610, R27 ;  /* 0x00007610ff1b7816 */ /* 0x002fe4000000001b */
[----:B------:R-:W-:Y:S01]  /*6000*/  PRMT R26, RZ, 0x7610, R26 ;  /* 0x00007610ff1a7816 */ /* 0x000fe2000000001a */
[----:B------:R-:W-:Y:S01]  /*6010*/  STL.S16 [R1+0x2e4], R52 ;  /* 0x0002e43401007387 */ /* 0x000fe20000100600 */
[----:B------:R-:W-:-:S02]  /*6020*/  PRMT R25, RZ, 0x7610, R25 ;  /* 0x00007610ff197816 */ /* 0x000fc40000000019 */
[----:B------:R-:W-:Y:S01]  /*6030*/  PRMT R24, RZ, 0x7610, R24 ;  /* 0x00007610ff187816 */ /* 0x000fe20000000018 */
[----:B0-----:R0:W5:Y:S01]  /*6040*/  LDL.LU R8, [R1+0x388] ;  /* 0x0003880001087983 */ /* 0x0011620000300800 */
[----:B------:R-:W-:Y:S02]  /*6050*/  PRMT R23, RZ, 0x7610, R23 ;  /* 0x00007610ff177816 */ /* 0x000fe40000000017 */
[----:B------:R-:W-:Y:S01]  /*6060*/  PRMT R5, RZ, 0x7610, R5 ;  /* 0x00007610ff057816 */ /* 0x000fe20000000005 */
[----:B------:R0:W5:Y:S04]  /*6070*/  LDL.LU R9, [R1+0x384] ;  /* 0x0003840001097983 */ /* 0x0001680000300800 */
[----:B------:R-:W-:Y:S04]  /*6080*/  STL.S16 [R1+0x318], R37 ;  /* 0x0003182501007387 */ /* 0x000fe80000100600 */
[----:B------:R-:W-:Y:S04]  /*6090*/  STL.S16 [R1+0x320], R35 ;  /* 0x0003202301007387 */ /* 0x000fe80000100600 */
[----:B------:R-:W-:Y:S04]  /*60a0*/  STL.S16 [R1+0x31c], R34 ;  /* 0x00031c2201007387 */ /* 0x000fe80000100600 */
[----:B------:R-:W-:Y:S04]  /*60b0*/  STL.S16 [R1+0x328], R33 ;  /* 0x0003282101007387 */ /* 0x000fe80000100600 */
[----:B------:R-:W-:Y:S04]  /*60c0*/  STL.S16 [R1+0x324], R32 ;  /* 0x0003242001007387 */ /* 0x000fe80000100600 */
[----:B------:R-:W-:Y:S04]  /*60d0*/  STL.S16 [R1+0x330], R31 ;  /* 0x0003301f01007387 */ /* 0x000fe80000100600 */
[----:B------:R-:W-:Y:S04]  /*60e0*/  STL.S16 [R1+0x32c], R30 ;  /* 0x00032c1e01007387 */ /* 0x000fe80000100600 */
[----:B------:R-:W-:Y:S01]  /*60f0*/  STL.S16 [R1+0x338], R29 ;  /* 0x0003381d01007387 */ /* 0x000fe20000100600 */
[----:B------:R-:W-:-:S03]  /*6100*/  @!P4 PRMT R27, R45, 0x7632, R27 ;  /* 0x000076322d1bc816 */ /* 0x000fc6000000001b */
[----:B------:R-:W-:Y:S01]  /*6110*/  STL [R1+0xf8], R39 ;  /* 0x0000f82701007387 */ /* 0x000fe20000100800 */
        /* <DEDUP_REMOVED lines=9> */
[----:B------:R-:W-:Y:S04]  /*61b0*/  STL [R1+0x104], R45 ;  /* 0x0001042d01007387 */ /* 0x000fe80000100800 */
[----:B------:R-:W-:Y:S04]  /*61c0*/  STL [R1+0x88], R46 ;  /* 0x0000882e01007387 */ /* 0x000fe80000100800 */
[----:B------:R-:W-:Y:S04]  /*61d0*/  STL [R1+0x108], R47 ;  /* 0x0001082f01007387 */ /* 0x000fe80000100800 */
[----:B------:R-:W-:Y:S04]  /*61e0*/  STL [R1+0x8c], R48 ;  /* 0x00008c3001007387 */ /* 0x000fe80000100800 */
[----:B------:R-:W-:Y:S01]  /*61f0*/  STL [R1+0x10c], R49 ;  /* 0x00010c3101007387 */ /* 0x000fe20000100800 */
[----:B----4-:R-:W-:-:S04]  /*6200*/  PRMT R4, RZ, 0x7610, R4 ;  /* 0x00007610ff047816 */ /* 0x010fc80000000004 */
[----:B------:R-:W-:Y:S02]  /*6210*/  @!P1 PRMT R4, R39, 0x7610, R4 ;  /* 0x0000761027049816 */ /* 0x000fe40000000004 */
[----:B------:R-:W-:-:S13]  /*6220*/  FSETP.GTU.FTZ.AND P1, PT, R0, RZ, PT ;  /* 0x000000ff0000720b */ /* 0x000fda0003f3c000 */
[----:B------:R-:W-:-:S05]  /*6230*/  VOTEU.ANY UP0, P1 ;  /* 0x0000000000ff7886 */ /* 0x000fca0000800100 */
[----:B------:R-:W1:Y:S01]  /*6240*/  @UP0 LDCU UR5, c[0x0][0x3c0] ;  /* 0x00007800ff0507ac */ /* 0x000e620008000800 */
[----:B------:R-:W-:-:S13]  /*6250*/  PLOP3.LUT P1, PT, PT, PT, UP0, 0x80, 0x8 ;  /* 0x000000000008781c */ /* 0x000fda0003f2f008 */
[----:B-1----:R-:W-:-:S06]  /*6260*/  @P1 FADD.FTZ R0, R0, UR5 ;  /* 0x0000000500001e21 */ /* 0x002fcc0008010000 */
[----:B------:R-:W1:Y:S01]  /*6270*/  @P1 MUFU.RSQ R0, R0 ;  /* 0x0000000000001308 */ /* 0x000e620000001400 */
[----:B------:R4:W-:Y:S04]  /*6280*/  STL.S16 [R1+0x2b8], R4 ;  /* 0x0002b80401007387 */ /* 0x0009e80000100600 */
[----:B----4-:R0:W5:Y:S01]  /*6290*/  LDL.LU R4, [R1+0x380] ;  /* 0x0003800001047983 */ /* 0x0101620000300800 */
[----:B--2---:R-:W-:-:S04]  /*62a0*/  PRMT R40, R36, 0x7610, R36 ;  /* 0x0000761024287816 */ /* 0x004fc80000000024 */
[----:B------:R-:W-:Y:S02]  /*62b0*/  @!P2 PRMT R40, R41, 0x7610, R40 ;  /* 0x000076102928a816 */ /* 0x000fe40000000028 */
[----:B-1----:R-:W-:-:S03]  /*62c0*/  @P1 R2UR UR5, R0 ;  /* 0x00000000000512ca */ /* 0x002fc600000e0000 */
[----:B------:R-:W-:Y:S01]  /*62d0*/  @!P2 STL.S16 [R1+0x308], R40 ;  /* 0x000308280100a387 */ /* 0x000fe20000100600 */
[----:B------:R-:W-:-:S03]  /*62e0*/  HFMA2 R0, -RZ, RZ, 0, 0 ;  /* 0x00000000ff007431 */ /* 0x000fc600000001ff */
[----:B------:R-:W-:Y:S01]  /*62f0*/  STL.S16 [R1+0x334], R28 ;  /* 0x0003341c01007387 */ /* 0x000fe20000100600 */
[----:B---3--:R-:W-:-:S03]  /*6300*/  @P0 SHF.L.U32 R0, R53, 0x10, RZ ;  /* 0x0000001035000819 */ /* 0x008fc600000006ff */
[----:B------:R1:W-:Y:S04]  /*6310*/  STL.S16 [R1+0x35c], R2 ;  /* 0x00035c0201007387 */ /* 0x0003e80000100600 */
[----:B------:R2:W-:Y:S04]  /*6320*/  STL.S16 [R1+0x354], R3 ;  /* 0x0003540301007387 */ /* 0x0005e80000100600 */
[----:B------:R-:W-:Y:S01]  /*6330*/  STL.S16 [R1+0x34c], R11 ;  /* 0x00034c0b01007387 */ /* 0x000fe20000100600 */
[----:B-1----:R-:W-:Y:S02]  /*6340*/  MOV R2, RZ ;  /* 0x000000ff00027202 */ /* 0x002fe40000000f00 */
[----:B------:R-:W-:Y:S01]  /*6350*/  @P0 SHF.L.U32 R2, R51, 0x10, RZ ;  /* 0x0000001033020819 */ /* 0x000fe200000006ff */
[----:B------:R0:W5:Y:S01]  /*6360*/  LDL R32, [R1+0x124] ;  /* 0x0001240001207983 */ /* 0x0001620000100800 */
[----:B--2---:R-:W-:-:S03]  /*6370*/  SHF.L.U32 R3, R50, 0x10, RZ ;  /* 0x0000001032037819 */ /* 0x004fc600000006ff */
[----:B------:R0:W5:Y:S04]  /*6380*/  LDL R33, [R1+0x120] ;  /* 0x0001200001217983 */ /* 0x0001680000100800 */
        /* <DEDUP_REMOVED lines=18> */
[----:B------:R-:W-:Y:S04]  /*64b0*/  STL.S16 [R1+0x340], R27 ;  /* 0x0003401b01007387 */ /* 0x000fe80000100600 */
[----:B------:R-:W-:Y:S04]  /*64c0*/  STL.S16 [R1+0x33c], R26 ;  /* 0x00033c1a01007387 */ /* 0x000fe80000100600 */
[----:B------:R-:W-:Y:S04]  /*64d0*/  STL.S16 [R1+0x348], R25 ;  /* 0x0003481901007387 */ /* 0x000fe80000100600 */
[----:B------:R-:W-:Y:S04]  /*64e0*/  STL.S16 [R1+0x344], R24 ;  /* 0x0003441801007387 */ /* 0x000fe80000100600 */
[----:B------:R-:W-:Y:S01]  /*64f0*/  STL.S16 [R1+0x350], R23 ;  /* 0x0003501701007387 */ /* 0x000fe20000100600 */
[----:B------:R-:W-:-:S03]  /*6500*/  UISETP.NE.AND UP1, UPT, UR6, URZ, UPT ;  /* 0x000000ff0600728c */ /* 0x000fc6000bf25270 */
[----:B------:R1:W-:Y:S01]  /*6510*/  STL.S16 [R1+0x358], R5 ;  /* 0x0003580501007387 */ /* 0x0003e20000100600 */
[----:B------:R-:W-:Y:S01]  /*6520*/  UMOV UR16, 0x3f800000 ;  /* 0x3f80000000107882 */ /* 0x000fe20000000000 */
[----:B------:R-:W-:Y:S01]  /*6530*/  @UP0 UMOV UR16, UR5 ;  /* 0x0000000500100c82 */ /* 0x000fe20008000000 */
[----:B-1----:R-:W-:-:S03]  /*6540*/  SHF.L.U32 R5, R10, 0x10, RZ ;  /* 0x000000100a057819 */ /* 0x002fc600000006ff */
        /* <DEDUP_REMOVED lines=14> */
[----:B------:R-:W-:Y:S01]  /*6630*/  FMUL.FTZ R24, R3, R10 ;  /* 0x0000000a03187220 */ /* 0x000fe20000410000 */
        /* <DEDUP_REMOVED lines=138> */
[----:B------:R-:W-:Y:S01]  /*6ee0*/  FMUL.FTZ R29, R5, R27 ;  /* 0x0000001b051d7220 */ /* 0x000fe20000410000 */
[----:B------:R-:W-:Y:S01]  /*6ef0*/  FADD.FTZ R23, R23, R27 ;  /* 0x0000001b17177221 */ /* 0x000fe20000010000 */
[----:B------:R-:W-:Y:S02]  /*6f00*/  FFMA.FTZ R25, R27, R30, R25 ;  /* 0x0000001e1b197223 */ /* 0x000fe40000010019 */
[----:B------:R-:W-:Y:S01]  /*6f10*/  FADD.FTZ R26, R29, R26 ;  /* 0x0000001a1d1a7221 */ /* 0x000fe20000010000 */
[----:B------:R-:W-:Y:S01]  /*6f20*/  FFMA.FTZ R28, R30, R29, R28 ;  /* 0x0000001d1e1c7223 */ /* 0x000fe2000001001c */
[----:B------:R-:W3:Y:S04]  /*6f30*/  LDL.LU R27, [R1+0x130] ;  /* 0x00013000011b7983 */ /* 0x000ee80000300800 */
[----:B------:R-:W4:Y:S01]  /*6f40*/  LDL.LU R29, [R1+0x2e8] ;  /* 0x0002e800011d7983 */ /* 0x000f220000300800 */
[----:B------:R-:W-:-:S04]  /*6f50*/  FADD.FTZ R24, R24, -UR28 ;  /* 0x8000001c18187e21 */ /* 0x000fc80008010000 */
[----:B------:R-:W-:Y:S01]  /*6f60*/  FMUL.FTZ R24, R24, UR16 ;  /* 0x0000001018187c20 */ /* 0x000fe20008410000 */
[----:B--2---:R-:W-:Y:S02]  /*6f70*/  SHF.L.U32 R30, R31, 0x10, RZ ;  /* 0x000000101f1e7819 */ /* 0x004fe400000006ff */
[----:B-----5:R-:W-:Y:S02]  /*6f80*/  SHF.L.U32 R31, R32, 0x10, RZ ;  /* 0x00000010201f7819 */ /* 0x020fe400000006ff */
[----:B------:R-:W2:Y:S01]  /*6f90*/  LDL.LU R32, [R1+0x128] ;  /* 0x0001280001207983 */ /* 0x000ea20000300800 */
[----:B------:R-:W-:Y:S01]  /*6fa0*/  FADD.FTZ R23, R23, R30 ;  /* 0x0000001e17177221 */ /* 0x000fe20000010000 */
[----:B---3--:R-:W-:Y:S02]  /*6fb0*/  SHF.L.U32 R27, R27, 0x10, RZ ;  /* 0x000000101b1b7819 */ /* 0x008fe400000006ff */
[----:B----4-:R-:W-:-:S03]  /*6fc0*/  SHF.L.U32 R29, R29, 0x10, RZ ;  /* 0x000000101d1d7819 */ /* 0x010fc600000006ff */
[----:B------:R-:W-:Y:S02]  /*6fd0*/  FADD.FTZ R27, R27, -UR28 ;  /* 0x8000001c1b1b7e21 */ /* 0x000fe40008010000 */
[----:B------:R-:W-:Y:S01]  /*6fe0*/  FADD.FTZ R10, R10, R29 ;  /* 0x0000001d0a0a7221 */ /* 0x000fe20000010000 */
[----:B------:R-:W-:Y:S01]  /*6ff0*/  FFMA.FTZ R11, R29, R24, R11 ;  /* 0x000000181d0b7223 */ /* 0x000fe2000001000b */
[----:B------:R-:W-:Y:S01]  /*7000*/  FMUL.FTZ R29, R3, R29 ;  /* 0x0000001d031d7220 */ /* 0x000fe20000410000 */
[----:B------:R-:W-:-:S03]  /*7010*/  FMUL.FTZ R27, R27, UR16 ;  /* 0x000000101b1b7c20 */ /* 0x000fc60008410000 */
[----:B------:R-:W-:Y:S01]  /*7020*/  FADD.FTZ R26, R26, R29 ;  /* 0x0000001d1a1a7221 */ /* 0x000fe20000010000 */
[----:B------:R-:W-:Y:S02]  /*7030*/  FFMA.FTZ R28, R24, R29, R28 ;  /* 0x0000001d181c7223 */ /* 0x000fe4000001001c */
[----:B------:R-:W3:Y:S01]  /*7040*/  LDL.LU R29, [R1+0x2c8] ;  /* 0x0002c800011d7983 */ /* 0x000ee20000300800 */
[----:B------:R-:W-:Y:S01]  /*7050*/  FFMA.FTZ R25, R30, R27, R25 ;  /* 0x0000001b1e197223 */ /* 0x000fe20000010019 */
[----:B------:R-:W-:-:S04]  /*7060*/  FMUL.FTZ R30, R5, R30 ;  /* 0x0000001e051e7220 */ /* 0x000fc80000410000 */
[----:B------:R-:W-:Y:S01]  /*7070*/  FADD.FTZ R26, R30, R26 ;  /* 0x0000001a1e1a7221 */ /* 0x000fe20000010000 */
[----:B------:R-:W-:Y:S02]  /*7080*/  FFMA.FTZ R28, R27, R30, R28 ;  /* 0x0000001e1b1c7223 */ /* 0x000fe4000001001c */
[----:B------:R-:W4:Y:S01]  /*7090*/  LDL.LU R30, [R1+0x2cc] ;  /* 0x0002cc00011e7983 */ /* 0x000f220000300800 */
[----:B------:R-:W-:Y:S01]  /*70a0*/  FADD.FTZ R31, R31, -UR28 ;  /* 0x8000001c1f1f7e21 */ /* 0x000fe20008010000 */
[----:B--2---:R-:W-:Y:S02]  /*70b0*/  SHF.L.U32 R27, R32, 0x10, RZ ;  /* 0x00000010201b7819 */ /* 0x004fe400000006ff */
[----:B------:R-:W2:Y:S01]  /*70c0*/  LDL.LU R32, [R1+0x118] ;  /* 0x0001180001207983 */ /* 0x000ea20000300800 */
[----:B------:R-:W-:Y:S02]  /*70d0*/  FMUL.FTZ R31, R31, UR16 ;  /* 0x000000101f1f7c20 */ /* 0x000fe40008410000 */
[----:B------:R-:W-:-:S04]  /*70e0*/  FADD.FTZ R27, R27, -UR28 ;  /* 0x8000001c1b1b7e21 */ /* 0x000fc80008010000 */
[----:B------:R-:W-:Y:S01]  /*70f0*/  FMUL.FTZ R27, R27, UR16 ;  /* 0x000000101b1b7c20 */ /* 0x000fe20008410000 */
[----:B---3--:R-:W-:-:S05]  /*7100*/  SHF.L.U32 R24, R29, 0x10, RZ ;  /* 0x000000101d187819 */ /* 0x008fca00000006ff */
[----:B------:R-:W-:Y:S01]  /*7110*/  FMUL.FTZ R29, R3, R24 ;  /* 0x00000018031d7220 */ /* 0x000fe20000410000 */
[----:B------:R-:W-:Y:S01]  /*7120*/  FADD.FTZ R10, R10, R24 ;  /* 0x000000180a0a7221 */ /* 0x000fe20000010000 */
[----:B------:R-:W-:Y:S02]  /*7130*/  FFMA.FTZ R11, R24, R31, R11 ;  /* 0x0000001f180b7223 */ /* 0x000fe4000001000b */
[----:B------:R-:W-:Y:S01]  /*7140*/  FADD.FTZ R26, R26, R29 ;  /* 0x0000001d1a1a7221 */ /* 0x000fe20000010000 */
[----:B------:R-:W-:Y:S01]  /*7150*/  FFMA.FTZ R28, R31, R29, R28 ;  /* 0x0000001d1f1c7223 */ /* 0x000fe2000001001c */
[----:B------:R-:W3:Y:S01]  /*7160*/  LDL.LU R24, [R1+0x11c] ;  /* 0x00011c0001187983 */ /* 0x000ee20000300800 */
[----:B----4-:R-:W-:-:S03]  /*7170*/  SHF.L.U32 R29, R30, 0x10, RZ ;  /* 0x000000101e1d7819 */ /* 0x010fc600000006ff */
[----:B------:R-:W4:Y:S02]  /*7180*/  LDL.LU R31, [R1+0x2b0] ;  /* 0x0002b000011f7983 */ /* 0x000f240000300800 */
[----:B------:R-:W-:Y:S01]  /*7190*/  FADD.FTZ R23, R23, R29 ;  /* 0x0000001d17177221 */ /* 0x000fe20000010000 */
[----:B------:R-:W-:Y:S01]  /*71a0*/  FFMA.FTZ R25, R29, R27, R25 ;  /* 0x0000001b1d197223 */ /* 0x000fe20000010019 */
[----:B------:R-:W-:-:S04]  /*71b0*/  FMUL.FTZ R29, R5, R29 ;  /* 0x0000001d051d7220 */ /* 0x000fc80000410000 */
[----:B------:R-:W-:Y:S01]  /*71c0*/  FADD.FTZ R26, R29, R26 ;  /* 0x0000001a1d1a7221 */ /* 0x000fe20000010000 */
[----:B------:R-:W-:Y:S02]  /*71d0*/  FFMA.FTZ R28, R27, R29, R28 ;  /* 0x0000001d1b1c7223 */ /* 0x000fe4000001001c */
[----:B------:R-:W2:Y:S01]  /*71e0*/  LDL.LU R29, [R1+0x2b4] ;  /* 0x0002b400011d7983 */ /* 0x000ea20000300800 */
[----:B------:R-:W-:-:S03]  /*71f0*/  SHF.L.U32 R30, R33, 0x10, RZ ;  /* 0x00000010211e7819 */ /* 0x000fc600000006ff */
[----:B------:R-:W2:Y:S02]  /*7200*/  LDL.LU R33, [R1+0x114] ;  /* 0x0001140001217983 */ /* 0x000ea40000300800 */
[----:B------:R-:W-:-:S04]  /*7210*/  FADD.FTZ R30, R30, -UR28 ;  /* 0x8000001c1e1e7e21 */ /* 0x000fc80008010000 */
[----:B------:R-:W-:Y:S01]  /*7220*/  FMUL.FTZ R30, R30, UR16 ;  /* 0x000000101e1e7c20 */ /* 0x000fe20008410000 */
[----:B---3--:R-:W-:-:S05]  /*7230*/  SHF.L.U32 R24, R24, 0x10, RZ ;  /* 0x0000001018187819 */ /* 0x008fca00000006ff */
[----:B------:R-:W-:Y:S01]  /*7240*/  FADD.FTZ R24, R24, -UR28 ;  /* 0x8000001c18187e21 */ /* 0x000fe20008010000 */
[----:B----4-:R-:W-:-:S03]  /*7250*/  SHF.L.U32 R31, R31, 0x10, RZ ;  /* 0x000000101f1f7819 */ /* 0x010fc600000006ff */
[----:B------:R-:W-:Y:S02]  /*7260*/  FMUL.FTZ R24, R24, UR16 ;  /* 0x0000001018187c20 */ /* 0x000fe40008410000 */
[----:B------:R-:W-:Y:S02]  /*7270*/  FADD.FTZ R10, R10, R31 ;  /* 0x0000001f0a0a7221 */ /* 0x000fe40000010000 */
[----:B------:R-:W-:Y:S01]  /*7280*/  FFMA.FTZ R11, R31, R24, R11 ;  /* 0x000000181f0b7223 */ /* 0x000fe2000001000b */
[----:B--2---:R-:W-:Y:S01]  /*7290*/  SHF.L.U32 R27, R29, 0x10, RZ ;  /* 0x000000101d1b7819 */ /* 0x004fe200000006ff */
[----:B------:R-:W-:-:S04]  /*72a0*/  FMUL.FTZ R31, R3, R31 ;  /* 0x0000001f031f7220 */ /* 0x000fc80000410000 */
[----:B------:R-:W-:Y:S01]  /*72b0*/  FMUL.FTZ R29, R5, R27 ;  /* 0x0000001b051d7220 */ /* 0x000fe20000410000 */
[----:B------:R-:W-:Y:S01]  /*72c0*/  FADD.FTZ R26, R26, R31 ;  /* 0x0000001f1a1a7221 */ /* 0x000fe20000010000 */
[----:B------:R-:W-:Y:S02]  /*72d0*/  FFMA.FTZ R28, R24, R31, R28 ;  /* 0x0000001f181c7223 */ /* 0x000fe4000001001c */
[----:B------:R-:W2:Y:S01]  /*72e0*/  LDL.LU R31, [R1+0x294] ;  /* 0x00029400011f7983 */ /* 0x000ea20000300800 */
[----:B------:R-:W-:Y:S01]  /*72f0*/  FADD.FTZ R26, R29, R26 ;  /* 0x0000001a1d1a7221 */ /* 0x000fe20000010000 */
[----:B------:R-:W-:Y:S02]  /*7300*/  FFMA.FTZ R28, R30, R29, R28 ;  /* 0x0000001d1e1c7223 */ /* 0x000fe4000001001c */
[----:B------:R-:W3:Y:S01]  /*7310*/  LDL.LU R29, [R1+0x290] ;  /* 0x00029000011d7983 */ /* 0x000ee20000300800 */
[----:B------:R-:W-:Y:S01]  /*7320*/  SHF.L.U32 R24, R33, 0x10, RZ ;  /* 0x0000001021187819 */ /* 0x000fe200000006ff */
[----:B------:R-:W-:Y:S01]  /*7330*/  FFMA.FTZ R25, R27, R30, R25 ;  /* 0x0000001e1b197223 */ /* 0x000fe20000010019 */
[----:B------:R-:W-:Y:S01]  /*7340*/  FADD.FTZ R23, R23, R27 ;  /* 0x0000001b17177221 */ /* 0x000fe20000010000 */
[----:B------:R-:W4:Y:S02]  /*7350*/  LDL.LU R33, [R1+0x15c] ;  /* 0x00015c0001217983 */ /* 0x000f240000300800 */
[----:B------:R-:W-:-:S04]  /*7360*/  FADD.FTZ R24, R24, -UR28 ;  /* 0x8000001c18187e21 */ /* 0x000fc80008010000 */
[----:B------:R-:W-:Y:S01]  /*7370*/  FMUL.FTZ R24, R24, UR16 ;  /* 0x0000001018187c20 */ /* 0x000fe20008410000 */
[----:B------:R-:W-:Y:S02]  /*7380*/  SHF.L.U32 R27, R32, 0x10, RZ ;  /* 0x00000010201b7819 */ /* 0x000fe400000006ff */
[----:B------:R-:W4:Y:S01]  /*7390*/  LDL.LU R32, [R1+0x28c] ;  /* 0x00028c0001207983 */ /* 0x000f220000300800 */
[----:B---3--:R-:W-:-:S05]  /*73a0*/  SHF.L.U32 R29, R29, 0x10, RZ ;  /* 0x000000101d1d7819 */ /* 0x008fca00000006ff */
[----:B------:R-:W-:Y:S01]  /*73b0*/  FADD.FTZ R10, R10, R29 ;  /* 0x0000001d0a0a7221 */ /* 0x000fe20000010000 */
[----:B------:R-:W-:Y:S01]  /*73c0*/  FFMA.FTZ R11, R29, R24, R11 ;  /* 0x000000181d0b7223 */ /* 0x000fe2000001000b */
[----:B------:R-:W-:Y:S01]  /*73d0*/  FMUL.FTZ R29, R3, R29 ;  /* 0x0000001d031d7220 */ /* 0x000fe20000410000 */
[----:B--2---:R-:W-:-:S03]  /*73e0*/  SHF.L.U32 R30, R31, 0x10, RZ ;  /* 0x000000101f1e7819 */ /* 0x004fc600000006ff */
[----:B------:R-:W-:Y:S01]  /*73f0*/  FADD.FTZ R26, R26, R29 ;  /* 0x0000001d1a1a7221 */ /* 0x000fe20000010000 */
[----:B------:R-:W-:Y:S01]  /*7400*/  FFMA.FTZ R28, R24, R29, R28 ;  /* 0x0000001d181c7223 */ /* 0x000fe2000001001c */
[----:B------:R-:W-:Y:S01]  /*7410*/  SHF.L.U32 R31, R34, 0x10, RZ ;  /* 0x00000010221f7819 */ /* 0x000fe200000006ff */
[----:B------:R-:W2:Y:S04]  /*7420*/  LDL.LU R29, [R1+0x288] ;  /* 0x00028800011d7983 */ /* 0x000ea80000300800 */
[----:B------:R-:W3:Y:S01]  /*7430*/  LDL.LU R34, [R1+0x168] ;  /* 0x0001680001227983 */ /* 0x000ee20000300800 */
[----:B------:R-:W-:-:S04]  /*7440*/  FADD.FTZ R27, R27, -UR28 ;  /* 0x8000001c1b1b7e21 */ /* 0x000fc80008010000 */
        /* <DEDUP_REMOVED lines=8> */
[----:B------:R-:W-:Y:S02]  /*74d0*/  SHF.L.U32 R30, R35, 0x10, RZ ;  /* 0x00000010231e7819 */ /* 0x000fe400000006ff */
[----:B------:R-:W4:Y:S01]  /*74e0*/  LDL.LU R35, [R1+0x154] ;  /* 0x0001540001237983 */ /* 0x000f220000300800 */
[----:B--2---:R-:W-:Y:S02]  /*74f0*/  SHF.L.U32 R24, R29, 0x10, RZ ;  /* 0x000000101d187819 */ /* 0x004fe400000006ff */
[----:B---3--:R-:W-:-:S03]  /*7500*/  SHF.L.U32 R27, R34, 0x10, RZ ;  /* 0x00000010221b7819 */ /* 0x008fc600000006ff */
[----:B------:R-:W-:Y:S01]  /*7510*/  FMUL.FTZ R29, R3, R24 ;  /* 0x00000018031d7220 */ /* 0x000fe20000410000 */
[----:B------:R-:W-:Y:S01]  /*7520*/  FFMA.FTZ R11, R24, R31, R11 ;  /* 0x0000001f180b7223 */ /* 0x000fe2000001000b */
[----:B------:R-:W-:Y:S01]  /*7530*/  FADD.FTZ R10, R10, R24 ;  /* 0x000000180a0a7221 */ /* 0x000fe20000010000 */
[----:B------:R-:W-:Y:S01]  /*7540*/  FADD.FTZ R30, R30, -UR28 ;  /* 0x8000001c1e1e7e21 */ /* 0x000fe20008010000 */
[----:B------:R-:W-:Y:S01]  /*7550*/  FADD.FTZ R27, R27, -UR28 ;  /* 0x8000001c1b1b7e21 */ /* 0x000fe20008010000 */
[----:B------:R-:W-:Y:S01]  /*7560*/  FADD.FTZ R26, R26, R29 ;  /* 0x0000001d1a1a7221 */ /* 0x000fe20000010000 */
[----:B------:R-:W-:Y:S01]  /*7570*/  FFMA.FTZ R28, R31, R29, R28 ;  /* 0x0000001d1f1c7223 */ /* 0x000fe2000001001c */
[----:B----4-:R-:W-:Y:S01]  /*7580*/  SHF.L.U32 R29, R32, 0x10, RZ ;  /* 0x00000010201d7819 */ /* 0x010fe200000006ff */
[----:B------:R-:W-:Y:S01]  /*7590*/  FMUL.FTZ R27, R27, UR16 ;  /* 0x000000101b1b7c20 */ /* 0x000fe20008410000 */
[----:B------:R-:W2:Y:S03]  /*75a0*/  LDL.LU R31, [R1+0x280] ;  /* 0x00028000011f7983 */ /* 0x000ea60000300800 */
[----:B------:R-:W-:Y:S01]  /*75b0*/  FADD.FTZ R23, R23, R29 ;  /* 0x0000001d17177221 */ /* 0x000fe20000010000 */
[----:B------:R-:W-:Y:S01]  /*75c0*/  FFMA.FTZ R25, R29, R27, R25 ;  /* 0x0000001b1d197223 */ /* 0x000fe20000010019 */
[----:B------:R-:W-:Y:S01]  /*75d0*/  FMUL.FTZ R29, R5, R29 ;  /* 0x0000001d051d7220 */ /* 0x000fe20000410000 */
[----:B------:R-:W-:Y:S01]  /*75e0*/  SHF.L.U32 R24, R33, 0x10, RZ ;  /* 0x0000001021187819 */ /* 0x000fe200000006ff */
[----:B------:R-:W3:Y:S02]  /*75f0*/  LDL.LU R32, [R1+0x274] ;  /* 0x0002740001207983 */ /* 0x000ee40000300800 */
[----:B------:R-:W-:Y:S01]  /*7600*/  FADD.FTZ R26, R29, R26 ;  /* 0x0000001a1d1a7221 */ /* 0x000fe20000010000 */
[----:B------:R-:W-:Y:S01]  /*7610*/  FFMA.FTZ R28, R27, R29, R28 ;  /* 0x0000001d1b1c7223 */ /* 0x000fe2000001001c */
[----:B------:R-:W4:Y:S04]  /*7620*/  LDL.LU R33, [R1+0x270] ;  /* 0x0002700001217983 */ /* 0x000f280000300800 */
[----:B------:R-:W3:Y:S01]  /*7630*/  LDL.LU R29, [R1+0x284] ;  /* 0x00028400011d7983 */ /* 0x000ee20000300800 */
[----:B------:R-:W-:-:S03]  /*7640*/  FADD.FTZ R24, R24, -UR28 ;  /* 0x8000001c18187e21 */ /* 0x000fc60008010000 */
[----:B------:R-:W4:Y:S01]  /*7650*/  LDL.LU R34, [R1+0x158] ;  /* 0x0001580001227983 */ /* 0x000f220000300800 */
[----:B------:R-:W-:Y:S01]  /*7660*/  FMUL.FTZ R24, R24, UR16 ;  /* 0x0000001018187c20 */ /* 0x000fe20008410000 */
[----:B------:R-:W-:Y:S01]  /*7670*/  FMUL.FTZ R30, R30, UR16 ;  /* 0x000000101e1e7c20 */ /* 0x000fe20008410000 */
[----:B--2---:R-:W-:-:S05]  /*7680*/  SHF.L.U32 R31, R31, 0x10, RZ ;  /* 0x000000101f1f7819 */ /* 0x004fca00000006ff */
[----:B------:R-:W-:Y:S01]  /*7690*/  FADD.FTZ R10, R10, R31 ;  /* 0x0000001f0a0a7221 */ /* 0x000fe20000010000 */
[----:B------:R-:W-:Y:S01]  /*76a0*/  FFMA.FTZ R11, R31, R24, R11 ;  /* 0x000000181f0b7223 */ /* 0x000fe2000001000b */
[----:B------:R-:W-:-:S04]  /*76b0*/  FMUL.FTZ R31, R3, R31 ;  /* 0x0000001f031f7220 */ /* 0x000fc80000410000 */
[----:B------:R-:W-:Y:S01]  /*76c0*/  FFMA.FTZ R28, R24, R31, R28 ;  /* 0x0000001f181c7223 */ /* 0x000fe2000001001c */
[----:B------:R-:W-:Y:S02]  /*76d0*/  SHF.L.U32 R24, R35, 0x10, RZ ;  /* 0x0000001023187819 */ /* 0x000fe400000006ff */
[----:B---3--:R-:W-:Y:S01]  /*76e0*/  SHF.L.U32 R27, R29, 0x10, RZ ;  /* 0x000000101d1b7819 */ /* 0x008fe200000006ff */
[----:B------:R-:W-:Y:S02]  /*76f0*/  FADD.FTZ R26, R26, R31 ;  /* 0x0000001f1a1a7221 */ /* 0x000fe40000010000 */
[----:B------:R-:W-:Y:S01]  /*7700*/  FADD.FTZ R24, R24, -UR28 ;  /* 0x8000001c18187e21 */ /* 0x000fe20008010000 */
[----:B------:R-:W2:Y:S01]  /*7710*/  LDL.LU R35, [R1+0x268] ;  /* 0x0002680001237983 */ /* 0x000ea20000300800 */
[----:B------:R-:W-:Y:S02]  /*7720*/  FMUL.FTZ R29, R5, R27 ;  /* 0x0000001b051d7220 */ /* 0x000fe40000410000 */
[----:B------:R-:W-:-:S02]  /*7730*/  FMUL.FTZ R24, R24, UR16 ;  /* 0x0000001018187c20 */ /* 0x000fc40008410000 */
[----:B------:R-:W-:Y:S01]  /*7740*/  FADD.FTZ R26, R29, R26 ;  /* 0x0000001a1d1a7221 */ /* 0x000fe20000010000 */
[----:B------:R-:W-:Y:S01]  /*7750*/  FFMA.FTZ R28, R30, R29, R28 ;  /* 0x0000001d1e1c7223 */ /* 0x000fe2000001001c */
[----:B----4-:R-:W-:Y:S02]  /*7760*/  SHF.L.U32 R29, R33, 0x10, RZ ;  /* 0x00000010211d7819 */ /* 0x010fe400000006ff */
[----:B------:R-:W3:Y:S03]  /*7770*/  LDL.LU R33, [R1+0x140] ;  /* 0x0001400001217983 */ /* 0x000ee60000300800 */
[----:B------:R-:W-:Y:S01]  /*7780*/  FADD.FTZ R10, R10, R29 ;  /* 0x0000001d0a0a7221 */ /* 0x000fe20000010000 */
[----:B------:R-:W-:Y:S01]  /*7790*/  FFMA.FTZ R11, R29, R24, R11 ;  /* 0x000000181d0b7223 */ /* 0x000fe2000001000b */
[----:B------:R-:W-:-:S04]  /*77a0*/  FMUL.FTZ R29, R3, R29 ;  /* 0x0000001d031d7220 */ /* 0x000fc80000410000 */
[----:B------:R-:W-:Y:S02]  /*77b0*/  FFMA.FTZ R28, R24, R29, R28 ;  /* 0x0000001d181c7223 */ /* 0x000fe4000001001c */
[----:B------:R-:W4:Y:S01]  /*77c0*/  LDL.LU R24, [R1+0x150] ;  /* 0x0001500001187983 */ /* 0x000f220000300800 */
[----:B------:R-:W-:-:S03]  /*77d0*/  FADD.FTZ R26, R26, R29 ;  /* 0x0000001d1a1a7221 */ /* 0x000fc60000010000 */
[----:B------:R-:W2:Y:S01]  /*77e0*/  LDL.LU R29, [R1+0x14c] ;  /* 0x00014c00011d7983 */ /* 0x000ea20000300800 */
[----:B------:R-:W-:Y:S01]  /*77f0*/  FFMA.FTZ R25, R27, R30, R25 ;  /* 0x0000001e1b197223 */ /* 0x000fe20000010019 */
[----:B------:R-:W-:Y:S02]  /*7800*/  SHF.L.U32 R30, R32, 0x10, RZ ;  /* 0x00000010201e7819 */ /* 0x000fe400000006ff */
[----:B------:R-:W3:Y:S01]  /*7810*/  LDL.LU R32, [R1+0x144] ;  /* 0x0001440001207983 */ /* 0x000ee20000300800 */
[----:B------:R-:W-:-:S03]  /*7820*/  SHF.L.U32 R31, R36, 0x10, RZ ;  /* 0x00000010241f7819 */ /* 0x000fc600000006ff */
[----:B------:R-:W3:Y:S01]  /*7830*/  LDL.LU R36, [R1+0x110] ;  /* 0x0001100001247983 */ /* 0x000ee20000300800 */
[----:B------:R-:W-:Y:S01]  /*7840*/  FADD.FTZ R23, R23, R27 ;  /* 0x0000001b17177221 */ /* 0x000fe20000010000 */
[----:B------:R-:W-:Y:S02]  /*7850*/  SHF.L.U32 R27, R34, 0x10, RZ ;  /* 0x00000010221b7819 */ /* 0x000fe400000006ff */
[----:B------:R-:W3:Y:S03]  /*7860*/  LDL.LU R34, [R1+0x13c] ;  /* 0x00013c0001227983 */ /* 0x000ee60000300800 */
[----:B------:R-:W-:-:S04]  /*7870*/  FADD.FTZ R27, R27, -UR28 ;  /* 0x8000001c1b1b7e21 */ /* 0x000fc80008010000 */
[----:B------:R-:W-:Y:S01]  /*7880*/  FMUL.FTZ R27, R27, UR16 ;  /* 0x000000101b1b7c20 */ /* 0x000fe20008410000 */
[----:B------:R-:W-:-:S03]  /*7890*/  FADD.FTZ R23, R23, R30 ;  /* 0x0000001e17177221 */ /* 0x000fc60000010000 */
[----:B------:R-:W-:Y:S01]  /*78a0*/  FFMA.FTZ R25, R30, R27, R25 ;  /* 0x0000001b1e197223 */ /* 0x000fe20000010019 */
[----:B------:R-:W-:Y:S01]  /*78b0*/  FMUL.FTZ R30, R5, R30 ;  /* 0x0000001e051e7220 */ /* 0x000fe20000410000 */
[----:B------:R-:W-:-:S03]  /*78c0*/  FADD.FTZ R31, R31, -UR28 ;  /* 0x8000001c1f1f7e21 */ /* 0x000fc60008010000 */
[----:B------:R-:W-:Y:S01]  /*78d0*/  FFMA.FTZ R28, R27, R30, R28 ;  /* 0x0000001e1b1c7223 */ /* 0x000fe2000001001c */
[----:B------:R-:W-:Y:S01]  /*78e0*/  FMUL.FTZ R31, R31, UR16 ;  /* 0x000000101f1f7c20 */ /* 0x000fe20008410000 */
[----:B------:R-:W-:Y:S01]  /*78f0*/  FADD.FTZ R26, R30, R26 ;  /* 0x0000001a1e1a7221 */ /* 0x000fe20000010000 */
[----:B----4-:R-:W-:Y:S02]  /*7900*/  SHF.L.U32 R24, R24, 0x10, RZ ;  /* 0x0000001018187819 */ /* 0x010fe400000006ff */
[----:B--2---:R-:W-:-:S03]  /*7910*/  SHF.L.U32 R27, R29, 0x10, RZ ;  /* 0x000000101d1b7819 */ /* 0x004fc600000006ff */
[----:B------:R-:W-:Y:S01]  /*7920*/  FMUL.FTZ R29, R3, R24 ;  /* 0x00000018031d7220 */ /* 0x000fe20000410000 */
[----:B------:R-:W-:-:S03]  /*7930*/  FFMA.FTZ R11, R24, R31, R11 ;  /* 0x0000001f180b7223 */ /* 0x000fc6000001000b */
[----:B------:R-:W-:Y:S01]  /*7940*/  FFMA.FTZ R28, R31, R29, R28 ;  /* 0x0000001d1f1c7223 */ /* 0x000fe2000001001c */
[----:B------:R-:W-:Y:S01]  /*7950*/  FADD.FTZ R27, R27, -UR28 ;  /* 0x8000001c1b1b7e21 */ /* 0x000fe20008010000 */
[----:B---3--:R-:W-:Y:S01]  /*7960*/  SHF.L.U32 R31, R33, 0x10, RZ ;  /* 0x00000010211f7819 */ /* 0x008fe200000006ff */
[----:B------:R-:W-:Y:S01]  /*7970*/  FADD.FTZ R26, R26, R29 ;  /* 0x0000001d1a1a7221 */ /* 0x000fe20000010000 */
[----:B------:R-:W2:Y:S01]  /*7980*/  LDL.LU R33, [R1+0x200] ;  /* 0x0002000001217983 */ /* 0x000ea20000300800 */
[----:B------:R-:W-:Y:S01]  /*7990*/  SHF.L.U32 R29, R35, 0x10, RZ ;  /* 0x00000010231d7819 */ /* 0x000fe200000006ff */
[----:B------:R-:W-:Y:S01]  /*79a0*/  FMUL.FTZ R27, R27, UR16 ;  /* 0x000000101b1b7c20 */ /* 0x000fe20008410000 */
[----:B------:R-:W-:Y:S01]  /*79b0*/  FADD.FTZ R10, R10, R24 ;  /* 0x000000180a0a7221 */ /* 0x000fe20000010000 */
[----:B------:R-:W-:Y:S01]  /*79c0*/  SHF.L.U32 R30, R34, 0x10, RZ ;  /* 0x00000010221e7819 */ /* 0x000fe200000006ff */
[----:B------:R-:W3:Y:S01]  /*79d0*/  LDL.LU R35, [R1+0x1d8] ;  /* 0x0001d80001237983 */ /* 0x000ee20000300800 */
[----:B------:R-:W-:Y:S01]  /*79e0*/  FADD.FTZ R23, R23, R29 ;  /* 0x0000001d17177221 */ /* 0x000fe20000010000 */
[----:B------:R-:W-:Y:S01]  /*79f0*/  FFMA.FTZ R25, R29, R27, R25 ;  /* 0x0000001b1d197223 */ /* 0x000fe20000010019 */
[----:B------:R-:W-:Y:S01]  /*7a00*/  FMUL.FTZ R29, R5, R29 ;  /* 0x0000001d051d7220 */ /* 0x000fe20000410000 */
[----:B------:R-:W-:-:S02]  /*7a10*/  SHF.L.U32 R24, R36, 0x10, RZ ;  /* 0x0000001024187819 */ /* 0x000fc400000006ff */
[----:B------:R-:W-:Y:S01]  /*7a20*/  SHF.L.U32 R12, R12, 0x10, RZ ;  /* 0x000000100c0c7819 */ /* 0x000fe200000006ff */
[----:B------:R-:W-:Y:S01]  /*7a30*/  FFMA.FTZ R28, R27, R29, R28 ;  /* 0x0000001d1b1c7223 */ /* 0x000fe2000001001c */
[----:B------:R-:W-:Y:S01]  /*7a40*/  SHF.L.U32 R27, R32, 0x10, RZ ;  /* 0x00000010201b7819 */ /* 0x000fe200000006ff */
[----:B------:R-:W-:Y:S01]  /*7a50*/  FADD.FTZ R10, R10, R31 ;  /* 0x0000001f0a0a7221 */ /* 0x000fe20000010000 */
[----:B------:R-:W4:Y:S01]  /*7a60*/  LDL.LU R32, [R1+0x20c] ;  /* 0x00020c0001207983 */ /* 0x000f220000300800 */
[----:B------:R-:W-:Y:S01]  /*7a70*/  FADD.FTZ R24, R24, -UR28 ;  /* 0x8000001c18187e21 */ /* 0x000fe20008010000 */
[----:B------:R-:W-:Y:S01]  /*7a80*/  SHF.L.U32 R13, R13, 0x10, RZ ;  /* 0x000000100d0d7819 */ /* 0x000fe200000006ff */
[----:B------:R-:W-:Y:S01]  /*7a90*/  FADD.FTZ R30, R30, -UR28 ;  /* 0x8000001c1e1e7e21 */ /* 0x000fe20008010000 */
[----:B------:R-:W-:Y:S01]  /*7aa0*/  FADD.FTZ R26, R29, R26 ;  /* 0x0000001a1d1a7221 */ /* 0x000fe20000010000 */
[----:B------:R-:W-:Y:S01]  /*7ab0*/  FMUL.FTZ R24, R24, UR16 ;  /* 0x0000001018187c20 */ /* 0x000fe20008410000 */
[----:B------:R-:W-:Y:S01]  /*7ac0*/  FADD.FTZ R12, R12, -UR28 ;  /* 0x8000001c0c0c7e21 */ /* 0x000fe20008010000 */
[----:B------:R-:W-:Y:S01]  /*7ad0*/  SHF.L.U32 R14, R14, 0x10, RZ ;  /* 0x000000100e0e7819 */ /* 0x000fe200000006ff */
[----:B------:R-:W-:Y:S01]  /*7ae0*/  FMUL.FTZ R30, R30, UR16 ;  /* 0x000000101e1e7c20 */ /* 0x000fe20008410000 */
[----:B------:R-:W-:Y:S01]  /*7af0*/  FFMA.FTZ R11, R31, R24, R11 ;  /* 0x000000181f0b7223 */ /* 0x000fe2000001000b */
[----:B------:R-:W-:Y:S01]  /*7b00*/  FMUL.FTZ R31, R3, R31 ;  /* 0x0000001f031f7220 */ /* 0x000fe20000410000 */
[----:B------:R-:W-:Y:S01]  /*7b10*/  FADD.FTZ R13, R13, -UR28 ;  /* 0x8000001c0d0d7e21 */ /* 0x000fe20008010000 */
[----:B------:R-:W-:Y:S01]  /*7b20*/  FMUL.FTZ R12, R12, UR16 ;  /* 0x000000100c0c7c20 */ /* 0x000fe20008410000 */
[----:B------:R-:W-:Y:S01]  /*7b30*/  SHF.L.U32 R15, R15, 0x10, RZ ;  /* 0x000000100f0f7819 */ /* 0x000fe200000006ff */
[----:B------:R-:W-:Y:S01]  /*7b40*/  FFMA.FTZ R28, R24, R31, R28 ;  /* 0x0000001f181c7223 */ /* 0x000fe2000001001c */
        /* <DEDUP_REMOVED lines=17> */
[----:B------:R-:W-:Y:S01]  /*7c60*/  FADD.FTZ R16, R16, -UR28 ;  /* 0x8000001c10107e21 */ /* 0x000fe20008010000 */
[----:B------:R-:W-:Y:S01]  /*7c70*/  FMUL.FTZ R12, R3, R18 ;  /* 0x00000012030c7220 */ /* 0x000fe20000410000 */
[----:B------:R-:W-:Y:S01]  /*7c80*/  FADD.FTZ R26, R15, R26 ;  /* 0x0000001a0f1a7221 */ /* 0x000fe20000010000 */
[----:B------:R-:W-:Y:S01]  /*7c90*/  FFMA.FTZ R28, R13, R15, R28 ;  /* 0x0000000f0d1c7223 */ /* 0x000fe2000001001c */
[----:B------:R-:W-:Y:S01]  /*7ca0*/  FMUL.FTZ R16, R16, UR16 ;  /* 0x0000001010107c20 */ /* 0x000fe20008410000 */
[----:B------:R-:W-:Y:S01]  /*7cb0*/  SHF.L.U32 R17, R17, 0x10, RZ ;  /* 0x0000001011117819 */ /* 0x000fe200000006ff */
[----:B------:R-:W-:Y:S01]  /*7cc0*/  FADD.FTZ R26, R26, R12 ;  /* 0x0000000c1a1a7221 */ /* 0x000fe20000010000 */
[----:B------:R-:W3:Y:S01]  /*7cd0*/  LDL.LU R34, [R1+0x214] ;  /* 0x0002140001227983 */ /* 0x000ee20000300800 */
[----:B------:R-:W-:-:S02]  /*7ce0*/  FFMA.FTZ R28, R16, R12, R28 ;  /* 0x0000000c101c7223 */ /* 0x000fc4000001001c */
[----:B------:R-:W-:Y:S01]  /*7cf0*/  FADD.FTZ R17, R17, -UR28 ;  /* 0x8000001c11117e21 */ /* 0x000fe20008010000 */
[----:B------:R-:W-:Y:S01]  /*7d00*/  SHF.L.U32 R19, R19, 0x10, RZ ;  /* 0x0000001013137819 */ /* 0x000fe200000006ff */
[----:B------:R-:W3:Y:S02]  /*7d10*/  LDL.LU R36, [R1+0x198] ;  /* 0x0001980001247983 */ /* 0x000ee40000300800 */
[----:B------:R-:W-:Y:S01]  /*7d20*/  FMUL.FTZ R17, R17, UR16 ;  /* 0x0000001011117c20 */ /* 0x000fe20008410000 */
[----:B------:R-:W-:Y:S01]  /*7d30*/  SHF.L.U32 R13, R47, 0x10, RZ ;  /* 0x000000102f0d7819 */ /* 0x000fe200000006ff */
[----:B------:R-:W-:Y:S01]  /*7d40*/  FADD.FTZ R23, R23, R19 ;  /* 0x0000001317177221 */ /* 0x000fe20000010000 */
[----:B------:R-:W-:Y:S01]  /*7d50*/  SHF.L.U32 R20, R20, 0x10, RZ ;  /* 0x0000001014147819 */ /* 0x000fe200000006ff */
[----:B------:R-:W-:Y:S01]  /*7d60*/  FFMA.FTZ R25, R19, R17, R25 ;  /* 0x0000001113197223 */ /* 0x000fe20000010019 */
[----:B------:R-:W-:Y:S01]  /*7d70*/  SHF.L.U32 R21, R21, 0x10, RZ ;  /* 0x0000001015157819 */ /* 0x000fe200000006ff */
[----:B------:R-:W-:Y:S01]  /*7d80*/  FMUL.FTZ R14, R5, R13 ;  /* 0x0000000d050e7220 */ /* 0x000fe20000410000 */
[----:B------:R-:W-:Y:S01]  /*7d90*/  FADD.FTZ R23, R23, R13 ;  /* 0x0000000d17177221 */ /* 0x000fe20000010000 */
[----:B------:R-:W-:Y:S01]  /*7da0*/  SHF.L.U32 R22, R22, 0x10, RZ ;  /* 0x0000001016167819 */ /* 0x000fe200000006ff */
[----:B------:R-:W3:Y:S01]  /*7db0*/  LDL.LU R29, [R1+0x328] ;  /* 0x00032800011d7983 */ /* 0x000ee20000300800 */
[----:B------:R-:W-:-:S03]  /*7dc0*/  SHF.L.U32 R38, R38, 0x10, RZ ;  /* 0x0000001026267819 */ /* 0x000fc600000006ff */
[----:B------:R-:W3:Y:S04]  /*7dd0*/  LDL.LU R27, [R1+0x340] ;  /* 0x00034000011b7983 */ /* 0x000ee80000300800 */
[----:B------:R-:W3:Y:S01]  /*7de0*/  LDL.LU R31, [R1+0x33c] ;  /* 0x00033c00011f7983 */ /* 0x000ee20000300800 */
[----:B--2---:R-:W-:-:S03]  /*7df0*/  SHF.L.U32 R12, R33, 0x10, RZ ;  /* 0x00000010210c7819 */ /* 0x004fc600000006ff */
[----:B------:R-:W2:Y:S02]  /*7e00*/  LDL.LU R33, [R1+0x228] ;  /* 0x0002280001217983 */ /* 0x000ea40000300800 */
[----:B------:R-:W-:-:S04]  /*7e10*/  FADD.FTZ R12, R12, -UR28 ;  /* 0x8000001c0c0c7e21 */ /* 0x000fc80008010000 */
[----:B------:R-:W-:-:S04]  /*7e20*/  FMUL.FTZ R12, R12, UR16 ;  /* 0x000000100c0c7c20 */ /* 0x000fc80008410000 */
[----:B------:R-:W-:Y:S01]  /*7e30*/  FFMA.FTZ R25, R13, R12, R25 ;  /* 0x0000000c0d197223 */ /* 0x000fe20000010019 */
[----:B----4-:R-:W-:Y:S02]  /*7e40*/  SHF.L.U32 R13, R32, 0x10, RZ ;  /* 0x00000010200d7819 */ /* 0x010fe400000006ff */
[----:B------:R-:W4:Y:S01]  /*7e50*/  LDL.LU R32, [R1+0x244] ;  /* 0x0002440001207983 */ /* 0x000f220000300800 */
[----:B------:R-:W-:Y:S01]  /*7e60*/  FADD.FTZ R20, R20, -UR28 ;  /* 0x8000001c14147e21 */ /* 0x000fe20008010000 */
[----:B------:R-:W-:Y:S01]  /*7e70*/  FADD.FTZ R10, R10, R18 ;  /* 0x000000120a0a7221 */ /* 0x000fe20000010000 */
[----:B------:R-:W-:Y:S01]  /*7e80*/  FFMA.FTZ R11, R18, R16, R11 ;  /* 0x00000010120b7223 */ /* 0x000fe2000001000b */
[----:B------:R-:W-:Y:S01]  /*7e90*/  FMUL.FTZ R19, R5, R19 ;  /* 0x0000001305137220 */ /* 0x000fe20000410000 */
[----:B------:R-:W-:Y:S01]  /*7ea0*/  FMUL.FTZ R20, R20, UR16 ;  /* 0x0000001014147c20 */ /* 0x000fe20008410000 */
[----:B------:R-:W-:Y:S02]  /*7eb0*/  FADD.FTZ R10, R10, R21 ;  /* 0x000000150a0a7221 */ /* 0x000fe40000010000 */
[----:B------:R-:W-:Y:S01]  /*7ec0*/  FFMA.FTZ R28, R17, R19, R28 ;  /* 0x00000013111c7223 */ /* 0x000fe2000001001c */
[----:B------:R-:W-:Y:S01]  /*7ed0*/  FFMA.FTZ R11, R21, R20, R11 ;  /* 0x00000014150b7223 */ /* 0x000fe2000001000b */
[----:B------:R-:W-:Y:S01]  /*7ee0*/  FMUL.FTZ R21, R3, R21 ;  /* 0x0000001503157220 */ /* 0x000fe20000410000 */
[----:B------:R-:W-:Y:S01]  /*7ef0*/  FADD.FTZ R26, R19, R26 ;  /* 0x0000001a131a7221 */ /* 0x000fe20000010000 */
[----:B------:R-:W-:-:S02]  /*7f00*/  FADD.FTZ R22, R22, -UR28 ;  /* 0x8000001c16167e21 */ /* 0x000fc40008010000 */
[----:B------:R-:W-:Y:S01]  /*7f10*/  FFMA.FTZ R28, R20, R21, R28 ;  /* 0x00000015141c7223 */ /* 0x000fe2000001001c */
[----:B------:R-:W-:Y:S01]  /*7f20*/  FADD.FTZ R26, R26, R21 ;  /* 0x000000151a1a7221 */ /* 0x000fe20000010000 */
[----:B------:R-:W-:Y:S02]  /*7f30*/  FADD.FTZ R13, R13, -UR28 ;  /* 0x8000001c0d0d7e21 */ /* 0x000fe40008010000 */
[----:B------:R-:W-:Y:S01]  /*7f40*/  FFMA.FTZ R28, R12, R14, R28 ;  /* 0x0000000e0c1c7223 */ /* 0x000fe2000001001c */
[----:B------:R-:W-:Y:S01]  /*7f50*/  SHF.L.U32 R12, R52, 0x10, RZ ;  /* 0x00000010340c7819 */ /* 0x000fe200000006ff */
[----:B------:R-:W-:Y:S01]  /*7f60*/  FMUL.FTZ R22, R22, UR16 ;  /* 0x0000001016167c20 */ /* 0x000fe20008410000 */
[----:B------:R-:W-:Y:S01]  /*7f70*/  FADD.FTZ R26, R14, R26 ;  /* 0x0000001a0e1a7221 */ /* 0x000fe20000010000 */
        /* <DEDUP_REMOVED lines=9> */
[----:B------:R-:W-:Y:S01]  /*8010*/  FADD.FTZ R26, R26, R12 ;  /* 0x0000000c1a1a7221 */ /* 0x000fe20000010000 */
[----:B------:R-:W-:-:S02]  /*8020*/  SHF.L.U32 R12, R51, 0x10, RZ ;  /* 0x00000010330c7819 */ /* 0x000fc400000006ff */
[----:B------:R-:W-:Y:S01]  /*8030*/  FFMA.FTZ R28, R13, R14, R28 ;  /* 0x0000000e0d1c7223 */ /* 0x000fe2000001001c */
[----:B---3--:R-:W-:Y:S02]  /*8040*/  SHF.L.U32 R15, R34, 0x10, RZ ;  /* 0x00000010220f7819 */ /* 0x008fe400000006ff */
[----:B------:R-:W3:Y:S03]  /*8050*/  LDL.LU R34, [R1+0x1c8] ;  /* 0x0001c80001227983 */ /* 0x000ee60000300800 */
[----:B------:R-:W-:Y:S01]  /*8060*/  FADD.FTZ R15, R15, -UR28 ;  /* 0x8000001c0f0f7e21 */ /* 0x000fe20008010000 */
[----:B------:R-:W-:Y:S01]  /*8070*/  FADD.FTZ R26, R14, R26 ;  /* 0x0000001a0e1a7221 */ /* 0x000fe20000010000 */
[----:B------:R-:W-:Y:S02]  /*8080*/  FMUL.FTZ R14, R3, R12 ;  /* 0x0000000c030e7220 */ /* 0x000fe40000410000 */
[----:B------:R-:W-:-:S04]  /*8090*/  FMUL.FTZ R15, R15, UR16 ;  /* 0x000000100f0f7c20 */ /* 0x000fc80008410000 */
[----:B------:R-:W-:Y:S01]  /*80a0*/  FFMA.FTZ R11, R12, R15, R11 ;  /* 0x0000000f0c0b7223 */ /* 0x000fe2000001000b */
[----:B------:R-:W-:Y:S01]  /*80b0*/  FFMA.FTZ R28, R15, R14, R28 ;  /* 0x0000000e0f1c7223 */ /* 0x000fe2000001001c */
[----:B--2---:R-:W-:Y:S02]  /*80c0*/  SHF.L.U32 R13, R33, 0x10, RZ ;  /* 0x00000010210d7819 */ /* 0x004fe400000006ff */
[----:B------:R-:W2:Y:S01]  /*80d0*/  LDL.LU R33, [R1+0x25c] ;  /* 0x00025c0001217983 */ /* 0x000ea20000300800 */
[----:B----4-:R-:W-:-:S03]  /*80e0*/  SHF.L.U32 R15, R32, 0x10, RZ ;  /* 0x00000010200f7819 */ /* 0x010fc600000006ff */
[----:B------:R-:W4:Y:S01]  /*80f0*/  LDL.LU R32, [R1+0x1b0] ;  /* 0x0001b00001207983 */ /* 0x000f220000300800 */
[----:B------:R-:W-:Y:S01]  /*8100*/  FADD.FTZ R10, R10, R12 ;  /* 0x0000000c0a0a7221 */ /* 0x000fe20000010000 */
[----:B------:R-:W-:Y:S01]  /*8110*/  SHF.L.U32 R12, R35, 0x10, RZ ;  /* 0x00000010230c7819 */ /* 0x000fe200000006ff */
[----:B------:R-:W-:Y:S01]  /*8120*/  FADD.FTZ R13, R13, -UR28 ;  /* 0x8000001c0d0d7e21 */ /* 0x000fe20008010000 */
[----:B------:R-:W-:Y:S01]  /*8130*/  FADD.FTZ R26, R26, R14 ;  /* 0x0000000e1a1a7221 */ /* 0x000fe20000010000 */
[----:B------:R-:W-:Y:S02]  /*8140*/  SHF.L.U32 R14, R43, 0x10, RZ ;  /* 0x000000102b0e7819 */ /* 0x000fe400000006ff */
[----:B------:R-:W-:Y:S01]  /*8150*/  SHF.L.U32 R16, R50, 0x10, RZ ;  /* 0x0000001032107819 */ /* 0x000fe200000006ff */
[----:B------:R-:W-:Y:S01]  /*8160*/  FMUL.FTZ R13, R13, UR16 ;  /* 0x000000100d0d7c20 */ /* 0x000fe20008410000 */
[----:B------:R-:W-:Y:S01]  /*8170*/  FADD.FTZ R12, R12, -UR28 ;  /* 0x8000001c0c0c7e21 */ /* 0x000fe20008010000 */
[----:B------:R-:W-:Y:S01]  /*8180*/  FADD.FTZ R23, R23, R14 ;  /* 0x0000000e17177221 */ /* 0x000fe20000010000 */
[----:B------:R-:W-:Y:S01]  /*8190*/  FADD.FTZ R15, R15, -UR28 ;  /* 0x8000001c0f0f7e21 */ /* 0x000fe20008010000 */
[----:B------:R-:W-:Y:S01]  /*81a0*/  FFMA.FTZ R25, R14, R13, R25 ;  /* 0x0000000d0e197223 */ /* 0x000fe20000010019 */
[----:B------:R-:W-:Y:S01]  /*81b0*/  FMUL.FTZ R12, R12, UR16 ;  /* 0x000000100c0c7c20 */ /* 0x000fe20008410000 */
[----:B------:R-:W-:Y:S01]  /*81c0*/  FMUL.FTZ R14, R5, R14 ;  /* 0x0000000e050e7220 */ /* 0x000fe20000410000 */
[----:B------:R-:W-:Y:S01]  /*81d0*/  FADD.FTZ R10, R10, R16 ;  /* 0x000000100a0a7221 */ /* 0x000fe20000010000 */
[----:B------:R-:W4:Y:S01]  /*81e0*/  LDL.LU R35, [R1+0x2a0] ;  /* 0x0002a00001237983 */ /* 0x000f220000300800 */
[----:B------:R-:W-:Y:S01]  /*81f0*/  FFMA.FTZ R11, R16, R12, R11 ;  /* 0x0000000c100b7223 */ /* 0x000fe2000001000b */
[----:B------:R-:W-:Y:S01]  /*8200*/  FFMA.FTZ R28, R13, R14, R28 ;  /* 0x0000000e0d1c7223 */ /* 0x000fe2000001001c */
[----:B------:R-:W-:Y:S01]  /*8210*/  FMUL.FTZ R16, R3, R16 ;  /* 0x0000001003107220 */ /* 0x000fe20000410000 */
[----:B------:R-:W-:Y:S01]  /*8220*/  SHF.L.U32 R13, R41, 0x10, RZ ;  /* 0x00000010290d7819 */ /* 0x000fe200000006ff */
[----:B------:R-:W-:Y:S01]  /*8230*/  FMUL.FTZ R15, R15, UR16 ;  /* 0x000000100f0f7c20 */ /* 0x000fe20008410000 */
[----:B------:R-:W-:Y:S01]  /*8240*/  FADD.FTZ R26, R14, R26 ;  /* 0x0000001a0e1a7221 */ /* 0x000fe20000010000 */
[----:B------:R-:W-:-:S02]  /*8250*/  FFMA.FTZ R28, R12, R16, R28 ;  /* 0x000000100c1c7223 */ /* 0x000fc4000001001c */
[----:B------:R-:W-:Y:S01]  /*8260*/  FMUL.FTZ R14, R5, R13 ;  /* 0x0000000d050e7220 */ /* 0x000fe20000410000 */
[----:B------:R-:W-:Y:S01]  /*8270*/  FADD.FTZ R23, R23, R13 ;  /* 0x0000000d17177221 */ /* 0x000fe20000010000 */
[----:B------:R-:W-:Y:S01]  /*8280*/  FFMA.FTZ R25, R13, R15, R25 ;  /* 0x0000000f0d197223 */ /* 0x000fe20000010019 */
[----:B---3--:R-:W-:Y:S02]  /*8290*/  SHF.L.U32 R12, R34, 0x10, RZ ;  /* 0x00000010220c7819 */ /* 0x008fe400000006ff */
[----:B------:R-:W3:Y:S01]  /*82a0*/  LDL.LU R34, [R1+0x1a0] ;  /* 0x0001a00001227983 */ /* 0x000ee20000300800 */
[----:B------:R-:W-:Y:S01]  /*82b0*/  FADD.FTZ R26, R26, R16 ;  /* 0x000000101a1a7221 */ /* 0x000fe20000010000 */
[----:B--2---:R-:W-:Y:S02]  /*82c0*/  SHF.L.U32 R13, R33, 0x10, RZ ;  /* 0x00000010210d7819 */ /* 0x004fe400000006ff */
[----:B------:R-:W2:Y:S01]  /*82d0*/  LDL.LU R33, [R1+0x2c4] ;  /* 0x0002c40001217983 */ /* 0x000ea20000300800 */
[----:B----4-:R-:W-:-:S03]  /*82e0*/  SHF.L.U32 R16, R32, 0x10, RZ ;  /* 0x0000001020107819 */ /* 0x010fc600000006ff */
[----:B------:R-:W4:Y:S01]  /*82f0*/  LDL.LU R32, [R1+0x2fc] ;  /* 0x0002fc0001207983 */ /* 0x000f220000300800 */
[----:B------:R-:W-:Y:S01]  /*8300*/  FADD.FTZ R12, R12, -UR28 ;  /* 0x8000001c0c0c7e21 */ /* 0x000fe20008010000 */
[----:B------:R-:W-:Y:S01]  /*8310*/  FADD.FTZ R26, R14, R26 ;  /* 0x0000001a0e1a7221 */ /* 0x000fe20000010000 */
[----:B------:R-:W-:Y:S01]  /*8320*/  FFMA.FTZ R28, R15, R14, R28 ;  /* 0x0000000e0f1c7223 */ /* 0x000fe2000001001c */
[----:B------:R-:W-:Y:S01]  /*8330*/  SHF.L.U32 R14, R49, 0x10, RZ ;  /* 0x00000010310e7819 */ /* 0x000fe200000006ff */
[----:B------:R-:W-:Y:S01]  /*8340*/  FADD.FTZ R13, R13, -UR28 ;  /* 0x8000001c0d0d7e21 */ /* 0x000fe20008010000 */
[----:B------:R-:W-:Y:S01]  /*8350*/  FMUL.FTZ R12, R12, UR16 ;  /* 0x000000100c0c7c20 */ /* 0x000fe20008410000 */
[----:B------:R-:W-:Y:S02]  /*8360*/  SHF.L.U32 R15, R39, 0x10, RZ ;  /* 0x00000010270f7819 */ /* 0x000fe400000006ff */
        /* <DEDUP_REMOVED lines=8> */
[----:B------:R-:W-:Y:S01]  /*83f0*/  FADD.FTZ R16, R16, -UR28 ;  /* 0x8000001c10107e21 */ /* 0x000fe20008010000 */
[----:B------:R-:W-:Y:S01]  /*8400*/  SHF.L.U32 R12, R48, 0x10, RZ ;  /* 0x00000010300c7819 */ /* 0x000fe200000006ff */
[----:B------:R-:W-:Y:S01]  /*8410*/  FADD.FTZ R26, R26, R14 ;  /* 0x0000000e1a1a7221 */ /* 0x000fe20000010000 */
[----:B------:R-:W-:Y:S01]  /*8420*/  FFMA.FTZ R28, R13, R15, R28 ;  /* 0x0000000f0d1c7223 */ /* 0x000fe2000001001c */
[----:B------:R-:W-:Y:S01]  /*8430*/  FMUL.FTZ R16, R16, UR16 ;  /* 0x0000001010107c20 */ /* 0x000fe20008410000 */
[----:B------:R-:W-:-:S02]  /*8440*/  SHF.L.U32 R13, R35, 0x10, RZ ;  /* 0x00000010230d7819 */ /* 0x000fc400000006ff */
[----:B------:R-:W4:Y:S01]  /*8450*/  LDL.LU R35, [R1+0x2e0] ;  /* 0x0002e00001237983 */ /* 0x000f220000300800 */
[----:B------:R-:W-:Y:S01]  /*8460*/  FMUL.FTZ R14, R3, R12 ;  /* 0x0000000c030e7220 */ /* 0x000fe20000410000 */
[----:B------:R-:W-:Y:S01]  /*8470*/  FADD.FTZ R10, R10, R12 ;  /* 0x0000000c0a0a7221 */ /* 0x000fe20000010000 */
[----:B------:R-:W-:Y:S01]  /*8480*/  FFMA.FTZ R11, R12, R16, R11 ;  /* 0x000000100c0b7223 */ /* 0x000fe2000001000b */
[----:B------:R-:W-:Y:S01]  /*8490*/  FADD.FTZ R26, R15, R26 ;  /* 0x0000001a0f1a7221 */ /* 0x000fe20000010000 */
[----:B------:R-:W-:Y:S01]  /*84a0*/  FADD.FTZ R13, R13, -UR28 ;  /* 0x8000001c0d0d7e21 */ /* 0x000fe20008010000 */
[----:B------:R-:W-:Y:S02]  /*84b0*/  FFMA.FTZ R28, R16, R14, R28 ;  /* 0x0000000e101c7223 */ /* 0x000fe4000001001c */
[----:B------:R-:W-:Y:S01]  /*84c0*/  FADD.FTZ R26, R26, R14 ;  /* 0x0000000e1a1a7221 */ /* 0x000fe20000010000 */
[----:B---3--:R-:W-:Y:S02]  /*84d0*/  SHF.L.U32 R12, R34, 0x10, RZ ;  /* 0x00000010220c7819 */ /* 0x008fe400000006ff */
[----:B------:R-:W3:Y:S01]  /*84e0*/  LDL.LU R34, [R1+0x30c] ;  /* 0x00030c0001227983 */ /* 0x000ee20000300800 */
[----:B------:R-:W-:Y:S01]  /*84f0*/  SHF.L.U32 R14, R37, 0x10, RZ ;  /* 0x00000010250e7819 */ /* 0x000fe200000006ff */
[----:B------:R-:W-:-:S04]  /*8500*/  FMUL.FTZ R13, R13, UR16 ;  /* 0x000000100d0d7c20 */ /* 0x000fc80008410000 */
[----:B------:R-:W-:Y:S01]  /*8510*/  FADD.FTZ R23, R23, R14 ;  /* 0x0000000e17177221 */ /* 0x000fe20000010000 */
[----:B------:R-:W-:Y:S01]  /*8520*/  FFMA.FTZ R25, R14, R13, R25 ;  /* 0x0000000d0e197223 */ /* 0x000fe20000010019 */
[----:B------:R-:W-:Y:S01]  /*8530*/  FMUL.FTZ R17, R5, R14 ;  /* 0x0000000e05117220 */ /* 0x000fe20000410000 */
[----:B--2---:R-:W-:Y:S02]  /*8540*/  SHF.L.U32 R15, R33, 0x10, RZ ;  /* 0x00000010210f7819 */ /* 0x004fe400000006ff */
[----:B------:R-:W2:Y:S01]  /*8550*/  LDL.LU R33, [R1+0x18c] ;  /* 0x00018c0001217983 */ /* 0x000ea20000300800 */
[----:B----4-:R-:W-:-:S03]  /*8560*/  SHF.L.U32 R14, R32, 0x10, RZ ;  /* 0x00000010200e7819 */ /* 0x010fc600000006ff */
[----:B------:R-:W4:Y:S01]  /*8570*/  LDL.LU R32, [R1+0x2bc] ;  /* 0x0002bc0001207983 */ /* 0x000f220000300800 */
[----:B------:R-:W-:Y:S01]  /*8580*/  FADD.FTZ R12, R12, -UR28 ;  /* 0x8000001c0c0c7e21 */ /* 0x000fe20008010000 */
[----:B------:R-:W-:Y:S01]  /*8590*/  SHF.L.U32 R16, R46, 0x10, RZ ;  /* 0x000000102e107819 */ /* 0x000fe200000006ff */
[----:B------:R-:W-:Y:S02]  /*85a0*/  FFMA.FTZ R13, R13, R17, R28 ;  /* 0x000000110d0d7223 */ /* 0x000fe4000001001c */
[----:B------:R-:W-:Y:S01]  /*85b0*/  FMUL.FTZ R12, R12, UR16 ;  /* 0x000000100c0c7c20 */ /* 0x000fe20008410000 */
[----:B------:R-:W-:Y:S01]  /*85c0*/  FADD.FTZ R15, R15, -UR28 ;  /* 0x8000001c0f0f7e21 */ /* 0x000fe20008010000 */
[----:B------:R-:W-:Y:S01]  /*85d0*/  FMUL.FTZ R19, R3, R16 ;  /* 0x0000001003137220 */ /* 0x000fe20000410000 */
[----:B------:R-:W-:Y:S01]  /*85e0*/  FADD.FTZ R10, R10, R16 ;  /* 0x000000100a0a7221 */ /* 0x000fe20000010000 */
[----:B------:R-:W-:Y:S01]  /*85f0*/  FFMA.FTZ R11, R16, R12, R11 ;  /* 0x0000000c100b7223 */ /* 0x000fe2000001000b */
[----:B------:R-:W-:Y:S01]  /*8600*/  FMUL.FTZ R15, R15, UR16 ;  /* 0x000000100f0f7c20 */ /* 0x000fe20008410000 */
[----:B------:R-:W-:Y:S01]  /*8610*/  FFMA.FTZ R12, R12, R19, R13 ;  /* 0x000000130c0c7223 */ /* 0x000fe2000001000d */
[----:B------:R-:W-:Y:S01]  /*8620*/  SHF.L.U32 R16, R36, 0x10, RZ ;  /* 0x0000001024107819 */ /* 0x000fe200000006ff */
[----:B------:R-:W-:Y:S01]  /*8630*/  FMUL.FTZ R13, R5, R14 ;  /* 0x0000000e050d7220 */ /* 0x000fe20000410000 */
[----:B------:R-:W-:Y:S01]  /*8640*/  FADD.FTZ R26, R17, R26 ;  /* 0x0000001a111a7221 */ /* 0x000fe20000010000 */
[----:B------:R-:W-:Y:S01]  /*8650*/  FFMA.FTZ R25, R14, R15, R25 ;  /* 0x0000000f0e197223 */ /* 0x000fe20000010019 */
[----:B------:R-:W-:Y:S01]  /*8660*/  FADD.FTZ R23, R23, R14 ;  /* 0x0000000e17177221 */ /* 0x000fe20000010000 */
[----:B------:R-:W-:Y:S01]  /*8670*/  FFMA.FTZ R12, R15, R13, R12 ;  /* 0x0000000d0f0c7223 */ /* 0x000fe2000001000c */
[----:B------:R-:W-:Y:S01]  /*8680*/  FADD.FTZ R15, R16, -UR28 ;  /* 0x8000001c100f7e21 */ /* 0x000fe20008010000 */
[----:B------:R-:W-:Y:S01]  /*8690*/  FADD.FTZ R26, R26, R19 ;  /* 0x000000131a1a7221 */ /* 0x000fe20000010000 */
[----:B------:R-:W-:Y:S01]  /*86a0*/  SHF.L.U32 R16, R44, 0x10, RZ ;  /* 0x000000102c107819 */ /* 0x000fe200000006ff */
[----:B------:R-:W4:Y:S01]  /*86b0*/  LDL.LU R36, [R1+0x324] ;  /* 0x0003240001247983 */ /* 0x000f220000300800 */
[----:B------:R-:W-:-:S03]  /*86c0*/  SHF.L.U32 R14, R35, 0x10, RZ ;  /* 0x00000010230e7819 */ /* 0x000fc600000006ff */
[----:B------:R-:W4:Y:S01]  /*86d0*/  LDL.LU R35, [R1+0x2e4] ;  /* 0x0002e40001237983 */ /* 0x000f220000300800 */
[----:B------:R-:W-:Y:S01]  /*86e0*/  FADD.FTZ R26, R13, R26 ;  /* 0x0000001a0d1a7221 */ /* 0x000fe20000010000 */
[----:B------:R-:W-:Y:S01]  /*86f0*/  FMUL.FTZ R15, R15, UR16 ;  /* 0x000000100f0f7c20 */ /* 0x000fe20008410000 */
[----:B------:R-:W-:Y:S01]  /*8700*/  FADD.FTZ R14, R14, -UR28 ;  /* 0x8000001c0e0e7e21 */ /* 0x000fe20008010000 */
[----:B------:R-:W-:Y:S02]  /*8710*/  FMUL.FTZ R17, R3, R16 ;  /* 0x0000001003117220 */ /* 0x000fe40000410000 */
[----:B------:R-:W-:Y:S01]  /*8720*/  FFMA.FTZ R11, R16, R15, R11 ;  /* 0x0000000f100b7223 */ /* 0x000fe2000001000b */
[----:B------:R-:W-:Y:S01]  /*8730*/  FMUL.FTZ R14, R14, UR16 ;  /* 0x000000100e0e7c20 */ /* 0x000fe20008410000 */
[----:B---3--:R-:W-:Y:S02]  /*8740*/  SHF.L.U32 R18, R34, 0x10, RZ ;  /* 0x0000001022127819 */ /* 0x008fe400000006ff */
[----:B------:R-:W3:Y:S01]  /*8750*/  LDL.LU R34, [R1+0x318] ;  /* 0x0003180001227983 */ /* 0x000ee20000300800 */
[----:B------:R-:W-:-:S02]  /*8760*/  FFMA.FTZ R15, R15, R17, R12 ;  /* 0x000000110f0f7223 */ /* 0x000fc4000001000c */
[----:B------:R-:W-:Y:S01]  /*8770*/  FMUL.FTZ R19, R5, R18 ;  /* 0x0000001205137220 */ /* 0x000fe20000410000 */
[----:B------:R-:W-:-:S03]  /*8780*/  FFMA.FTZ R25, R18, R14, R25 ;  /* 0x0000000e12197223 */ /* 0x000fc60000010019 */
[----:B------:R-:W-:Y:S01]  /*8790*/  FFMA.FTZ R15, R14, R19, R15 ;  /* 0x000000130e0f7223 */ /* 0x000fe2000001000f */
[----:B--2---:R-:W-:Y:S02]  /*87a0*/  SHF.L.U32 R13, R33, 0x10, RZ ;  /* 0x00000010210d7819 */ /* 0x004fe400000006ff */
[----:B------:R-:W2:Y:S03]  /*87b0*/  LDL.LU R33, [R1+0x320] ;  /* 0x0003200001217983 */ /* 0x000ea60000300800 */
[----:B------:R-:W-:-:S04]  /*87c0*/  FADD.FTZ R13, R13, -UR28 ;  /* 0x8000001c0d0d7e21 */ /* 0x000fc80008010000 */
[----:B------:R-:W-:Y:S01]  /*87d0*/  FMUL.FTZ R14, R13, UR16 ;  /* 0x000000100d0e7c20 */ /* 0x000fe20008410000 */
[----:B----4-:R-:W-:Y:S02]  /*87e0*/  SHF.L.U32 R13, R32, 0x10, RZ ;  /* 0x00000010200d7819 */ /* 0x010fe400000006ff */
[----:B------:R-:W4:Y:S01]  /*87f0*/  LDL.LU R32, [R1+0x31c] ;  /* 0x00031c0001207983 */ /* 0x000f220000300800 */
[----:B------:R-:W-:Y:S01]  /*8800*/  FADD.FTZ R10, R10, R16 ;  /* 0x000000100a0a7221 */ /* 0x000fe20000010000 */
[----:B------:R-:W-:Y:S01]  /*8810*/  SHF.L.U32 R16, R42, 0x10, RZ ;  /* 0x000000102a107819 */ /* 0x000fe200000006ff */
[----:B------:R-:W-:Y:S01]  /*8820*/  FADD.FTZ R26, R26, R17 ;  /* 0x000000111a1a7221 */ /* 0x000fe20000010000 */
[----:B------:R-:W-:-:S03]  /*8830*/  FADD.FTZ R13, R13, -UR28 ;  /* 0x8000001c0d0d7e21 */ /* 0x000fc60008010000 */
[----:B------:R-:W-:Y:S01]  /*8840*/  FMUL.FTZ R17, R3, R16 ;  /* 0x0000001003117220 */ /* 0x000fe20000410000 */
[----:B------:R-:W-:Y:S01]  /*8850*/  FADD.FTZ R10, R10, R16 ;  /* 0x000000100a0a7221 */ /* 0x000fe20000010000 */
[----:B------:R-:W-:Y:S02]  /*8860*/  FFMA.FTZ R11, R16, R14, R11 ;  /* 0x0000000e100b7223 */ /* 0x000fe4000001000b */
[----:B------:R-:W-:Y:S01]  /*8870*/  FFMA.FTZ R16, R14, R17, R15 ;  /* 0x000000110e107223 */ /* 0x000fe2000001000f */
[----:B------:R-:W-:Y:S01]  /*8880*/  FADD.FTZ R23, R23, R18 ;  /* 0x0000001217177221 */ /* 0x000fe20000010000 */
[----:B------:R-:W-:Y:S01]  /*8890*/  FMUL.FTZ R13, R13, UR16 ;  /* 0x000000100d0d7c20 */ /* 0x000fe20008410000 */
[----:B------:R-:W-:Y:S01]  /*88a0*/  FADD.FTZ R12, R19, R26 ;  /* 0x0000001a130c7221 */ /* 0x000fe20000010000 */
[----:B------:R-:W-:Y:S01]  /*88b0*/  SHF.L.U32 R18, R40, 0x10, RZ ;  /* 0x0000001028127819 */ /* 0x000fe200000006ff */
[----:B------:R-:W-:Y:S01]  /*88c0*/  FADD.FTZ R38, R38, -UR28 ;  /* 0x8000001c26267e21 */ /* 0x000fe20008010000 */
[----:B------:R-:W-:Y:S01]  /*88d0*/  SHF.L.U32 R14, R35, 0x10, RZ ;  /* 0x00000010230e7819 */ /* 0x000fe200000006ff */
[----:B------:R-:W-:Y:S01]  /*88e0*/  FADD.FTZ R12, R12, R17 ;  /* 0x000000110c0c7221 */ /* 0x000fe20000010000 */
[----:B------:R-:W4:Y:S03]  /*88f0*/  LDL.LU R35, [R1+0x330] ;  /* 0x0003300001237983 */ /* 0x000f260000300800 */
[----:B------:R-:W-:Y:S01]  /*8900*/  FADD.FTZ R23, R23, R14 ;  /* 0x0000000e17177221 */ /* 0x000fe20000010000 */
[----:B------:R-:W-:Y:S01]  /*8910*/  FFMA.FTZ R25, R14, R13, R25 ;  /* 0x0000000d0e197223 */ /* 0x000fe20000010019 */
[----:B------:R-:W-:Y:S01]  /*8920*/  FMUL.FTZ R14, R5, R14 ;  /* 0x0000000e050e7220 */ /* 0x000fe20000410000 */
[----:B------:R-:W-:Y:S01]  /*8930*/  FMUL.FTZ R17, R38, UR16 ;  /* 0x0000001026117c20 */ /* 0x000fe20008410000 */
[----:B------:R-:W-:Y:S01]  /*8940*/  FMUL.FTZ R19, R3, R18 ;  /* 0x0000001203137220 */ /* 0x000fe20000410000 */
[----:B---3--:R-:W-:-:S02]  /*8950*/  SHF.L.U32 R15, R34, 0x10, RZ ;  /* 0x00000010220f7819 */ /* 0x008fc400000006ff */
[----:B------:R-:W3:Y:S01]  /*8960*/  LDL.LU R34, [R1+0x32c] ;  /* 0x00032c0001227983 */ /* 0x000ee20000300800 */
[----:B------:R-:W-:Y:S01]  /*8970*/  FADD.FTZ R12, R14, R12 ;  /* 0x0000000c0e0c7221 */ /* 0x000fe20000010000 */
[----:B------:R-:W-:Y:S01]  /*8980*/  FFMA.FTZ R16, R13, R14, R16 ;  /* 0x0000000e0d107223 */ /* 0x000fe20000010010 */
[----:B------:R-:W-:-:S03]  /*8990*/  FFMA.FTZ R11, R18, R17, R11 ;  /* 0x00000011120b7223 */ /* 0x000fc6000001000b */
[----:B------:R-:W-:Y:S01]  /*89a0*/  FFMA.FTZ R16, R17, R19, R16 ;  /* 0x0000001311107223 */ /* 0x000fe20000010010 */
[----:B--2---:R-:W-:Y:S02]  /*89b0*/  SHF.L.U32 R14, R33, 0x10, RZ ;  /* 0x00000010210e7819 */ /* 0x004fe400000006ff */
[----:B------:R-:W2:Y:S01]  /*89c0*/  LDL.LU R33, [R1+0x334] ;  /* 0x0003340001217983 */ /* 0x000ea20000300800 */
[----:B----4-:R-:W-:-:S03]  /*89d0*/  SHF.L.U32 R17, R32, 0x10, RZ ;  /* 0x0000001020117819 */ /* 0x010fc600000006ff */
[----:B------:R-:W4:Y:S01]  /*89e0*/  LDL.LU R32, [R1+0x338] ;  /* 0x0003380001207983 */ /* 0x000f220000300800 */
[----:B------:R-:W-:Y:S01]  /*89f0*/  FADD.FTZ R15, R15, -UR28 ;  /* 0x8000001c0f0f7e21 */ /* 0x000fe20008010000 */
[----:B------:R-:W-:-:S03]  /*8a00*/  FADD.FTZ R13, R12, R19 ;  /* 0x000000130c0d7221 */ /* 0x000fc60000010000 */
[----:B------:R-:W-:Y:S01]  /*8a10*/  FMUL.FTZ R15, R15, UR16 ;  /* 0x000000100f0f7c20 */ /* 0x000fe20008410000 */
[----:B------:R-:W-:Y:S01]  /*8a20*/  FMUL.FTZ R12, R5, R14 ;  /* 0x0000000e050c7220 */ /* 0x000fe20000410000 */
[----:B------:R-:W-:Y:S01]  /*8a30*/  FADD.FTZ R23, R23, R14 ;  /* 0x0000000e17177221 */ /* 0x000fe20000010000 */
[----:B------:R-:W-:Y:S01]  /*8a40*/  FADD.FTZ R17, R17, -UR28 ;  /* 0x8000001c11117e21 */ /* 0x000fe20008010000 */
[----:B------:R-:W-:Y:S01]  /*8a50*/  FFMA.FTZ R25, R14, R15, R25 ;  /* 0x0000000f0e197223 */ /* 0x000fe20000010019 */
[----:B------:R-:W-:Y:S01]  /*8a60*/  SHF.L.U32 R14, R29, 0x10, RZ ;  /* 0x000000101d0e7819 */ /* 0x000fe200000006ff */
[----:B------:R-:W-:Y:S01]  /*8a70*/  FADD.FTZ R13, R12, R13 ;  /* 0x0000000d0c0d7221 */ /* 0x000fe20000010000 */
[----:B------:R-:W-:Y:S01]  /*8a80*/  FFMA.FTZ R16, R15, R12, R16 ;  /* 0x0000000c0f107223 */ /* 0x000fe20000010010 */
[----:B------:R-:W4:Y:S01]  /*8a90*/  LDL.LU R29, [R1+0x344] ;  /* 0x00034400011d7983 */ /* 0x000f220000300800 */
[----:B------:R-:W-:Y:S01]  /*8aa0*/  SHF.L.U32 R12, R36, 0x10, RZ ;  /* 0x00000010240c7819 */ /* 0x000fe200000006ff */
[----:B------:R-:W-:Y:S01]  /*8ab0*/  FADD.FTZ R10, R10, R18 ;  /* 0x000000120a0a7221 */ /* 0x000fe20000010000 */
[----:B------:R-:W-:Y:S01]  /*8ac0*/  FMUL.FTZ R17, R17, UR16 ;  /* 0x0000001011117c20 */ /* 0x000fe20008410000 */
[----:B------:R-:W-:Y:S01]  /*8ad0*/  FADD.FTZ R15, R14, -UR28 ;  /* 0x8000001c0e0f7e21 */ /* 0x000fe20008010000 */
[----:B------:R-:W4:Y:S01]  /*8ae0*/  LDL.LU R36, [R1+0x348] ;  /* 0x0003480001247983 */ /* 0x000f220000300800 */
[----:B------:R-:W-:Y:S01]  /*8af0*/  FADD.FTZ R18, R10, R12 ;  /* 0x0000000c0a127221 */ /* 0x000fe20000010000 */
[----:B------:R-:W-:Y:S01]  /*8b00*/  FFMA.FTZ R19, R12, R17, R11 ;  /* 0x000000110c137223 */ /* 0x000fe2000001000b */
[----:B------:R-:W-:Y:S01]  /*8b10*/  FMUL.FTZ R15, R15, UR16 ;  /* 0x000000100f0f7c20 */ /* 0x000fe20008410000 */
[----:B------:R-:W-:Y:S01]  /*8b20*/  FMUL.FTZ R12, R3, R12 ;  /* 0x0000000c030c7220 */ /* 0x000fe20000410000 */
[----:B------:R-:W-:-:S02]  /*8b30*/  SHF.L.U32 R14, R35, 0x10, RZ ;  /* 0x00000010230e7819 */ /* 0x000fc400000006ff */
[----:B------:R-:W4:Y:S01]  /*8b40*/  LDL.LU R35, [R1+0x350] ;  /* 0x0003500001237983 */ /* 0x000f220000300800 */
[----:B------:R-:W-:Y:S01]  /*8b50*/  FADD.FTZ R13, R13, R12 ;  /* 0x0000000c0d0d7221 */ /* 0x000fe20000010000 */
[----:B------:R-:W-:Y:S01]  /*8b60*/  FFMA.FTZ R16, R17, R12, R16 ;  /* 0x0000000c11107223 */ /* 0x000fe20000010010 */
[----:B------:R-:W-:Y:S01]  /*8b70*/  FADD.FTZ R10, R23, R14 ;  /* 0x0000000e170a7221 */ /* 0x000fe20000010000 */
[----:B------:R-:W-:Y:S01]  /*8b80*/  FFMA.FTZ R11, R14, R15, R25 ;  /* 0x0000000f0e0b7223 */ /* 0x000fe20000010019 */
[----:B------:R-:W-:Y:S01]  /*8b90*/  FMUL.FTZ R14, R5, R14 ;  /* 0x0000000e050e7220 */ /* 0x000fe20000410000 */
[----:B---3--:R-:W-:Y:S02]  /*8ba0*/  SHF.L.U32 R20, R34, 0x10, RZ ;  /* 0x0000001022147819 */ /* 0x008fe400000006ff */
[----:B------:R-:W3:Y:S03]  /*8bb0*/  LDL.LU R34, [R1+0x354] ;  /* 0x0003540001227983 */ /* 0x000ee60000300800 */
[----:B------:R-:W-:Y:S01]  /*8bc0*/  FADD.FTZ R12, R20, -UR28 ;  /* 0x8000001c140c7e21 */ /* 0x000fe20008010000 */
[----:B------:R-:W-:Y:S01]  /*8bd0*/  FADD.FTZ R17, R14, R13 ;  /* 0x0000000d0e117221 */ /* 0x000fe20000010000 */
[----:B------:R-:W-:Y:S01]  /*8be0*/  FFMA.FTZ R16, R15, R14, R16 ;  /* 0x0000000e0f107223 */ /* 0x000fe20000010010 */
[----:B--2---:R-:W-:-:S02]  /*8bf0*/  SHF.L.U32 R20, R33, 0x10, RZ ;  /* 0x0000001021147819 */ /* 0x004fc400000006ff */
[----:B------:R-:W2:Y:S01]  /*8c00*/  LDL.LU R33, [R1+0x358] ;  /* 0x0003580001217983 */ /* 0x000ea20000300800 */
[----:B----4-:R-:W-:-:S03]  /*8c10*/  SHF.L.U32 R14, R32, 0x10, RZ ;  /* 0x00000010200e7819 */ /* 0x010fc600000006ff */
[----:B------:R-:W4:Y:S01]  /*8c20*/  LDL.LU R32, [R1+0x35c] ;  /* 0x00035c0001207983 */ /* 0x000f220000300800 */
[----:B------:R-:W-:Y:S01]  /*8c30*/  FMUL.FTZ R15, R12, UR16 ;  /* 0x000000100c0f7c20 */ /* 0x000fe20008410000 */
[----:B------:R-:W-:Y:S01]  /*8c40*/  FMUL.FTZ R22, R3, R20 ;  /* 0x0000001403167220 */ /* 0x000fe20000410000 */
[----:B------:R-:W-:Y:S02]  /*8c50*/  FADD.FTZ R12, R18, R20 ;  /* 0x00000014120c7221 */ /* 0x000fe40000010000 */
[----:B------:R-:W-:Y:S01]  /*8c60*/  FFMA.FTZ R13, R20, R15, R19 ;  /* 0x0000000f140d7223 */ /* 0x000fe20000010013 */
[----:B------:R-:W-:Y:S01]  /*8c70*/  FADD.FTZ R20, R17, R22 ;  /* 0x0000001611147221 */ /* 0x000fe20000010000 */
[----:B------:R-:W-:Y:S01]  /*8c80*/  SHF.L.U32 R18, R27, 0x10, RZ ;  /* 0x000000101b127819 */ /* 0x000fe200000006ff */
[----:B------:R-:W-:Y:S01]  /*8c90*/  FFMA.FTZ R17, R15, R22, R16 ;  /* 0x000000160f117223 */ /* 0x000fe20000010010 */
[----:B------:R-:W-:Y:S01]  /*8ca0*/  FADD.FTZ R14, R14, -UR28 ;  /* 0x8000001c0e0e7e21 */ /* 0x000fe20008010000 */
[----:B------:R-:W-:-:S02]  /*8cb0*/  SHF.L.U32 R16, R31, 0x10, RZ ;  /* 0x000000101f107819 */ /* 0x000fc400000006ff */
[----:B------:R-:W-:Y:S01]  /*8cc0*/  SHF.L.U32 R22, R29, 0x10, RZ ;  /* 0x000000101d167819 */ /* 0x000fe200000006ff */
[----:B------:R-:W-:Y:S01]  /*8cd0*/  FMUL.FTZ R15, R5, R18 ;  /* 0x00000012050f7220 */ /* 0x000fe20000410000 */
[----:B------:R-:W-:Y:S01]  /*8ce0*/  FMUL.FTZ R14, R14, UR16 ;  /* 0x000000100e0e7c20 */ /* 0x000fe20008410000 */
[----:B------:R-:W-:Y:S01]  /*8cf0*/  FADD.FTZ R16, R16, -UR28 ;  /* 0x8000001c10107e21 */ /* 0x000fe20008010000 */
[----:B------:R-:W-:Y:S01]  /*8d00*/  SHF.L.U32 R19, R36, 0x10, RZ ;  /* 0x0000001024137819 */ /* 0x000fe200000006ff */
[----:B------:R-:W-:Y:S01]  /*8d10*/  FADD.FTZ R20, R15, R20 ;  /* 0x000000140f147221 */ /* 0x000fe20000010000 */
[----:B------:R-:W-:Y:S01]  /*8d20*/  FFMA.FTZ R17, R14, R15, R17 ;  /* 0x0000000f0e117223 */ /* 0x000fe20000010011 */
[----:B------:R-:W-:Y:S01]  /*8d30*/  FMUL.FTZ R15, R3, R22 ;  /* 0x00000016030f7220 */ /* 0x000fe20000410000 */
        /* <DEDUP_REMOVED lines=8> */
[----:B------:R-:W-:-:S02]  /*8dc0*/  FFMA.FTZ R11, R18, R14, R11 ;  /* 0x0000000e120b7223 */ /* 0x000fc4000001000b */
[----:B------:R-:W-:Y:S01]  /*8dd0*/  FADD.FTZ R15, R15, -UR28 ;  /* 0x8000001c0f0f7e21 */ /* 0x000fe20008010000 */
[----:B------:R-:W-:Y:S01]  /*8de0*/  FADD.FTZ R10, R10, R18 ;  /* 0x000000120a0a7221 */ /* 0x000fe20000010000 */
[----:B------:R-:W-:Y:S01]  /*8df0*/  FADD.FTZ R21, R20, R21 ;  /* 0x0000001514157221 */ /* 0x000fe20000010000 */
[----:B---3--:R-:W-:Y:S01]  /*8e00*/  SHF.L.U32 R28, R34, 0x10, RZ ;  /* 0x00000010221c7819 */ /* 0x008fe200000006ff */
[----:B------:R-:W-:Y:S01]  /*8e10*/  FFMA.FTZ R26, R19, R20, R26 ;  /* 0x00000014131a7223 */ /* 0x000fe2000001001a */
[----:B------:R-:W-:-:S03]  /*8e20*/  FMUL.FTZ R15, R15, UR16 ;  /* 0x000000100f0f7c20 */ /* 0x000fc60008410000 */
[----:B------:R-:W-:Y:S01]  /*8e30*/  FMUL.FTZ R18, R3, R28 ;  /* 0x0000001c03127220 */ /* 0x000fe20000410000 */
[----:B------:R-:W-:Y:S01]  /*8e40*/  FADD.FTZ R12, R12, R22 ;  /* 0x000000160c0c7221 */ /* 0x000fe20000010000 */
[----:B------:R-:W-:Y:S02]  /*8e50*/  FFMA.FTZ R13, R22, R24, R13 ;  /* 0x00000018160d7223 */ /* 0x000fe4000001000d */
[----:B------:R-:W-:Y:S01]  /*8e60*/  FADD.FTZ R22, R21, R18 ;  /* 0x0000001215167221 */ /* 0x000fe20000010000 */
[----:B------:R-:W-:Y:S01]  /*8e70*/  FFMA.FTZ R21, R15, R18, R26 ;  /* 0x000000120f157223 */ /* 0x000fe2000001001a */
[----:B------:R-:W-:Y:S01]  /*8e80*/  FADD.FTZ R10, R10, R16 ;  /* 0x000000100a0a7221 */ /* 0x000fe20000010000 */
[----:B------:R-:W-:Y:S01]  /*8e90*/  FFMA.FTZ R11, R16, R19, R11 ;  /* 0x00000013100b7223 */ /* 0x000fe2000001000b */
[----:B------:R-:W-:Y:S01]  /*8ea0*/  FADD.FTZ R18, R12, R28 ;  /* 0x0000001c0c127221 */ /* 0x000fe20000010000 */
[----:B------:R-:W-:Y:S01]  /*8eb0*/  FFMA.FTZ R16, R28, R15, R13 ;  /* 0x0000000f1c107223 */ /* 0x000fe2000001000d */
[----:B--2---:R-:W-:-:S05]  /*8ec0*/  SHF.L.U32 R14, R33, 0x10, RZ ;  /* 0x00000010210e7819 */ /* 0x004fca00000006ff */
[----:B------:R-:W-:-:S04]  /*8ed0*/  FADD.FTZ R14, R14, -UR28 ;  /* 0x8000001c0e0e7e21 */ /* 0x000fc80008010000 */
[----:B------:R-:W-:Y:S01]  /*8ee0*/  FMUL.FTZ R14, R14, UR16 ;  /* 0x000000100e0e7c20 */ /* 0x000fe20008410000 */
[----:B----4-:R-:W-:-:S05]  /*8ef0*/  SHF.L.U32 R20, R32, 0x10, RZ ;  /* 0x0000001020147819 */ /* 0x010fca00000006ff */
[----:B------:R-:W-:Y:S01]  /*8f00*/  FMUL.FTZ R17, R5, R20 ;  /* 0x0000001405117220 */ /* 0x000fe20000410000 */
[----:B------:R-:W-:-:S03]  /*8f10*/  FADD.FTZ R19, R10, R20 ;  /* 0x000000140a137221 */ /* 0x000fc60000010000 */
[----:B------:R-:W-:Y:S01]  /*8f20*/  FADD.FTZ R22, R17, R22 ;  /* 0x0000001611167221 */ /* 0x000fe20000010000 */
[----:B------:R-:W-:Y:S01]  /*8f30*/  FFMA.FTZ R21, R14, R17, R21 ;  /* 0x000000110e157223 */ /* 0x000fe20000010015 */
[----:B------:R-:W-:Y:S01]  /*8f40*/  FFMA.FTZ R17, R20, R14, R11 ;  /* 0x0000000e14117223 */ /* 0x000fe2000001000b */
[----:B------:R-:W-:Y:S06]  /*8f50*/  BRA `(.L_x_367) ;  /* 0x00000058007c7947 */ /* 0x000fec0003800000 */
.L_x_366:
[----:B------:R-:W2:Y:S04]  /*8f60*/  LDL.LU R10, [R1+0x178] ;  /* 0x00017800010a7983 */ /* 0x000ea80000300800 */
[----:B------:R-:W3:Y:S04]  /*8f70*/  LDL.LU R24, [R1+0x180] ;  /* 0x0001800001187983 */ /* 0x000ee80000300800 */
[----:B------:R-:W4:Y:S04]  /*8f80*/  LDL.LU R25, [R1+0x17c] ;  /* 0x00017c0001197983 */ /* 0x000f280000300800 */
[----:B------:R-:W4:Y:S04]  /*8f90*/  LDL.LU R26, [R1+0x184] ;  /* 0x00018400011a7983 */ /* 0x000f280000300800 */
[----:B------:R-:W4:Y:S04]  /*8fa0*/  LDL.LU R27, [R1+0x16c] ;  /* 0x00016c00011b7983 */ /* 0x000f280000300800 */
[----:B------:R-:W4:Y:S04]  /*8fb0*/  LDL.LU R30, [R1+0x194] ;  /* 0x00019400011e7983 */ /* 0x000f280000300800 */
[----:B-----5:R0:W-:Y:S04]  /*8fc0*/  STL [R1+0x38c], R8 ;  /* 0x00038c0801007387 */ /* 0x0201e80000100800 */
[----:B------:R1:W-:Y:S04]  /*8fd0*/  STL [R1+0x390], R9 ;  /* 0x0003900901007387 */ /* 0x0003e80000100800 */
[----:B------:R-:W4:Y:S04]  /*8fe0*/  LDL.LU R31, [R1+0x190] ;  /* 0x00019000011f7983 */ /* 0x000f280000300800 */
[----:B0-----:R-:W4:Y:S04]  /*8ff0*/  LDL.LU R8, [R1+0x1c0] ;  /* 0x0001c00001087983 */ /* 0x001f280000300800 */
[----:B-1----:R-:W4:Y:S04]  /*9000*/  LDL.LU R9, [R1+0x1c4] ;  /* 0x0001c40001097983 */ /* 0x002f280000300800 */
[----:B------:R-:W-:Y:S04]  /*9010*/  STL [R1+0x384], R6 ;  /* 0x0003840601007387 */ /* 0x000fe80000100800 */
[----:B------:R0:W-:Y:S04]  /*9020*/  STL [R1+0x380], R4 ;  /* 0x0003800401007387 */ /* 0x0001e80000100800 */
[----:B------:R-:W-:Y:S04]  /*9030*/  STL [R1+0x388], R7 ;  /* 0x0003880701007387 */ /* 0x000fe80000100800 */
[----:B0-----:R-:W4:Y:S01]  /*9040*/  LDL.LU R4, [R1+0x21c] ;  /* 0x00021c0001047983 */ /* 0x001f220000300800 */
[----:B--2---:R-:W-:-:S02]  /*9050*/  SHF.L.U32 R10, R10, 0x10, RZ ;  /* 0x000000100a0a7819 */ /* 0x004fc400000006ff */
[----:B---3--:R-:W-:-:S03]  /*9060*/  SHF.L.U32 R24, R24, 0x10, RZ ;  /* 0x0000001018187819 */ /* 0x008fc600000006ff */
[----:B------:R-:W-:Y:S01]  /*9070*/  FADD.FTZ R10, R10, -UR28 ;  /* 0x8000001c0a0a7e21 */ /* 0x000fe20008010000 */
[----:B----4-:R-:W-:-:S03]  /*9080*/  SHF.L.U32 R25, R25, 0x10, RZ ;  /* 0x0000001019197819 */ /* 0x010fc600000006ff */
[----:B------:R-:W-:-:S04]  /*9090*/  FMUL.FTZ R10, R10, UR16 ;  /* 0x000000100a0a7c20 */ /* 0x000fc80008410000 */
[----:B------:R-:W-:-:S04]  /*90a0*/  FFMA.FTZ R23, R3, R10, R0 ;  /* 0x0000000a03177223 */ /* 0x000fc80000010000 */
[----:B------:R-:W-:-:S06]  /*90b0*/  FMUL.FTZ R11, R23, -1.4426950216293334961 ;  /* 0xbfb8aa3b170b7820 */ /* 0x000fcc0000410000 */
[----:B------:R-:W0:Y:S02]  /*90c0*/  MUFU.EX2 R11, R11 ;  /* 0x0000000b000b7308 */ /* 0x000e240000000800 */
[----:B0-----:R-:W-:-:S06]  /*90d0*/  FADD.FTZ R11, R11, 1 ;  /* 0x3f8000000b0b7421 */ /* 0x001fcc0000010000 */
[----:B------:R-:W0:Y:S01]  /*90e0*/  MUFU.RCP R11, R11 ;  /* 0x0000000b000b7308 */ /* 0x000e220000001000 */
[----:B------:R-:W-:Y:S01]  /*90f0*/  FADD.FTZ R25, R25, -UR28 ;  /* 0x8000001c19197e21 */ /* 0x000fe20008010000 */
[----:B0-----:R-:W-:Y:S01]  /*9100*/  FMUL.FTZ R24, R24, R11 ;  /* 0x0000000b18187220 */ /* 0x001fe20000410000 */
[----:B------:R-:W-:-:S04]  /*9110*/  FADD.FTZ R11, -R11, 1 ;  /* 0x3f8000000b0b7421 */ /* 0x000fc80000010100 */
[----:B------:R-:W-:Y:S01]  /*9120*/  FFMA.FTZ R23, R23, R11, 1 ;  /* 0x3f80000017177423 */ /* 0x000fe2000001000b */
[----:B------:R-:W-:-:S03]  /*9130*/  FMUL.FTZ R11, R25, UR16 ;  /* 0x00000010190b7c20 */ /* 0x000fc60008410000 */
[----:B------:R-:W-:Y:S01]  /*9140*/  FMUL.FTZ R23, R24, R23 ;  /* 0x0000001718177220 */ /* 0x000fe20000410000 */
[----:B------:R-:W-:-:S04]  /*9150*/  FFMA.FTZ R24, R5, R11, R2 ;  /* 0x0000000b05187223 */ /* 0x000fc80000010002 */
[----:B------:R-:W-:-:S06]  /*9160*/  FMUL.FTZ R25, R24, -1.4426950216293334961 ;  /* 0xbfb8aa3b18197820 */ /* 0x000fcc0000410000 */
[----:B------:R-:W0:Y:S02]  /*9170*/  MUFU.EX2 R25, R25 ;  /* 0x0000001900197308 */ /* 0x000e240000000800 */
[----:B0-----:R-:W-:-:S06]  /*9180*/  FADD.FTZ R25, R25, 1 ;  /* 0x3f80000019197421 */ /* 0x001fcc0000010000 */
[----:B------:R-:W0:Y:S01]  /*9190*/  MUFU.RCP R25, R25 ;  /* 0x0000001900197308 */ /* 0x000e220000001000 */
[----:B------:R-:W-:Y:S02]  /*91a0*/  SHF.L.U32 R26, R26, 0x10, RZ ;  /* 0x000000101a1a7819 */ /* 0x000fe400000006ff */
[----:B------:R-:W-:-:S05]  /*91b0*/  SHF.L.U32 R27, R27, 0x10, RZ ;  /* 0x000000101b1b7819 */ /* 0x000fca00000006ff */
[----:B------:R-:W-:Y:S01]  /*91c0*/  FADD.FTZ R27, R27, -UR28 ;  /* 0x8000001c1b1b7e21 */ /* 0x000fe20008010000 */
[----:B0-----:R-:W-:Y:S01]  /*91d0*/  FMUL.FTZ R26, R26, R25 ;  /* 0x000000191a1a7220 */ /* 0x001fe20000410000 */
        /* <DEDUP_REMOVED lines=12> */
[----:B------:R-:W0:Y:S02]  /*92a0*/  MUFU.EX2 R28, R28 ;  /* 0x0000001c001c7308 */ /* 0x000e240000000800 */
[----:B0-----:R-:W-:-:S06]  /*92b0*/  FADD.FTZ R28, R28, 1 ;  /* 0x3f8000001c1c7421 */ /* 0x001fcc0000010000 */
[----:B------:R-:W0:Y:S01]  /*92c0*/  MUFU.RCP R28, R28 ;  /* 0x0000001c001c7308 */ /* 0x000e220000001000 */
[----:B------:R-:W-:Y:S01]  /*92d0*/  SHF.L.U32 R30, R30, 0x10, RZ ;  /* 0x000000101e1e7819 */ /* 0x000fe200000006ff */
[----:B------:R-:W-:Y:S01]  /*92e0*/  FFMA.FTZ R10, R10, R23, RZ ;  /* 0x000000170a0a7223 */ /* 0x000fe200000100ff */
[----:B------:R-:W-:-:S03]  /*92f0*/  FADD.FTZ R23, RZ, R23 ;  /* 0x00000017ff177221 */ /* 0x000fc60000010000 */
[----:B0-----:R-:W-:Y:S01]  /*9300*/  FMUL.FTZ R30, R30, R28 ;  /* 0x0000001c1e1e7220 */ /* 0x001fe20000410000 */
[----:B------:R-:W-:-:S04]  /*9310*/  FADD.FTZ R28, -R28, 1 ;  /* 0x3f8000001c1c7421 */ /* 0x000fc80000010100 */
[----:B------:R-:W-:-:S04]  /*9320*/  FFMA.FTZ R28, R29, R28, 1 ;  /* 0x3f8000001d1c7423 */ /* 0x000fc8000001001c */
[----:B------:R-:W-:-:S04]  /*9330*/  FMUL.FTZ R28, R30, R28 ;  /* 0x0000001c1e1c7220 */ /* 0x000fc80000410000 */
[----:B------:R-:W-:-:S05]  /*9340*/  FADD.FTZ R6, R23, R28 ;  /* 0x0000001c17067221 */ /* 0x000fca0000010000 */
[----:B------:R0:W-:Y:S04]  /*9350*/  STL [R1+0x374], R6 ;  /* 0x0003740601007387 */ /* 0x0001e80000100800 */
[----:B0-----:R-:W2:Y:S01]  /*9360*/  LDL.LU R6, [R1+0x218] ;  /* 0x0002180001067983 */ /* 0x001ea20000300800 */
[----:B------:R-:W-:Y:S01]  /*9370*/  SHF.L.U32 R29, R8, 0x10, RZ ;  /* 0x00000010081d7819 */ /* 0x000fe200000006ff */
[----:B------:R-:W-:Y:S02]  /*9380*/  FFMA.FTZ R7, R27, R28, R10 ;  /* 0x0000001c1b077223 */ /* 0x000fe4000001000a */
[----:B------:R-:W3:Y:S02]  /*9390*/  LDL.LU R8, [R1+0x238] ;  /* 0x0002380001087983 */ /* 0x000ee40000300800 */
[----:B------:R-:W-:-:S04]  /*93a0*/  FADD.FTZ R29, R29, -UR28 ;  /* 0x8000001c1d1d7e21 */ /* 0x000fc80008010000 */
[----:B------:R-:W-:-:S04]  /*93b0*/  FMUL.FTZ R29, R29, UR16 ;  /* 0x000000101d1d7c20 */ /* 0x000fc80008410000 */
[----:B------:R-:W-:-:S04]  /*93c0*/  FFMA.FTZ R10, R5, R29, R2 ;  /* 0x0000001d050a7223 */ /* 0x000fc80000010002 */
[----:B------:R-:W-:Y:S01]  /*93d0*/  FMUL.FTZ R23, R10, -1.4426950216293334961 ;  /* 0xbfb8aa3b0a177820 */ /* 0x000fe20000410000 */
[----:B------:R0:W-:Y:S05]  /*93e0*/  STL [R1+0x370], R7 ;  /* 0x0003700701007387 */ /* 0x0001ea0000100800 */
[----:B------:R-:W1:Y:S01]  /*93f0*/  MUFU.EX2 R23, R23 ;  /* 0x0000001700177308 */ /* 0x000e620000000800 */
[----:B0-----:R-:W4:Y:S01]  /*9400*/  LDL.LU R7, [R1+0x23c] ;  /* 0x00023c0001077983 */ /* 0x001f220000300800 */
[----:B-1----:R-:W-:-:S06]  /*9410*/  FADD.FTZ R23, R23, 1 ;  /* 0x3f80000017177421 */ /* 0x002fcc0000010000 */
[----:B------:R-:W0:Y:S01]  /*9420*/  MUFU.RCP R23, R23 ;  /* 0x0000001700177308 */ /* 0x000e220000001000 */
[----:B------:R-:W-:-:S04]  /*9430*/  FMUL.FTZ R28, R3, R28 ;  /* 0x0000001c031c7220 */ /* 0x000fc80000410000 */
[----:B------:R-:W-:Y:S01]  /*9440*/  FFMA.FTZ R25, R27, R28, R25 ;  /* 0x0000001c1b197223 */ /* 0x000fe20000010019 */
[----:B------:R-:W-:Y:S01]  /*9450*/  SHF.L.U32 R27, R9, 0x10, RZ ;  /* 0x00000010091b7819 */ /* 0x000fe200000006ff */
[----:B------:R-:W-:Y:S01]  /*9460*/  FADD.FTZ R9, R26, R28 ;  /* 0x0000001c1a097221 */ /* 0x000fe20000010000 */
[----:B------:R-:W-:Y:S01]  /*9470*/  FFMA.FTZ R11, R11, R24, RZ ;  /* 0x000000180b0b7223 */ /* 0x000fe200000100ff */
[----:B------:R-:W-:Y:S02]  /*9480*/  FADD.FTZ R24, RZ, R24 ;  /* 0x00000018ff187221 */ /* 0x000fe40000010000 */
[----:B0-----:R-:W-:Y:S01]  /*9490*/  FMUL.FTZ R27, R27, R23 ;  /* 0x000000171b1b7220 */ /* 0x001fe20000410000 */
[----:B------:R-:W-:-:S04]  /*94a0*/  FADD.FTZ R23, -R23, 1 ;  /* 0x3f80000017177421 */ /* 0x000fc80000010100 */
[----:B------:R-:W-:Y:S01]  /*94b0*/  FFMA.FTZ R23, R10, R23, 1 ;  /* 0x3f8000000a177423 */ /* 0x000fe20000010017 */
[----:B------:R-:W-:Y:S01]  /*94c0*/  SHF.L.U32 R10, R31, 0x10, RZ ;  /* 0x000000101f0a7819 */ /* 0x000fe200000006ff */
[----:B------:R0:W-:Y:S02]  /*94d0*/  STL [R1+0x36c], R9 ;  /* 0x00036c0901007387 */ /* 0x0001e40000100800 */
[----:B------:R-:W-:Y:S02]  /*94e0*/  FMUL.FTZ R23, R27, R23 ;  /* 0x000000171b177220 */ /* 0x000fe40000410000 */
[----:B------:R-:W-:Y:S01]  /*94f0*/  FADD.FTZ R10, R10, -UR28 ;  /* 0x8000001c0a0a7e21 */ /* 0x000fe20008010000 */
[----:B------:R-:W3:Y:S01]  /*9500*/  LDL.LU R31, [R1+0x250] ;  /* 0x00025000011f7983 */ /* 0x000ee20000300800 */
[----:B0-----:R-:W-:Y:S01]  /*9510*/  FADD.FTZ R9, R24, R23 ;  /* 0x0000001718097221 */ /* 0x001fe20000010000 */
[----:B------:R-:W-:-:S04]  /*9520*/  FFMA.FTZ R11, R29, R23, R11 ;  /* 0x000000171d0b7223 */ /* 0x000fc8000001000b */
[----:B------:R0:W-:Y:S04]  /*9530*/  STL [R1+0x368], R9 ;  /* 0x0003680901007387 */ /* 0x0001e80000100800 */
[----:B------:R1:W-:Y:S01]  /*9540*/  STL [R1+0x364], R11 ;  /* 0x0003640b01007387 */ /* 0x0003e20000100800 */
[----:B0-----:R-:W-:-:S04]  /*9550*/  FMUL.FTZ R9, R10, UR16 ;  /* 0x000000100a097c20 */ /* 0x001fc80008410000 */
[----:B-1----:R-:W-:Y:S01]  /*9560*/  FFMA.FTZ R11, R3, R9, R0 ;  /* 0x00000009030b7223 */ /* 0x002fe20000010000 */
[----:B------:R0:W-:Y:S04]  /*9570*/  STL [R1+0x310], R9 ;  /* 0x0003100901007387 */ /* 0x0001e80000100800 */
[----:B0-----:R-:W3:Y:S01]  /*9580*/  LDL.LU R9, [R1+0x254] ;  /* 0x0002540001097983 */ /* 0x001ee20000300800 */
[----:B------:R-:W-:-:S04]  /*9590*/  FMUL.FTZ R24, R5, R23 ;  /* 0x0000001705187220 */ /* 0x000fc80000410000 */
[----:B------:R-:W-:-:S05]  /*95a0*/  FFMA.FTZ R10, R29, R24, R25 ;  /* 0x000000181d0a7223 */ /* 0x000fca0000010019 */
[----:B------:R0:W-:Y:S02]  /*95b0*/  STL [R1+0x360], R10 ;  /* 0x0003600a01007387 */ /* 0x0001e40000100800 */
[----:B0-----:R-:W-:-:S06]  /*95c0*/  FMUL.FTZ R10, R11, -1.4426950216293334961 ;  /* 0xbfb8aa3b0b0a7820 */ /* 0x001fcc0000410000 */
        /* <DEDUP_REMOVED lines=12> */
[----:B------:R-:W-:-:S04]  /*9690*/  FMUL.FTZ R4, R24, UR16 ;  /* 0x0000001018047c20 */ /* 0x000fc80008410000 */
        /* <DEDUP_REMOVED lines=22> */
[----:B------:R-:W-:-:S03]  /*9800*/  SHF.L.U32 R25, R9, 0x10, RZ ;  /* 0x0000001009197819 */ /* 0x000fc600000006ff */
[----:B------:R-:W-:Y:S01]  /*9810*/  FADD.FTZ R26, R26, -UR28 ;  /* 0x8000001c1a1a7e21 */ /* 0x000fe20008010000 */
[----:B------:R1:W-:Y:S03]  /*9820*/  STL [R1+0x300], R4 ;  /* 0x0003000401007387 */ /* 0x0003e60000100800 */
[----:B------:R-:W-:Y:S01]  /*9830*/  FMUL.FTZ R9, R26, UR16 ;  /* 0x000000101a097c20 */ /* 0x000fe20008410000 */
[----:B------:R-:W2:Y:S01]  /*9840*/  LDL.LU R31, [R1+0x138] ;  /* 0x00013800011f7983 */ /* 0x000ea20000300800 */
[----:B0-----:R-:W-:Y:S01]  /*9850*/  FMUL.FTZ R25, R25, R11 ;  /* 0x0000000b19197220 */ /* 0x001fe20000410000 */
[----:B------:R-:W-:Y:S02]  /*9860*/  FADD.FTZ R11, -R11, 1 ;  /* 0x3f8000000b0b7421 */ /* 0x000fe40000010100 */
[----:B-1----:R-:W2:Y:S02]  /*9870*/  LDL.LU R4, [R1+0x27c] ;  /* 0x00027c0001047983 */ /* 0x002ea40000300800 */
[----:B------:R-:W-:-:S02]  /*9880*/  FFMA.FTZ R11, R24, R11, 1 ;  /* 0x3f800000180b7423 */ /* 0x000fc4000001000b */
[----:B------:R0:W-:Y:S01]  /*9890*/  STL [R1+0x2dc], R9 ;  /* 0x0002dc0901007387 */ /* 0x0001e20000100800 */
[----:B------:R-:W-:-:S03]  /*98a0*/  FFMA.FTZ R24, R5, R9, R2 ;  /* 0x0000000905187223 */ /* 0x000fc60000010002 */
        /* <DEDUP_REMOVED lines=18> */
[----:B--2---:R-:W-:-:S05]  /*99d0*/  SHF.L.U32 R28, R6, 0x10, RZ ;  /* 0x00000010061c7819 */ /* 0x004fca00000006ff */
[----:B------:R-:W-:Y:S01]  /*99e0*/  FADD.FTZ R28, R28, -UR28 ;  /* 0x8000001c1c1c7e21 */ /* 0x000fe20008010000 */
[----:B------:R-:W-:Y:S02]  /*99f0*/  SHF.L.U32 R29, R31, 0x10, RZ ;  /* 0x000000101f1d7819 */ /* 0x000fe400000006ff */
[----:B------:R-:W2:Y:S01]  /*9a00*/  LDL.LU R31, [R1+0x134] ;  /* 0x00013400011f7983 */ /* 0x000ea20000300800 */
[----:B------:R-:W-:Y:S01]  /*9a10*/  SHF.L.U32 R27, R4, 0x10, RZ ;  /* 0x00000010041b7819 */ /* 0x000fe200000006ff */
[----:B------:R-:W-:Y:S01]  /*9a20*/  FMUL.FTZ R4, R28, UR16 ;  /* 0x000000101c047c20 */ /* 0x000fe20008410000 */
[----:B------:R-:W-:Y:S02]  /*9a30*/  SHF.L.U32 R28, R9, 0x10, RZ ;  /* 0x00000010091c7819 */ /* 0x000fe400000006ff */
[----:B------:R-:W2:Y:S01]  /*9a40*/  LDL.LU R9, [R1+0x2f4] ;  /* 0x0002f40001097983 */ /* 0x000ea20000300800 */
        /* <DEDUP_REMOVED lines=8> */
[----:B------:R-:W-:-:S04]  /*9ad0*/  FFMA.FTZ R27, R5, R4, R2 ;  /* 0x00000004051b7223 */ /* 0x000fc80000010002 */
        /* <DEDUP_REMOVED lines=15> */
[----:B0-----:R-:W2:Y:S04]  /*9bd0*/  LDL.LU R4, [R1+0x29c] ;  /* 0x00029c0001047983 */ /* 0x001ea80000300800 */
[----:B-1----:R-:W2:Y:S01]  /*9be0*/  LDL.LU R23, [R1+0x2f0] ;  /* 0x0002f00001177983 */ /* 0x002ea20000300800 */
[----:B------:R-:W0:Y:S02]  /*9bf0*/  MUFU.EX2 R27, R27 ;  /* 0x0000001b001b7308 */ /* 0x000e240000000800 */
[----:B0-----:R-:W-:-:S06]  /*9c00*/  FADD.FTZ R27, R27, 1 ;  /* 0x3f8000001b1b7421 */ /* 0x001fcc0000010000 */
[----:B------:R-:W0:Y:S01]  /*9c10*/  MUFU.RCP R27, R27 ;  /* 0x0000001b001b7308 */ /* 0x000e220000001000 */
[----:B---3--:R-:W-:-:S05]  /*9c20*/  SHF.L.U32 R30, R8, 0x10, RZ ;  /* 0x00000010081e7819 */ /* 0x008fca00000006ff */
[----:B------:R-:W-:-:S04]  /*9c30*/  FADD.FTZ R30, R30, -UR28 ;  /* 0x8000001c1e1e7e21 */ /* 0x000fc80008010000 */
[----:B------:R-:W-:Y:S01]  /*9c40*/  FMUL.FTZ R6, R30, UR16 ;  /* 0x000000101e067c20 */ /* 0x000fe20008410000 */
[----:B----4-:R-:W-:-:S04]  /*9c50*/  SHF.L.U32 R29, R7, 0x10, RZ ;  /* 0x00000010071d7819 */ /* 0x010fc800000006ff */
[----:B------:R1:W-:Y:S01]  /*9c60*/  STL [R1+0x2a8], R6 ;  /* 0x0002a80601007387 */ /* 0x0003e20000100800 */
[----:B0-----:R-:W-:Y:S01]  /*9c70*/  FMUL.FTZ R29, R29, R27 ;  /* 0x0000001b1d1d7220 */ /* 0x001fe20000410000 */
[----:B------:R-:W-:Y:S02]  /*9c80*/  FADD.FTZ R27, -R27, 1 ;  /* 0x3f8000001b1b7421 */ /* 0x000fe40000010100 */
[----:B------:R-:W3:Y:S02]  /*9c90*/  LDL.LU R7, [R1+0x12c] ;  /* 0x00012c0001077983 */ /* 0x000ee40000300800 */
[----:B------:R-:W-:-:S04]  /*9ca0*/  FFMA.FTZ R27, R28, R27, 1 ;  /* 0x3f8000001c1b7423 */ /* 0x000fc8000001001b */
[----:B------:R-:W-:Y:S01]  /*9cb0*/  FMUL.FTZ R27, R29, R27 ;  /* 0x0000001b1d1b7220 */ /* 0x000fe20000410000 */
[----:B------:R-:W-:Y:S02]  /*9cc0*/  FFMA.FTZ R29, R5, R6, R2 ;  /* 0x00000006051d7223 */ /* 0x000fe40000010002 */
[----:B-1----:R-:W4:Y:S02]  /*9cd0*/  LDL.LU R6, [R1+0x2f8] ;  /* 0x0002f80001067983 */ /* 0x002f240000300800 */
[----:B------:R-:W-:-:S06]  /*9ce0*/  FMUL.FTZ R28, R29, -1.4426950216293334961 ;  /* 0xbfb8aa3b1d1c7820 */ /* 0x000fcc0000410000 */
[----:B------:R-:W0:Y:S02]  /*9cf0*/  MUFU.EX2 R28, R28 ;  /* 0x0000001c001c7308 */ /* 0x000e240000000800 */
[----:B0-----:R-:W-:-:S06]  /*9d00*/  FADD.FTZ R28, R28, 1 ;  /* 0x3f8000001c1c7421 */ /* 0x001fcc0000010000 */
[----:B------:R-:W0:Y:S01]  /*9d10*/  MUFU.RCP R28, R28 ;  /* 0x0000001c001c7308 */ /* 0x000e220000001000 */
[----:B--2---:R-:W-:-:S05]  /*9d20*/  SHF.L.U32 R31, R31, 0x10, RZ ;  /* 0x000000101f1f7819 */ /* 0x004fca00000006ff */
[----:B------:R-:W-:Y:S01]  /*9d30*/  FADD.FTZ R31, R31, -UR28 ;  /* 0x8000001c1f1f7e21 */ /* 0x000fe20008010000 */
[----:B------:R-:W-:-:S05]  /*9d40*/  SHF.L.U32 R30, R9, 0x10, RZ ;  /* 0x00000010091e7819 */ /* 0x000fca00000006ff */
[----:B0-----:R-:W-:Y:S01]  /*9d50*/  FMUL.FTZ R30, R30, R28 ;  /* 0x0000001c1e1e7220 */ /* 0x001fe20000410000 */
[----:B------:R-:W-:Y:S01]  /*9d60*/  FADD.FTZ R28, -R28, 1 ;  /* 0x3f8000001c1c7421 */ /* 0x000fe20000010100 */
[----:B------:R-:W-:-:S03]  /*9d70*/  FMUL.FTZ R8, R31, UR16 ;  /* 0x000000101f087c20 */ /* 0x000fc60008410000 */
[----:B------:R-:W-:-:S04]  /*9d80*/  FFMA.FTZ R28, R29, R28, 1 ;  /* 0x3f8000001d1c7423 */ /* 0x000fc8000001001c */
[----:B------:R-:W-:Y:S01]  /*9d90*/  FMUL.FTZ R9, R30, R28 ;  /* 0x0000001c1e097220 */ /* 0x000fe20000410000 */
[----:B------:R0:W-:Y:S01]  /*9da0*/  STL [R1+0x298], R8 ;  /* 0x0002980801007387 */ /* 0x0001e20000100800 */
[----:B------:R-:W-:-:S03]  /*9db0*/  FFMA.FTZ R29, R3, R8, R0 ;  /* 0x00000008031d7223 */ /* 0x000fc60000010000 */
[----:B------:R1:W-:Y:S04]  /*9dc0*/  STL [R1+0x134], R9 ;  /* 0x0001340901007387 */ /* 0x0003e80000100800 */
[----:B0-----:R-:W2:Y:S04]  /*9dd0*/  LDL.LU R8, [R1+0x2e8] ;  /* 0x0002e80001087983 */ /* 0x001ea80000300800 */
[----:B-1----:R-:W2:Y:S01]  /*9de0*/  LDL.LU R9, [R1+0x130] ;  /* 0x0001300001097983 */ /* 0x002ea20000300800 */
[----:B------:R-:W-:-:S06]  /*9df0*/  FMUL.FTZ R28, R29, -1.4426950216293334961 ;  /* 0xbfb8aa3b1d1c7820 */ /* 0x000fcc0000410000 */
[----:B------:R-:W0:Y:S02]  /*9e00*/  MUFU.EX2 R28, R28 ;  /* 0x0000001c001c7308 */ /* 0x000e240000000800 */
[----:B0-----:R-:W-:-:S06]  /*9e10*/  FADD.FTZ R28, R28, 1 ;  /* 0x3f8000001c1c7421 */ /* 0x001fcc0000010000 */
[----:B------:R-:W0:Y:S01]  /*9e20*/  MUFU.RCP R28, R28 ;  /* 0x0000001c001c7308 */ /* 0x000e220000001000 */
[----:B------:R1:W-:Y:S01]  /*9e30*/  STL [R1+0x3bc], R11 ;  /* 0x0003bc0b01007387 */ /* 0x0003e20000100800 */
[----:B------:R-:W-:Y:S02]  /*9e40*/  SHF.L.U32 R31, R4, 0x10, RZ ;  /* 0x00000010041f7819 */ /* 0x000fe400000006ff */
[----:B------:R-:W-:-:S03]  /*9e50*/  SHF.L.U32 R30, R23, 0x10, RZ ;  /* 0x00000010171e7819 */ /* 0x000fc600000006ff */
[----:B------:R-:W-:Y:S01]  /*9e60*/  FADD.FTZ R31, R31, -UR28 ;  /* 0x8000001c1f1f7e21 */ /* 0x000fe20008010000 */
[----:B------:R-:W-:Y:S01]  /*9e70*/  SHF.L.U32 R32, R32, 0x10, RZ ;  /* 0x0000001020207819 */ /* 0x000fe200000006ff */
[----:B------:R-:W2:Y:S01]  /*9e80*/  LDL.LU R23, [R1+0x150] ;  /* 0x0001500001177983 */ /* 0x000ea20000300800 */
[----:B0-----:R-:W-:Y:S01]  /*9e90*/  FMUL.FTZ R30, R30, R28 ;  /* 0x0000001c1e1e7220 */ /* 0x001fe20000410000 */
[----:B------:R-:W-:Y:S01]  /*9ea0*/  FADD.FTZ R28, -R28, 1 ;  /* 0x3f8000001c1c7421 */ /* 0x000fe20000010100 */
[----:B------:R-:W-:-:S03]  /*9eb0*/  FMUL.FTZ R4, R31, UR16 ;  /* 0x000000101f047c20 */ /* 0x000fc60008410000 */
[----:B------:R-:W-:Y:S01]  /*9ec0*/  FFMA.FTZ R28, R29, R28, 1 ;  /* 0x3f8000001d1c7423 */ /* 0x000fe2000001001c */
[----:B------:R-:W-:-:S03]  /*9ed0*/  FFMA.FTZ R29, R5, R4, R2 ;  /* 0x00000004051d7223 */ /* 0x000fc60000010002 */
[----:B-1----:R-:W-:Y:S01]  /*9ee0*/  FMUL.FTZ R11, R30, R28 ;  /* 0x0000001c1e0b7220 */ /* 0x002fe20000410000 */
[----:B------:R-:W-:Y:S01]  /*9ef0*/  FMUL.FTZ R28, R29, -1.4426950216293334961 ;  /* 0xbfb8aa3b1d1c7820 */ /* 0x000fe20000410000 */
[----:B------:R0:W-:Y:S05]  /*9f00*/  STL [R1+0x27c], R4 ;  /* 0x00027c0401007387 */ /* 0x0001ea0000100800 */
[----:B------:R-:W1:Y:S01]  /*9f10*/  MUFU.EX2 R28, R28 ;  /* 0x0000001c001c7308 */ /* 0x000e620000000800 */
[----:B0-----:R-:W2:Y:S01]  /*9f20*/  LDL.LU R4, [R1+0x2ec] ;  /* 0x0002ec0001047983 */ /* 0x001ea20000300800 */
[----:B-1----:R-:W-:-:S06]  /*9f30*/  FADD.FTZ R28, R28, 1 ;  /* 0x3f8000001c1c7421 */ /* 0x002fcc0000010000 */
[----:B------:R-:W0:Y:S01]  /*9f40*/  MUFU.RCP R28, R28 ;  /* 0x0000001c001c7308 */ /* 0x000e220000001000 */
[----:B---3--:R-:W-:Y:S02]  /*9f50*/  SHF.L.U32 R31, R7, 0x10, RZ ;  /* 0x00000010071f7819 */ /* 0x008fe400000006ff */
[----:B----4-:R-:W-:-:S03]  /*9f60*/  SHF.L.U32 R30, R6, 0x10, RZ ;  /* 0x00000010061e7819 */ /* 0x010fc600000006ff */
[----:B------:R-:W-:Y:S02]  /*9f70*/  FADD.FTZ R31, R31, -UR28 ;  /* 0x8000001c1f1f7e21 */ /* 0x000fe40008010000 */
[----:B0-----:R-:W-:Y:S01]  /*9f80*/  FMUL.FTZ R30, R30, R28 ;  /* 0x0000001c1e1e7220 */ /* 0x001fe20000410000 */
[----:B------:R-:W-:Y:S01]  /*9f90*/  FADD.FTZ R28, -R28, 1 ;  /* 0x3f8000001c1c7421 */ /* 0x000fe20000010100 */
[----:B------:R-:W-:-:S03]  /*9fa0*/  FMUL.FTZ R6, R31, UR16 ;  /* 0x000000101f067c20 */ /* 0x000fc60008410000 */
[----:B------:R-:W-:Y:S01]  /*9fb0*/  FFMA.FTZ R28, R29, R28, 1 ;  /* 0x3f8000001d1c7423 */ /* 0x000fe2000001001c */
[----:B------:R-:W-:-:S03]  /*9fc0*/  FFMA.FTZ R29, R3, R6, R0 ;  /* 0x00000006031d7223 */ /* 0x000fc60000010000 */
[----:B------:R-:W-:Y:S01]  /*9fd0*/  FMUL.FTZ R7, R30, R28 ;  /* 0x0000001c1e077220 */ /* 0x000fe20000410000 */
[----:B------:R0:W-:Y:S01]  /*9fe0*/  STL [R1+0x278], R6 ;  /* 0x0002780601007387 */ /* 0x0001e20000100800 */
[----:B------:R-:W-:-:S03]  /*9ff0*/  FMUL.FTZ R28, R29, -1.4426950216293334961 ;  /* 0xbfb8aa3b1d1c7820 */ /* 0x000fc60000410000 */
[----:B------:R1:W-:Y:S04]  /*a000*/  STL [R1+0x12c], R7 ;  /* 0x00012c0701007387 */ /* 0x0003e80000100800 */
[----:B0-----:R-:W3:Y:S04]  /*a010*/  LDL.LU R6, [R1+0x2c8] ;  /* 0x0002c80001067983 */ /* 0x001ee80000300800 */
[----:B-1----:R-:W4:Y:S01]  /*a020*/  LDL.LU R7, [R1+0x128] ;  /* 0x0001280001077983 */ /* 0x002f220000300800 */
[----:B------:R-:W0:Y:S02]  /*a030*/  MUFU.EX2 R28, R28 ;  /* 0x0000001c001c7308 */ /* 0x000e240000000800 */
[----:B0-----:R-:W-:-:S06]  /*a040*/  FADD.FTZ R28, R28, 1 ;  /* 0x3f8000001c1c7421 */ /* 0x001fcc0000010000 */
[----:B------:R-:W0:Y:S01]  /*a050*/  MUFU.RCP R28, R28 ;  /* 0x0000001c001c7308 */ /* 0x000e220000001000 */
[----:B--2---:R-:W-:Y:S02]  /*a060*/  SHF.L.U32 R30, R8, 0x10, RZ ;  /* 0x00000010081e7819 */ /* 0x004fe400000006ff */
[----:B------:R-:W-:-:S03]  /*a070*/  SHF.L.U32 R31, R9, 0x10, RZ ;  /* 0x00000010091f7819 */ /* 0x000fc600000006ff */
[----:B0-----:R-:W-:Y:S01]  /*a080*/  FMUL.FTZ R30, R30, R28 ;  /* 0x0000001c1e1e7220 */ /* 0x001fe20000410000 */
[----:B------:R-:W-:Y:S01]  /*a090*/  FADD.FTZ R28, -R28, 1 ;  /* 0x3f8000001c1c7421 */ /* 0x000fe20000010100 */
[----:B------:R-:W2:Y:S01]  /*a0a0*/  LDL.LU R9, [R1+0x11c] ;  /* 0x00011c0001097983 */ /* 0x000ea20000300800 */
[----:B------:R-:W-:Y:S02]  /*a0b0*/  FADD.FTZ R31, R31, -UR28 ;  /* 0x8000001c1f1f7e21 */ /* 0x000fe40008010000 */
[----:B------:R-:W-:Y:S02]  /*a0c0*/  FFMA.FTZ R28, R29, R28, 1 ;  /* 0x3f8000001d1c7423 */ /* 0x000fe4000001001c */
[----:B------:R-:W-:Y:S02]  /*a0d0*/  FMUL.FTZ R8, R31, UR16 ;  /* 0x000000101f087c20 */ /* 0x000fe40008410000 */
[----:B------:R-:W-:Y:S02]  /*a0e0*/  FMUL.FTZ R28, R30, R28 ;  /* 0x0000001c1e1c7220 */ /* 0x000fe40000410000 */
[----:B------:R-:W-:Y:S01]  /*a0f0*/  FFMA.FTZ R30, R5, R8, R2 ;  /* 0x00000008051e7223 */ /* 0x000fe20000010002 */
[----:B------:R0:W-:Y:S04]  /*a100*/  STL [R1+0x264], R8 ;  /* 0x0002640801007387 */ /* 0x0001e80000100800 */
[----:B0-----:R-:W2:Y:S01]  /*a110*/  LDL.LU R8, [R1+0x2cc] ;  /* 0x0002cc0001087983 */ /* 0x001ea20000300800 */
[----:B------:R-:W-:-:S06]  /*a120*/  FMUL.FTZ R29, R30, -1.4426950216293334961 ;  /* 0xbfb8aa3b1e1d7820 */ /* 0x000fcc0000410000 */
[----:B------:R-:W0:Y:S02]  /*a130*/  MUFU.EX2 R29, R29 ;  /* 0x0000001d001d7308 */ /* 0x000e240000000800 */
[----:B0-----:R-:W-:-:S06]  /*a140*/  FADD.FTZ R29, R29, 1 ;  /* 0x3f8000001d1d7421 */ /* 0x001fcc0000010000 */
[----:B------:R-:W0:Y:S01]  /*a150*/  MUFU.RCP R29, R29 ;  /* 0x0000001d001d7308 */ /* 0x000e220000001000 */
[----:B------:R-:W-:Y:S01]  /*a160*/  FADD.FTZ R32, R32, -UR28 ;  /* 0x8000001c20207e21 */ /* 0x000fe20008010000 */
[----:B------:R1:W-:Y:S01]  /*a170*/  STL [R1+0x138], R11 ;  /* 0x0001380b01007387 */ /* 0x0003e20000100800 */
[----:B------:R-:W-:Y:S02]  /*a180*/  SHF.L.U32 R31, R4, 0x10, RZ ;  /* 0x00000010041f7819 */ /* 0x000fe400000006ff */
[----:B------:R-:W-:-:S03]  /*a190*/  FMUL.FTZ R4, R32, UR16 ;  /* 0x0000001020047c20 */ /* 0x000fc60008410000 */
[----:B0-----:R-:W-:Y:S01]  /*a1a0*/  FMUL.FTZ R31, R31, R29 ;  /* 0x0000001d1f1f7220 */ /* 0x001fe20000410000 */
[----:B------:R-:W-:-:S04]  /*a1b0*/  FADD.FTZ R29, -R29, 1 ;  /* 0x3f8000001d1d7421 */ /* 0x000fc80000010100 */
[----:B------:R-:W-:Y:S01]  /*a1c0*/  FFMA.FTZ R29, R30, R29, 1 ;  /* 0x3f8000001e1d7423 */ /* 0x000fe2000001001d */
[----:B------:R-:W-:-:S03]  /*a1d0*/  FFMA.FTZ R30, R3, R4, R0 ;  /* 0x00000004031e7223 */ /* 0x000fc60000010000 */
[----:B-1----:R-:W-:Y:S01]  /*a1e0*/  FMUL.FTZ R11, R31, R29 ;  /* 0x0000001d1f0b7220 */ /* 0x002fe20000410000 */
[----:B------:R-:W-:-:S06]  /*a1f0*/  FMUL.FTZ R29, R30, -1.4426950216293334961 ;  /* 0xbfb8aa3b1e1d7820 */ /* 0x000fcc0000410000 */
[----:B------:R-:W0:Y:S01]  /*a200*/  MUFU.EX2 R29, R29 ;  /* 0x0000001d001d7308 */ /* 0x000e220000000800 */
[----:B------:R1:W-:Y:S04]  /*a210*/  STL [R1+0x260], R4 ;  /* 0x0002600401007387 */ /* 0x0003e80000100800 */
[----:B-1----:R-:W2:Y:S01]  /*a220*/  LDL.LU R4, [R1+0x2b0] ;  /* 0x0002b00001047983 */ /* 0x002ea20000300800 */
[----:B0-----:R-:W-:-:S06]  /*a230*/  FADD.FTZ R29, R29, 1 ;  /* 0x3f8000001d1d7421 */ /* 0x001fcc0000010000 */
[----:B------:R-:W0:Y:S01]  /*a240*/  MUFU.RCP R29, R29 ;  /* 0x0000001d001d7308 */ /* 0x000e220000001000 */
[----:B---3--:R-:W-:Y:S02]  /*a250*/  SHF.L.U32 R31, R6, 0x10, RZ ;  /* 0x00000010061f7819 */ /* 0x008fe400000006ff */
[----:B----4-:R-:W-:-:S03]  /*a260*/  SHF.L.U32 R32, R7, 0x10, RZ ;  /* 0x0000001007207819 */ /* 0x010fc600000006ff */
        /* <DEDUP_REMOVED lines=8> */
[----:B------:R-:W0:Y:S01]  /*a2f0*/  MUFU.EX2 R29, R29 ;  /* 0x0000001d001d7308 */ /* 0x000e220000000800 */
[----:B------:R1:W-:Y:S04]  /*a300*/  STL [R1+0x16c], R7 ;  /* 0x00016c0701007387 */ /* 0x0003e80000100800 */
[----:B------:R3:W-:Y:S04]  /*a310*/  STL [R1+0x254], R6 ;  /* 0x0002540601007387 */ /* 0x0007e80000100800 */
[----:B-1----:R-:W4:Y:S01]  /*a320*/  LDL.LU R7, [R1+0x114] ;  /* 0x0001140001077983 */ /* 0x002f220000300800 */
[----:B0-----:R-:W-:-:S03]  /*a330*/  FADD.FTZ R29, R29, 1 ;  /* 0x3f8000001d1d7421 */ /* 0x001fc60000010000 */
[----:B---3--:R-:W3:Y:S03]  /*a340*/  LDL.LU R6, [R1+0x2b4] ;  /* 0x0002b40001067983 */ /* 0x008ee60000300800 */
[----:B------:R-:W0:Y:S01]  /*a350*/  MUFU.RCP R29, R29 ;  /* 0x0000001d001d7308 */ /* 0x000e220000001000 */
[----:B--2---:R-:W-:Y:S02]  /*a360*/  SHF.L.U32 R32, R9, 0x10, RZ ;  /* 0x0000001009207819 */ /* 0x004fe400000006ff */
[----:B------:R-:W2:Y:S03]  /*a370*/  LDL.LU R9, [R1+0x118] ;  /* 0x0001180001097983 */ /* 0x000ea60000300800 */
        /* <DEDUP_REMOVED lines=16> */
[----:B------:R1:W-:Y:S01]  /*a480*/  STL [R1+0x130], R11 ;  /* 0x0001300b01007387 */ /* 0x0003e20000100800 */
[----:B------:R-:W-:Y:S02]  /*a490*/  SHF.L.U32 R32, R4, 0x10, RZ ;  /* 0x0000001004207819 */ /* 0x000fe400000006ff */
[----:B------:R-:W-:-:S03]  /*a4a0*/  FMUL.FTZ R4, R33, UR16 ;  /* 0x0000001021047c20 */ /* 0x000fc60008410000 */
[----:B0-----:R-:W-:Y:S01]  /*a4b0*/  FMUL.FTZ R32, R32, R30 ;  /* 0x0000001e20207220 */ /* 0x001fe20000410000 */
[----:B------:R-:W-:Y:S01]  /*a4c0*/  FADD.FTZ R30, -R30, 1 ;  /* 0x3f8000001e1e7421 */ /* 0x000fe20000010100 */
[----:B------:R0:W-:Y:S03]  /*a4d0*/  STL [R1+0x248], R4 ;  /* 0x0002480401007387 */ /* 0x0001e60000100800 */
[----:B------:R-:W-:Y:S01]  /*a4e0*/  FFMA.FTZ R30, R31, R30, 1 ;  /* 0x3f8000001f1e7423 */ /* 0x000fe2000001001e */
[----:B------:R-:W-:-:S03]  /*a4f0*/  FFMA.FTZ R31, R5, R4, R2 ;  /* 0x00000004051f7223 */ /* 0x000fc60000010002 */
[----:B-1----:R-:W-:Y:S01]  /*a500*/  FMUL.FTZ R11, R32, R30 ;  /* 0x0000001e200b7220 */ /* 0x002fe20000410000 */
[----:B0-----:R-:W2:Y:S01]  /*a510*/  LDL.LU R4, [R1+0x294] ;  /* 0x0002940001047983 */ /* 0x001ea20000300800 */
[----:B------:R-:W-:-:S06]  /*a520*/  FMUL.FTZ R30, R31, -1.4426950216293334961 ;  /* 0xbfb8aa3b1f1e7820 */ /* 0x000fcc0000410000 */
[----:B------:R-:W0:Y:S02]  /*a530*/  MUFU.EX2 R30, R30 ;  /* 0x0000001e001e7308 */ /* 0x000e240000000800 */
[----:B0-----:R-:W-:-:S06]  /*a540*/  FADD.FTZ R30, R30, 1 ;  /* 0x3f8000001e1e7421 */ /* 0x001fcc0000010000 */
[----:B------:R-:W0:Y:S01]  /*a550*/  MUFU.RCP R30, R30 ;  /* 0x0000001e001e7308 */ /* 0x000e220000001000 */
[----:B----4-:R-:W-:Y:S02]  /*a560*/  SHF.L.U32 R33, R7, 0x10, RZ ;  /* 0x0000001007217819 */ /* 0x010fe400000006ff */
[----:B---3--:R-:W-:-:S03]  /*a570*/  SHF.L.U32 R32, R6, 0x10, RZ ;  /* 0x0000001006207819 */ /* 0x008fc600000006ff */
[----:B------:R-:W-:Y:S02]  /*a580*/  FADD.FTZ R33, R33, -UR28 ;  /* 0x8000001c21217e21 */ /* 0x000fe40008010000 */
[----:B0-----:R-:W-:Y:S01]  /*a590*/  FMUL.FTZ R32, R32, R30 ;  /* 0x0000001e20207220 */ /* 0x001fe20000410000 */
[----:B------:R-:W-:Y:S01]  /*a5a0*/  FADD.FTZ R30, -R30, 1 ;  /* 0x3f8000001e1e7421 */ /* 0x000fe20000010100 */
[----:B------:R-:W-:-:S03]  /*a5b0*/  FMUL.FTZ R6, R33, UR16 ;  /* 0x0000001021067c20 */ /* 0x000fc60008410000 */
[----:B------:R-:W-:Y:S01]  /*a5c0*/  FFMA.FTZ R30, R31, R30, 1 ;  /* 0x3f8000001f1e7423 */ /* 0x000fe2000001001e */
[----:B------:R-:W-:Y:S01]  /*a5d0*/  FFMA.FTZ R31, R3, R6, R0 ;  /* 0x00000006031f7223 */ /* 0x000fe20000010000 */
[----:B------:R0:W-:Y:S04]  /*a5e0*/  STL [R1+0x23c], R6 ;  /* 0x00023c0601007387 */ /* 0x0001e80000100800 */
[----:B0-----:R-:W3:Y:S01]  /*a5f0*/  LDL.LU R6, [R1+0x288] ;  /* 0x0002880001067983 */ /* 0x001ee20000300800 */
[----:B------:R-:W-:Y:S01]  /*a600*/  FMUL.FTZ R7, R32, R30 ;  /* 0x0000001e20077220 */ /* 0x000fe20000410000 */
[----:B--2---:R-:W-:Y:S02]  /*a610*/  SHF.L.U32 R32, R8, 0x10, RZ ;  /* 0x0000001008207819 */ /* 0x004fe400000006ff */
[----:B------:R-:W2:Y:S01]  /*a620*/  LDL.LU R8, [R1+0x168] ;  /* 0x0001680001087983 */ /* 0x000ea20000300800 */
[----:B------:R-:W-:-:S03]  /*a630*/  SHF.L.U32 R33, R9, 0x10, RZ ;  /* 0x0000001009217819 */ /* 0x000fc600000006ff */
[----:B------:R-:W4:Y:S01]  /*a640*/  LDL.LU R9, [R1+0x15c] ;  /* 0x00015c0001097983 */ /* 0x000f220000300800 */
        /* <DEDUP_REMOVED lines=17> */
[----:B------:R1:W-:Y:S04]  /*a760*/  STL [R1+0x238], R7 ;  /* 0x0002380701007387 */ /* 0x0003e80000100800 */
[----:B------:R-:W-:Y:S01]  /*a770*/  FADD.FTZ R34, R34, -UR28 ;  /* 0x8000001c22227e21 */ /* 0x000fe20008010000 */
[----:B-1----:R-:W4:Y:S04]  /*a780*/  LDL.LU R7, [R1+0x28c] ;  /* 0x00028c0001077983 */ /* 0x002f280000300800 */
[----:B------:R1:W-:Y:S01]  /*a790*/  STL [R1+0x170], R11 ;  /* 0x0001700b01007387 */ /* 0x0003e20000100800 */
[----:B------:R-:W-:Y:S01]  /*a7a0*/  SHF.L.U32 R33, R4, 0x10, RZ ;  /* 0x0000001004217819 */ /* 0x000fe200000006ff */
[----:B------:R-:W-:-:S04]  /*a7b0*/  FMUL.FTZ R4, R34, UR16 ;  /* 0x0000001022047c20 */ /* 0x000fc80008410000 */
[----:B0-----:R-:W-:Y:S01]  /*a7c0*/  FMUL.FTZ R33, R33, R30 ;  /* 0x0000001e21217220 */ /* 0x001fe20000410000 */
[----:B------:R-:W-:-:S04]  /*a7d0*/  FADD.FTZ R30, -R30, 1 ;  /* 0x3f8000001e1e7421 */ /* 0x000fc80000010100 */
[----:B------:R-:W-:Y:S01]  /*a7e0*/  FFMA.FTZ R30, R31, R30, 1 ;  /* 0x3f8000001f1e7423 */ /* 0x000fe2000001001e */
[----:B------:R-:W-:-:S03]  /*a7f0*/  FFMA.FTZ R31, R3, R4, R0 ;  /* 0x00000004031f7223 */ /* 0x000fc60000010000 */
[----:B-1----:R-:W-:Y:S01]  /*a800*/  FMUL.FTZ R11, R33, R30 ;  /* 0x0000001e210b7220 */ /* 0x002fe20000410000 */
        /* <DEDUP_REMOVED lines=17> */
[----:B------:R0:W-:Y:S01]  /*a920*/  STL [R1+0x22c], R6 ;  /* 0x00022c0601007387 */ /* 0x0001e20000100800 */
[----:B----4-:R-:W-:-:S03]  /*a930*/  SHF.L.U32 R34, R9, 0x10, RZ ;  /* 0x0000001009227819 */ /* 0x010fc600000006ff */
[----:B------:R-:W3:Y:S04]  /*a940*/  LDL.LU R9, [R1+0x158] ;  /* 0x0001580001097983 */ /* 0x000ee80000300800 */
[----:B0-----:R-:W4:Y:S01]  /*a950*/  LDL.LU R6, [R1+0x154] ;  /* 0x0001540001067983 */ /* 0x001f220000300800 */
[----:B------:R-:W-:-:S06]  /*a960*/  FMUL.FTZ R30, R31, -1.4426950216293334961 ;  /* 0xbfb8aa3b1f1e7820 */ /* 0x000fcc0000410000 */
        /* <DEDUP_REMOVED lines=13> */
[----:B0-----:R-:W3:Y:S05]  /*aa40*/  LDL.LU R7, [R1+0x270] ;  /* 0x0002700001077983 */ /* 0x001eea0000300800 */
        /* <DEDUP_REMOVED lines=9> */
[----:B------:R-:W-:-:S05]  /*aae0*/  SHF.L.U32 R35, R35, 0x10, RZ ;  /* 0x0000001023237819 */ /* 0x000fca00000006ff */
[----:B------:R-:W-:-:S04]  /*aaf0*/  FADD.FTZ R35, R35, -UR28 ;  /* 0x8000001c23237e21 */ /* 0x000fc80008010000 */
[----:B------:R-:W-:-:S04]  /*ab00*/  FMUL.FTZ R4, R35, UR16 ;  /* 0x0000001023047c20 */ /* 0x000fc80008410000 */
[----:B------:R-:W-:Y:S01]  /*ab10*/  FFMA.FTZ R33, R5, R4, R2 ;  /* 0x0000000405217223 */ /* 0x000fe20000010002 */
[----:B------:R0:W-:Y:S01]  /*ab20*/  STL [R1+0x218], R4 ;  /* 0x0002180401007387 */ /* 0x0001e20000100800 */
[----:B--2---:R-:W-:-:S03]  /*ab30*/  SHF.L.U32 R34, R8, 0x10, RZ ;  /* 0x0000001008227819 */ /* 0x004fc600000006ff */
[----:B------:R-:W2:Y:S01]  /*ab40*/  LDL.LU R8, [R1+0x274] ;  /* 0x0002740001087983 */ /* 0x000ea20000300800 */
[----:B----4-:R-:W-:-:S05]  /*ab50*/  SHF.L.U32 R35, R6, 0x10, RZ ;  /* 0x0000001006237819 */ /* 0x010fca00000006ff */
[----:B------:R-:W-:-:S04]  /*ab60*/  FADD.FTZ R35, R35, -UR28 ;  /* 0x8000001c23237e21 */ /* 0x000fc80008010000 */
[----:B0-----:R-:W-:Y:S01]  /*ab70*/  FMUL.FTZ R4, R35, UR16 ;  /* 0x0000001023047c20 */ /* 0x001fe20008410000 */
[----:B---3--:R-:W-:Y:S02]  /*ab80*/  SHF.L.U32 R35, R9, 0x10, RZ ;  /* 0x0000001009237819 */ /* 0x008fe400000006ff */
[----:B------:R-:W3:Y:S01]  /*ab90*/  LDL.LU R9, [R1+0x14c] ;  /* 0x00014c0001097983 */ /* 0x000ee20000300800 */
[----:B------:R-:W-:-:S06]  /*aba0*/  FMUL.FTZ R31, R33, -1.4426950216293334961 ;  /* 0xbfb8aa3b211f7820 */ /* 0x000fcc0000410000 */
[----:B------:R-:W0:Y:S02]  /*abb0*/  MUFU.EX2 R31, R31 ;  /* 0x0000001f001f7308 */ /* 0x000e240000000800 */
[----:B0-----:R-:W-:-:S06]  /*abc0*/  FADD.FTZ R31, R31, 1 ;  /* 0x3f8000001f1f7421 */ /* 0x001fcc0000010000 */
[----:B------:R-:W0:Y:S02]  /*abd0*/  MUFU.RCP R31, R31 ;  /* 0x0000001f001f7308 */ /* 0x000e240000001000 */
        /* <DEDUP_REMOVED lines=11> */
[----:B------:R1:W-:Y:S03]  /*ac90*/  STL [R1+0x210], R4 ;  /* 0x0002100401007387 */ /* 0x0003e60000100800 */
        /* <DEDUP_REMOVED lines=10> */
[----:B------:R-:W-:-:S05]  /*ad40*/  SHF.L.U32 R36, R36, 0x10, RZ ;  /* 0x0000001024247819 */ /* 0x000fca00000006ff */
[----:B------:R-:W-:-:S04]  /*ad50*/  FADD.FTZ R36, R36, -UR28 ;  /* 0x8000001c24247e21 */ /* 0x000fc80008010000 */
[----:B------:R-:W-:Y:S01]  /*ad60*/  FMUL.FTZ R7, R36, UR16 ;  /* 0x0000001024077c20 */ /* 0x000fe20008410000 */
[----:B------:R1:W-:Y:S04]  /*ad70*/  STL [R1+0x154], R6 ;  /* 0x0001540601007387 */ /* 0x0003e80000100800 */
[----:B------:R4:W-:Y:S04]  /*ad80*/  STL [R1+0x208], R4 ;  /* 0x0002080401007387 */ /* 0x0009e80000100800 */
[----:B-1----:R-:W3:Y:S04]  /*ad90*/  LDL.LU R6, [R1+0x110] ;  /* 0x0001100001067983 */ /* 0x002ee80000300800 */
[----:B----4-:R-:W4:Y:S01]  /*ada0*/  LDL.LU R4, [R1+0x268] ;  /* 0x0002680001047983 */ /* 0x010f220000300800 */
[----:B--2---:R-:W-:-:S05]  /*adb0*/  SHF.L.U32 R35, R8, 0x10, RZ ;  /* 0x0000001008237819 */ /* 0x004fca00000006ff */
        /* <DEDUP_REMOVED lines=9> */
[----:B---3--:R-:W-:Y:S01]  /*ae50*/  SHF.L.U32 R36, R9, 0x10, RZ ;  /* 0x0000001009247819 */ /* 0x008fe200000006ff */
[----:B------:R1:W-:Y:S01]  /*ae60*/  STL [R1+0x158], R8 ;  /* 0x0001580801007387 */ /* 0x0003e20000100800 */
[----:B------:R-:W-:-:S03]  /*ae70*/  SHF.L.U32 R35, R23, 0x10, RZ ;  /* 0x0000001017237819 */ /* 0x000fc600000006ff */
[----:B------:R-:W-:Y:S01]  /*ae80*/  FADD.FTZ R36, R36, -UR28 ;  /* 0x8000001c24247e21 */ /* 0x000fe20008010000 */
[----:B------:R2:W-:Y:S04]  /*ae90*/  STL [R1+0x1f8], R7 ;  /* 0x0001f80701007387 */ /* 0x0005e80000100800 */
[----:B-1----:R-:W3:Y:S01]  /*aea0*/  LDL.LU R8, [R1+0x13c] ;  /* 0x00013c0001087983 */ /* 0x002ee20000300800 */
[----:B------:R-:W-:-:S03]  /*aeb0*/  FMUL.FTZ R9, R36, UR16 ;  /* 0x0000001024097c20 */ /* 0x000fc60008410000 */
[----:B------:R-:W-:Y:S01]  /*aec0*/  STL [R1+0x15c], R11 ;  /* 0x00015c0b01007387 */ /* 0x000fe20000100800 */
[----:B0-----:R-:W-:Y:S01]  /*aed0*/  FMUL.FTZ R35, R35, R33 ;  /* 0x0000002123237220 */ /* 0x001fe20000410000 */
[----:B------:R-:W-:Y:S02]  /*aee0*/  FADD.FTZ R33, -R33, 1 ;  /* 0x3f80000021217421 */ /* 0x000fe40000010100 */
[----:B------:R0:W-:Y:S02]  /*aef0*/  STL [R1+0x1f4], R9 ;  /* 0x0001f40901007387 */ /* 0x0001e40000100800 */
[----:B------:R-:W-:Y:S01]  /*af00*/  FFMA.FTZ R33, R34, R33, 1 ;  /* 0x3f80000022217423 */ /* 0x000fe20000010021 */
[----:B------:R-:W-:Y:S01]  /*af10*/  FFMA.FTZ R34, R5, R9, R2 ;  /* 0x0000000905227223 */ /* 0x000fe20000010002 */
[----:B--2---:R-:W2:Y:S01]  /*af20*/  LDL.LU R7, [R1+0x140] ;  /* 0x0001400001077983 */ /* 0x004ea20000300800 */
[----:B------:R-:W-:Y:S02]  /*af30*/  SHF.L.U32 R12, R12, 0x10, RZ ;  /* 0x000000100c0c7819 */ /* 0x000fe400000006ff */
[----:B------:R-:W-:Y:S01]  /*af40*/  SHF.L.U32 R13, R13, 0x10, RZ ;  /* 0x000000100d0d7819 */ /* 0x000fe200000006ff */
[----:B------:R-:W2:Y:S04]  /*af50*/  LDL.LU R23, [R1+0x344] ;  /* 0x0003440001177983 */ /* 0x000ea80000300800 */
[----:B0-----:R-:W2:Y:S01]  /*af60*/  LDL.LU R9, [R1+0x144] ;  /* 0x0001440001097983 */ /* 0x001ea20000300800 */
[----:B------:R-:W-:Y:S01]  /*af70*/  FMUL.FTZ R11, R35, R33 ;  /* 0x00000021230b7220 */ /* 0x000fe20000410000 */
[----:B------:R-:W-:-:S06]  /*af80*/  FMUL.FTZ R33, R34, -1.4426950216293334961 ;  /* 0xbfb8aa3b22217820 */ /* 0x000fcc0000410000 */
[----:B------:R-:W0:Y:S02]  /*af90*/  MUFU.EX2 R33, R33 ;  /* 0x0000002100217308 */ /* 0x000e240000000800 */
[----:B0-----:R-:W-:-:S06]  /*afa0*/  FADD.FTZ R33, R33, 1 ;  /* 0x3f80000021217421 */ /* 0x001fcc0000010000 */
[----:B------:R-:W0:Y:S01]  /*afb0*/  MUFU.RCP R33, R33 ;  /* 0x0000002100217308 */ /* 0x000e220000001000 */
[----:B------:R-:W-:-:S05]  /*afc0*/  SHF.L.U32 R36, R6, 0x10, RZ ;  /* 0x0000001006247819 */ /* 0x000fca00000006ff */
[----:B------:R-:W-:Y:S01]  /*afd0*/  FADD.FTZ R36, R36, -UR28 ;  /* 0x8000001c24247e21 */ /* 0x000fe20008010000 */
[----:B----4-:R-:W-:-:S03]  /*afe0*/  SHF.L.U32 R35, R4, 0x10, RZ ;  /* 0x0000001004237819 */ /* 0x010fc600000006ff */
[----:B------:R-:W-:Y:S02]  /*aff0*/  FMUL.FTZ R4, R36, UR16 ;  /* 0x0000001024047c20 */ /* 0x000fe40008410000 */
[----:B0-----:R-:W-:Y:S01]  /*b000*/  FMUL.FTZ R35, R35, R33 ;  /* 0x0000002123237220 */ /* 0x001fe20000410000 */
[----:B------:R-:W-:Y:S02]  /*b010*/  FADD.FTZ R33, -R33, 1 ;  /* 0x3f80000021217421 */ /* 0x000fe40000010100 */
[----:B------:R0:W-:Y:S02]  /*b020*/  STL [R1+0x1a4], R4 ;  /* 0x0001a40401007387 */ /* 0x0001e40000100800 */
[----:B------:R-:W-:Y:S01]  /*b030*/  FFMA.FTZ R33, R34, R33, 1 ;  /* 0x3f80000022217423 */ /* 0x000fe20000010021 */
[----:B------:R-:W-:-:S03]  /*b040*/  FFMA.FTZ R34, R3, R4, R0 ;  /* 0x0000000403227223 */ /* 0x000fc60000010000 */
[----:B------:R-:W-:Y:S01]  /*b050*/  FMUL.FTZ R6, R35, R33 ;  /* 0x0000002123067220 */ /* 0x000fe20000410000 */
[----:B------:R-:W-:-:S06]  /*b060*/  FMUL.FTZ R33, R34, -1.4426950216293334961 ;  /* 0xbfb8aa3b22217820 */ /* 0x000fcc0000410000 */
[----:B------:R-:W1:Y:S02]  /*b070*/  MUFU.EX2 R33, R33 ;  /* 0x0000002100217308 */ /* 0x000e640000000800 */
[----:B-1----:R-:W-:-:S06]  /*b080*/  FADD.FTZ R33, R33, 1 ;  /* 0x3f80000021217421 */ /* 0x002fcc0000010000 */
[----:B------:R-:W1:Y:S01]  /*b090*/  MUFU.RCP R33, R33 ;  /* 0x0000002100217308 */ /* 0x000e620000001000 */
[----:B---3--:R-:W-:Y:S02]  /*b0a0*/  SHF.L.U32 R36, R8, 0x10, RZ ;  /* 0x0000001008247819 */ /* 0x008fe400000006ff */
[----:B--2---:R-:W-:-:S03]  /*b0b0*/  SHF.L.U32 R35, R7, 0x10, RZ ;  /* 0x0000001007237819 */ /* 0x004fc600000006ff */
[----:B------:R-:W-:Y:S01]  /*b0c0*/  FADD.FTZ R36, R36, -UR28 ;  /* 0x8000001c24247e21 */ /* 0x000fe20008010000 */
[----:B------:R-:W-:Y:S01]  /*b0d0*/  FADD.FTZ R12, R12, -UR28 ;  /* 0x8000001c0c0c7e21 */ /* 0x000fe20008010000 */
[----:B------:R-:W-:Y:S02]  /*b0e0*/  STL [R1+0x150], R6 ;  /* 0x0001500601007387 */ /* 0x000fe40000100800 */
[----:B0-----:R-:W-:Y:S01]  /*b0f0*/  FMUL.FTZ R4, R36, UR16 ;  /* 0x0000001024047c20 */ /* 0x001fe20008410000 */
[----:B------:R-:W-:Y:S01]  /*b100*/  SHF.L.U32 R14, R14, 0x10, RZ ;  /* 0x000000100e0e7819 */ /* 0x000fe200000006ff */
[----:B------:R-:W-:Y:S01]  /*b110*/  FADD.FTZ R13, R13, -UR28 ;  /* 0x8000001c0d0d7e21 */ /* 0x000fe20008010000 */
[----:B------:R-:W-:Y:S01]  /*b120*/  SHF.L.U32 R36, R9, 0x10, RZ ;  /* 0x0000001009247819 */ /* 0x000fe200000006ff */
[----:B------:R-:W2:Y:S04]  /*b130*/  LDL.LU R8, [R1+0x20c] ;  /* 0x00020c0001087983 */ /* 0x000ea80000300800 */
[----:B------:R-:W3:Y:S01]  /*b140*/  LDL.LU R9, [R1+0x200] ;  /* 0x0002000001097983 */ /* 0x000ee20000300800 */
[----:B-1----:R-:W-:Y:S01]  /*b150*/  FMUL.FTZ R35, R35, R33 ;  /* 0x0000002123237220 */ /* 0x002fe20000410000 */
[----:B------:R-:W-:Y:S01]  /*b160*/  FADD.FTZ R33, -R33, 1 ;  /* 0x3f80000021217421 */ /* 0x000fe20000010100 */
[----:B------:R-:W-:Y:S01]  /*b170*/  SHF.L.U32 R16, R16, 0x10, RZ ;  /* 0x0000001010107819 */ /* 0x000fe200000006ff */
[----:B------:R-:W4:Y:S02]  /*b180*/  LDL.LU R7, [R1+0x214] ;  /* 0x0002140001077983 */ /* 0x000f240000300800 */
[----:B------:R-:W-:-:S04]  /*b190*/  FFMA.FTZ R33, R34, R33, 1 ;  /* 0x3f80000022217423 */ /* 0x000fc80000010021 */
[----:B------:R-:W-:Y:S01]  /*b1a0*/  FMUL.FTZ R33, R35, R33 ;  /* 0x0000002123217220 */ /* 0x000fe20000410000 */
[----:B------:R-:W-:-:S04]  /*b1b0*/  FFMA.FTZ R35, R5, R4, R2 ;  /* 0x0000000405237223 */ /* 0x000fc80000010002 */
[----:B------:R-:W-:-:S06]  /*b1c0*/  FMUL.FTZ R34, R35, -1.4426950216293334961 ;  /* 0xbfb8aa3b23227820 */ /* 0x000fcc0000410000 */
[----:B------:R-:W0:Y:S02]  /*b1d0*/  MUFU.EX2 R34, R34 ;  /* 0x0000002200227308 */ /* 0x000e240000000800 */
[----:B0-----:R-:W-:-:S06]  /*b1e0*/  FADD.FTZ R34, R34, 1 ;  /* 0x3f80000022227421 */ /* 0x001fcc0000010000 */
[----:B------:R-:W0:Y:S01]  /*b1f0*/  MUFU.RCP R34, R34 ;  /* 0x0000002200227308 */ /* 0x000e220000001000 */
[----:B------:R1:W-:Y:S02]  /*b200*/  STL [R1+0x1ac], R4 ;  /* 0x0001ac0401007387 */ /* 0x0003e40000100800 */
[----:B-1----:R-:W-:Y:S01]  /*b210*/  FMUL.FTZ R4, R12, UR16 ;  /* 0x000000100c047c20 */ /* 0x002fe20008410000 */
        /* <DEDUP_REMOVED lines=10> */
[----:B------:R0:W-:Y:S01]  /*b2c0*/  STL [R1+0x178], R6 ;  /* 0x0001780601007387 */ /* 0x0001e20000100800 */
[----:B-1----:R-:W-:Y:S01]  /*b2d0*/  FMUL.FTZ R4, R13, UR16 ;  /* 0x000000100d047c20 */ /* 0x002fe20008410000 */
[----:B0-----:R-:W-:Y:S01]  /*b2e0*/  FMUL.FTZ R14, R14, R12 ;  /* 0x0000000c0e0e7220 */ /* 0x001fe20000410000 */
[----:B------:R-:W-:Y:S02]  /*b2f0*/  FADD.FTZ R12, -R12, 1 ;  /* 0x3f8000000c0c7421 */ /* 0x000fe40000010100 */
[----:B------:R-:W-:-:S02]  /*b300*/  FFMA.FTZ R13, R5, R4, R2 ;  /* 0x00000004050d7223 */ /* 0x000fc40000010002 */
[----:B------:R-:W-:-:S04]  /*b310*/  FFMA.FTZ R12, R34, R12, 1 ;  /* 0x3f800000220c7423 */ /* 0x000fc8000001000c */
[----:B------:R-:W-:Y:S01]  /*b320*/  FMUL.FTZ R6, R14, R12 ;  /* 0x0000000c0e067220 */ /* 0x000fe20000410000 */
[----:B------:R-:W-:-:S06]  /*b330*/  FMUL.FTZ R12, R13, -1.4426950216293334961 ;  /* 0xbfb8aa3b0d0c7820 */ /* 0x000fcc0000410000 */
[----:B------:R-:W0:Y:S02]  /*b340*/  MUFU.EX2 R12, R12 ;  /* 0x0000000c000c7308 */ /* 0x000e240000000800 */
[----:B0-----:R-:W-:-:S06]  /*b350*/  FADD.FTZ R12, R12, 1 ;  /* 0x3f8000000c0c7421 */ /* 0x001fcc0000010000 */
[----:B------:R-:W0:Y:S01]  /*b360*/  MUFU.RCP R12, R12 ;  /* 0x0000000c000c7308 */ /* 0x000e220000001000 */
[----:B------:R-:W-:Y:S01]  /*b370*/  SHF.L.U32 R15, R15, 0x10, RZ ;  /* 0x000000100f0f7819 */ /* 0x000fe200000006ff */
[----:B------:R-:W-:Y:S01]  /*b380*/  FADD.FTZ R16, R16, -UR28 ;  /* 0x8000001c10107e21 */ /* 0x000fe20008010000 */
[----:B------:R1:W-:Y:S04]  /*b390*/  STL [R1+0x1bc], R4 ;  /* 0x0001bc0401007387 */ /* 0x0003e80000100800 */
[----:B------:R0:W-:Y:S01]  /*b3a0*/  STL [R1+0x17c], R6 ;  /* 0x00017c0601007387 */ /* 0x0001e20000100800 */
        /* <DEDUP_REMOVED lines=8> */
[----:B------:R-:W-:Y:S01]  /*b430*/  SHF.L.U32 R17, R17, 0x10, RZ ;  /* 0x0000001011117819 */ /* 0x000fe200000006ff */
[----:B0-----:R-:W-:-:S06]  /*b440*/  FADD.FTZ R12, R12, 1 ;  /* 0x3f8000000c0c7421 */ /* 0x001fcc0000010000 */
[----:B------:R-:W0:Y:S01]  /*b450*/  MUFU.RCP R12, R12 ;  /* 0x0000000c000c7308 */ /* 0x000e220000001000 */
[----:B------:R-:W-:Y:S01]  /*b460*/  FADD.FTZ R17, R17, -UR28 ;  /* 0x8000001c11117e21 */ /* 0x000fe20008010000 */
[----:B------:R-:W-:Y:S01]  /*b470*/  SHF.L.U32 R18, R18, 0x10, RZ ;  /* 0x0000001012127819 */ /* 0x000fe200000006ff */
[----:B------:R1:W-:Y:S02]  /*b480*/  STL [R1+0x1c4], R4 ;  /* 0x0001c40401007387 */ /* 0x0003e40000100800 */
[----:B-1----:R-:W-:Y:S02]  /*b490*/  FMUL.FTZ R4, R17, UR16 ;  /* 0x0000001011047c20 */ /* 0x002fe40008410000 */
[----:B0-----:R-:W-:Y:S01]  /*b4a0*/  FMUL.FTZ R18, R18, R12 ;  /* 0x0000000c12127220 */ /* 0x001fe20000410000 */
[----:B------:R-:W-:Y:S01]  /*b4b0*/  FADD.FTZ R12, -R12, 1 ;  /* 0x3f8000000c0c7421 */ /* 0x000fe20000010100 */
[----:B------:R-:W-:-:S03]  /*b4c0*/  FFMA.FTZ R14, R5, R4, R2 ;  /* 0x00000004050e7223 */ /* 0x000fc60000010002 */
[----:B------:R-:W-:Y:S01]  /*b4d0*/  FFMA.FTZ R12, R13, R12, 1 ;  /* 0x3f8000000d0c7423 */ /* 0x000fe2000001000c */
[----:B------:R-:W-:-:S06]  /*b4e0*/  FMUL.FTZ R13, R14, -1.4426950216293334961 ;  /* 0xbfb8aa3b0e0d7820 */ /* 0x000fcc0000410000 */
[----:B------:R-:W0:Y:S02]  /*b4f0*/  MUFU.EX2 R13, R13 ;  /* 0x0000000d000d7308 */ /* 0x000e240000000800 */
[----:B0-----:R-:W-:-:S06]  /*b500*/  FADD.FTZ R13, R13, 1 ;  /* 0x3f8000000d0d7421 */ /* 0x001fcc0000010000 */
[----:B------:R-:W0:Y:S01]  /*b510*/  MUFU.RCP R13, R13 ;  /* 0x0000000d000d7308 */ /* 0x000e220000001000 */
[----:B------:R-:W-:Y:S02]  /*b520*/  SHF.L.U32 R20, R20, 0x10, RZ ;  /* 0x0000001014147819 */ /* 0x000fe400000006ff */
[----:B------:R-:W-:-:S03]  /*b530*/  SHF.L.U32 R19, R19, 0x10, RZ ;  /* 0x0000001013137819 */ /* 0x000fc600000006ff */
[----:B------:R-:W-:Y:S01]  /*b540*/  FADD.FTZ R20, R20, -UR28 ;  /* 0x8000001c14147e21 */ /* 0x000fe20008010000 */
[----:B---3--:R-:W-:Y:S02]  /*b550*/  SHF.L.U32 R16, R9, 0x10, RZ ;  /* 0x0000001009107819 */ /* 0x008fe400000006ff */
[----:B------:R-:W3:Y:S01]  /*b560*/  LDL.LU R9, [R1+0x228] ;  /* 0x0002280001097983 */ /* 0x000ee20000300800 */
[----:B0-----:R-:W-:Y:S01]  /*b570*/  FMUL.FTZ R19, R19, R13 ;  /* 0x0000000d13137220 */ /* 0x001fe20000410000 */
[----:B------:R-:W-:Y:S02]  /*b580*/  FADD.FTZ R13, -R13, 1 ;  /* 0x3f8000000d0d7421 */ /* 0x000fe40000010100 */
[----:B------:R0:W-:Y:S02]  /*b590*/  STL [R1+0x1d0], R4 ;  /* 0x0001d00401007387 */ /* 0x0001e40000100800 */
[----:B------:R-:W-:Y:S02]  /*b5a0*/  FFMA.FTZ R13, R14, R13, 1 ;  /* 0x3f8000000e0d7423 */ /* 0x000fe4000001000d */
[----:B------:R1:W-:Y:S01]  /*b5b0*/  STL [R1+0x180], R6 ;  /* 0x0001800601007387 */ /* 0x0003e20000100800 */
[----:B0-----:R-:W-:-:S04]  /*b5c0*/  FMUL.FTZ R4, R20, UR16 ;  /* 0x0000001014047c20 */ /* 0x001fc80008410000 */
[----:B------:R-:W-:Y:S01]  /*b5d0*/  FFMA.FTZ R14, R3, R4, R0 ;  /* 0x00000004030e7223 */ /* 0x000fe20000010000 */
[----:B-1----:R-:W-:-:S03]  /*b5e0*/  FMUL.FTZ R6, R19, R13 ;  /* 0x0000000d13067220 */ /* 0x002fc60000410000 */
        /* <DEDUP_REMOVED lines=29> */
[----:B0-----:R-:W-:-:S04]  /*b7c0*/  FADD.FTZ R15, R15, 1 ;  /* 0x3f8000000f0f7421 */ /* 0x001fc80000010000 */
[----:B------:R2:W0:Y:S02]  /*b7d0*/  MUFU.RCP R16, R15 ;  /* 0x0000000f00107308 */ /* 0x0004240000001000 */
[----:B--2---:R-:W-:Y:S02]  /*b7e0*/  SHF.L.U32 R15, R8, 0x10, RZ ;  /* 0x00000010080f7819 */ /* 0x004fe400000006ff */
[----:B------:R-:W2:Y:S01]  /*b7f0*/  LDL.LU R8, [R1+0x1d8] ;  /* 0x0001d80001087983 */ /* 0x000ea20000300800 */
        /* <DEDUP_REMOVED lines=12> */
[----:B------:R4:W0:Y:S02]  /*b8c0*/  MUFU.RCP R16, R15 ;  /* 0x0000000f00107308 */ /* 0x0008240000001000 */
[----:B----4-:R-:W-:Y:S02]  /*b8d0*/  SHF.L.U32 R15, R7, 0x10, RZ ;  /* 0x00000010070f7819 */ /* 0x010fe400000006ff */
[----:B------:R-:W4:Y:S01]  /*b8e0*/  LDL.LU R7, [R1+0x244] ;  /* 0x0002440001077983 */ /* 0x000f220000300800 */
        /* <DEDUP_REMOVED lines=34> */
[----:B------:R-:W-:Y:S02]  /*bb10*/  SHF.L.U32 R50, R50, 0x10, RZ ;  /* 0x0000001032327819 */ /* 0x000fe400000006ff */
        /* <DEDUP_REMOVED lines=9> */
[----:B----4-:R-:W-:Y:S02]  /*bbb0*/  SHF.L.U32 R15, R7, 0x10, RZ ;  /* 0x00000010070f7819 */ /* 0x010fe400000006ff */
[----:B------:R-:W4:Y:S01]  /*bbc0*/  LDL.LU R7, [R1+0x1b0] ;  /* 0x0001b00001077983 */ /* 0x000f220000300800 */
[----:B0-----:R-:W-:Y:S02]  /*bbd0*/  FMUL.FTZ R50, R50, R16 ;  /* 0x0000001032327220 */ /* 0x001fe40000410000 */
[----:B------:R-:W-:Y:S01]  /*bbe0*/  FADD.FTZ R15, R15, -UR28 ;  /* 0x8000001c0f0f7e21 */ /* 0x000fe20008010000 */
[----:B------:R0:W-:Y:S01]  /*bbf0*/  STL [R1+0x1d8], R4 ;  /* 0x0001d80401007387 */ /* 0x0001e20000100800 */
[----:B------:R-:W-:-:S04]  /*bc00*/  FADD.FTZ R16, -R16, 1 ;  /* 0x3f80000010107421 */ /* 0x000fc80000010100 */
[----:B------:R-:W-:Y:S01]  /*bc10*/  FFMA.FTZ R16, R14, R16, 1 ;  /* 0x3f8000000e107423 */ /* 0x000fe20000010010 */
[----:B0-----:R-:W-:-:S04]  /*bc20*/  FMUL.FTZ R4, R15, UR16 ;  /* 0x000000100f047c20 */ /* 0x001fc80008410000 */
        /* <DEDUP_REMOVED lines=60> */
[----:B------:R-:W-:Y:S01]  /*bff0*/  FFMA.FTZ R14, R5, R4, R2 ;  /* 0x00000004050e7223 */ /* 0x000fe20000010002 */
[----:B------:R0:W-:Y:S04]  /*c000*/  STL [R1+0x1b8], R4 ;  /* 0x0001b80401007387 */ /* 0x0001e80000100800 */
[----:B0-----:R-:W3:Y:S01]  /*c010*/  LDL.LU R4, [R1+0x2fc] ;  /* 0x0002fc0001047983 */ /* 0x001ee20000300800 */
        /* <DEDUP_REMOVED lines=20> */
[----:B------:R4:W0:Y:S01]  /*c160*/  MUFU.RCP R16, R15 ;  /* 0x0000000f00107308 */ /* 0x0008220000001000 */
[----:B------:R1:W-:Y:S01]  /*c170*/  STL [R1+0x1b0], R6 ;  /* 0x0001b00601007387 */ /* 0x0003e20000100800 */
[----:B----4-:R-:W-:Y:S01]  /*c180*/  SHF.L.U32 R15, R7, 0x10, RZ ;  /* 0x00000010070f7819 */ /* 0x010fe200000006ff */
[----:B0-----:R-:W-:Y:S02]  /*c190*/  FMUL.FTZ R46, R46, R16 ;  /* 0x000000102e2e7220 */ /* 0x001fe40000410000 */
[----:B------:R-:W4:Y:S02]  /*c1a0*/  LDL.LU R7, [R1+0x18c] ;  /* 0x00018c0001077983 */ /* 0x000f240000300800 */
[----:B------:R-:W-:Y:S01]  /*c1b0*/  FADD.FTZ R15, R15, -UR28 ;  /* 0x8000001c0f0f7e21 */ /* 0x000fe20008010000 */
[----:B------:R-:W-:-:S03]  /*c1c0*/  FADD.FTZ R16, -R16, 1 ;  /* 0x3f80000010107421 */ /* 0x000fc60000010100 */
[----:B-1----:R-:W-:Y:S01]  /*c1d0*/  FMUL.FTZ R6, R15, UR16 ;  /* 0x000000100f067c20 */ /* 0x002fe20008410000 */
[----:B------:R-:W-:-:S03]  /*c1e0*/  FFMA.FTZ R16, R14, R16, 1 ;  /* 0x3f8000000e107423 */ /* 0x000fc60000010010 */
[----:B------:R-:W-:Y:S01]  /*c1f0*/  FFMA.FTZ R14, R5, R6, R2 ;  /* 0x00000006050e7223 */ /* 0x000fe20000010002 */
[----:B------:R0:W-:Y:S04]  /*c200*/  STL [R1+0x1a8], R6 ;  /* 0x0001a80601007387 */ /* 0x0001e80000100800 */
[----:B0-----:R-:W4:Y:S01]  /*c210*/  LDL.LU R6, [R1+0x30c] ;  /* 0x00030c0001067983 */ /* 0x001f220000300800 */
[----:B------:R-:W-:-:S06]  /*c220*/  FMUL.FTZ R15, R14, -1.4426950216293334961 ;  /* 0xbfb8aa3b0e0f7820 */ /* 0x000fcc0000410000 */
[----:B------:R-:W0:Y:S01]  /*c230*/  MUFU.EX2 R15, R15 ;  /* 0x0000000f000f7308 */ /* 0x000e220000000800 */
[----:B------:R-:W-:Y:S01]  /*c240*/  FMUL.FTZ R46, R46, R16 ;  /* 0x000000102e2e7220 */ /* 0x000fe20000410000 */
[----:B0-----:R-:W-:-:S04]  /*c250*/  FADD.FTZ R15, R15, 1 ;  /* 0x3f8000000f0f7421 */ /* 0x001fc80000010000 */
[----:B------:R3:W0:Y:S02]  /*c260*/  MUFU.RCP R16, R15 ;  /* 0x0000000f00107308 */ /* 0x0006240000001000 */
[----:B---3--:R-:W-:Y:S02]  /*c270*/  SHF.L.U32 R15, R9, 0x10, RZ ;  /* 0x00000010090f7819 */ /* 0x008fe400000006ff */
[----:B------:R-:W3:Y:S03]  /*c280*/  LDL.LU R9, [R1+0x2bc] ;  /* 0x0002bc0001097983 */ /* 0x000ee60000300800 */
[----:B------:R-:W-:Y:S01]  /*c290*/  FADD.FTZ R15, R15, -UR28 ;  /* 0x8000001c0f0f7e21 */ /* 0x000fe20008010000 */
[----:B------:R-:W-:-:S03]  /*c2a0*/  SHF.L.U32 R22, R4, 0x10, RZ ;  /* 0x0000001004167819 */ /* 0x000fc600000006ff */
[----:B------:R-:W-:Y:S02]  /*c2b0*/  FMUL.FTZ R4, R15, UR16 ;  /* 0x000000100f047c20 */ /* 0x000fe40008410000 */
[----:B0-----:R-:W-:Y:S01]  /*c2c0*/  FMUL.FTZ R22, R22, R16 ;  /* 0x0000001016167220 */ /* 0x001fe20000410000 */
[----:B------:R-:W-:-:S04]  /*c2d0*/  FADD.FTZ R16, -R16, 1 ;  /* 0x3f80000010107421 */ /* 0x000fc80000010100 */
        /* <DEDUP_REMOVED lines=23> */
[----:B----4-:R-:W-:-:S05]  /*c450*/  SHF.L.U32 R15, R7, 0x10, RZ ;  /* 0x00000010070f7819 */ /* 0x010fca00000006ff */
[----:B------:R-:W-:-:S04]  /*c460*/  FADD.FTZ R15, R15, -UR28 ;  /* 0x8000001c0f0f7e21 */ /* 0x000fc80008010000 */
[----:B-1----:R-:W-:Y:S01]  /*c470*/  FMUL.FTZ R4, R15, UR16 ;  /* 0x000000100f047c20 */ /* 0x002fe20008410000 */
[----:B------:R-:W-:Y:S02]  /*c480*/  SHF.L.U32 R36, R6, 0x10, RZ ;  /* 0x0000001006247819 */ /* 0x000fe400000006ff */
[----:B------:R-:W4:Y:S03]  /*c490*/  LDL.LU R6, [R1+0x318] ;  /* 0x0003180001067983 */ /* 0x000f260000300800 */
        /* <DEDUP_REMOVED lines=25> */
[----:B------:R0:W1:Y:S02]  /*c630*/  MUFU.RCP R16, R15 ;  /* 0x0000000f00107308 */ /* 0x0000640000001000 */
[----:B0-----:R-:W-:-:S05]  /*c640*/  SHF.L.U32 R15, R38, 0x10, RZ ;  /* 0x00000010260f7819 */ /* 0x001fca00000006ff */
[----:B------:R-:W-:-:S04]  /*c650*/  FADD.FTZ R15, R15, -UR28 ;  /* 0x8000001c0f0f7e21 */ /* 0x000fc80008010000 */
[----:B------:R-:W-:-:S05]  /*c660*/  FMUL.FTZ R7, R15, UR16 ;  /* 0x000000100f077c20 */ /* 0x000fca0008410000 */
[----:B------:R0:W-:Y:S01]  /*c670*/  STL [R1+0x190], R7 ;  /* 0x0001900701007387 */ /* 0x0001e20000100800 */
[----:B------:R-:W-:Y:S02]  /*c680*/  SHF.L.U32 R40, R40, 0x10, RZ ;  /* 0x0000001028287819 */ /* 0x000fe400000006ff */
[----:B--2---:R-:W-:Y:S02]  /*c690*/  SHF.L.U32 R20, R8, 0x10, RZ ;  /* 0x0000001008147819 */ /* 0x004fe400000006ff */
[----:B------:R-:W2:Y:S03]  /*c6a0*/  LDL.LU R8, [R1+0x324] ;  /* 0x0003240001087983 */ /* 0x000ea60000300800 */
[----:B-1----:R-:W-:Y:S01]  /*c6b0*/  FMUL.FTZ R20, R20, R16 ;  /* 0x0000001014147220 */ /* 0x002fe20000410000 */
[----:B------:R-:W-:-:S04]  /*c6c0*/  FADD.FTZ R16, -R16, 1 ;  /* 0x3f80000010107421 */ /* 0x000fc80000010100 */
[----:B------:R-:W-:Y:S01]  /*c6d0*/  FFMA.FTZ R16, R14, R16, 1 ;  /* 0x3f8000000e107423 */ /* 0x000fe20000010010 */
[----:B------:R-:W-:Y:S02]  /*c6e0*/  FFMA.FTZ R14, R3, R7, R0 ;  /* 0x00000007030e7223 */ /* 0x000fe40000010000 */
[----:B0-----:R-:W2:Y:S02]  /*c6f0*/  LDL.LU R7, [R1+0x328] ;  /* 0x0003280001077983 */ /* 0x001ea40000300800 */
        /* <DEDUP_REMOVED lines=8> */
[----:B----4-:R-:W-:-:S05]  /*c780*/  SHF.L.U32 R15, R6, 0x10, RZ ;  /* 0x00000010060f7819 */ /* 0x010fca00000006ff */
[----:B------:R-:W-:-:S04]  /*c790*/  FADD.FTZ R15, R15, -UR28 ;  /* 0x8000001c0f0f7e21 */ /* 0x000fc80008010000 */
[----:B------:R-:W-:-:S04]  /*c7a0*/  FMUL.FTZ R6, R15, UR16 ;  /* 0x000000100f067c20 */ /* 0x000fc80008410000 */
[----:B------:R-:W-:-:S04]  /*c7b0*/  FFMA.FTZ R14, R5, R6, R2 ;  /* 0x00000006050e7223 */ /* 0x000fc80000010002 */
[----:B------:R-:W-:-:S06]  /*c7c0*/  FMUL.FTZ R15, R14, -1.4426950216293334961 ;  /* 0xbfb8aa3b0e0f7820 */ /* 0x000fcc0000410000 */
[----:B------:R-:W0:Y:S01]  /*c7d0*/  MUFU.EX2 R15, R15 ;  /* 0x0000000f000f7308 */ /* 0x000e220000000800 */
[----:B------:R1:W-:Y:S04]  /*c7e0*/  STL [R1+0x18c], R6 ;  /* 0x00018c0601007387 */ /* 0x0003e80000100800 */
[----:B-1----:R-:W4:Y:S01]  /*c7f0*/  LDL.LU R6, [R1+0x330] ;  /* 0x0003300001067983 */ /* 0x002f220000300800 */
[----:B0-----:R-:W-:-:S04]  /*c800*/  FADD.FTZ R15, R15, 1 ;  /* 0x3f8000000f0f7421 */ /* 0x001fc80000010000 */
[----:B------:R3:W0:Y:S02]  /*c810*/  MUFU.RCP R17, R15 ;  /* 0x0000000f00117308 */ /* 0x0006240000001000 */
[----:B---3--:R-:W-:Y:S02]  /*c820*/  SHF.L.U32 R15, R9, 0x10, RZ ;  /* 0x00000010090f7819 */ /* 0x008fe400000006ff */
[----:B------:R-:W3:Y:S01]  /*c830*/  LDL.LU R9, [R1+0x32c] ;  /* 0x00032c0001097983 */ /* 0x000ee20000300800 */
[----:B------:R-:W-:Y:S02]  /*c840*/  FMUL.FTZ R40, R40, R16 ;  /* 0x0000001028287220 */ /* 0x000fe40000410000 */
[----:B0-----:R-:W-:Y:S01]  /*c850*/  FMUL.FTZ R15, R15, R17 ;  /* 0x000000110f0f7220 */ /* 0x001fe20000410000 */
[----:B------:R-:W-:-:S04]  /*c860*/  FADD.FTZ R17, -R17, 1 ;  /* 0x3f80000011117421 */ /* 0x000fc80000010100 */
[----:B------:R-:W-:Y:S01]  /*c870*/  FFMA.FTZ R17, R14, R17, 1 ;  /* 0x3f8000000e117423 */ /* 0x000fe20000010011 */
[----:B------:R-:W-:-:S05]  /*c880*/  SHF.L.U32 R16, R4, 0x10, RZ ;  /* 0x0000001004107819 */ /* 0x000fca00000006ff */
[----:B------:R-:W-:-:S04]  /*c890*/  FADD.FTZ R16, R16, -UR28 ;  /* 0x8000001c10107e21 */ /* 0x000fc80008010000 */
[----:B------:R-:W-:-:S04]  /*c8a0*/  FMUL.FTZ R4, R16, UR16 ;  /* 0x0000001010047c20 */ /* 0x000fc80008410000 */
        /* <DEDUP_REMOVED lines=9> */
[----:B------:R0:W1:Y:S01]  /*c940*/  MUFU.RCP R17, R16 ;  /* 0x0000001000117308 */ /* 0x0000620000001000 */
[----:B--2---:R-:W-:Y:S02]  /*c950*/  SHF.L.U32 R38, R8, 0x10, RZ ;  /* 0x0000001008267819 */ /* 0x004fe400000006ff */
[----:B------:R-:W2:Y:S01]  /*c960*/  LDL.LU R8, [R1+0x338] ;  /* 0x0003380001087983 */ /* 0x000ea20000300800 */
[----:B0-----:R-:W-:Y:S02]  /*c970*/  SHF.L.U32 R16, R7, 0x10, RZ ;  /* 0x0000001007107819 */ /* 0x001fe400000006ff */
[----:B-1----:R-:W-:-:S03]  /*c980*/  FMUL.FTZ R38, R38, R17 ;  /* 0x0000001126267220 */ /* 0x002fc60000410000 */
[----:B------:R-:W-:Y:S01]  /*c990*/  FADD.FTZ R16, R16, -UR28 ;  /* 0x8000001c10107e21 */ /* 0x000fe20008010000 */
[----:B------:R-:W-:-:S03]  /*c9a0*/  FADD.FTZ R17, -R17, 1 ;  /* 0x3f80000011117421 */ /* 0x000fc60000010100 */
[----:B------:R-:W-:Y:S01]  /*c9b0*/  FMUL.FTZ R7, R16, UR16 ;  /* 0x0000001010077c20 */ /* 0x000fe20008410000 */
[----:B------:R-:W-:-:S03]  /*c9c0*/  FFMA.FTZ R17, R14, R17, 1 ;  /* 0x3f8000000e117423 */ /* 0x000fc60000010011 */
[----:B------:R-:W-:Y:S01]  /*c9d0*/  FFMA.FTZ R14, R5, R7, R2 ;  /* 0x00000007050e7223 */ /* 0x000fe20000010002 */
[----:B------:R0:W-:Y:S04]  /*c9e0*/  STL [R1+0x160], R7 ;  /* 0x0001600701007387 */ /* 0x0001e80000100800 */
[----:B0-----:R-:W2:Y:S01]  /*c9f0*/  LDL.LU R7, [R1+0x33c] ;  /* 0x00033c0001077983 */ /* 0x001ea20000300800 */
[----:B------:R-:W-:-:S06]  /*ca00*/  FMUL.FTZ R16, R14, -1.4426950216293334961 ;  /* 0xbfb8aa3b0e107820 */ /* 0x000fcc0000410000 */
[----:B------:R-:W0:Y:S01]  /*ca10*/  MUFU.EX2 R16, R16 ;  /* 0x0000001000107308 */ /* 0x000e220000000800 */
[----:B------:R-:W-:Y:S01]  /*ca20*/  FMUL.FTZ R38, R38, R17 ;  /* 0x0000001126267220 */ /* 0x000fe20000410000 */
[----:B0-----:R-:W-:-:S04]  /*ca30*/  FADD.FTZ R16, R16, 1 ;  /* 0x3f80000010107421 */ /* 0x001fc80000010000 */
[----:B------:R-:W0:Y:S01]  /*ca40*/  MUFU.RCP R17, R16 ;  /* 0x0000001000117308 */ /* 0x000e220000001000 */
[----:B----4-:R-:W-:Y:S02]  /*ca50*/  SHF.L.U32 R35, R6, 0x10, RZ ;  /* 0x0000001006237819 */ /* 0x010fe400000006ff */
[----:B------:R-:W4:Y:S03]  /*ca60*/  LDL.LU R6, [R1+0x348] ;  /* 0x0003480001067983 */ /* 0x000f260000300800 */
[----:B0-----:R-:W-:Y:S01]  /*ca70*/  FMUL.FTZ R35, R35, R17 ;  /* 0x0000001123237220 */ /* 0x001fe20000410000 */
[----:B------:R-:W-:Y:S01]  /*ca80*/  FADD.FTZ R17, -R17, 1 ;  /* 0x3f80000011117421 */ /* 0x000fe20000010100 */
[----:B---3--:R-:W-:-:S05]  /*ca90*/  SHF.L.U32 R16, R9, 0x10, RZ ;  /* 0x0000001009107819 */ /* 0x008fca00000006ff */
[----:B------:R-:W-:-:S04]  /*caa0*/  FADD.FTZ R16, R16, -UR28 ;  /* 0x8000001c10107e21 */ /* 0x000fc80008010000 */
[----:B------:R-:W-:Y:S01]  /*cab0*/  FMUL.FTZ R9, R16, UR16 ;  /* 0x0000001010097c20 */ /* 0x000fe20008410000 */
[----:B------:R-:W-:-:S03]  /*cac0*/  FFMA.FTZ R17, R14, R17, 1 ;  /* 0x3f8000000e117423 */ /* 0x000fc60000010011 */
[----:B------:R-:W-:-:S04]  /*cad0*/  FFMA.FTZ R16, R3, R9, R0 ;  /* 0x0000000903107223 */ /* 0x000fc80000010000 */
[----:B------:R-:W-:-:S06]  /*cae0*/  FMUL.FTZ R14, R16, -1.4426950216293334961 ;  /* 0xbfb8aa3b100e7820 */ /* 0x000fcc0000410000 */
[----:B------:R-:W0:Y:S01]  /*caf0*/  MUFU.EX2 R14, R14 ;  /* 0x0000000e000e7308 */ /* 0x000e220000000800 */
[----:B------:R-:W-:Y:S01]  /*cb00*/  FMUL.FTZ R12, R18, R12 ;  /* 0x0000000c120c7220 */ /* 0x000fe20000410000 */
[----:B0-----:R-:W-:-:S04]  /*cb10*/  FADD.FTZ R14, R14, 1 ;  /* 0x3f8000000e0e7421 */ /* 0x001fc80000010000 */
[----:B------:R0:W1:Y:S02]  /*cb20*/  MUFU.RCP R18, R14 ;  /* 0x0000000e00127308 */ /* 0x0000640000001000 */
[----:B0-----:R-:W-:Y:S02]  /*cb30*/  SHF.L.U32 R14, R4, 0x10, RZ ;  /* 0x00000010040e7819 */ /* 0x001fe400000006ff */
[----:B------:R-:W3:Y:S04]  /*cb40*/  LDL.LU R4, [R1+0x350] ;  /* 0x0003500001047983 */ /* 0x000ee80000300800 */
[----:B------:R0:W-:Y:S04]  /*cb50*/  STL [R1+0x3b0], R13 ;  /* 0x0003b00d01007387 */ /* 0x0001e80000100800 */
[----:B------:R1:W-:Y:S04]  /*cb60*/  STL [R1+0x3b8], R27 ;  /* 0x0003b81b01007387 */ /* 0x0003e80000100800 */
[----:B0-----:R-:W3:Y:S04]  /*cb70*/  LDL.LU R13, [R1+0x354] ;  /* 0x00035400010d7983 */ /* 0x001ee80000300800 */
[----:B-1----:R-:W3:Y:S04]  /*cb80*/  LDL.LU R27, [R1+0x358] ;  /* 0x00035800011b7983 */ /* 0x002ee80000300800 */
[----:B------:R0:W-:Y:S04]  /*cb90*/  STL [R1+0x39c], R30 ;  /* 0x00039c1e01007387 */ /* 0x0001e80000100800 */
[----:B0-----:R-:W3:Y:S01]  /*cba0*/  LDL.LU R30, [R1+0x35c] ;  /* 0x00035c00011e7983 */ /* 0x001ee20000300800 */
[----:B------:R-:W-:-:S03]  /*cbb0*/  SHF.L.U32 R34, R11, 0x10, RZ ;  /* 0x000000100b227819 */ /* 0x000fc600000006ff */
[----:B------:R0:W-:Y:S04]  /*cbc0*/  STL [R1+0x3a0], R31 ;  /* 0x0003a01f01007387 */ /* 0x0001e80000100800 */
[----:B------:R1:W-:Y:S04]  /*cbd0*/  STL [R1+0x3a4], R32 ;  /* 0x0003a42001007387 */ /* 0x0003e80000100800 */
[----:B------:R-:W3:Y:S04]  /*cbe0*/  LDL.LU R11, [R1+0x310] ;  /* 0x00031000010b7983 */ /* 0x000ee80000300800 */
[----:B0-----:R-:W3:Y:S04]  /*cbf0*/  LDL.LU R31, [R1+0x374] ;  /* 0x00037400011f7983 */ /* 0x001ee80000300800 */
[----:B-1----:R-:W3:Y:S01]  /*cc00*/  LDL.LU R32, [R1+0x370] ;  /* 0x0003700001207983 */ /* 0x002ee20000300800 */
[----:B------:R-:W-:Y:S01]  /*cc10*/  FMUL.FTZ R35, R35, R17 ;  /* 0x0000001123237220 */ /* 0x000fe20000410000 */
[----:B------:R-:W-:Y:S01]  /*cc20*/  FMUL.FTZ R14, R14, R18 ;  /* 0x000000120e0e7220 */ /* 0x000fe20000410000 */
        /* <DEDUP_REMOVED lines=10> */
[----:B------:R0:W1:Y:S02]  /*ccd0*/  MUFU.RCP R18, R17 ;  /* 0x0000001100127308 */ /* 0x0000640000001000 */
[----:B0-----:R-:W-:-:S05]  /*cce0*/  SHF.L.U32 R17, R7, 0x10, RZ ;  /* 0x0000001007117819 */ /* 0x001fca00000006ff */
[----:B------:R-:W-:Y:S01]  /*ccf0*/  FADD.FTZ R17, R17, -UR28 ;  /* 0x8000001c11117e21 */ /* 0x000fe20008010000 */
[----:B-1----:R-:W-:Y:S01]  /*cd00*/  FMUL.FTZ R34, R34, R18 ;  /* 0x0000001222227220 */ /* 0x002fe20000410000 */
[----:B------:R-:W-:Y:S02]  /*cd10*/  FADD.FTZ R18, -R18, 1 ;  /* 0x3f80000012127421 */ /* 0x000fe40000010100 */
[----:B------:R-:W-:Y:S02]  /*cd20*/  FMUL.FTZ R7, R17, UR16 ;  /* 0x0000001011077c20 */ /* 0x000fe40008410000 */
[----:B------:R-:W-:Y:S02]  /*cd30*/  FFMA.FTZ R18, R16, R18, 1 ;  /* 0x3f80000010127423 */ /* 0x000fe40000010012 */
[----:B------:R-:W-:-:S04]  /*cd40*/  FFMA.FTZ R16, R3, R7, R0 ;  /* 0x0000000703107223 */ /* 0x000fc80000010000 */
[----:B------:R-:W-:-:S06]  /*cd50*/  FMUL.FTZ R17, R16, -1.4426950216293334961 ;  /* 0xbfb8aa3b10117820 */ /* 0x000fcc0000410000 */
[----:B------:R-:W0:Y:S01]  /*cd60*/  MUFU.EX2 R17, R17 ;  /* 0x0000001100117308 */ /* 0x000e220000000800 */
[----:B------:R-:W-:Y:S01]  /*cd70*/  FMUL.FTZ R34, R34, R18 ;  /* 0x0000001222227220 */ /* 0x000fe20000410000 */
[----:B0-----:R-:W-:-:S04]  /*cd80*/  FADD.FTZ R17, R17, 1 ;  /* 0x3f80000011117421 */ /* 0x001fc80000010000 */
[----:B------:R4:W0:Y:S01]  /*cd90*/  MUFU.RCP R18, R17 ;  /* 0x0000001100127308 */ /* 0x0008220000001000 */
[----:B------:R-:W-:Y:S01]  /*cda0*/  SHF.L.U32 R21, R23, 0x10, RZ ;  /* 0x0000001017157819 */ /* 0x000fe200000006ff */
[----:B------:R1:W-:Y:S04]  /*cdb0*/  STL [R1+0x398], R33 ;  /* 0x0003982101007387 */ /* 0x0003e80000100800 */
[----:B------:R-:W2:Y:S04]  /*cdc0*/  LDL.LU R23, [R1+0x36c] ;  /* 0x00036c0001177983 */ /* 0x000ea80000300800 */
[----:B-1----:R-:W2:Y:S01]  /*cdd0*/  LDL.LU R33, [R1+0x314] ;  /* 0x0003140001217983 */ /* 0x002ea20000300800 */
[----:B----4-:R-:W-:-:S05]  /*cde0*/  SHF.L.U32 R17, R6, 0x10, RZ ;  /* 0x0000001006117819 */ /* 0x010fca00000006ff */
[----:B------:R-:W-:Y:S01]  /*cdf0*/  FADD.FTZ R17, R17, -UR28 ;  /* 0x8000001c11117e21 */ /* 0x000fe20008010000 */
[----:B0-----:R-:W-:-:S03]  /*ce00*/  FMUL.FTZ R21, R21, R18 ;  /* 0x0000001215157220 */ /* 0x001fc60000410000 */
[----:B------:R-:W-:Y:S01]  /*ce10*/  FMUL.FTZ R6, R17, UR16 ;  /* 0x0000001011067c20 */ /* 0x000fe20008410000 */
[----:B------:R-:W-:-:S03]  /*ce20*/  FADD.FTZ R18, -R18, 1 ;  /* 0x3f80000012127421 */ /* 0x000fc60000010100 */
[----:B------:R-:W-:Y:S01]  /*ce30*/  FFMA.FTZ R17, R5, R6, R2 ;  /* 0x0000000605117223 */ /* 0x000fe20000010002 */
[----:B------:R-:W-:-:S03]  /*ce40*/  FFMA.FTZ R18, R16, R18, 1 ;  /* 0x3f80000010127423 */ /* 0x000fc60000010012 */
[----:B------:R-:W-:-:S06]  /*ce50*/  FMUL.FTZ R16, R17, -1.4426950216293334961 ;  /* 0xbfb8aa3b11107820 */ /* 0x000fcc0000410000 */
[----:B------:R-:W0:Y:S02]  /*ce60*/  MUFU.EX2 R16, R16 ;  /* 0x0000001000107308 */ /* 0x000e240000000800 */
[----:B0-----:R-:W-:-:S04]  /*ce70*/  FADD.FTZ R16, R16, 1 ;  /* 0x3f80000010107421 */ /* 0x001fc80000010000 */
[----:B------:R3:W0:Y:S01]  /*ce80*/  MUFU.RCP R19, R16 ;  /* 0x0000001000137308 */ /* 0x0006220000001000 */
[----:B------:R-:W-:Y:S01]  /*ce90*/  FMUL.FTZ R21, R21, R18 ;  /* 0x0000001215157220 */ /* 0x000fe20000410000 */
[----:B------:R-:W-:-:S05]  /*cea0*/  SHF.L.U32 R18, R53, 0x10, RZ ;  /* 0x0000001035127819 */ /* 0x000fca00000006ff */
[----:B------:R-:W-:Y:S01]  /*ceb0*/  FADD.FTZ R18, R18, -UR28 ;  /* 0x8000001c12127e21 */ /* 0x000fe20008010000 */
[----:B---3--:R-:W-:-:S03]  /*cec0*/  SHF.L.U32 R16, R4, 0x10, RZ ;  /* 0x0000001004107819 */ /* 0x008fc600000006ff */
[----:B------:R-:W-:Y:S02]  /*ced0*/  FMUL.FTZ R4, R18, UR16 ;  /* 0x0000001012047c20 */ /* 0x000fe40008410000 */
[----:B0-----:R-:W-:Y:S01]  /*cee0*/  FMUL.FTZ R16, R16, R19 ;  /* 0x0000001310107220 */ /* 0x001fe20000410000 */
[----:B------:R-:W-:-:S04]  /*cef0*/  FADD.FTZ R19, -R19, 1 ;  /* 0x3f80000013137421 */ /* 0x000fc80000010100 */
[----:B------:R-:W-:Y:S01]  /*cf00*/  FFMA.FTZ R19, R17, R19, 1 ;  /* 0x3f80000011137423 */ /* 0x000fe20000010013 */
[----:B------:R-:W-:-:S04]  /*cf10*/  FFMA.FTZ R17, R3, R4, R0 ;  /* 0x0000000403117223 */ /* 0x000fc80000010000 */
[----:B------:R-:W-:-:S06]  /*cf20*/  FMUL.FTZ R18, R17, -1.4426950216293334961 ;  /* 0xbfb8aa3b11127820 */ /* 0x000fcc0000410000 */
[----:B------:R-:W0:Y:S02]  /*cf30*/  MUFU.EX2 R18, R18 ;  /* 0x0000001200127308 */ /* 0x000e240000000800 */
[----:B0-----:R-:W-:-:S04]  /*cf40*/  FADD.FTZ R18, R18, 1 ;  /* 0x3f80000012127421 */ /* 0x001fc80000010000 */
[----:B------:R0:W1:Y:S01]  /*cf50*/  MUFU.RCP R53, R18 ;  /* 0x0000001200357308 */ /* 0x0000620000001000 */
[----:B------:R-:W-:Y:S01]  /*cf60*/  FMUL.FTZ R16, R16, R19 ;  /* 0x0000001310107220 */ /* 0x000fe20000410000 */
[----:B------:R-:W-:Y:S01]  /*cf70*/  SHF.L.U32 R19, R27, 0x10, RZ ;  /* 0x000000101b137819 */ /* 0x000fe200000006ff */
[----:B------:R-:W-:Y:S01]  /*cf80*/  STL [R1+0x3ac], R28 ;  /* 0x0003ac1c01007387 */ /* 0x000fe20000100800 */
[----:B0-----:R-:W-:-:S03]  /*cf90*/  SHF.L.U32 R18, R13, 0x10, RZ ;  /* 0x000000100d127819 */ /* 0x001fc600000006ff */
[----:B------:R-:W-:Y:S01]  /*cfa0*/  FADD.FTZ R19, R19, -UR28 ;  /* 0x8000001c13137e21 */ /* 0x000fe20008010000 */
[----:B------:R0:W-:Y:S04]  /*cfb0*/  STL [R1+0x3a8], R29 ;  /* 0x0003a81d01007387 */ /* 0x0001e80000100800 */
[----:B------:R3:W-:Y:S01]  /*cfc0*/  STL [R1+0x394], R12 ;  /* 0x0003940c01007387 */ /* 0x0007e20000100800 */
[----:B-1----:R-:W-:Y:S01]  /*cfd0*/  FMUL.FTZ R18, R18, R53 ;  /* 0x0000003512127220 */ /* 0x002fe20000410000 */
[----:B------:R-:W-:Y:S01]  /*cfe0*/  FADD.FTZ R53, -R53, 1 ;  /* 0x3f80000035357421 */ /* 0x000fe20000010100 */
[----:B------:R-:W-:Y:S01]  /*cff0*/  SHF.L.U32 R13, R30, 0x10, RZ ;  /* 0x000000101e0d7819 */ /* 0x000fe200000006ff */
[----:B0-----:R-:W4:Y:S02]  /*d000*/  LDL.LU R29, [R1+0x364] ;  /* 0x00036400011d7983 */ /* 0x001f240000300800 */
[----:B------:R-:W-:Y:S01]  /*d010*/  FFMA.FTZ R53, R17, R53, 1 ;  /* 0x3f80000011357423 */ /* 0x000fe20000010035 */
[----:B------:R-:W-:Y:S01]  /*d020*/  FMUL.FTZ R17, R19, UR16 ;  /* 0x0000001013117c20 */ /* 0x000fe20008410000 */
[----:B---3--:R-:W3:Y:S02]  /*d030*/  LDL.LU R12, [R1+0x368] ;  /* 0x00036800010c7983 */ /* 0x008ee40000300800 */
[----:B------:R-:W-:Y:S01]  /*d040*/  FMUL.FTZ R18, R18, R53 ;  /* 0x0000003512127220 */ /* 0x000fe20000410000 */
[----:B------:R-:W-:Y:S01]  /*d050*/  FFMA.FTZ R53, R5, R17, R2 ;  /* 0x0000001105357223 */ /* 0x000fe20000010002 */
[----:B------:R-:W4:Y:S03]  /*d060*/  LDL.LU R28, [R1+0x304] ;  /* 0x00030400011c7983 */ /* 0x000f260000300800 */
[----:B------:R-:W-:Y:S01]  /*d070*/  FMUL.FTZ R19, R53, -1.4426950216293334961 ;  /* 0xbfb8aa3b35137820 */ /* 0x000fe20000410000 */
[----:B------:R0:W-:Y:S04]  /*d080*/  STL [R1+0x3b4], R47 ;  /* 0x0003b42f01007387 */ /* 0x0001e80000100800 */
[----:B------:R-:W4:Y:S01]  /*d090*/  LDL.LU R27, [R1+0x2dc] ;  /* 0x0002dc00011b7983 */ /* 0x000f220000300800 */
[----:B------:R-:W1:Y:S03]  /*d0a0*/  MUFU.EX2 R19, R19 ;  /* 0x0000001300137308 */ /* 0x000e660000000800 */
[----:B------:R-:W4:Y:S04]  /*d0b0*/  LDL.LU R30, [R1+0x2d8] ;  /* 0x0002d800011e7983 */ /* 0x000f280000300800 */
[----:B0-----:R-:W3:Y:S01]  /*d0c0*/  LDL.LU R47, [R1+0x300] ;  /* 0x00030000012f7983 */ /* 0x001ee20000300800 */
[----:B-1----:R-:W-:-:S06]  /*d0d0*/  FADD.FTZ R19, R19, 1 ;  /* 0x3f80000013137421 */ /* 0x002fcc0000010000 */
[----:B------:R-:W0:Y:S02]  /*d0e0*/  MUFU.RCP R19, R19 ;  /* 0x0000001300137308 */ /* 0x000e240000001000 */
[----:B0-----:R-:W-:Y:S01]  /*d0f0*/  FMUL.FTZ R13, R13, R19 ;  /* 0x000000130d0d7220 */ /* 0x001fe20000410000 */
[----:B------:R-:W-:-:S04]  /*d100*/  FADD.FTZ R19, -R19, 1 ;  /* 0x3f80000013137421 */ /* 0x000fc80000010100 */
[----:B------:R-:W-:Y:S01]  /*d110*/  FFMA.FTZ R19, R53, R19, 1 ;  /* 0x3f80000035137423 */ /* 0x000fe20000010013 */
[----:B------:R-:W-:-:S03]  /*d120*/  FMUL.FTZ R53, R3, R10 ;  /* 0x0000000a03357220 */ /* 0x000fc60000410000 */
[----:B------:R-:W-:Y:S01]  /*d130*/  FMUL.FTZ R19, R13, R19 ;  /* 0x000000130d137220 */ /* 0x000fe20000410000 */
[----:B------:R-:W-:Y:S01]  /*d140*/  FADD.FTZ R13, R31, R10 ;  /* 0x0000000a1f0d7221 */ /* 0x000fe20000010000 */
[----:B------:R-:W-:Y:S02]  /*d150*/  FFMA.FTZ R31, R11, R10, R32 ;  /* 0x0000000a0b1f7223 */ /* 0x000fe40000010020 */
[----:B------:R-:W4:Y:S04]  /*d160*/  LDL.LU R10, [R1+0x360] ;  /* 0x00036000010a7983 */ /* 0x000f280000300800 */
[----:B------:R-:W3:Y:S01]  /*d170*/  LDL.LU R32, [R1+0x2c0] ;  /* 0x0002c00001207983 */ /* 0x000ee20000300800 */
[----:B--2---:R-:W-:-:S03]  /*d180*/  FADD.FTZ R33, R33, R23 ;  /* 0x0000001721217221 */ /* 0x004fc60000010000 */
[----:B------:R-:W2:Y:S01]  /*d190*/  LDL.LU R23, [R1+0x3c0] ;  /* 0x0003c00001177983 */ /* 0x000ea20000300800 */
[----:B----4-:R-:W-:-:S03]  /*d1a0*/  FFMA.FTZ R10, R11, R53, R10 ;  /* 0x000000350b0a7223 */ /* 0x010fc6000001000a */
[----:B------:R-:W4:Y:S01]  /*d1b0*/  LDL.LU R11, [R1+0x3bc] ;  /* 0x0003bc00010b7983 */ /* 0x000f220000300800 */
[----:B------:R-:W-:Y:S01]  /*d1c0*/  FADD.FTZ R53, R33, R53 ;  /* 0x0000003521357221 */ /* 0x000fe20000010000 */
[----:B------:R-:W-:Y:S01]  /*d1d0*/  FADD.FTZ R13, R13, R25 ;  /* 0x000000190d0d7221 */ /* 0x000fe20000010000 */
[-C--:B---3--:R-:W-:Y:S01]  /*d1e0*/  FFMA.FTZ R33, R47, R25.reuse, R31 ;  /* 0x000000192f217223 */ /* 0x088fe2000001001f */
[----:B------:R-:W-:Y:S01]  /*d1f0*/  FMUL.FTZ R25, R3, R25 ;  /* 0x0000001903197220 */ /* 0x000fe20000410000 */
[----:B------:R-:W3:Y:S01]  /*d200*/  LDL.LU R31, [R1+0x138] ;  /* 0x00013800011f7983 */ /* 0x000ee20000300800 */
[----:B--2---:R-:W-:Y:S01]  /*d210*/  FADD.FTZ R12, R12, R23 ;  /* 0x000000170c0c7221 */ /* 0x004fe20000010000 */
[-C--:B------:R-:W-:Y:S01]  /*d220*/  FFMA.FTZ R29, R28, R23.reuse, R29 ;  /* 0x000000171c1d7223 */ /* 0x080fe2000001001d */
[----:B------:R-:W-:-:S04]  /*d230*/  FMUL.FTZ R23, R5, R23 ;  /* 0x0000001705177220 */ /* 0x000fc80000410000 */
[----:B------:R-:W-:Y:S01]  /*d240*/  FFMA.FTZ R10, R28, R23, R10 ;  /* 0x000000171c0a7223 */ /* 0x000fe2000001000a */
[----:B------:R-:W-:Y:S01]  /*d250*/  FADD.FTZ R53, R23, R53 ;  /* 0x0000003517357221 */ /* 0x000fe20000010000 */
[----:B------:R-:W2:Y:S02]  /*d260*/  LDL.LU R28, [R1+0x134] ;  /* 0x00013400011c7983 */ /* 0x000ea40000300800 */
[----:B------:R-:W-:Y:S01]  /*d270*/  FFMA.FTZ R10, R47, R25, R10 ;  /* 0x000000192f0a7223 */ /* 0x000fe2000001000a */
[----:B------:R-:W-:Y:S01]  /*d280*/  FADD.FTZ R23, R53, R25 ;  /* 0x0000001935177221 */ /* 0x000fe20000010000 */
[----:B------:R-:W-:Y:S01]  /*d290*/  FMUL.FTZ R25, R3, R24 ;  /* 0x0000001803197220 */ /* 0x000fe20000410000 */
[----:B----4-:R-:W-:Y:S01]  /*d2a0*/  FADD.FTZ R12, R12, R11 ;  /* 0x0000000b0c0c7221 */ /* 0x010fe20000010000 */
[-C--:B------:R-:W-:Y:S01]  /*d2b0*/  FFMA.FTZ R47, R27, R11.reuse, R29 ;  /* 0x0000000b1b2f7223 */ /* 0x080fe2000001001d */
[----:B------:R-:W-:Y:S01]  /*d2c0*/  FMUL.FTZ R11, R5, R11 ;  /* 0x0000000b050b7220 */ /* 0x000fe20000410000 */
[----:B------:R-:W-:Y:S01]  /*d2d0*/  FADD.FTZ R13, R13, R24 ;  /* 0x000000180d0d7221 */ /* 0x000fe20000010000 */
[----:B------:R-:W4:Y:S02]  /*d2e0*/  LDL.LU R29, [R1+0x12c] ;  /* 0x00012c00011d7983 */ /* 0x000f240000300800 */
[----:B------:R-:W-:Y:S01]  /*d2f0*/  FFMA.FTZ R53, R27, R11, R10 ;  /* 0x0000000b1b357223 */ /* 0x000fe2000001000a */
[----:B------:R-:W-:Y:S01]  /*d300*/  FADD.FTZ R23, R11, R23 ;  /* 0x000000170b177221 */ /* 0x000fe20000010000 */
[----:B------:R-:W-:Y:S01]  /*d310*/  FMUL.FTZ R11, R5, R26 ;  /* 0x0000001a050b7220 */ /* 0x000fe20000410000 */
[----:B------:R-:W3:Y:S01]  /*d320*/  LDL.LU R27, [R1+0x3b8] ;  /* 0x0003b800011b7983 */ /* 0x000ee20000300800 */
[----:B------:R-:W-:Y:S01]  /*d330*/  FFMA.FTZ R53, R30, R25, R53 ;  /* 0x000000191e357223 */ /* 0x000fe20000010035 */
[----:B------:R-:W-:-:S03]  /*d340*/  FADD.FTZ R23, R23, R25 ;  /* 0x0000001917177221 */ /* 0x000fc60000010000 */
[----:B------:R-:W-:Y:S01]  /*d350*/  FFMA.FTZ R53, R32, R11, R53 ;  /* 0x0000000b20357223 */ /* 0x000fe20000010035 */
[----:B------:R-:W-:Y:S02]  /*d360*/  FADD.FTZ R23, R11, R23 ;  /* 0x000000170b177221 */ /* 0x000fe40000010000 */
[----:B------:R-:W2:Y:S01]  /*d370*/  LDL.LU R11, [R1+0x2ac] ;  /* 0x0002ac00010b7983 */ /* 0x000ea20000300800 */
[----:B---3--:R-:W-:-:S04]  /*d380*/  FMUL.FTZ R25, R3, R27 ;  /* 0x0000001b03197220 */ /* 0x008fc80000410000 */
[----:B------:R-:W-:Y:S01]  /*d390*/  FADD.FTZ R23, R23, R25 ;  /* 0x0000001917177221 */ /* 0x000fe20000010000 */
[C---:B--2---:R-:W-:Y:S02]  /*d3a0*/  FFMA.FTZ R53, R11.reuse, R25, R53 ;  /* 0x000000190b357223 */ /* 0x044fe40000010035 */
[----:B------:R-:W2:Y:S01]  /*d3b0*/  LDL.LU R25, [R1+0x2a8] ;  /* 0x0002a80001197983 */ /* 0x000ea20000300800 */
[----:B------:R-:W-:Y:S01]  /*d3c0*/  FFMA.FTZ R10, R30, R24, R33 ;  /* 0x000000181e0a7223 */ /* 0x000fe20000010021 */
[----:B------:R-:W-:Y:S02]  /*d3d0*/  FFMA.FTZ R24, R32, R26, R47 ;  /* 0x0000001a20187223 */ /* 0x000fe4000001002f */
[----:B------:R-:W3:Y:S01]  /*d3e0*/  LDL.LU R33, [R1+0x130] ;  /* 0x0001300001217983 */ /* 0x000ee20000300800 */
[----:B------:R-:W-:Y:S01]  /*d3f0*/  FFMA.FTZ R10, R11, R27, R10 ;  /* 0x0000001b0b0a7223 */ /* 0x000fe2000001000a */
[----:B------:R-:W-:Y:S01]  /*d400*/  FMUL.FTZ R11, R5, R28 ;  /* 0x0000001c050b7220 */ /* 0x000fe20000410000 */
[----:B------:R-:W-:Y:S01]  /*d410*/  FADD.FTZ R26, R12, R26 ;  /* 0x0000001a0c1a7221 */ /* 0x000fe20000010000 */
[----:B------:R-:W3:Y:S02]  /*d420*/  LDL.LU R30, [R1+0x278] ;  /* 0x00027800011e7983 */ /* 0x000ee40000300800 */
[----:B------:R-:W-:-:S02]  /*d430*/  FADD.FTZ R23, R11, R23 ;  /* 0x000000170b177221 */ /* 0x000fc40000010000 */
[----:B------:R-:W3:Y:S04]  /*d440*/  LDL.LU R32, [R1+0x16c] ;  /* 0x00016c0001207983 */ /* 0x000ee80000300800 */
[----:B------:R-:W3:Y:S01]  /*d450*/  LDL.LU R47, [R1+0x3b4] ;  /* 0x0003b400012f7983 */ /* 0x000ee20000300800 */
[C---:B--2---:R-:W-:Y:S01]  /*d460*/  FFMA.FTZ R53, R25.reuse, R11, R53 ;  /* 0x0000000b19357223 */ /* 0x044fe20000010035 */
[----:B------:R-:W-:Y:S02]  /*d470*/  FFMA.FTZ R24, R25, R28, R24 ;  /* 0x0000001c19187223 */ /* 0x000fe40000010018 */
[----:B------:R-:W2:Y:S01]  /*d480*/  LDL.LU R11, [R1+0x298] ;  /* 0x00029800010b7983 */ /* 0x000ea20000300800 */
[----:B------:R-:W-:Y:S01]  /*d490*/  FMUL.FTZ R25, R3, R31 ;  /* 0x0000001f03197220 */ /* 0x000fe20000410000 */
[----:B------:R-:W-:-:S02]  /*d4a0*/  FADD.FTZ R26, R26, R28 ;  /* 0x0000001c1a1a7221 */ /* 0x000fc40000010000 */
[----:B------:R-:W3:Y:S01]  /*d4b0*/  LDL.LU R28, [R1+0x3ac] ;  /* 0x0003ac00011c7983 */ /* 0x000ee20000300800 */
[----:B------:R-:W-:-:S03]  /*d4c0*/  FADD.FTZ R23, R23, R25 ;  /* 0x0000001917177221 */ /* 0x000fc60000010000 */
[----:B------:R-:W3:Y:S01]  /*d4d0*/  LDL.LU R12, [R1+0x264] ;  /* 0x00026400010c7983 */ /* 0x000ee20000300800 */
[----:B--2---:R-:W-:-:S03]  /*d4e0*/  FFMA.FTZ R53, R11, R25, R53 ;  /* 0x000000190b357223 */ /* 0x004fc60000010035 */
[----:B------:R-:W2:Y:S01]  /*d4f0*/  LDL.LU R25, [R1+0x27c] ;  /* 0x00027c0001197983 */ /* 0x000ea20000300800 */
[----:B------:R-:W-:Y:S01]  /*d500*/  FFMA.FTZ R10, R11, R31, R10 ;  /* 0x0000001f0b0a7223 */ /* 0x000fe2000001000a */
[----:B----4-:R-:W-:-:S04]  /*d510*/  FMUL.FTZ R11, R5, R29 ;  /* 0x0000001d050b7220 */ /* 0x010fc80000410000 */
[----:B------:R-:W-:Y:S01]  /*d520*/  FADD.FTZ R23, R11, R23 ;  /* 0x000000170b177221 */ /* 0x000fe20000010000 */
[C---:B--2---:R-:W-:Y:S01]  /*d530*/  FFMA.FTZ R24, R25.reuse, R29, R24 ;  /* 0x0000001d19187223 */ /* 0x044fe20000010018 */
[----:B------:R-:W-:Y:S01]  /*d540*/  FFMA.FTZ R53, R25, R11, R53 ;  /* 0x0000000b19357223 */ /* 0x000fe20000010035 */
[----:B---3--:R-:W-:Y:S01]  /*d550*/  FMUL.FTZ R25, R3, R28 ;  /* 0x0000001c03197220 */ /* 0x008fe20000410000 */
[----:B------:R-:W-:-:S03]  /*d560*/  FMUL.FTZ R11, R5, R33 ;  /* 0x00000021050b7220 */ /* 0x000fc60000410000 */
[----:B------:R-:W-:Y:S01]  /*d570*/  FFMA.FTZ R53, R30, R25, R53 ;  /* 0x000000191e357223 */ /* 0x000fe20000010035 */
[----:B------:R-:W-:-:S03]  /*d580*/  FADD.FTZ R23, R23, R25 ;  /* 0x0000001917177221 */ /* 0x000fc60000010000 */
[----:B------:R-:W-:Y:S01]  /*d590*/  FFMA.FTZ R53, R12, R11, R53 ;  /* 0x0000000b0c357223 */ /* 0x000fe20000010035 */
[----:B------:R-:W-:Y:S02]  /*d5a0*/  FADD.FTZ R23, R11, R23 ;  /* 0x000000170b177221 */ /* 0x000fe40000010000 */
[----:B------:R-:W2:Y:S01]  /*d5b0*/  LDL.LU R11, [R1+0x260] ;  /* 0x00026000010b7983 */ /* 0x000ea20000300800 */
[----:B------:R-:W-:Y:S01]  /*d5c0*/  FADD.FTZ R26, R26, R29 ;  /* 0x0000001d1a1a7221 */ /* 0x000fe20000010000 */
[----:B------:R-:W-:Y:S02]  /*d5d0*/  FMUL.FTZ R25, R3, R32 ;  /* 0x0000002003197220 */ /* 0x000fe40000410000 */
[----:B------:R-:W3:Y:S02]  /*d5e0*/  LDL.LU R29, [R1+0x3a8] ;  /* 0x0003a800011d7983 */ /* 0x000ee40000300800 */
[----:B------:R-:W-:Y:S01]  /*d5f0*/  FADD.FTZ R23, R23, R25 ;  /* 0x0000001917177221 */ /* 0x000fe20000010000 */
[----:B------:R-:W-:Y:S01]  /*d600*/  FADD.FTZ R27, R13, R27 ;  /* 0x0000001b0d1b7221 */ /* 0x000fe20000010000 */
[----:B------:R-:W-:Y:S01]  /*d610*/  FFMA.FTZ R10, R30, R28, R10 ;  /* 0x0000001c1e0a7223 */ /* 0x000fe2000001000a */
[----:B------:R-:W-:Y:S01]  /*d620*/  FFMA.FTZ R24, R12, R33, R24 ;  /* 0x000000210c187223 */ /* 0x000fe20000010018 */
[----:B------:R-:W4:Y:S01]  /*d630*/  LDL.LU R30, [R1+0x164] ;  /* 0x00016400011e7983 */ /* 0x000f220000300800 */
[----:B--2---:R-:W-:Y:S01]  /*d640*/  FFMA.FTZ R53, R11, R25, R53 ;  /* 0x000000190b357223 */ /* 0x004fe20000010035 */
[----:B------:R-:W-:-:S02]  /*d650*/  FADD.FTZ R27, R27, R31 ;  /* 0x0000001f1b1b7221 */ /* 0x000fc40000010000 */
[----:B------:R-:W2:Y:S01]  /*d660*/  LDL.LU R25, [R1+0x254] ;  /* 0x0002540001197983 */ /* 0x000ea20000300800 */
[----:B------:R-:W-:Y:S01]  /*d670*/  FFMA.FTZ R10, R11, R32, R10 ;  /* 0x000000200b0a7223 */ /* 0x000fe2000001000a */
[----:B---3--:R-:W-:Y:S01]  /*d680*/  FMUL.FTZ R11, R5, R29 ;  /* 0x0000001d050b7220 */ /* 0x008fe20000410000 */
[----:B------:R-:W-:Y:S01]  /*d690*/  FADD.FTZ R27, R27, R28 ;  /* 0x0000001c1b1b7221 */ /* 0x000fe20000010000 */
[----:B------:R-:W3:Y:S04]  /*d6a0*/  LDL.LU R31, [R1+0x174] ;  /* 0x00017400011f7983 */ /* 0x000ee80000300800 */
[----:B------:R-:W4:Y:S01]  /*d6b0*/  LDL.LU R28, [R1+0x170] ;  /* 0x00017000011c7983 */ /* 0x000f220000300800 */
[----:B------:R-:W-:Y:S01]  /*d6c0*/  FADD.FTZ R23, R11, R23 ;  /* 0x000000170b177221 */ /* 0x000fe20000010000 */
[----:B------:R-:W-:-:S02]  /*d6d0*/  FADD.FTZ R26, R26, R33 ;  /* 0x000000211a1a7221 */ /* 0x000fc40000010000 */
[----:B------:R-:W3:Y:S04]  /*d6e0*/  LDL.LU R12, [R1+0x168] ;  /* 0x00016800010c7983 */ /* 0x000ee80000300800 */
[----:B------:R-:W3:Y:S01]  /*d6f0*/  LDL.LU R13, [R1+0x3b0] ;  /* 0x0003b000010d7983 */ /* 0x000ee20000300800 */
[C---:B--2---:R-:W-:Y:S01]  /*d700*/  FFMA.FTZ R53, R25.reuse, R11, R53 ;  /* 0x0000000b19357223 */ /* 0x044fe20000010035 */
[----:B------:R-:W-:Y:S02]  /*d710*/  FFMA.FTZ R24, R25, R29, R24 ;  /* 0x0000001d19187223 */ /* 0x000fe40000010018 */
[----:B------:R-:W2:Y:S01]  /*d720*/  LDL.LU R11, [R1+0x250] ;  /* 0x00025000010b7983 */ /* 0x000ea20000300800 */
[----:B------:R-:W-:-:S03]  /*d730*/  FADD.FTZ R27, R27, R32 ;  /* 0x000000201b1b7221 */ /* 0x000fc60000010000 */
[----:B------:R-:W3:Y:S01]  /*d740*/  LDL.LU R32, [R1+0x3a4] ;  /* 0x0003a40001207983 */ /* 0x000ee20000300800 */
[----:B----4-:R-:W-:-:S03]  /*d750*/  FMUL.FTZ R25, R3, R28 ;  /* 0x0000001c03197220 */ /* 0x010fc60000410000 */
[----:B------:R-:W4:Y:S01]  /*d760*/  LDL.LU R33, [R1+0x238] ;  /* 0x0002380001217983 */ /* 0x000f220000300800 */
[----:B------:R-:W-:Y:S01]  /*d770*/  FADD.FTZ R23, R23, R25 ;  /* 0x0000001917177221 */ /* 0x000fe20000010000 */
[C---:B--2---:R-:W-:Y:S02]  /*d780*/  FFMA.FTZ R53, R11.reuse, R25, R53 ;  /* 0x000000190b357223 */ /* 0x044fe40000010035 */
[----:B------:R-:W2:Y:S01]  /*d790*/  LDL.LU R25, [R1+0x248] ;  /* 0x0002480001197983 */ /* 0x000ea20000300800 */
[----:B------:R-:W-:Y:S01]  /*d7a0*/  FFMA.FTZ R10, R11, R28, R10 ;  /* 0x0000001c0b0a7223 */ /* 0x000fe2000001000a */
[----:B---3--:R-:W-:-:S04]  /*d7b0*/  FMUL.FTZ R11, R5, R31 ;  /* 0x0000001f050b7220 */ /* 0x008fc80000410000 */
[----:B------:R-:W-:Y:S01]  /*d7c0*/  FADD.FTZ R23, R11, R23 ;  /* 0x000000170b177221 */ /* 0x000fe20000010000 */
[C---:B--2---:R-:W-:Y:S02]  /*d7d0*/  FFMA.FTZ R53, R25.reuse, R11, R53 ;  /* 0x0000000b19357223 */ /* 0x044fe40000010035 */
[----:B------:R-:W2:Y:S01]  /*d7e0*/  LDL.LU R11, [R1+0x23c] ;  /* 0x00023c00010b7983 */ /* 0x000ea20000300800 */
[----:B------:R-:W-:Y:S01]  /*d7f0*/  FFMA.FTZ R24, R25, R31, R24 ;  /* 0x0000001f19187223 */ /* 0x000fe20000010018 */
[----:B------:R-:W-:-:S04]  /*d800*/  FMUL.FTZ R25, R3, R32 ;  /* 0x0000002003197220 */ /* 0x000fc80000410000 */
[----:B------:R-:W-:Y:S01]  /*d810*/  FADD.FTZ R23, R23, R25 ;  /* 0x0000001917177221 */ /* 0x000fe20000010000 */
[C---:B--2---:R-:W-:Y:S01]  /*d820*/  FFMA.FTZ R10, R11.reuse, R32, R10 ;  /* 0x000000200b0a7223 */ /* 0x044fe2000001000a */
[----:B------:R-:W-:Y:S01]  /*d830*/  FFMA.FTZ R53, R11, R25, R53 ;  /* 0x000000190b357223 */ /* 0x000fe20000010035 */
[----:B------:R-:W-:-:S04]  /*d840*/  FMUL.FTZ R11, R5, R30 ;  /* 0x0000001e050b7220 */ /* 0x000fc80000410000 */
[----:B----4-:R-:W-:Y:S01]  /*d850*/  FFMA.FTZ R53, R33, R11, R53 ;  /* 0x0000000b21357223 */ /* 0x010fe20000010035 */
[----:B------:R-:W-:Y:S02]  /*d860*/  FADD.FTZ R23, R11, R23 ;  /* 0x000000170b177221 */ /* 0x000fe40000010000 */
[----:B------:R-:W2:Y:S01]  /*d870*/  LDL.LU R11, [R1+0x230] ;  /* 0x00023000010b7983 */ /* 0x000ea20000300800 */
[----:B------:R-:W-:Y:S01]  /*d880*/  FADD.FTZ R26, R26, R29 ;  /* 0x0000001d1a1a7221 */ /* 0x000fe20000010000 */
[----:B------:R-:W-:Y:S01]  /*d890*/  FMUL.FTZ R25, R3, R12 ;  /* 0x0000000c03197220 */ /* 0x000fe20000410000 */
[----:B------:R-:W-:Y:S01]  /*d8a0*/  FFMA.FTZ R24, R33, R30, R24 ;  /* 0x0000001e21187223 */ /* 0x000fe20000010018 */
[----:B------:R-:W3:Y:S01]  /*d8b0*/  LDL.LU R29, [R1+0x15c] ;  /* 0x00015c00011d7983 */ /* 0x000ee20000300800 */
[----:B------:R-:W-:Y:S01]  /*d8c0*/  FADD.FTZ R26, R26, R31 ;  /* 0x0000001f1a1a7221 */ /* 0x000fe20000010000 */
[----:B------:R-:W-:Y:S01]  /*d8d0*/  FADD.FTZ R23, R23, R25 ;  /* 0x0000001917177221 */ /* 0x000fe20000010000 */
[----:B------:R-:W-:Y:S01]  /*d8e0*/  FADD.FTZ R27, R27, R28 ;  /* 0x0000001c1b1b7221 */ /* 0x000fe20000010000 */
[----:B------:R-:W4:Y:S01]  /*d8f0*/  LDL.LU R31, [R1+0x3a0] ;  /* 0x0003a000011f7983 */ /* 0x000f220000300800 */
[----:B------:R-:W-:-:S03]  /*d900*/  FADD.FTZ R26, R26, R30 ;  /* 0x0000001e1a1a7221 */ /* 0x000fc60000010000 */
[----:B------:R-:W3:Y:S01]  /*d910*/  LDL.LU R30, [R1+0x39c] ;  /* 0x00039c00011e7983 */ /* 0x000ee20000300800 */
[----:B------:R-:W-:-:S03]  /*d920*/  FADD.FTZ R27, R27, R32 ;  /* 0x000000201b1b7221 */ /* 0x000fc60000010000 */
[----:B------:R-:W4:Y:S04]  /*d930*/  LDL.LU R32, [R1+0x21c] ;  /* 0x00021c0001207983 */ /* 0x000f280000300800 */
[----:B------:R-:W4:Y:S04]  /*d940*/  LDL.LU R28, [R1+0x154] ;  /* 0x00015400011c7983 */ /* 0x000f280000300800 */
[----:B------:R-:W4:Y:S01]  /*d950*/  LDL.LU R33, [R1+0x158] ;  /* 0x0001580001217983 */ /* 0x000f220000300800 */
[----:B--2---:R-:W-:-:S03]  /*d960*/  FFMA.FTZ R53, R11, R25, R53 ;  /* 0x000000190b357223 */ /* 0x004fc60000010035 */
[----:B------:R-:W2:Y:S01]  /*d970*/  LDL.LU R25, [R1+0x22c] ;  /* 0x00022c0001197983 */ /* 0x000ea20000300800 */
[----:B------:R-:W-:Y:S01]  /*d980*/  FFMA.FTZ R10, R11, R12, R10 ;  /* 0x0000000c0b0a7223 */ /* 0x000fe2000001000a */
[----:B---3--:R-:W-:-:S04]  /*d990*/  FMUL.FTZ R11, R5, R30 ;  /* 0x0000001e050b7220 */ /* 0x008fc80000410000 */
[----:B------:R-:W-:Y:S01]  /*d9a0*/  FADD.FTZ R23, R11, R23 ;  /* 0x000000170b177221 */ /* 0x000fe20000010000 */
[C---:B--2---:R-:W-:Y:S01]  /*d9b0*/  FFMA.FTZ R24, R25.reuse, R30, R24 ;  /* 0x0000001e19187223 */ /* 0x044fe20000010018 */
[----:B------:R-:W-:Y:S01]  /*d9c0*/  FFMA.FTZ R53, R25, R11, R53 ;  /* 0x0000000b19357223 */ /* 0x000fe20000010035 */
[----:B------:R-:W-:-:S04]  /*d9d0*/  FMUL.FTZ R25, R3, R29 ;  /* 0x0000001d03197220 */ /* 0x000fc80000410000 */
[----:B----4-:R-:W-:Y:S01]  /*d9e0*/  FFMA.FTZ R53, R32, R25, R53 ;  /* 0x0000001920357223 */ /* 0x010fe20000010035 */
[----:B------:R-:W-:Y:S02]  /*d9f0*/  FADD.FTZ R23, R23, R25 ;  /* 0x0000001917177221 */ /* 0x000fe40000010000 */
        /* <DEDUP_REMOVED lines=8> */
[----:B------:R-:W-:Y:S01]  /*da80*/  FADD.FTZ R27, R27, R12 ;  /* 0x0000000c1b1b7221 */ /* 0x000fe20000010000 */
[----:B------:R-:W-:Y:S01]  /*da90*/  FFMA.FTZ R10, R32, R29, R10 ;  /* 0x0000001d200a7223 */ /* 0x000fe2000001000a */
[----:B------:R-:W-:Y:S01]  /*daa0*/  FADD.FTZ R26, R26, R30 ;  /* 0x0000001e1a1a7221 */ /* 0x000fe20000010000 */
[----:B------:R-:W3:Y:S01]  /*dab0*/  LDL.LU R12, [R1+0x150] ;  /* 0x00015000010c7983 */ /* 0x000ee20000300800 */
[----:B--2---:R-:W-:Y:S01]  /*dac0*/  FFMA.FTZ R53, R11, R25, R53 ;  /* 0x000000190b357223 */ /* 0x004fe20000010035 */
[----:B------:R-:W-:Y:S02]  /*dad0*/  FADD.FTZ R27, R27, R29 ;  /* 0x0000001d1b1b7221 */ /* 0x000fe40000010000 */
[----:B------:R-:W2:Y:S01]  /*dae0*/  LDL.LU R25, [R1+0x208] ;  /* 0x0002080001197983 */ /* 0x000ea20000300800 */
[----:B------:R-:W-:Y:S01]  /*daf0*/  FFMA.FTZ R10, R11, R31, R10 ;  /* 0x0000001f0b0a7223 */ /* 0x000fe2000001000a */
[----:B------:R-:W-:Y:S01]  /*db00*/  FMUL.FTZ R11, R5, R33 ;  /* 0x00000021050b7220 */ /* 0x000fe20000410000 */
[----:B------:R-:W-:Y:S01]  /*db10*/  FADD.FTZ R27, R27, R31 ;  /* 0x0000001f1b1b7221 */ /* 0x000fe20000010000 */
[----:B------:R-:W-:Y:S01]  /*db20*/  FADD.FTZ R26, R26, R28 ;  /* 0x0000001c1a1a7221 */ /* 0x000fe20000010000 */
[----:B------:R-:W4:Y:S01]  /*db30*/  LDL.LU R31, [R1+0x14c] ;  /* 0x00014c00011f7983 */ /* 0x000f220000300800 */
[----:B------:R-:W-:-:S02]  /*db40*/  FADD.FTZ R23, R11, R23 ;  /* 0x000000170b177221 */ /* 0x000fc40000010000 */
[----:B------:R-:W-:Y:S01]  /*db50*/  FADD.FTZ R26, R26, R33 ;  /* 0x000000211a1a7221 */ /* 0x000fe20000010000 */
[----:B------:R-:W3:Y:S04]  /*db60*/  LDL.LU R30, [R1+0x1f4] ;  /* 0x0001f400011e7983 */ /* 0x000ee80000300800 */
[----:B------:R-:W3:Y:S04]  /*db70*/  LDL.LU R32, [R1+0x1a4] ;  /* 0x0001a40001207983 */ /* 0x000ee80000300800 */
[----:B------:R-:W3:Y:S04]  /*db80*/  LDL.LU R29, [R1+0x178] ;  /* 0x00017800011d7983 */ /* 0x000ee80000300800 */
[----:B------:R-:W3:Y:S01]  /*db90*/  LDL.LU R28, [R1+0x17c] ;  /* 0x00017c00011c7983 */ /* 0x000ee20000300800 */
[----:B--2---:R-:W-:-:S03]  /*dba0*/  FFMA.FTZ R53, R25, R11, R53 ;  /* 0x0000000b19357223 */ /* 0x004fc60000010035 */
[----:B------:R-:W2:Y:S01]  /*dbb0*/  LDL.LU R11, [R1+0x1f8] ;  /* 0x0001f800010b7983 */ /* 0x000ea20000300800 */
[----:B------:R-:W-:-:S03]  /*dbc0*/  FFMA.FTZ R24, R25, R33, R24 ;  /* 0x0000002119187223 */ /* 0x000fc60000010018 */
[----:B------:R-:W3:Y:S01]  /*dbd0*/  LDL.LU R33, [R1+0x398] ;  /* 0x0003980001217983 */ /* 0x000ee20000300800 */
        /* <DEDUP_REMOVED lines=31> */
[-C--:B----4-:R-:W-:Y:S01]  /*ddd0*/  FMUL.FTZ R11, R5, R33.reuse ;  /* 0x00000021050b7220 */ /* 0x090fe20000410000 */
[----:B------:R-:W-:Y:S01]  /*dde0*/  FADD.FTZ R27, R27, R28 ;  /* 0x0000001c1b1b7221 */ /* 0x000fe20000010000 */
[----:B------:R-:W-:Y:S01]  /*ddf0*/  FADD.FTZ R26, R26, R29 ;  /* 0x0000001d1a1a7221 */ /* 0x000fe20000010000 */
[----:B------:R-:W4:Y:S01]  /*de00*/  LDL.LU R28, [R1+0x1ec] ;  /* 0x0001ec00011c7983 */ /* 0x000f220000300800 */
[-C--:B---3--:R-:W-:Y:S01]  /*de10*/  FFMA.FTZ R10, R31, R12.reuse, R10 ;  /* 0x0000000c1f0a7223 */ /* 0x088fe2000001000a */
        /* <DEDUP_REMOVED lines=15> */
[----:B------:R-:W-:Y:S02]  /*df10*/  FADD.FTZ R23, R11, R23 ;  /* 0x000000170b177221 */ /* 0x000fe40000010000 */
[----:B----4-:R-:W-:Y:S01]  /*df20*/  FFMA.FTZ R10, R28, R52, R10 ;  /* 0x000000341c0a7223 */ /* 0x010fe2000001000a */
[C---:B--2---:R-:W-:Y:S01]  /*df30*/  FFMA.FTZ R24, R12.reuse, R30, R24 ;  /* 0x0000001e0c187223 */ /* 0x044fe20000010018 */
[----:B------:R-:W-:Y:S01]  /*df40*/  FFMA.FTZ R53, R12, R11, R53 ;  /* 0x0000000b0c357223 */ /* 0x000fe20000010035 */
[----:B------:R-:W-:Y:S01]  /*df50*/  FMUL.FTZ R12, R3, R13 ;  /* 0x0000000d030c7220 */ /* 0x000fe20000410000 */
[----:B------:R-:W2:Y:S01]  /*df60*/  LDL.LU R30, [R1+0x1dc] ;  /* 0x0001dc00011e7983 */ /* 0x000ea20000300800 */
[-C--:B------:R-:W-:Y:S02]  /*df70*/  FMUL.FTZ R11, R5, R47.reuse ;  /* 0x0000002f050b7220 */ /* 0x080fe40000410000 */
[----:B------:R-:W-:Y:S02]  /*df80*/  FFMA.FTZ R53, R32, R12, R53 ;  /* 0x0000000c20357223 */ /* 0x000fe40000010035 */
[----:B------:R-:W4:Y:S01]  /*df90*/  LDL.LU R32, [R1+0x1d8] ;  /* 0x0001d80001207983 */ /* 0x000f220000300800 */
[----:B------:R-:W-:Y:S01]  /*dfa0*/  FADD.FTZ R23, R23, R12 ;  /* 0x0000000c17177221 */ /* 0x000fe20000010000 */
[C---:B---3--:R-:W-:Y:S01]  /*dfb0*/  FFMA.FTZ R24, R29.reuse, R47, R24 ;  /* 0x0000002f1d187223 */ /* 0x048fe20000010018 */
[----:B------:R-:W-:Y:S01]  /*dfc0*/  FFMA.FTZ R53, R29, R11, R53 ;  /* 0x0000000b1d357223 */ /* 0x000fe20000010035 */
[----:B------:R-:W-:Y:S01]  /*dfd0*/  FMUL.FTZ R12, R3, R52 ;  /* 0x00000034030c7220 */ /* 0x000fe20000410000 */
[----:B------:R-:W3:Y:S03]  /*dfe0*/  LDL.LU R29, [R1+0x1d4] ;  /* 0x0001d400011d7983 */ /* 0x000ee60000300800 */
[----:B------:R-:W-:-:S02]  /*dff0*/  FFMA.FTZ R53, R28, R12, R53 ;  /* 0x0000000c1c357223 */ /* 0x000fc40000010035 */
[----:B------:R-:W3:Y:S01]  /*e000*/  LDL.LU R28, [R1+0x1cc] ;  /* 0x0001cc00011c7983 */ /* 0x000ee20000300800 */
        /* <DEDUP_REMOVED lines=23> */
[----:B------:R-:W-:Y:S01]  /*e180*/  FMUL.FTZ R12, R3, R49 ;  /* 0x00000031030c7220 */ /* 0x000fe20000410000 */
[C---:B---3--:R-:W-:Y:S01]  /*e190*/  FFMA.FTZ R24, R29.reuse, R41, R24 ;  /* 0x000000291d187223 */ /* 0x048fe20000010018 */
[----:B------:R-:W-:-:S02]  /*e1a0*/  FFMA.FTZ R53, R29, R11, R53 ;  /* 0x0000000b1d357223 */ /* 0x000fc40000010035 */
[----:B------:R-:W3:Y:S01]  /*e1b0*/  LDL.LU R29, [R1+0x1a8] ;  /* 0x0001a800011d7983 */ /* 0x000ee20000300800 */
[C---:B------:R-:W-:Y:S01]  /*e1c0*/  FFMA.FTZ R10, R28.reuse, R49, R10 ;  /* 0x000000311c0a7223 */ /* 0x040fe2000001000a */
[----:B------:R-:W-:Y:S02]  /*e1d0*/  FFMA.FTZ R53, R28, R12, R53 ;  /* 0x0000000c1c357223 */ /* 0x000fe40000010035 */
[----:B------:R-:W3:Y:S01]  /*e1e0*/  LDL.LU R28, [R1+0x1a0] ;  /* 0x0001a000011c7983 */ /* 0x000ee20000300800 */
[----:B------:R-:W-:Y:S01]  /*e1f0*/  FADD.FTZ R23, R11, R23 ;  /* 0x000000170b177221 */ /* 0x000fe20000010000 */
[----:B------:R-:W-:Y:S01]  /*e200*/  FADD.FTZ R26, R26, R47 ;  /* 0x0000002f1a1a7221 */ /* 0x000fe20000010000 */
[-C--:B------:R-:W-:Y:S01]  /*e210*/  FMUL.FTZ R11, R5, R39.reuse ;  /* 0x00000027050b7220 */ /* 0x080fe20000410000 */
[----:B------:R-:W3:Y:S01]  /*e220*/  LDL.LU R47, [R1+0x19c] ;  /* 0x00019c00012f7983 */ /* 0x000ee20000300800 */
[----:B------:R-:W-:Y:S01]  /*e230*/  FADD.FTZ R23, R23, R12 ;  /* 0x0000000c17177221 */ /* 0x000fe20000010000 */
[C---:B------:R-:W-:Y:S01]  /*e240*/  FFMA.FTZ R24, R33.reuse, R39, R24 ;  /* 0x0000002721187223 */ /* 0x040fe20000010018 */
[----:B------:R-:W-:Y:S01]  /*e250*/  FFMA.FTZ R53, R33, R11, R53 ;  /* 0x0000000b21357223 */ /* 0x000fe20000010035 */
[-C--:B------:R-:W-:Y:S01]  /*e260*/  FMUL.FTZ R12, R3, R48.reuse ;  /* 0x00000030030c7220 */ /* 0x080fe20000410000 */
[----:B------:R-:W3:Y:S01]  /*e270*/  LDL.LU R33, [R1+0x198] ;  /* 0x0001980001217983 */ /* 0x000ee20000300800 */
[----:B------:R-:W-:Y:S01]  /*e280*/  FADD.FTZ R23, R11, R23 ;  /* 0x000000170b177221 */ /* 0x000fe20000010000 */
[C---:B------:R-:W-:Y:S01]  /*e290*/  FFMA.FTZ R10, R31.reuse, R48, R10 ;  /* 0x000000301f0a7223 */ /* 0x040fe2000001000a */
[----:B------:R-:W-:Y:S01]  /*e2a0*/  FFMA.FTZ R53, R31, R12, R53 ;  /* 0x0000000c1f357223 */ /* 0x000fe20000010035 */
[----:B------:R-:W-:Y:S01]  /*e2b0*/  FMUL.FTZ R11, R5, R37 ;  /* 0x00000025050b7220 */ /* 0x000fe20000410000 */
[----:B------:R-:W3:Y:S01]  /*e2c0*/  LDL.LU R31, [R1+0x194] ;  /* 0x00019400011f7983 */ /* 0x000ee20000300800 */
[----:B------:R-:W-:Y:S01]  /*e2d0*/  FADD.FTZ R27, R27, R13 ;  /* 0x0000000d1b1b7221 */ /* 0x000fe20000010000 */
[----:B------:R-:W-:Y:S01]  /*e2e0*/  FADD.FTZ R12, R23, R12 ;  /* 0x0000000c170c7221 */ /* 0x000fe20000010000 */
[----:B------:R-:W-:-:S03]  /*e2f0*/  FMUL.FTZ R23, R3, R46 ;  /* 0x0000002e03177220 */ /* 0x000fc60000410000 */
        /* <DEDUP_REMOVED lines=8> */
[----:B------:R-:W-:Y:S01]  /*e380*/  FADD.FTZ R23, R12, R23 ;  /* 0x000000170c177221 */ /* 0x000fe20000010000 */
[C---:B---3--:R-:W-:Y:S01]  /*e390*/  FFMA.FTZ R13, R29.reuse, R22, R13 ;  /* 0x000000161d0d7223 */ /* 0x048fe2000001000d */
[----:B------:R-:W-:Y:S01]  /*e3a0*/  FFMA.FTZ R25, R29, R10, R25 ;  /* 0x0000000a1d197223 */ /* 0x000fe20000010019 */
[-C--:B------:R-:W-:Y:S01]  /*e3b0*/  FMUL.FTZ R12, R3, R44.reuse ;  /* 0x0000002c030c7220 */ /* 0x080fe20000410000 */
[----:B------:R-:W3:Y:S01]  /*e3c0*/  LDL.LU R29, [R1+0x184] ;  /* 0x00018400011d7983 */ /* 0x000ee20000300800 */
[----:B------:R-:W-:-:S02]  /*e3d0*/  FFMA.FTZ R11, R28, R44, R11 ;  /* 0x0000002c1c0b7223 */ /* 0x000fc4000001000b */
[----:B------:R-:W-:Y:S02]  /*e3e0*/  FFMA.FTZ R25, R28, R12, R25 ;  /* 0x0000000c1c197223 */ /* 0x000fe40000010019 */
[----:B------:R-:W3:Y:S01]  /*e3f0*/  LDL.LU R28, [R1+0x160] ;  /* 0x00016000011c7983 */ /* 0x000ee20000300800 */
[----:B------:R-:W-:-:S04]  /*e400*/  FADD.FTZ R26, R26, R45 ;  /* 0x0000002d1a1a7221 */ /* 0x000fc80000010000 */
[----:B------:R-:W-:Y:S01]  /*e410*/  FADD.FTZ R26, R26, R43 ;  /* 0x0000002b1a1a7221 */ /* 0x000fe20000010000 */
[----:B------:R-:W-:-:S03]  /*e420*/  FADD.FTZ R23, R10, R23 ;  /* 0x000000170a177221 */ /* 0x000fc60000010000 */
[----:B------:R-:W-:Y:S01]  /*e430*/  FADD.FTZ R26, R26, R41 ;  /* 0x000000291a1a7221 */ /* 0x000fe20000010000 */
[----:B------:R-:W-:Y:S01]  /*e440*/  FMUL.FTZ R10, R5, R36 ;  /* 0x00000024050a7220 */ /* 0x000fe20000410000 */
[----:B------:R-:W-:Y:S02]  /*e450*/  FADD.FTZ R23, R23, R12 ;  /* 0x0000000c17177221 */ /* 0x000fe40000010000 */
[----:B------:R-:W-:Y:S01]  /*e460*/  FADD.FTZ R26, R26, R39 ;  /* 0x000000271a1a7221 */ /* 0x000fe20000010000 */
[----:B------:R-:W-:Y:S01]  /*e470*/  FFMA.FTZ R25, R47, R10, R25 ;  /* 0x0000000a2f197223 */ /* 0x000fe20000010019 */
[----:B------:R-:W-:Y:S02]  /*e480*/  FMUL.FTZ R12, R3, R42 ;  /* 0x0000002a030c7220 */ /* 0x000fe40000410000 */
[----:B------:R-:W-:Y:S01]  /*e490*/  FADD.FTZ R37, R26, R37 ;  /* 0x000000251a257221 */ /* 0x000fe20000010000 */
[----:B------:R-:W-:Y:S01]  /*e4a0*/  FADD.FTZ R23, R10, R23 ;  /* 0x000000170a177221 */ /* 0x000fe20000010000 */
[----:B------:R-:W-:-:S02]  /*e4b0*/  FFMA.FTZ R25, R33, R12, R25 ;  /* 0x0000000c21197223 */ /* 0x000fc40000010019 */
[----:B------:R-:W-:Y:S01]  /*e4c0*/  FADD.FTZ R37, R37, R22 ;  /* 0x0000001625257221 */ /* 0x000fe20000010000 */
[----:B------:R-:W-:Y:S01]  /*e4d0*/  FMUL.FTZ R22, R5, R20 ;  /* 0x0000001405167220 */ /* 0x000fe20000410000 */
[----:B------:R-:W-:Y:S01]  /*e4e0*/  FADD.FTZ R23, R23, R12 ;  /* 0x0000000c17177221 */ /* 0x000fe20000010000 */
[----:B------:R-:W-:Y:S01]  /*e4f0*/  FFMA.FTZ R13, R47, R36, R13 ;  /* 0x000000242f0d7223 */ /* 0x000fe2000001000d */
[----:B------:R-:W-:Y:S01]  /*e500*/  FMUL.FTZ R12, R3, R40 ;  /* 0x00000028030c7220 */ /* 0x000fe20000410000 */
[----:B------:R-:W-:Y:S01]  /*e510*/  FFMA.FTZ R25, R31, R22, R25 ;  /* 0x000000161f197223 */ /* 0x000fe20000010019 */
[----:B------:R-:W-:Y:S01]  /*e520*/  FADD.FTZ R23, R22, R23 ;  /* 0x0000001716177221 */ /* 0x000fe20000010000 */
[----:B------:R-:W-:Y:S01]  /*e530*/  FADD.FTZ R37, R37, R36 ;  /* 0x0000002425257221 */ /* 0x000fe20000010000 */
[----:B------:R-:W-:Y:S01]  /*e540*/  FFMA.FTZ R10, R31, R20, R13 ;  /* 0x000000141f0a7223 */ /* 0x000fe2000001000d */
[----:B------:R-:W-:Y:S01]  /*e550*/  FMUL.FTZ R13, R5, R15 ;  /* 0x0000000f050d7220 */ /* 0x000fe20000410000 */
[----:B------:R-:W-:Y:S01]  /*e560*/  FFMA.FTZ R11, R33, R42, R11 ;  /* 0x0000002a210b7223 */ /* 0x000fe2000001000b */
[----:B------:R-:W-:-:S04]  /*e570*/  FADD.FTZ R20, R37, R20 ;  /* 0x0000001425147221 */ /* 0x000fc80000010000 */
[----:B------:R-:W-:Y:S01]  /*e580*/  FADD.FTZ R20, R20, R15 ;  /* 0x0000000f14147221 */ /* 0x000fe20000010000 */
[----:B--2---:R-:W-:Y:S01]  /*e590*/  FFMA.FTZ R22, R30, R12, R25 ;  /* 0x0000000c1e167223 */ /* 0x004fe20000010019 */
[----:B------:R-:W-:Y:S01]  /*e5a0*/  FADD.FTZ R12, R23, R12 ;  /* 0x0000000c170c7221 */ /* 0x000fe20000010000 */
[----:B------:R-:W-:Y:S02]  /*e5b0*/  FMUL.FTZ R23, R3, R38 ;  /* 0x0000002603177220 */ /* 0x000fe40000410000 */
[----:B----4-:R-:W-:Y:S01]  /*e5c0*/  FFMA.FTZ R22, R32, R13, R22 ;  /* 0x0000000d20167223 */ /* 0x010fe20000010016 */
[----:B------:R-:W-:Y:S01]  /*e5d0*/  FADD.FTZ R12, R13, R12 ;  /* 0x0000000c0d0c7221 */ /* 0x000fe20000010000 */
[----:B------:R-:W-:Y:S01]  /*e5e0*/  FFMA.FTZ R11, R30, R40, R11 ;  /* 0x000000281e0b7223 */ /* 0x000fe2000001000b */
[----:B------:R-:W-:Y:S01]  /*e5f0*/  FFMA.FTZ R10, R32, R15, R10 ;  /* 0x0000000f200a7223 */ /* 0x000fe2000001000a */
[----:B------:R-:W-:Y:S01]  /*e600*/  FMUL.FTZ R15, R5, R35 ;  /* 0x00000023050f7220 */ /* 0x000fe20000410000 */
[C---:B---3--:R-:W-:Y:S01]  /*e610*/  FFMA.FTZ R22, R29.reuse, R23, R22 ;  /* 0x000000171d167223 */ /* 0x048fe20000010016 */
[----:B------:R-:W-:Y:S01]  /*e620*/  FADD.FTZ R12, R12, R23 ;  /* 0x000000170c0c7221 */ /* 0x000fe20000010000 */
[----:B------:R-:W-:Y:S01]  /*e630*/  FFMA.FTZ R11, R29, R38, R11 ;  /* 0x000000261d0b7223 */ /* 0x000fe2000001000b */
[-C--:B------:R-:W-:Y:S01]  /*e640*/  FMUL.FTZ R23, R3, R14.reuse ;  /* 0x0000000e03177220 */ /* 0x080fe20000410000 */
[C---:B------:R-:W-:Y:S01]  /*e650*/  FFMA.FTZ R22, R28.reuse, R15, R22 ;  /* 0x0000000f1c167223 */ /* 0x040fe20000010016 */
[----:B------:R-:W-:Y:S01]  /*e660*/  FADD.FTZ R12, R15, R12 ;  /* 0x0000000c0f0c7221 */ /* 0x000fe20000010000 */
[----:B------:R-:W-:Y:S01]  /*e670*/  FFMA.FTZ R13, R28, R35, R10 ;  /* 0x000000231c0d7223 */ /* 0x000fe2000001000a */
[C---:B------:R-:W-:Y:S01]  /*e680*/  FFMA.FTZ R10, R9.reuse, R14, R11 ;  /* 0x0000000e090a7223 */ /* 0x040fe2000001000b */
[----:B------:R-:W-:Y:S01]  /*e690*/  FFMA.FTZ R22, R9, R23, R22 ;  /* 0x0000001709167223 */ /* 0x000fe20000010016 */
[----:B------:R-:W-:Y:S01]  /*e6a0*/  FMUL.FTZ R11, R5, R34 ;  /* 0x00000022050b7220 */ /* 0x000fe20000410000 */
[----:B------:R-:W-:Y:S01]  /*e6b0*/  FADD.FTZ R12, R12, R23 ;  /* 0x000000170c0c7221 */ /* 0x000fe20000010000 */
[----:B------:R-:W-:Y:S01]  /*e6c0*/  FMUL.FTZ R15, R3, R21 ;  /* 0x00000015030f7220 */ /* 0x000fe20000410000 */
[----:B------:R-:W-:Y:S01]  /*e6d0*/  FADD.FTZ R35, R20, R35 ;  /* 0x0000002314237221 */ /* 0x000fe20000010000 */
[C---:B------:R-:W-:Y:S01]  /*e6e0*/  FFMA.FTZ R22, R8.reuse, R11, R22 ;  /* 0x0000000b08167223 */ /* 0x040fe20000010016 */
[----:B------:R-:W-:Y:S01]  /*e6f0*/  FADD.FTZ R12, R11, R12 ;  /* 0x0000000c0b0c7221 */ /* 0x000fe20000010000 */
[----:B------:R-:W-:Y:S01]  /*e700*/  FMUL.FTZ R11, R5, R16 ;  /* 0x00000010050b7220 */ /* 0x000fe20000410000 */
[----:B------:R-:W-:Y:S01]  /*e710*/  FFMA.FTZ R13, R8, R34, R13 ;  /* 0x00000022080d7223 */ /* 0x000fe2000001000d */
[----:B------:R-:W-:Y:S01]  /*e720*/  FFMA.FTZ R22, R7, R15, R22 ;  /* 0x0000000f07167223 */ /* 0x000fe20000010016 */
[----:B------:R-:W-:Y:S01]  /*e730*/  FADD.FTZ R12, R12, R15 ;  /* 0x0000000f0c0c7221 */ /* 0x000fe20000010000 */
[----:B------:R-:W-:Y:S01]  /*e740*/  FMUL.FTZ R23, R3, R18 ;  /* 0x0000001203177220 */ /* 0x000fe20000410000 */
[----:B------:R-:W-:Y:S01]  /*e750*/  FADD.FTZ R35, R35, R34 ;  /* 0x0000002223237221 */ /* 0x000fe20000010000 */
[----:B------:R-:W-:Y:S01]  /*e760*/  FFMA.FTZ R22, R6, R11, R22 ;  /* 0x0000000b06167223 */ /* 0x000fe20000010016 */
[----:B------:R-:W-:Y:S01]  /*e770*/  FADD.FTZ R12, R11, R12 ;  /* 0x0000000c0b0c7221 */ /* 0x000fe20000010000 */
[----:B------:R-:W-:Y:S01]  /*e780*/  FFMA.FTZ R15, R7, R21, R10 ;  /* 0x00000015070f7223 */ /* 0x000fe2000001000a */
[----:B------:R0:W5:Y:S01]  /*e790*/  LDL.LU R9, [R1+0x390] ;  /* 0x0003900001097983 */ /* 0x0001620000300800 */
[----:B------:R-:W-:Y:S01]  /*e7a0*/  FFMA.FTZ R22, R4, R23, R22 ;  /* 0x0000001704167223 */ /* 0x000fe20000010016 */
[----:B------:R-:W-:Y:S01]  /*e7b0*/  FADD.FTZ R23, R12, R23 ;  /* 0x000000170c177221 */ /* 0x000fe20000010000 */
[----:B------:R-:W-:Y:S01]  /*e7c0*/  FFMA.FTZ R12, R6, R16, R13 ;  /* 0x00000010060c7223 */ /* 0x000fe2000001000d */
[----:B------:R-:W-:Y:S01]  /*e7d0*/  FADD.FTZ R10, R35, R16 ;  /* 0x00000010230a7221 */ /* 0x000fe20000010000 */
[----:B------:R-:W-:Y:S01]  /*e7e0*/  FFMA.FTZ R16, R4, R18, R15 ;  /* 0x0000001204107223 */ /* 0x000fe2000001000f */
[----:B------:R0:W5:Y:S04]  /*e7f0*/  LDL.LU R8, [R1+0x38c] ;  /* 0x00038c0001087983 */ /* 0x0001680000300800 */
[----:B------:R0:W5:Y:S04]  /*e800*/  LDL.LU R7, [R1+0x388] ;  /* 0x0003880001077983 */ /* 0x0001680000300800 */
[----:B------:R0:W5:Y:S04]  /*e810*/  LDL.LU R6, [R1+0x384] ;  /* 0x0003840001067983 */ /* 0x0001680000300800 */
[----:B------:R0:W5:Y:S01]  /*e820*/  LDL.LU R4, [R1+0x380] ;  /* 0x0003800001047983 */ /* 0x0001620000300800 */
[----:B------:R-:W-:-:S04]  /*e830*/  FADD.FTZ R27, R27, R52 ;  /* 0x000000341b1b7221 */ /* 0x000fc80000010000 */
        /* <DEDUP_REMOVED lines=10> */
[----:B------:R-:W-:Y:S01]  /*e8e0*/  FADD.FTZ R11, R14, R21 ;  /* 0x000000150e0b7221 */ /* 0x000fe20000010000 */
[----:B------:R-:W-:-:S04]  /*e8f0*/  FMUL.FTZ R14, R5, R19 ;  /* 0x00000013050e7220 */ /* 0x000fc80000410000 */
[C---:B------:R-:W-:Y:S01]  /*e900*/  FFMA.FTZ R21, R17.reuse, R14, R22 ;  /* 0x0000000e11157223 */ /* 0x040fe20000010016 */
[----:B------:R-:W-:Y:S01]  /*e910*/  FFMA.FTZ R17, R17, R19, R12 ;  /* 0x0000001311117223 */ /* 0x000fe2000001000c */
[----:B------:R-:W-:Y:S01]  /*e920*/  FADD.FTZ R22, R14, R23 ;  /* 0x000000170e167221 */ /* 0x000fe20000010000 */
[----:B------:R-:W-:Y:S01]  /*e930*/  FADD.FTZ R18, R11, R18 ;  /* 0x000000120b127221 */ /* 0x000fe20000010000 */
[----:B0-----:R-:W-:-:S07]  /*e940*/  FADD.FTZ R19, R10, R19 ;  /* 0x000000130a137221 */ /* 0x001fce0000010000 */
.L_x_367:
        /* <DEDUP_REMOVED lines=100> */
.L_x_369:
[----:B------:R-:W-:Y:S05]  /*ef90*/  BSYNC.RECONVERGENT B0 ;  /* 0x0000000000007941 */ /* 0x000fea0003800200 */
.L_x_368:
        /* <DEDUP_REMOVED lines=8> */
[----:B------:R-:W-:Y:S04]  /*f020*/  STL [R1+0x390], R5 ;  /* 0x0003900501007387 */ /* 0x000fe80000100800 */
[----:B-----5:R1:W-:Y:S04]  /*f030*/  STL [R1+0x38c], R4 ;  /* 0x00038c0401007387 */ /* 0x0203e80000100800 */
[----:B------:R-:W-:Y:S04]  /*f040*/  STL [R1+0x388], R3 ;  /* 0x0003880301007387 */ /* 0x000fe80000100800 */
[----:B------:R-:W-:Y:S04]  /*f050*/  STL [R1+0x384], R2 ;  /* 0x0003840201007387 */ /* 0x000fe80000100800 */
[----:B------:R-:W-:Y:S01]  /*f060*/  STL [R1+0x380], R0 ;  /* 0x0003800001007387 */ /* 0x000fe20000100800 */
[----:B-1----:R-:W-:-:S03]  /*f070*/  MOV R4, R28 ;  /* 0x0000001c00047202 */ /* 0x002fc60000000f00 */
[----:B------:R-:W-:Y:S01]  /*f080*/  STL.64 [R1+0x128], R30 ;  /* 0x0001281e01007387 */ /* 0x000fe20000100a00 */
[----:B------:R-:W-:Y:S01]  /*f090*/  MOV R5, R29 ;  /* 0x0000001d00057202 */ /* 0x000fe20000000f00 */
[----:B--2---:R-:W-:Y:S02]  /*f0a0*/  FADD.FTZ R17, R17, R25 ;  /* 0x0000001911117221 */ /* 0x004fe40000010000 */
[----:B------:R-:W1:Y:S01]  /*f0b0*/  LDS.128 R28, [R52+0xd20] ;  /* 0x000d2000341c7984 */ /* 0x000e620000000c00 */
        /* <DEDUP_REMOVED lines=8> */
[----:B------:R-:W-:Y:S01]  /*f140*/  MOV R26, R4 ;  /* 0x00000004001a7202 */ /* 0x000fe20000000f00 */
[----:B------:R-:W-:Y:S01]  /*f150*/  FADD.FTZ R25, R16, R14 ;  /* 0x0000000e10197221 */ /* 0x000fe20000010000 */
[----:B------:R-:W-:Y:S01]  /*f160*/  FADD.FTZ R12, R24, R12 ;  /* 0x0000000c180c7221 */ /* 0x000fe20000010000 */
[----:B----4-:R-:W-:Y:S01]  /*f170*/  FADD.FTZ R4, R13, R33 ;  /* 0x000000210d047221 */ /* 0x010fe20000010000 */
[----:B------:R-:W-:Y:S01]  /*f180*/  FADD.FTZ R24, R27, R15 ;  /* 0x0000000f1b187221 */ /* 0x000fe20000010000 */
[----:B------:R-:W-:Y:S01]  /*f190*/  FADD.FTZ R25, R25, R34 ;  /* 0x0000002219197221 */ /* 0x000fe20000010000 */
[----:B------:R-:W-:Y:S01]  /*f1a0*/  FADD.FTZ R32, R12, R32 ;  /* 0x000000200c207221 */ /* 0x000fe20000010000 */
[----:B------:R-:W0:Y:S01]  /*f1b0*/  LDS.128 R48, [R52+0xf50] ;  /* 0x000f500034307984 */ /* 0x000e220000000c00 */
[----:B------:R-:W-:Y:S01]  /*f1c0*/  MOV R34, R4 ;  /* 0x0000000400227202 */ /* 0x000fe20000000f00 */
[----:B------:R-:W-:Y:S01]  /*f1d0*/  FADD.FTZ R4, R24, R35 ;  /* 0x0000002318047221 */ /* 0x000fe20000010000 */
[----:B------:R-:W-:Y:S01]  /*f1e0*/  MOV R35, R25 ;  /* 0x0000001900237202 */ /* 0x000fe20000000f00 */
[----:B------:R-:W-:Y:S01]  /*f1f0*/  FADD.FTZ R33, R32, R26 ;  /* 0x0000001a20217221 */ /* 0x000fe20000010000 */
[----:B------:R-:W2:Y:S04]  /*f200*/  LDS.128 R44, [R52+0x1180] ;  /* 0x00118000342c7984 */ /* 0x000ea80000000c00 */
[----:B------:R-:W3:Y:S04]  /*f210*/  LDS.128 R40, [R52+0x13b0] ;  /* 0x0013b00034287984 */ /* 0x000ee80000000c00 */
[----:B------:R-:W4:Y:S04]  /*f220*/  LDS.128 R36, [R52+0x15e0] ;  /* 0x0015e00034247984 */ /* 0x000f280000000c00 */
[----:B------:R-:W-:Y:S04]  /*f230*/  LDS.128 R20, [R52+0x1a40] ;  /* 0x001a400034147984 */ /* 0x000fe80000000c00 */
[----:B------:R-:W-:Y:S01]  /*f240*/  LDS.128 R16, [R52+0x1c70] ;  /* 0x001c700034107984 */ /* 0x000fe20000000c00 */
[----:B-1----:R-:W-:-:S03]  /*f250*/  MOV R3, R28 ;  /* 0x0000001c00037202 */ /* 0x002fc60000000f00 */
[----:B------:R-:W-:Y:S01]  /*f260*/  LDS.128 R12, [R52+0x1ea0] ;  /* 0x001ea000340c7984 */ /* 0x000fe20000000c00 */
[----:B------:R-:W-:Y:S02]  /*f270*/  MOV R2, R29 ;  /* 0x0000001d00027202 */ /* 0x000fe40000000f00 */
[----:B------:R-:W-:Y:S01]  /*f280*/  MOV R0, R30 ;  /* 0x0000001e00007202 */ /* 0x000fe20000000f00 */
[----:B------:R-:W-:Y:S01]  /*f290*/  LDS.128 R24, [R52+0x20d0] ;  /* 0x0020d00034187984 */ /* 0x000fe20000000c00 */
[----:B------:R-:W-:-:S03]  /*f2a0*/  MOV R53, R31 ;  /* 0x0000001f00357202 */ /* 0x000fc60000000f00 */
[----:B------:R1:W4:Y:S04]  /*f2b0*/  LDS.128 R28, [R52+0x1810] ;  /* 0x00181000341c7984 */ /* 0x0003280000000c00 */
[----:B------:R-:W4:Y:S04]  /*f2c0*/  LDL.LU R32, [R1+0x12c] ;  /* 0x00012c0001207983 */ /* 0x000f280000300800 */
[----:B-1----:R-:W4:Y:S01]  /*f2d0*/  LDL.LU R52, [R1+0x128] ;  /* 0x0001280001347983 */ /* 0x002f220000300800 */
[----:B------:R-:W-:Y:S01]  /*f2e0*/  FADD.FTZ R34, R34, R5 ;  /* 0x0000000522227221 */ /* 0x000fe20000010000 */
[----:B------:R-:W-:-:S02]  /*f2f0*/  FADD.FTZ R33, R33, R3 ;  /* 0x0000000321217221 */ /* 0x000fc40000010000 */
[----:B------:R1:W5:Y:S01]  /*f300*/  LDL.LU R5, [R1+0x390] ;  /* 0x0003900001057983 */ /* 0x0003620000300800 */
[----:B------:R-:W-:-:S03]  /*f310*/  FADD.FTZ R34, R34, R2 ;  /* 0x0000000222227221 */ /* 0x000fc60000010000 */
[----:B------:R1:W5:Y:S04]  /*f320*/  LDL.LU R3, [R1+0x388] ;  /* 0x0003880001037983 */ /* 0x0003680000300800 */
[----:B------:R1:W5:Y:S01]  /*f330*/  LDL.LU R2, [R1+0x384] ;  /* 0x0003840001027983 */ /* 0x0003620000300800 */
[----:B0-----:R-:W-:Y:S01]  /*f340*/  FADD.FTZ R33, R33, R48 ;  /* 0x0000003021217221 */ /* 0x001fe20000010000 */
[----:B------:R-:W-:-:S03]  /*f350*/  FADD.FTZ R34, R34, R49 ;  /* 0x0000003122227221 */ /* 0x000fc60000010000 */
[----:B--2---:R-:W-:Y:S01]  /*f360*/  FADD.FTZ R33, R33, R44 ;  /* 0x0000002c21217221 */ /* 0x004fe20000010000 */
[----:B------:R-:W-:-:S03]  /*f370*/  FADD.FTZ R34, R34, R45 ;  /* 0x0000002d22227221 */ /* 0x000fc60000010000 */
[----:B---3--:R-:W-:Y:S01]  /*f380*/  FADD.FTZ R33, R33, R40 ;  /* 0x0000002821217221 */ /* 0x008fe20000010000 */
[----:B------:R-:W-:Y:S01]  /*f390*/  FADD.FTZ R34, R34, R41 ;  /* 0x0000002922227221 */ /* 0x000fe20000010000 */
[----:B----4-:R-:W-:Y:S02]  /*f3a0*/  FADD.FTZ R32, R4, R32 ;  /* 0x0000002004207221 */ /* 0x010fe40000010000 */
[----:B------:R1:W5:Y:S01]  /*f3b0*/  LDL.LU R4, [R1+0x38c] ;  /* 0x00038c0001047983 */ /* 0x0003620000300800 */
[----:B------:R-:W-:-:S04]  /*f3c0*/  FADD.FTZ R35, R35, R52 ;  /* 0x0000003423237221 */ /* 0x000fc80000010000 */
[----:B------:R-:W-:Y:S02]  /*f3d0*/  FADD.FTZ R35, R35, R0 ;  /* 0x0000000023237221 */ /* 0x000fe40000010000 */
[----:B------:R1:W5:Y:S01]  /*f3e0*/  LDL.LU R0, [R1+0x380] ;  /* 0x0003800001007983 */ /* 0x0003620000300800 */
[----:B------:R-:W-:Y:S01]  /*f3f0*/  FADD.FTZ R32, R32, R53 ;  /* 0x0000003520207221 */ /* 0x000fe20000010000 */
[----:B------:R-:W-:-:S03]  /*f400*/  FADD.FTZ R35, R35, R50 ;  /* 0x0000003223237221 */ /* 0x000fc60000010000 */
[----:B------:R-:W-:Y:S01]  /*f410*/  FADD.FTZ R32, R32, R51 ;  /* 0x0000003320207221 */ /* 0x000fe20000010000 */
[----:B------:R-:W-:-:S03]  /*f420*/  FADD.FTZ R35, R35, R46 ;  /* 0x0000002e23237221 */ /* 0x000fc60000010000 */
[----:B------:R-:W-:Y:S01]  /*f430*/  FADD.FTZ R32, R32, R47 ;  /* 0x0000002f20207221 */ /* 0x000fe20000010000 */
[----:B------:R-:W-:-:S03]  /*f440*/  FADD.FTZ R35, R35, R42 ;  /* 0x0000002a23237221 */ /* 0x000fc60000010000 */
[----:B------:R-:W-:Y:S01]  /*f450*/  FADD.FTZ R32, R32, R43 ;  /* 0x0000002b20207221 */ /* 0x000fe20000010000 */
[----:B------:R-:W2:Y:S01]  /*f460*/  S2R R53, SR_TID.X ;  /* 0x0000000000357919 */ /* 0x000ea20000002100 */
        /* <DEDUP_REMOVED lines=23> */
[----:B-1----:R-:W-:-:S07]  /*f5e0*/  FADD.FTZ R19, R32, R27 ;  /* 0x0000001b20137221 */ /* 0x002fce0000010000 */
.L_x_371:
[----:B------:R-:W-:Y:S05]  /*f5f0*/  BSYNC.RECONVERGENT B0 ;  /* 0x0000000000007941 */ /* 0x000fea0003800200 */
.L_x_370:
[----:B------:R-:W-:Y:S04]  /*f600*/  BSSY.RECONVERGENT B0, `(.L_x_372) ;  /* 0x000001e000007945 */ /* 0x000fe80003800200 */
[----:B------:R-:W-:Y:S05]  /*f610*/  @P2 BRA `(.L_x_373) ;  /* 0x0000000000702947 */ /* 0x000fea0003800000 */
[----:B------:R-:W1:Y:S01]  /*f620*/  LDC.64 R14, c[0x0][0x3f8] ;  /* 0x0000fe00ff0e7b82 */ /* 0x000e620000000a00 */
[----:B------:R-:W-:-:S05]  /*f630*/  MOV R22, UR13 ;  /* 0x0000000d00167c02 */ /* 0x000fca0008000f00 */
[----:B--2---:R-:W-:Y:S02]  /*f640*/  IMAD R23, R22, 0x23, R53 ;  /* 0x0000002316177824 */ /* 0x004fe400078e0235 */
[----:B0-----:R-:W0:Y:S01]  /*f650*/  LDC.64 R12, c[0x0][0x3d8] ;  /* 0x0000f600ff0c7b82 */ /* 0x001e220000000a00 */
[----:B-1----:R-:W-:Y:S01]  /*f660*/  IMAD.WIDE.U32 R20, R14, 0x3, RZ ;  /* 0x000000030e147825 */ /* 0x002fe200078e00ff */
        /* <DEDUP_REMOVED lines=23> */
.L_x_373:
[----:B------:R-:W-:Y:S05]  /*f7e0*/  BSYNC.RECONVERGENT B0 ;  /* 0x0000000000007941 */ /* 0x000fea0003800200 */
.L_x_372:
[----:B------:R-:W-:-:S09]  /*f7f0*/  UISETP.GE.U32.AND UP0, UPT, UR12, 0x2, UPT ;  /* 0x000000020c00788c */ /* 0x000fd2000bf06070 */
[----:B------:R-:W-:Y:S05]  /*f800*/  BRA.U !UP0, `(.L_x_374) ;  /* 0x0000000d08787547 */ /* 0x000fea000b800000 */
[----:B-1----:R-:W1:Y:S01]  /*f810*/  LDC.64 R14, c[0x0][0x3d0] ;  /* 0x0000f400ff0e7b82 */ /* 0x002e620000000a00 */
        /* <DEDUP_REMOVED lines=8> */
[----:B-1----:R-:W-:Y:S01]  /*f8a0*/  IMAD.WIDE R14, R13, 0x4, R14 ;  /* 0x000000040d0e7825 */ /* 0x002fe200078e020e */
        /* <DEDUP_REMOVED lines=21> */
[----:B-1----:R-:W-:Y:S05]  /*fa00*/  BRA.U !UP0, `(.L_x_376) ;  /* 0x0000000108147547 */ /* 0x002fea000b800000 */
.L_x_377:
[----:B------:R-:W3:Y:S04]  /*fa10*/  LDG.E.STRONG.GPU R12, desc[UR10][R18.64] ;  /* 0x0000000a120c7981 */ /* 0x000ee8000c1ef900 */
[----:B---3--:R-:W-:Y:S04]  /*fa20*/  CCTL.IVALL ;  /* 0x00000000ff00798f */ /* 0x008fe80002000000 */
[----:B------:R1:W-:Y:S01]  /*fa30*/  STL [R1], R12 ;  /* 0x0000000c01007387 */ /* 0x0003e20000100800 */
[----:B------:R-:W-:-:S13]  /*fa40*/  ISETP.NE.AND P0, PT, R12, UR5, PT ;  /* 0x000000050c007c0c */ /* 0x000fda000bf05270 */
[----:B-1----:R-:W-:Y:S05]  /*fa50*/  @P0 BRA `(.L_x_377) ;  /* 0xfffffffc00ec0947 */ /* 0x002fea000383ffff */
.L_x_376:
[----:B------:R-:W-:Y:S05]  /*fa60*/  BSYNC.RECONVERGENT B0 ;  /* 0x0000000000007941 */ /* 0x000fea0003800200 */
.L_x_375:
        /* <DEDUP_REMOVED lines=15> */
.L_x_379:
[----:B------:R-:W-:Y:S02]  /*fb60*/  ISETP.NE.AND P1, PT, RZ, UR23, PT ;  /* 0x00000017ff007c0c */ /* 0x000fe4000bf25270 */
[----:B------:R-:W-:Y:S02]  /*fb70*/  MOV R13, UR6 ;  /* 0x00000006000d7c02 */ /* 0x000fe40008000f00 */
[----:B--2---:R-:W-:-:S13]  /*fb80*/  ISETP.NE.OR P1, PT, R53, RZ, !P1 ;  /* 0x000000ff3500720c */ /* 0x004fda0004f25670 */
        /* <DEDUP_REMOVED lines=32> */
[----:B------:R-:W-:-:S04]  /*fd90*/  @!P6 IMAD.WIDE.U32 R24, R25, 0x8, R14 ;  /* 0x000000081918e825 */ /* 0x000fc800078e000e */
[----:B------:R-:W-:Y:S02]  /*fda0*/  @!P5 IMAD.WIDE.U32 R26, R27, 0x8, R14 ;  /* 0x000000081b1ad825 */ /* 0x000fe400078e000e */
[----:B------:R-:W4:Y:S04]  /*fdb0*/  @!P6 LDG.E.64 R24, desc[UR10][R24.64] ;  /* 0x0000000a1818e981 */ /* 0x000f28000c1e1b00 */
[----:B------:R-:W4:Y:S01]  /*fdc0*/  @!P5 LDG.E.64 R26, desc[UR10][R26.64] ;  /* 0x0000000a1a1ad981 */ /* 0x000f22000c1e1b00 */
[----:B--2---:R-:W-:Y:S01]  /*fdd0*/  @!P1 FADD.FTZ R11, R11, R13 ;  /* 0x0000000d0b0b9221 */ /* 0x004fe20000010000 */
[----:B------:R-:W-:Y:S01]  /*fde0*/  MOV R13, UR22 ;  /* 0x00000016000d7c02 */ /* 0x000fe20008000f00 */
[----:B------:R-:W-:Y:S01]  /*fdf0*/  @!P1 FADD.FTZ R10, R10, R12 ;  /* 0x0000000c0a0a9221 */ /* 0x000fe20000010000 */
[----:B------:R-:W-:Y:S01]  /*fe00*/  ISETP.NE.AND P1, PT, R16, UR24, PT ;  /* 0x0000001810007c0c */ /* 0x000fe2000bf25270 */
[----:B------:R-:W-:-:S03]  /*fe10*/  @!P4 IMAD.WIDE.U32 R16, R17, 0x8, R14 ;  /* 0x000000081110c825 */ /* 0x000fc600078e000e */
[----:B------:R-:W-:Y:S01]  /*fe20*/  ISETP.NE.OR P1, PT, R53, RZ, !P1 ;  /* 0x000000ff3500720c */ /* 0x000fe20004f25670 */
[--C-:B------:R-:W-:Y:S02]  /*fe30*/  @!P0 IMAD.WIDE.U32 R12, R13, 0x8, R14.reuse ;  /* 0x000000080d0c8825 */ /* 0x100fe400078e000e */
[----:B------:R-:W2:Y:S04]  /*fe40*/  @!P4 LDG.E.64 R16, desc[UR10][R16.64] ;  /* 0x0000000a1010c981 */ /* 0x000ea8000c1e1b00 */
[----:B------:R-:W3:Y:S06]  /*fe50*/  @!P0 LDG.E.64 R12, desc[UR10][R12.64] ;  /* 0x0000000a0c0c8981 */ /* 0x000eec000c1e1b00 */
[----:B------:R-:W-:-:S06]  /*fe60*/  @!P1 IMAD.WIDE.U32 R22, R23, 0x8, R14 ;  /* 0x0000000817169825 */ /* 0x000fcc00078e000e */
        /* <DEDUP_REMOVED lines=28> */
.L_x_378:
        /* <DEDUP_REMOVED lines=15> */
[C---:B--2---:R-:W-:Y:S02]  /*10120*/  ISETP.NE.OR P1, PT, R53.reuse, RZ, !P1 ;  /* 0x000000ff3500720c */ /* 0x044fe40004f25670 */
        /* <DEDUP_REMOVED lines=36> */
.L_x_380:
[----:B------:R-:W-:Y:S05]  /*10370*/  BRA.U !UP0, `(.L_x_374) ;  /* 0x00000001089c7547 */ /* 0x000fea000b800000 */
[----:B------:R-:W1:Y:S01]  /*10380*/  S2R R19, SR_CTAID.X ;  /* 0x0000000000137919 */ /* 0x000e620000002500 */
        /* <DEDUP_REMOVED lines=8> */
[----:B--2---:R-:W-:Y:S02]  /*10410*/  ISETP.NE.OR P1, PT, R53, RZ, !P0 ;  /* 0x000000ff3500720c */ /* 0x004fe40004725670 */
        /* <DEDUP_REMOVED lines=8> */
[----:B------:R-:W2:Y:S05]  /*104a0*/  @!P0 LDG.E.64 R12, desc[UR10][R12.64] ;  /* 0x0000000a0c0c8981 */ /* 0x000eaa000c1e1b00 */
[----:B------:R-:W3:Y:S01]  /*104b0*/  @!P1 LDG.E.64 R16, desc[UR10][R16.64] ;  /* 0x0000000a10109981 */ /* 0x000ee2000c1e1b00 */
[----:B------:R-:W-:-:S04]  /*104c0*/  IADD3 R18, PT, PT, R18, 0x2, RZ ;  /* 0x0000000212127810 */ /* 0x000fc80007ffe0ff */
[----:B------:R-:W-:Y:S01]  /*104d0*/  R2UR UR5, R18 ;  /* 0x00000000120572ca */ /* 0x000fe200000e0000 */
[----:B---3--:R-:W-:Y:S01]  /*104e0*/  @!P1 FADD.FTZ R10, R10, R16 ;  /* 0x000000100a0a9221 */ /* 0x008fe20000010000 */
[----:B------:R-:W-:-:S03]  /*104f0*/  @!P1 FADD.FTZ R11, R11, R17 ;  /* 0x000000110b0b9221 */ /* 0x000fc60000010000 */
[----:B--2---:R-:W-:Y:S01]  /*10500*/  @!P0 FADD.FTZ R10, R10, R12 ;  /* 0x0000000c0a0a8221 */ /* 0x004fe20000010000 */
[----:B------:R-:W-:-:S09]  /*10510*/  @!P0 FADD.FTZ R11, R11, R13 ;  /* 0x0000000d0b0b8221 */ /* 0x000fd20000010000 */
.L_x_381:
[----:B-1----:R-:W-:Y:S01]  /*10520*/  ISETP.NE.AND P0, PT, R19, UR5, PT ;  /* 0x0000000513007c0c */ /* 0x002fe2000bf05270 */
[----:B------:R-:W-:Y:S01]  /*10530*/  BSSY.RECONVERGENT B0, `(.L_x_374) ;  /* 0x000000b000007945 */ /* 0x000fe20003800200 */
[----:B0-----:R-:W-:Y:S02]  /*10540*/  MOV R12, UR6 ;  /* 0x00000006000c7c02 */ /* 0x001fe40008000f00 */
[----:B--2---:R-:W-:-:S04]  /*10550*/  ISETP.NE.OR P0, PT, R53, RZ, !P0 ;  /* 0x000000ff3500720c */ /* 0x004fc80004705670 */
        /* <DEDUP_REMOVED lines=8> */
.L_x_382:
[----:B------:R-:W-:Y:S05]  /*105e0*/  BSYNC.RECONVERGENT B0 ;  /* 0x0000000000007941 */ /* 0x000fea0003800200 */
.L_x_374:
[----:B------:R-:W3:Y:S01]  /*105f0*/  S2UR UR6, SR_CgaCtaId ;  /* 0x00000000000679c3 */ /* 0x000ee20000008800 */
[----:B--2---:R-:W-:Y:S01]  /*10600*/  ISETP.NE.AND P0, PT, R53, RZ, PT ;  /* 0x000000ff3500720c */ /* 0x004fe20003f05270 */
[----:B------:R-:W-:Y:S01]  /*10610*/  UMOV UR5, 0x400 ;  /* 0x0000040000057882 */ /* 0x000fe20000000000 */
[----:B------:R-:W2:Y:S01]  /*10620*/  LDCU.U8 UR12, c[0x0][0x414] ;  /* 0x00008280ff0c77ac */ /* 0x000ea20008000000 */
[----:B-1----:R-:W-:Y:S01]  /*10630*/  HFMA2 R17, -RZ, RZ, 0, 0 ;  /* 0x00000000ff117431 */ /* 0x002fe200000001ff */
[----:B------:R-:W1:Y:S01]  /*10640*/  LDCU.64 UR20, c[0x0][0x3f8] ;  /* 0x00007f00ff1477ac */ /* 0x000e620008000a00 */
[----:B------:R-:W4:Y:S01]  /*10650*/  LDCU.64 UR18, c[0x0][0x400] ;  /* 0x00008000ff1277ac */ /* 0x000f220008000a00 */
[----:B--2---:R-:W-:Y:S02]  /*10660*/  UISETP.NE.AND UP0, UPT, UR12, URZ, UPT ;  /* 0x000000ff0c00728c */ /* 0x004fe4000bf05270 */
[----:B---3--:R-:W-:Y:S01]  /*10670*/  ULEA UR5, UR6, UR5, 0x18 ;  /* 0x0000000506057291 */ /* 0x008fe2000f8ec0ff */
[----:B------:R-:W2:Y:S03]  /*10680*/  LDCU.64 UR6, c[0x0][0x380] ;  /* 0x00007000ff0677ac */ /* 0x000ea60008000a00 */
[----:B------:R-:W-:-:S05]  /*10690*/  PLOP3.LUT P1, PT, PT, PT, UP0, 0x80, 0x8 ;  /* 0x000000000008781c */ /* 0x000fca0003f2f008 */
[----:B------:R-:W-:Y:S01]  /*106a0*/  @!P0 STS.64 [UR5+0xb0], R10 ;  /* 0x0000b00aff008988 */ /* 0x000fe20008000a05 */
[----:B------:R-:W-:Y:S06]  /*106b0*/  BAR.SYNC.DEFER_BLOCKING 0x0 ;  /* 0x0000000000007b1d */ /* 0x000fec0000010000 */
[----:B------:R-:W3:Y:S01]  /*106c0*/  LDS.64 R14, [UR5+0xb0] ;  /* 0x0000b005ff0e7984 */ /* 0x000ee20008000a00 */
[----:B------:R-:W3:Y:S02]  /*106d0*/  LDCU UR5, c[0x0][0x42c] ;  /* 0x00008580ff0577ac */ /* 0x000ee40008000800 */
[----:B---3--:R-:W-:Y:S01]  /*106e0*/  FMUL.FTZ R14, R14, UR5 ;  /* 0x000000050e0e7c20 */ /* 0x008fe20008410000 */
[----:B-12-4-:R-:W-:-:S07]  /*106f0*/  FMUL.FTZ R15, R15, UR5 ;  /* 0x000000050f0f7c20 */ /* 0x016fce0008410000 */
.L_x_388:
[----:B------:R-:W-:-:S05]  /*10700*/  LEA R20, R17, UR15, 0x2 ;  /* 0x0000000f11147c11 */ /* 0x000fca000f8e10ff */
[----:B01----:R-:W2:Y:S04]  /*10710*/  LDL.64 R12, [R20+0x10] ;  /* 0x00001000140c7983 */ /* 0x003ea80000100a00 */
[----:B------:R-:W3:Y:S01]  /*10720*/  LDL.64 R10, [R20+0x90] ;  /* 0x00009000140a7983 */ /* 0x000ee20000100a00 */
[----:B------:R-:W-:Y:S01]  /*10730*/  BSSY.RECONVERGENT B0, `(.L_x_383) ;  /* 0x0000036000007945 */ /* 0x000fe20003800200 */
[C---:B--2---:R-:W-:Y:S02]  /*10740*/  SHF.L.U32 R16, R12.reuse, 0x10, RZ ;  /* 0x000000100c107819 */ /* 0x044fe400000006ff */
[----:B------:R-:W-:-:S03]  /*10750*/  PRMT R12, R12, 0x7632, R12 ;  /* 0x000076320c0c7816 */ /* 0x000fc6000000000c */
[----:B------:R-:W-:Y:S01]  /*10760*/  FADD.FTZ R16, R16, -UR28 ;  /* 0x8000001c10107e21 */ /* 0x000fe20008010000 */
[----:B------:R-:W-:-:S03]  /*10770*/  SHF.L.U32 R12, R12, 0x10, RZ ;  /* 0x000000100c0c7819 */ /* 0x000fc600000006ff */
[----:B------:R-:W-:Y:S02]  /*10780*/  FMUL.FTZ R26, R16, UR16 ;  /* 0x00000010101a7c20 */ /* 0x000fe40008410000 */
[----:B------:R-:W-:Y:S02]  /*10790*/  FADD.FTZ R12, R12, -UR28 ;  /* 0x8000001c0c0c7e21 */ /* 0x000fe40008010000 */
[----:B-----5:R-:W-:Y:S02]  /*107a0*/  @P1 FFMA.FTZ R16, R3, R26, R0 ;  /* 0x0000001a03101223 */ /* 0x020fe40000010000 */
[----:B------:R-:W-:Y:S01]  /*107b0*/  FMUL.FTZ R27, R12, UR16 ;  /* 0x000000100c1b7c20 */ /* 0x000fe20008410000 */
[----:B---3--:R-:W-:Y:S01]  /*107c0*/  SHF.L.U32 R12, R10, 0x10, RZ ;  /* 0x000000100a0c7819 */ /* 0x008fe200000006ff */
[----:B------:R-:W-:Y:S01]  /*107d0*/  @P1 FMUL.FTZ R19, R16, -1.4426950216293334961 ;  /* 0xbfb8aa3b10131820 */ /* 0x000fe20000410000 */
[----:B------:R-:W-:Y:S01]  /*107e0*/  PRMT R10, R10, 0x7632, R10 ;  /* 0x000076320a0a7816 */ /* 0x000fe2000000000a */
[----:B------:R-:W-:-:S04]  /*107f0*/  @P1 FFMA.FTZ R18, R5, R27, R2 ;  /* 0x0000001b05121223 */ /* 0x000fc80000010002 */
[----:B------:R-:W0:Y:S01]  /*10800*/  @P1 MUFU.EX2 R19, R19 ;  /* 0x0000001300131308 */ /* 0x000e220000000800 */
[----:B------:R-:W-:-:S06]  /*10810*/  @P1 FMUL.FTZ R22, R18, -1.4426950216293334961 ;  /* 0xbfb8aa3b12161820 */ /* 0x000fcc0000410000 */
[----:B------:R-:W1:Y:S01]  /*10820*/  @P1 MUFU.EX2 R22, R22 ;  /* 0x0000001600161308 */ /* 0x000e620000000800 */
[----:B0-----:R-:W-:-:S04]  /*10830*/  @P1 FADD.FTZ R20, R19, 1 ;  /* 0x3f80000013141421 */ /* 0x001fc80000010000 */
[----:B------:R0:W2:Y:S01]  /*10840*/  @P1 MUFU.RCP R21, R20 ;  /* 0x0000001400151308 */ /* 0x0000a20000001000 */
[----:B-1----:R-:W-:-:S07]  /*10850*/  @P1 FADD.FTZ R23, R22, 1 ;  /* 0x3f80000016171421 */ /* 0x002fce0000010000 */
[----:B------:R-:W1:Y:S01]  /*10860*/  @P1 MUFU.RCP R23, R23 ;  /* 0x0000001700171308 */ /* 0x000e620000001000 */
[----:B0-----:R-:W-:Y:S01]  /*10870*/  SHF.L.U32 R20, R13, 0x10, RZ ;  /* 0x000000100d147819 */ /* 0x001fe200000006ff */
[----:B--2---:R-:W-:Y:S01]  /*10880*/  @P1 FADD.FTZ R25, -R21, 1 ;  /* 0x3f80000015191421 */ /* 0x004fe20000010100 */
[----:B------:R-:W-:-:S03]  /*10890*/  @P1 FMUL.FTZ R21, R12, R21 ;  /* 0x000000150c151220 */ /* 0x000fc60000410000 */
[----:B------:R-:W-:Y:S01]  /*108a0*/  @P1 FFMA.FTZ R24, R16, R25, 1 ;  /* 0x3f80000010181423 */ /* 0x000fe20000010019 */
[----:B------:R-:W-:Y:S02]  /*108b0*/  LEA R25, R17, R4, 0x4 ;  /* 0x0000000411197211 */ /* 0x000fe400078e20ff */
[----:B------:R-:W-:Y:S01]  /*108c0*/  SHF.L.U32 R16, R10, 0x10, RZ ;  /* 0x000000100a107819 */ /* 0x000fe200000006ff */
[----:B------:R-:W-:Y:S01]  /*108d0*/  @P1 FMUL.FTZ R12, R21, R24 ;  /* 0x00000018150c1220 */ /* 0x000fe20000410000 */
[----:B------:R-:W-:Y:S01]  /*108e0*/  ISETP.GE.U32.AND P0, PT, R25, UR18, PT ;  /* 0x0000001219007c0c */ /* 0x000fe2000bf06070 */
[----:B-1----:R-:W-:Y:S01]  /*108f0*/  @P1 FADD.FTZ R19, -R23, 1 ;  /* 0x3f80000017131421 */ /* 0x002fe20000010100 */
[----:B------:R-:W-:Y:S01]  /*10900*/  SHF.R.S32.HI R24, RZ, 0x1f, R25 ;  /* 0x0000001fff187819 */ /* 0x000fe20000011419 */
[----:B------:R-:W-:Y:S01]  /*10910*/  @P1 FMUL.FTZ R23, R16, R23 ;  /* 0x0000001710171220 */ /* 0x000fe20000410000 */
[----:B------:R-:W-:Y:S01]  /*10920*/  FFMA.FTZ R10, R14, R26, R15 ;  /* 0x0000001a0e0a7223 */ /* 0x000fe2000001000f */
[----:B------:R-:W-:Y:S01]  /*10930*/  @P1 FFMA.FTZ R18, R18, R19, 1 ;  /* 0x3f80000012121423 */ /* 0x000fe20000010013 */
[----:B------:R-:W-:-:S02]  /*10940*/  ISETP.GE.AND.EX P0, PT, R24, UR19, PT, P0 ;  /* 0x0000001318007c0c */ /* 0x000fc4000bf06300 */
[----:B------:R-:W-:Y:S01]  /*10950*/  PRMT R19, R13, 0x7632, R19 ;  /* 0x000076320d137816 */ /* 0x000fe20000000013 */
[----:B------:R-:W-:Y:S01]  /*10960*/  @P1 FMUL.FTZ R16, R23, R18 ;  /* 0x0000001217101220 */ /* 0x000fe20000410000 */
[----:B------:R-:W-:Y:S01]  /*10970*/  FFMA.FTZ R18, R3, R12, -R10 ;  /* 0x0000000c03127223 */ /* 0x000fe2000001080a */
[----:B------:R-:W-:Y:S01]  /*10980*/  FFMA.FTZ R12, R14, R27, R15 ;  /* 0x0000001b0e0c7223 */ /* 0x000fe2000001000f */
[----:B------:R-:W-:Y:S02]  /*10990*/  IADD3 R10, PT, PT, R25, 0x10, RZ ;  /* 0x00000010190a7810 */ /* 0x000fe40007ffe0ff */
[----:B------:R-:W-:Y:S01]  /*109a0*/  SHF.L.U32 R21, R19, 0x10, RZ ;  /* 0x0000001013157819 */ /* 0x000fe200000006ff */
[----:B------:R-:W-:-:S04]  /*109b0*/  FFMA.FTZ R22, R5, R16, -R12 ;  /* 0x0000001005167223 */ /* 0x000fc8000001080c */
        /* <DEDUP_REMOVED lines=13> */
.L_x_384:
[----:B------:R-:W-:Y:S05]  /*10a90*/  BSYNC.RECONVERGENT B0 ;  /* 0x0000000000007941 */ /* 0x000fea0003800200 */
.L_x_383:
[----:B------:R-:W-:Y:S01]  /*10aa0*/  ISETP.NE.AND P1, PT, RZ, UR12, PT ;  /* 0x0000000cff007c0c */ /* 0x000fe2000bf25270 */
[----:B------:R-:W-:Y:S01]  /*10ab0*/  FADD.FTZ R20, R20, -UR28 ;  /* 0x8000001c14147e21 */ /* 0x000fe20008010000 */
[----:B------:R-:W-:Y:S01]  /*10ac0*/  FADD.FTZ R21, R21, -UR28 ;  /* 0x8000001c15157e21 */ /* 0x000fe20008010000 */
[----:B------:R-:W-:Y:S02]  /*10ad0*/  ISETP.GE.U32.AND P0, PT, R10, UR18, PT ;  /* 0x000000120a007c0c */ /* 0x000fe4000bf06070 */
[----:B------:R-:W-:Y:S01]  /*10ae0*/  SHF.R.S32.HI R23, RZ, 0x1f, R10 ;  /* 0x0000001fff177819 */ /* 0x000fe2000001140a */
[----:B------:R-:W-:Y:S01]  /*10af0*/  FMUL.FTZ R20, R20, UR16 ;  /* 0x0000001014147c20 */ /* 0x000fe20008410000 */
[----:B------:R-:W-:Y:S01]  /*10b00*/  FMUL.FTZ R22, R21, UR16 ;  /* 0x0000001015167c20 */ /* 0x000fe20008410000 */
[----:B------:R-:W-:Y:S02]  /*10b10*/  PRMT R12, R11, 0x7632, R12 ;  /* 0x000076320b0c7816 */ /* 0x000fe4000000000c */
[----:B------:R-:W-:Y:S01]  /*10b20*/  ISETP.GE.AND.EX P0, PT, R23, UR19, PT, P0 ;  /* 0x0000001317007c0c */ /* 0x000fe2000bf06300 */
[C-C-:B------:R-:W-:Y:S01]  /*10b30*/  FFMA.FTZ R26, R14.reuse, R20, R15.reuse ;  /* 0x000000140e1a7223 */ /* 0x140fe2000001000f */
[----:B------:R-:W-:Y:S01]  /*10b40*/  SHF.L.U32 R16, R11, 0x10, RZ ;  /* 0x000000100b107819 */ /* 0x000fe200000006ff */
[----:B------:R-:W-:Y:S01]  /*10b50*/  FFMA.FTZ R28, R14, R22, R15 ;  /* 0x000000160e1c7223 */ /* 0x000fe2000001000f */
[----:B------:R-:W-:Y:S01]  /*10b60*/  SHF.L.U32 R12, R12, 0x10, RZ ;  /* 0x000000100c0c7819 */ /* 0x000fe200000006ff */
[----:B------:R-:W-:Y:S08]  /*10b70*/  @!P1 BRA `(.L_x_385) ;  /* 0x0000000000489947 */ /* 0x000ff00003800000 */
        /* <DEDUP_REMOVED lines=18> */
.L_x_385:
[----:B------:R-:W-:Y:S01]  /*10ca0*/  BSSY.RECONVERGENT B0, `(.L_x_386) ;  /* 0x0000010000007945 */ /* 0x000fe20003800200 */
[----:B------:R-:W-:Y:S01]  /*10cb0*/  FFMA.FTZ R26, R3, R16, -R26 ;  /* 0x00000010031a7223 */ /* 0x000fe2000001081a */
[----:B------:R-:W-:Y:S02]  /*10cc0*/  FFMA.FTZ R16, R5, R12, -R28 ;  /* 0x0000000c05107223 */ /* 0x000fe4000001081c */
[----:B------:R-:W-:Y:S05]  /*10cd0*/  @P0 BRA `(.L_x_387) ;  /* 0x0000000000300947 */ /* 0x000fea0003800000 */
[----:B------:R-:W-:Y:S01]  /*10ce0*/  IMAD R11, R23, UR20, RZ ;  /* 0x00000014170b7c24 */ /* 0x000fe2000f8e02ff */
[----:B------:R-:W-:Y:S01]  /*10cf0*/  MOV R12, R6 ;  /* 0x00000006000c7202 */ /* 0x000fe20000000f00 */
[----:B------:R-:W-:Y:S01]  /*10d00*/  FMUL.FTZ R21, R26, UR16 ;  /* 0x000000101a157c20 */ /* 0x000fe20008410000 */
[----:B0-----:R-:W-:Y:S01]  /*10d10*/  MOV R13, R9 ;  /* 0x00000009000d7202 */ /* 0x001fe20000000f00 */
        /* <DEDUP_REMOVED lines=8> */
.L_x_387:
[----:B------:R-:W-:Y:S05]  /*10da0*/  BSYNC.RECONVERGENT B0 ;  /* 0x0000000000007941 */ /* 0x000fea0003800200 */
.L_x_386:
[----:B------:R-:W-:-:S04]  /*10db0*/  IADD3 R17, PT, PT, R17, 0x2, RZ ;  /* 0x0000000211117810 */ /* 0x000fc80007ffe0ff */
[----:B------:R-:W-:-:S13]  /*10dc0*/  ISETP.NE.AND P0, PT, R17, 0x20, PT ;  /* 0x000000201100780c */ /* 0x000fda0003f05270 */
[----:B------:R-:W-:Y:S05]  /*10dd0*/  @P0 BRA `(.L_x_388) ;  /* 0xfffffff800480947 */ /* 0x000fea000383ffff */
[----:B------:R-:W2:Y:S01]  /*10de0*/  LDCU UR5, c[0x0][0x410] ;  /* 0x00008200ff0577ac */ /* 0x000ea20008000800 */
[----:B------:R-:W2:Y:S01]  /*10df0*/  LDCU UR6, c[0x0][0x3e0] ;  /* 0x00007c00ff0677ac */ /* 0x000ea20008000800 */
[----:B------:R-:W-:Y:S02]  /*10e00*/  UIADD3 UR8, UPT, UPT, UR9, UR8, URZ ;  /* 0x0000000809087290 */ /* 0x000fe4000fffe0ff */
[----:B------:R-:W-:Y:S02]  /*10e10*/  UIADD3 UR4, UPT, UPT, UR4, 0x1, URZ ;  /* 0x0000000104047890 */ /* 0x000fe4000fffe0ff */
[----:B--2---:R-:W-:-:S04]  /*10e20*/  UIMAD UR5, UR5, UR6, URZ ;  /* 0x00000006050572a4 */ /* 0x004fc8000f8e02ff */
[----:B------:R-:W-:-:S09]  /*10e30*/  UISETP.GE.AND UP0, UPT, UR8, UR5, UPT ;  /* 0x000000050800728c */ /* 0x000fd2000bf06270 */
[----:B------:R-:W-:Y:S05]  /*10e40*/  BRA.U !UP0, `(.L_x_389) ;  /* 0xfffffef108dc7547 */ /* 0x000fea000b83ffff */
.L_x_365:
[----:B------:R-:W2:Y:S01]  /*10e50*/  S2R R9, SR_TID.X ;  /* 0x0000000000097919 */ /* 0x000ea20000002100 */
[----:B------:R-:W3:Y:S01]  /*10e60*/  LDC R4, c[0x0][0x370] ;  /* 0x0000dc00ff047b82 */ /* 0x000ee20000000800 */
[----:B------:R-:W-:Y:S07]  /*10e70*/  BSSY.RECONVERGENT B0, `(.L_x_390) ;  /* 0x000000e000007945 */ /* 0x000fee0003800200 */
[----:B------:R-:W4:Y:S08]  /*10e80*/  LDC R7, c[0x0][0x374] ;  /* 0x0000dd00ff077b82 */ /* 0x000f300000000800 */
[----:B------:R-:W5:Y:S01]  /*10e90*/  LDC.64 R2, c[0x0][0x3c8] ;  /* 0x0000f200ff027b82 */ /* 0x000f620000000a00 */
[----:B---3--:R-:W-:-:S02]  /*10ea0*/  ISETP.NE.AND P0, PT, R4, 0x1, PT ;  /* 0x000000010400780c */ /* 0x008fc40003f05270 */
[----:B--2---:R-:W-:Y:S02]  /*10eb0*/  ISETP.NE.AND P1, PT, R9, RZ, PT ;  /* 0x000000ff0900720c */ /* 0x004fe40003f25270 */
[----:B----4-:R-:W-:-:S04]  /*10ec0*/  SHF.L.U32 R0, R7, 0x1, RZ ;  /* 0x0000000107007819 */ /* 0x010fc800000006ff */
[----:B------:R-:W-:-:S05]  /*10ed0*/  SEL R5, R0, RZ, P0 ;  /* 0x000000ff00057207 */ /* 0x000fca0000000000 */
[----:B-----5:R-:W-:Y:S02]  /*10ee0*/  IMAD.WIDE.U32 R2, R5, 0x4, R2 ;  /* 0x0000000405027825 */ /* 0x020fe400078e0002 */
[----:B------:R-:W-:Y:S05]  /*10ef0*/  @P1 BRA `(.L_x_391) ;  /* 0x0000000000141947 */ /* 0x000fea0003800000 */
[----:B------:R-:W-:Y:S01]  /*10f00*/  HFMA2 R5, -RZ, RZ, 0, 5.9604644775390625e-08 ;  /* 0x00000001ff057431 */ /* 0x000fe200000001ff */
[----:B------:R-:W-:Y:S06]  /*10f10*/  MEMBAR.ALL.GPU ;  /* 0x0000000000007992 */ /* 0x000fec000000a000 */
[----:B------:R-:W-:-:S00]  /*10f20*/  ERRBAR ;  /* 0x00000000000079ab */ /* 0x000fc00000000000 */
[----:B------:R-:W-:Y:S06]  /*10f30*/  CGAERRBAR ;  /* 0x00000000000075ab */ /* 0x000fec0000000000 */
[----:B------:R2:W-:Y:S02]  /*10f40*/  REDG.E.ADD.S32.STRONG.GPU desc[UR10][R2.64], R5 ;  /* 0x000000050200798e */ /* 0x0005e4000c12e30a */
.L_x_391:
[----:B------:R-:W-:Y:S05]  /*10f50*/  BSYNC.RECONVERGENT B0 ;  /* 0x0000000000007941 */ /* 0x000fea0003800200 */
.L_x_390:
[----:B------:R-:W3:Y:S01]  /*10f60*/  S2UR UR5, SR_CTAID.Y ;  /* 0x00000000000579c3 */ /* 0x000ee20000002600 */
[----:B--2---:R-:W-:Y:S02]  /*10f70*/  IADD3 R5, PT, PT, R7, -0x1, RZ ;  /* 0xffffffff07057810 */ /* 0x004fe40007ffe0ff */
[----:B------:R-:W-:-:S05]  /*10f80*/  IADD3 R0, PT, PT, R4, -0x1, RZ ;  /* 0xffffffff04007810 */ /* 0x000fca0007ffe0ff */
[----:B------:R-:W2:Y:S01]  /*10f90*/  S2UR UR4, SR_CTAID.X ;  /* 0x00000000000479c3 */ /* 0x000ea20000002500 */
[----:B---3--:R-:W-:-:S04]  /*10fa0*/  ISETP.NE.AND P0, PT, R5, UR5, PT ;  /* 0x0000000505007c0c */ /* 0x008fc8000bf05270 */
[----:B--2---:R-:W-:-:S13]  /*10fb0*/  ISETP.NE.OR P0, PT, R0, UR4, P0 ;  /* 0x0000000400007c0c */ /* 0x004fda0008705670 */
[----:B------:R-:W-:Y:S05]  /*10fc0*/  @P0 EXIT ;  /* 0x000000000000094d */ /* 0x000fea0003800000 */
[----:B------:R-:W-:Y:S05]  /*10fd0*/  @P1 BRA `(.L_x_392) ;  /* 0x0000000000201947 */ /* 0x000fea0003800000 */
[----:B------:R-:W-:-:S05]  /*10fe0*/  IMAD R0, R4, R7, RZ ;  /* 0x0000000704007224 */ /* 0x000fca00078e02ff */
[----:B------:R-:W-:-:S13]  /*10ff0*/  ISETP.NE.AND P0, PT, R0, -0x1, PT ;  /* 0xffffffff0000780c */ /* 0x000fda0003f05270 */
[----:B------:R-:W-:Y:S05]  /*11000*/  @!P0 BRA `(.L_x_392) ;  /* 0x0000000000148947 */ /* 0x000fea0003800000 */
.L_x_393:
[----:B------:R-:W2:Y:S04]  /*11010*/  LDG.E.STRONG.GPU R5, desc[UR10][R2.64] ;  /* 0x0000000a02057981 */ /* 0x000ea8000c1ef900 */
[----:B--2---:R-:W-:Y:S01]  /*11020*/  CCTL.IVALL ;  /* 0x00000000ff00798f */ /* 0x004fe20002000000 */
[----:B------:R-:W-:Y:S05]  /*11030*/  YIELD ;  /* 0x0000000000007946 */ /* 0x000fea0003800000 */
[----:B------:R-:W-:-:S13]  /*11040*/  ISETP.NE.AND P0, PT, R5, R0, PT ;  /* 0x000000000500720c */ /* 0x000fda0003f05270 */
[----:B------:R-:W-:Y:S05]  /*11050*/  @P0 BRA `(.L_x_393) ;  /* 0xfffffffc00ec0947 */ /* 0x000fea000383ffff */
.L_x_392:
[----:B------:R-:W-:Y:S05]  /*11060*/  WARPSYNC.ALL ;  /* 0x0000000000007948 */ /* 0x000fea0003800000 */
[----:B------:R-:W2:Y:S08]  /*11070*/  LDC.64 R4, c[0x0][0x3f8] ;  /* 0x0000fe00ff047b82 */ /* 0x000eb00000000a00 */
[----:B------:R-:W-:Y:S01]  /*11080*/  BAR.SYNC.DEFER_BLOCKING 0x0 ;  /* 0x0000000000007b1d */ /* 0x000fe20000010000 */
[----:B--2---:R-:W-:-:S04]  /*11090*/  LEA.HI R0, P0, R5, R4, RZ, 0x1 ;  /* 0x0000000405007211 */ /* 0x004fc800078108ff */
[----:B------:R-:W-:-:S04]  /*110a0*/  IADD3.X R3, PT, PT, RZ, R5, RZ, P0, !PT ;  /* 0x00000005ff037210 */ /* 0x000fc800007fe4ff */
[--C-:B------:R-:W-:Y:S02]  /*110b0*/  SHF.R.S64 R0, R0, 0x1, R3.reuse ;  /* 0x0000000100007819 */ /* 0x100fe40000001003 */
[----:B------:R-:W-:Y:S02]  /*110c0*/  SHF.R.S32.HI R3, RZ, 0x1, R3 ;  /* 0x00000001ff037819 */ /* 0x000fe40000011403 */
[----:B------:R-:W-:-:S04]  /*110d0*/  ISETP.GT.U32.AND P0, PT, R0, R9, PT ;  /* 0x000000090000720c */ /* 0x000fc80003f04070 */
[----:B------:R-:W-:-:S13]  /*110e0*/  ISETP.GT.AND.EX P0, PT, R3, RZ, PT, P0 ;  /* 0x000000ff0300720c */ /* 0x000fda0003f04300 */
[----:B------:R-:W-:Y:S05]  /*110f0*/  @!P0 EXIT ;  /* 0x000000000000894d */ /* 0x000fea0003800000 */
[----:B------:R-:W-:Y:S01]  /*11100*/  MOV R2, R9 ;  /* 0x0000000900027202 */ /* 0x000fe20000000f00 */
[----:B0-----:R-:W-:Y:S01]  /*11110*/  HFMA2 R19, -RZ, RZ, 0, 0 ;  /* 0x00000000ff137431 */ /* 0x001fe200000001ff */
[----:B------:R-:W-:Y:S02]  /*11120*/  BSSY.RECONVERGENT B0, `(.L_x_394) ;  /* 0x000005d000007945 */ /* 0x000fe40003800200 */
[----:B-1----:R-:W-:-:S04]  /*11130*/  IADD3 R11, P1, PT, R2, 0x230, RZ ;  /* 0x00000230020b7810 */ /* 0x002fc80007f3e0ff */
        /* <DEDUP_REMOVED lines=60> */
.L_x_396:
        /* <DEDUP_REMOVED lines=31> */
.L_x_395:
[----:B------:R-:W-:Y:S05]  /*116f0*/  BSYNC.RECONVERGENT B0 ;  /* 0x0000000000007941 */ /* 0x000fea0003800200 */
.L_x_394:
        /* <DEDUP_REMOVED lines=10> */
.L_x_397:
        /* <DEDUP_REMOVED lines=87> */
.L_x_398:
        /* <DEDUP_REMOVED lines=15> */
.L_x_4356:


//--------------------- .text._Z35group_norm_nhwc_bwd_one_pass_kernelI11Bf16IOFp16WLi64ELi70ELi560EEv26Group_norm_nhwc_bwd_params --------------------------
	.section	.text._Z35group_norm_nhwc_bwd_one_pass_kernelI11Bf16IOFp16WLi64ELi70ELi560EEv26Group_norm_nhwc_bwd_params,"ax",@progbits
	.align	128
        .global         _Z35group_norm_nhwc_bwd_one_pass_kernelI11Bf16IOFp16WLi64ELi70ELi560EEv26Group_norm_nhwc_bwd_params
        .type           _Z35group_norm_nhwc_bwd_one_pass_kernelI11Bf16IOFp16WLi64ELi70ELi560EEv26Group_norm_nhwc_bwd_params,@function
        .size           _Z35group_norm_nhwc_bwd_one_pass_kernelI11Bf16IOFp16WLi64ELi70ELi560EEv26Group_norm_nhwc_bwd_params,(.L_x_4357 - _Z35group_norm_nhwc_bwd_one_pass_kernelI11Bf16IOFp16WLi64ELi70ELi560EEv26Group_norm_nhwc_bwd_params)
        .other          _Z35group_norm_nhwc_bwd_one_pass_kernelI11Bf16IOFp16WLi64ELi70ELi560EEv26Group_norm_nhwc_bwd_params,@"STO_CUDA_ENTRY STV_DEFAULT"
_Z35group_norm_nhwc_bwd_one_pass_kernelI11Bf16IOFp16WLi64ELi70ELi560EEv26Group_norm_nhwc_bwd_params:
.text._Z35group_norm_nhwc_bwd_one_pass_kernelI11Bf16IOFp16WLi64ELi70ELi560EEv26Group_norm_nhwc_bwd_params:
        /* <DEDUP_REMOVED lines=21> */
.L_x_428:
        /* <DEDUP_REMOVED lines=157> */
[----:B------:R-:W-:Y:S01]  /*0b20*/  CS2R R4, SRZ ;  /* 0x0000000000047805 */ /* 0x000fe2000001ff00 */
[----:B------:R-:W-:Y:S02]  /*0b30*/  @P4 HADD2.F32 R4, -RZ, R23.H0_H0 ;  /* 0x20000017ff044230 */ /* 0x000fe40000004100 */
[----:B------:R-:W-:Y:S01]  /*0b40*/  @P4 HADD2.F32 R5, -RZ, R18.H0_H0 ;  /* 0x20000012ff054230 */ /* 0x000fe20000004100 */
[----:B0-----:R-:W-:Y:S02]  /*0b50*/  @P0 R2UR UR6, R12 ;  /* 0x000000000c0602ca */ /* 0x001fe400000e0000 */
[----:B---3--:R-:W-:Y:S02]  /*0b60*/  PRMT R40, R43, 0x7632, R40 ;  /* 0x000076322b287816 */ /* 0x008fe40000000028 */
[----:B-----5:R-:W-:-:S09]  /*0b70*/  PRMT R41, R42, 0x7632, R41 ;  /* 0x000076322a297816 */ /* 0x020fd20000000029 */
[----:B------:R-:W-:Y:S01]  /*0b80*/  @UP0 UMOV UR8, UR6 ;  /* 0x0000000600080c82 */ /* 0x000fe20008000000 */
[----:B------:R-:W-:Y:S02]  /*0b90*/  PRMT R36, R39, 0x7632, R36 ;  /* 0x0000763227247816 */ /* 0x000fe40000000024 */
[----:B------:R-:W-:Y:S02]  /*0ba0*/  PRMT R37, R38, 0x7632, R37 ;  /* 0x0000763226257816 */ /* 0x000fe40000000025 */
[----:B--2---:R-:W-:Y:S01]  /*0bb0*/  PRMT R32, R35, 0x7632, R32 ;  /* 0x0000763223207816 */ /* 0x004fe20000000020 */
[----:B-1----:R-:W-:Y:S02]  /*0bc0*/  HADD2.F32 R6, -RZ, R14.H0_H0 ;  /* 0x2000000eff067230 */ /* 0x002fe40000004100 */
[----:B------:R-:W-:Y:S01]  /*0bd0*/  HADD2.F32 R7, -RZ, R15.H0_H0 ;  /* 0x2000000fff077230 */ /* 0x000fe20000004100 */
[----:B------:R-:W-:Y:S02]  /*0be0*/  PRMT R33, R34, 0x7632, R33 ;  /* 0x0000763222217816 */ /* 0x000fe40000000021 */
[----:B------:R-:W-:-:S02]  /*0bf0*/  PRMT R28, R31, 0x7632, R28 ;  /* 0x000076321f1c7816 */ /* 0x000fc4000000001c */
        /* <DEDUP_REMOVED lines=75> */
.L_x_400:
        /* <DEDUP_REMOVED lines=144> */
.L_x_401:
        /* <DEDUP_REMOVED lines=96> */
.L_x_403:
[----:B------:R-:W-:Y:S05]  /*1fb0*/  BSYNC.RECONVERGENT B0 ;  /* 0x0000000000007941 */ /* 0x000fea0003800200 */
.L_x_402:
        /* <DEDUP_REMOVED lines=78> */
.L_x_405:
[----:B------:R-:W-:Y:S05]  /*24a0*/  BSYNC.RECONVERGENT B0 ;  /* 0x0000000000007941 */ /* 0x000fea0003800200 */
.L_x_404:
        /* <DEDUP_REMOVED lines=31> */
.L_x_407:
[----:B------:R-:W-:Y:S05]  /*26a0*/  BSYNC.RECONVERGENT B0 ;  /* 0x0000000000007941 */ /* 0x000fea0003800200 */
.L_x_406:
        /* <DEDUP_REMOVED lines=30> */
.L_x_410:
        /* <DEDUP_REMOVED lines=8> */
.L_x_409:
        /* <DEDUP_REMOVED lines=15> */
.L_x_412:
        /* <DEDUP_REMOVED lines=59> */
.L_x_411:
        /* <DEDUP_REMOVED lines=37> */
.L_x_413:
        /* <DEDUP_REMOVED lines=18> */
.L_x_414:
        /* <DEDUP_REMOVED lines=11> */
.L_x_415:
[----:B------:R-:W-:Y:S05]  /*31d0*/  BSYNC.RECONVERGENT B0 ;  /* 0x0000000000007941 */ /* 0x000fea0003800200 */
.L_x_408:
        /* <DEDUP_REMOVED lines=81> */
.L_x_416:
        /* <DEDUP_REMOVED lines=18> */
.L_x_418:
[----:B------:R-:W-:Y:S05]  /*3810*/  BSYNC.RECONVERGENT B0 ;  /* 0x0000000000007941 */ /* 0x000fea0003800200 */
.L_x_417:
        /* <DEDUP_REMOVED lines=21> */
.L_x_419:
        /* <DEDUP_REMOVED lines=18> */
.L_x_421:
[----:B------:R-:W-:Y:S05]  /*3a90*/  BSYNC.RECONVERGENT B0 ;  /* 0x0000000000007941 */ /* 0x000fea0003800200 */
.L_x_420:
        /* <DEDUP_REMOVED lines=21> */
.L_x_422:
        /* <DEDUP_REMOVED lines=18> */
.L_x_424:
[----:B------:R-:W-:Y:S05]  /*3d10*/  BSYNC.RECONVERGENT B0 ;  /* 0x0000000000007941 */ /* 0x000fea0003800200 */
.L_x_423:
        /* <DEDUP_REMOVED lines=22> */
.L_x_425:
        /* <DEDUP_REMOVED lines=18> */
.L_x_427:
[----:B------:R-:W-:Y:S05]  /*3fa0*/  BSYNC.RECONVERGENT B0 ;  /* 0x0000000000007941 */ /* 0x000fea0003800200 */
.L_x_426:
        /* <DEDUP_REMOVED lines=8> */
.L_x_399:
        /* <DEDUP_REMOVED lines=15> */
.L_x_430:
[----:B------:R-:W-:Y:S05]  /*4120*/  BSYNC.RECONVERGENT B0 ;  /* 0x0000000000007941 */ /* 0x000fea0003800200 */
.L_x_429:
        /* <DEDUP_REMOVED lines=11> */
.L_x_432:
[----:B------:R-:W3:Y:S04]  /*41e0*/  LDG.E.STRONG.GPU R5, desc[UR10][R2.64] ;  /* 0x0000000a02057981 */ /* 0x000ee8000c1ef900 */
[----:B---3--:R-:W-:Y:S01]  /*41f0*/  CCTL.IVALL ;  /* 0x00000000ff00798f */ /* 0x008fe20002000000 */
[----:B------:R-:W-:Y:S05]  /*4200*/  YIELD ;  /* 0x0000000000007946 */ /* 0x000fea0003800000 */
[----:B------:R-:W-:-:S13]  /*4210*/  ISETP.NE.AND P0, PT, R5, R4, PT ;  /* 0x000000040500720c */ /* 0x000fda0003f05270 */
[----:B------:R-:W-:Y:S05]  /*4220*/  @P0 BRA `(.L_x_432) ;  /* 0xfffffffc00ec0947 */ /* 0x000fea000383ffff */
.L_x_431:
        /* <DEDUP_REMOVED lines=73> */
.L_x_435:
        /* <DEDUP_REMOVED lines=21> */
[----:B--2---:R-:W-:Y:S02]  /*4810*/  F2FP.F16.F32.PACK_AB R17, R11, R8 ;  /* 0x000000080b11723e */ /* 0x004fe400000000ff */
[----:B------:R-:W-:-:S02]  /*4820*/  MOV R8, R20 ;  /* 0x0000001400087202 */ /* 0x000fc40000000f00 */
[-C--:B------:R-:W-:Y:S02]  /*4830*/  MOV R11, R25.reuse ;  /* 0x00000019000b7202 */ /* 0x080fe40000000f00 */
[----:B---3--:R-:W-:Y:S01]  /*4840*/  F2FP.F16.F32.PACK_AB R21, R15, R12 ;  /* 0x0000000c0f15723e */ /* 0x008fe200000000ff */
[----:B------:R0:W-:Y:S04]  /*4850*/  STG.E desc[UR10][R8.64], R17 ;  /* 0x0000001108007986 */ /* 0x0001e8000c10190a */
[----:B------:R0:W-:Y:S01]  /*4860*/  STG.E desc[UR10][R10.64], R21 ;  /* 0x000000150a007986 */ /* 0x0001e2000c10190a */
[----:B------:R-:W-:Y:S02]  /*4870*/  IADD3 R20, P4, PT, R20, 0x8c0, RZ ;  /* 0x000008c014147810 */ /* 0x000fe40007f9e0ff */
[----:B------:R-:W-:-:S02]  /*4880*/  IADD3.X R25, PT, PT, RZ, R25, RZ, P3, !PT ;  /* 0x00000019ff197210 */ /* 0x000fc40001ffe4ff */
[----:B------:R-:W-:Y:S01]  /*4890*/  IADD3.X R23, PT, PT, RZ, R23, RZ, P4, !PT ;  /* 0x00000017ff177210 */ /* 0x000fe200027fe4ff */
[----:B------:R-:W-:Y:S08]  /*48a0*/  @P1 BRA `(.L_x_435) ;  /* 0xfffffffc00841947 */ /* 0x000ff0000383ffff */
.L_x_434:
[----:B------:R-:W-:Y:S05]  /*48b0*/  BSYNC.RECONVERGENT B0 ;  /* 0x0000000000007941 */ /* 0x000fea0003800200 */
.L_x_433:
        /* <DEDUP_REMOVED lines=10> */
.L_x_436:
        /* <DEDUP_REMOVED lines=20> */
[----:B---3--:R-:W-:Y:S02]  /*4aa0*/  F2FP.F16.F32.PACK_AB R25, R13, R10 ;  /* 0x0000000a0d19723e */ /* 0x008fe400000000ff */
[----:B------:R-:W-:-:S02]  /*4ab0*/  IADD3 R10, P1, PT, R23, UR4, RZ ;  /* 0x00000004170a7c10 */ /* 0x000fc4000ff3e0ff */
[----:B------:R-:W-:Y:S02]  /*4ac0*/  IADD3.X R23, PT, PT, R24, UR9, RZ, P0, !PT ;  /* 0x0000000918177c10 */ /* 0x000fe400087fe4ff */
[----:B------:R-:W-:Y:S02]  /*4ad0*/  IADD3.X R11, PT, PT, R11, UR5, RZ, P1, !PT ;  /* 0x000000050b0b7c10 */ /* 0x000fe40008ffe4ff */
[----:B----4-:R-:W-:Y:S02]  /*4ae0*/  F2FP.F16.F32.PACK_AB R27, R17, R14 ;  /* 0x0000000e111b723e */ /* 0x010fe400000000ff */
        /* <DEDUP_REMOVED lines=20> */
[----:B--2---:R-:W-:Y:S02]  /*4c30*/  F2FP.F16.F32.PACK_AB R29, R29, R26 ;  /* 0x0000001a1d1d723e */ /* 0x004fe400000000ff */
[----:B---3--:R-:W-:-:S03]  /*4c40*/  F2FP.F16.F32.PACK_AB R31, R31, R28 ;  /* 0x0000001c1f1f723e */ /* 0x008fc600000000ff */
        /* <DEDUP_REMOVED lines=14> */
[----:B---3--:R-:W-:Y:S02]  /*4d30*/  F2FP.F16.F32.PACK_AB R27, R27, R26 ;  /* 0x0000001a1b1b723e */ /* 0x008fe400000000ff */
[----:B----4-:R-:W-:-:S03]  /*4d40*/  F2FP.F16.F32.PACK_AB R33, R33, R28 ;  /* 0x0000001c2121723e */ /* 0x010fc600000000ff */
        /* <DEDUP_REMOVED lines=18> */
[----:B----4-:R-:W-:Y:S02]  /*4e70*/  F2FP.F16.F32.PACK_AB R17, R17, R10 ;  /* 0x0000000a1111723e */ /* 0x010fe400000000ff */
[----:B-----5:R-:W-:-:S03]  /*4e80*/  F2FP.F16.F32.PACK_AB R11, R15, R12 ;  /* 0x0000000c0f0b723e */ /* 0x020fc600000000ff */
[----:B------:R3:W-:Y:S04]  /*4e90*/  STG.E desc[UR10][R24.64], R17 ;  /* 0x0000001118007986 */ /* 0x0007e8000c10190a */
[----:B------:R3:W-:Y:S02]  /*4ea0*/  STG.E desc[UR10][R22.64], R11 ;  /* 0x0000000b16007986 */ /* 0x0007e4000c10190a */
[----:B------:R-:W-:Y:S05]  /*4eb0*/  @P0 BRA `(.L_x_436) ;  /* 0xfffffff800a80947 */ /* 0x000fea000383ffff */
[----:B------:R-:W-:Y:S05]  /*4ec0*/  EXIT ;  /* 0x000000000000794d */ /* 0x000fea0003800000 */
.L_x_437:
        /* <DEDUP_REMOVED lines=11> */
.L_x_4357:


//--------------------- .text._Z35group_norm_nhwc_bwd_one_pass_kernelI11Bf16IOFp16WLi128ELi70ELi560EEv26Group_norm_nhwc_bwd_params --------------------------
	.section	.text._Z35group_norm_nhwc_bwd_one_pass_kernelI11Bf16IOFp16WLi128ELi70ELi560EEv26Group_norm_nhwc_bwd_params,"ax",@progbits
	.align	128
        .global         _Z35group_norm_nhwc_bwd_one_pass_kernelI11Bf16IOFp16WLi128ELi70ELi560EEv26Group_norm_nhwc_bwd_params
        .type           _Z35group_norm_nhwc_bwd_one_pass_kernelI11Bf16IOFp16WLi128ELi70ELi560EEv26Group_norm_nhwc_bwd_params,@function
        .size           _Z35group_norm_nhwc_bwd_one_pass_kernelI11Bf16IOFp16WLi128ELi70ELi560EEv26Group_norm_nhwc_bwd_params,(.L_x_4358 - _Z35group_norm_nhwc_bwd_one_pass_kernelI11Bf16IOFp16WLi128ELi70ELi560EEv26Group_norm_nhwc_bwd_params)
        .other          _Z35group_norm_nhwc_bwd_one_pass_kernelI11Bf16IOFp16WLi128ELi70ELi560EEv26Group_norm_nhwc_bwd_params,@"STO_CUDA_ENTRY STV_DEFAULT"
_Z35group_norm_nhwc_bwd_one_pass_kernelI11Bf16IOFp16WLi128ELi70ELi560EEv26Group_norm_nhwc_bwd_params:
.text._Z35group_norm_nhwc_bwd_one_pass_kernelI11Bf16IOFp16WLi128ELi70ELi560EEv26Group_norm_nhwc_bwd_params:
        /* <DEDUP_REMOVED lines=21> */
.L_x_479:
        /* <DEDUP_REMOVED lines=263> */
[----:B------:R-:W-:Y:S01]  /*11c0*/  @P2 HADD2.F32 R4, -RZ, R17.H0_H0 ;  /* 0x20000011ff042230 */ /* 0x000fe20000004100 */
[----:B------:R-:W-:Y:S01]  /*11d0*/  PRMT R17, R34, 0x7632, R17 ;  /* 0x0000763222117816 */ /* 0x000fe20000000011 */
[----:B------:R-:W-:Y:S01]  /*11e0*/  @P2 HADD2.F32 R5, -RZ, R16.H0_H0 ;  /* 0x20000010ff052230 */ /* 0x000fe20000004100 */
[----:B------:R-:W-:Y:S01]  /*11f0*/  PRMT R16, R32, 0x7632, R16 ;  /* 0x0000763220107816 */ /* 0x000fe20000000010 */
[----:B------:R-:W-:Y:S02]  /*1200*/  HADD2.F32 R6, -RZ, R25.H0_H0 ;  /* 0x20000019ff067230 */ /* 0x000fe40000004100 */
[----:B------:R-:W-:Y:S01]  /*1210*/  HADD2.F32 R7, -RZ, R21.H0_H0 ;  /* 0x20000015ff077230 */ /* 0x000fe20000004100 */
[----:B------:R-:W-:Y:S02]  /*1220*/  PRMT R21, R38, 0x7632, R21 ;  /* 0x0000763226157816 */ /* 0x000fe40000000015 */
[----:B------:R-:W-:-:S02]  /*1230*/  PRMT R12, R31, 0x7632, R12 ;  /* 0x000076321f0c7816 */ /* 0x000fc4000000000c */
        /* <DEDUP_REMOVED lines=151> */
.L_x_439:
        /* <DEDUP_REMOVED lines=304> */
.L_x_440:
        /* <DEDUP_REMOVED lines=97> */
.L_x_442:
[----:B------:R-:W-:Y:S05]  /*34c0*/  BSYNC.RECONVERGENT B0 ;  /* 0x0000000000007941 */ /* 0x000fea0003800200 */
.L_x_441:
        /* <DEDUP_REMOVED lines=82> */
.L_x_444:
[----:B------:R-:W-:Y:S05]  /*39f0*/  BSYNC.RECONVERGENT B0 ;  /* 0x0000000000007941 */ /* 0x000fea0003800200 */
.L_x_443:
        /* <DEDUP_REMOVED lines=28> */
.L_x_446:
[----:B------:R-:W-:Y:S05]  /*3bc0*/  BSYNC.RECONVERGENT B0 ;  /* 0x0000000000007941 */ /* 0x000fea0003800200 */
.L_x_445:
        /* <DEDUP_REMOVED lines=28> */
.L_x_449:
[----:B-1----:R-:W2:Y:S04]  /*3d90*/  LDG.E.STRONG.GPU R14, desc[UR10][R12.64] ;  /* 0x0000000a0c0e7981 */ /* 0x002ea8000c1ef900 */
[----:B--2---:R-:W-:Y:S01]  /*3da0*/  CCTL.IVALL ;  /* 0x00000000ff00798f */ /* 0x004fe20002000000 */
[----:B------:R-:W-:Y:S05]  /*3db0*/  YIELD ;  /* 0x0000000000007946 */ /* 0x000fea0003800000 */
[----:B------:R-:W-:-:S13]  /*3dc0*/  ISETP.NE.AND P0, PT, R14, R17, PT ;  /* 0x000000110e00720c */ /* 0x000fda0003f05270 */
[----:B------:R-:W-:Y:S05]  /*3dd0*/  @P0 BRA `(.L_x_449) ;  /* 0xfffffffc00ec0947 */ /* 0x000fea000383ffff */
.L_x_448:
        /* <DEDUP_REMOVED lines=21> */
.L_x_451:
        /* <DEDUP_REMOVED lines=63> */
.L_x_450:
        /* <DEDUP_REMOVED lines=34> */
.L_x_452:
        /* <DEDUP_REMOVED lines=18> */
.L_x_453:
        /* <DEDUP_REMOVED lines=9> */
.L_x_454:
[----:B------:R-:W-:Y:S05]  /*46f0*/  BSYNC.RECONVERGENT B0 ;  /* 0x0000000000007941 */ /* 0x000fea0003800200 */
.L_x_447:
        /* <DEDUP_REMOVED lines=40> */
.L_x_455:
        /* <DEDUP_REMOVED lines=28> */
.L_x_457:
[----:B------:R-:W-:Y:S05]  /*4b40*/  BSYNC.RECONVERGENT B0 ;  /* 0x0000000000007941 */ /* 0x000fea0003800200 */
.L_x_456:
        /* <DEDUP_REMOVED lines=36> */
.L_x_458:
        /* <DEDUP_REMOVED lines=22> */
.L_x_460:
[----:B------:R-:W-:Y:S05]  /*4ef0*/  BSYNC.RECONVERGENT B0 ;  /* 0x0000000000007941 */ /* 0x000fea0003800200 */
.L_x_459:
        /* <DEDUP_REMOVED lines=27> */
.L_x_461:
        /* <DEDUP_REMOVED lines=21> */
.L_x_463:
[----:B------:R-:W-:Y:S05]  /*5200*/  BSYNC.RECONVERGENT B0 ;  /* 0x0000000000007941 */ /* 0x000fea0003800200 */
.L_x_462:
        /* <DEDUP_REMOVED lines=82> */
.L_x_464:
        /* <DEDUP_REMOVED lines=19> */
.L_x_466:
[----:B------:R-:W-:Y:S05]  /*5860*/  BSYNC.RECONVERGENT B0 ;  /* 0x0000000000007941 */ /* 0x000fea0003800200 */
.L_x_465:
        /* <DEDUP_REMOVED lines=21> */
.L_x_467:
        /* <DEDUP_REMOVED lines=19> */
.L_x_469:
[----:B------:R-:W-:Y:S05]  /*5af0*/  BSYNC.RECONVERGENT B0 ;  /* 0x0000000000007941 */ /* 0x000fea0003800200 */
.L_x_468:
        /* <DEDUP_REMOVED lines=21> */
.L_x_470:
        /* <DEDUP_REMOVED lines=19> */
.L_x_472:
[----:B------:R-:W-:Y:S05]  /*5d80*/  BSYNC.RECONVERGENT B0 ;  /* 0x0000000000007941 */ /* 0x000fea0003800200 */
.L_x_471:
        /* <DEDUP_REMOVED lines=21> */
.L_x_473:
        /* <DEDUP_REMOVED lines=18> */
.L_x_475:
[----:B------:R-:W-:Y:S05]  /*6000*/  BSYNC.RECONVERGENT B0 ;  /* 0x0000000000007941 */ /* 0x000fea0003800200 */
.L_x_474:
        /* <DEDUP_REMOVED lines=22> */
.L_x_476:
        /* <DEDUP_REMOVED lines=18> */
.L_x_478:
[----:B------:R-:W-:Y:S05]  /*6290*/  BSYNC.RECONVERGENT B0 ;  /* 0x0000000000007941 */ /* 0x000fea0003800200 */
.L_x_477:
[----:B------:R-:W5:Y:S01]  /*62a0*/  LDCU UR5, c[0x0][0x410] ;  /* 0x00008200ff0577ac */ /* 0x000f620008000800 */
[----:B------:R-:W5:Y:S01]  /*62b0*/  LDCU UR8, c[0x0][0x3e0] ;  /* 0x00007c00ff0877ac */ /* 0x000f620008000800 */
[----:B------:R-:W-:Y:S02]  /*62c0*/  UIADD3 UR6, UPT, UPT, UR7, UR6, URZ ;  /* 0x0000000607067290 */ /* 0x000fe4000fffe0ff */
[----:B------:R-:W-:Y:S02]  /*62d0*/  UIADD3 UR4, UPT, UPT, UR4, 0x1, URZ ;  /* 0x0000000104047890 */ /* 0x000fe4000fffe0ff */
[----:B-----5:R-:W-:-:S04]  /*62e0*/  UIMAD UR5, UR5, UR8, URZ ;  /* 0x00000008050572a4 */ /* 0x020fc8000f8e02ff */
[----:B------:R-:W-:-:S09]  /*62f0*/  UISETP.GE.AND UP0, UPT, UR6, UR5, UPT ;  /* 0x000000050600728c */ /* 0x000fd2000bf06270 */
[----:B------:R-:W-:Y:S05]  /*6300*/  BRA.U !UP0, `(.L_x_479) ;  /* 0xffffff9d08907547 */ /* 0x000fea000b83ffff */
.L_x_438:
        /* <DEDUP_REMOVED lines=16> */
.L_x_481:
[----:B------:R-:W-:Y:S05]  /*6410*/  BSYNC.RECONVERGENT B0 ;  /* 0x0000000000007941 */ /* 0x000fea0003800200 */
.L_x_480:
        /* <DEDUP_REMOVED lines=11> */
.L_x_483:
[----:B------:R-:W2:Y:S04]  /*64d0*/  LDG.E.STRONG.GPU R5, desc[UR10][R2.64] ;  /* 0x0000000a02057981 */ /* 0x000ea8000c1ef900 */
[----:B--2---:R-:W-:Y:S01]  /*64e0*/  CCTL.IVALL ;  /* 0x00000000ff00798f */ /* 0x004fe20002000000 */
[----:B------:R-:W-:Y:S05]  /*64f0*/  YIELD ;  /* 0x0000000000007946 */ /* 0x000fea0003800000 */
[----:B------:R-:W-:-:S13]  /*6500*/  ISETP.NE.AND P0, PT, R5, R0, PT ;  /* 0x000000000500720c */ /* 0x000fda0003f05270 */
[----:B------:R-:W-:Y:S05]  /*6510*/  @P0 BRA `(.L_x_483) ;  /* 0xfffffffc00ec0947 */ /* 0x000fea000383ffff */
.L_x_482:
        /* <DEDUP_REMOVED lines=74> */
.L_x_486:
        /* <DEDUP_REMOVED lines=31> */
.L_x_485:
[----:B------:R-:W-:Y:S05]  /*6bb0*/  BSYNC.RECONVERGENT B0 ;  /* 0x0000000000007941 */ /* 0x000fea0003800200 */
.L_x_484:
        /* <DEDUP_REMOVED lines=10> */
.L_x_487:
        /* <DEDUP_REMOVED lines=87> */
.L_x_488:
        /* <DEDUP_REMOVED lines=11> */
.L_x_4358:


//--------------------- .text._Z35group_norm_nhwc_bwd_one_pass_kernelI11Bf16IOFp16WLi256ELi70ELi560EEv26Group_norm_nhwc_bwd_params --------------------------
	.section	.text._Z35group_norm_nhwc_bwd_one_pass_kernelI11Bf16IOFp16WLi256ELi70ELi560EEv26Group_norm_nhwc_bwd_params,"ax",@progbits
	.align	128
        .global         _Z35group_norm_nhwc_bwd_one_pass_kernelI11Bf16IOFp16WLi256ELi70ELi560EEv26Group_norm_nhwc_bwd_params
        .type           _Z35group_norm_nhwc_bwd_one_pass_kernelI11Bf16IOFp16WLi256ELi70ELi560EEv26Group_norm_nhwc_bwd_params,@function
        .size           _Z35group_norm_nhwc_bwd_one_pass_kernelI11Bf16IOFp16WLi256ELi70ELi560EEv26Group_norm_nhwc_bwd_params,(.L_x_4359 - _Z35group_norm_nhwc_bwd_one_pass_kernelI11Bf16IOFp16WLi256ELi70ELi560EEv26Group_norm_nhwc_bwd_params)
        .other          _Z35group_norm_nhwc_bwd_one_pass_kernelI11Bf16IOFp16WLi256ELi70ELi560EEv26Group_norm_nhwc_bwd_params,@"STO_CUDA_ENTRY STV_DEFAULT"
_Z35group_norm_nhwc_bwd_one_pass_kernelI11Bf16IOFp16WLi256ELi70ELi560EEv26Group_norm_nhwc_bwd_params:
.text._Z35group_norm_nhwc_bwd_one_pass_kernelI11Bf16IOFp16WLi256ELi70ELi560EEv26Group_norm_nhwc_bwd_params:
        /* <DEDUP_REMOVED lines=21> */
.L_x_554:
        /* <DEDUP_REMOVED lines=439> */
[----:B------:R-:W-:Y:S02]  /*1cc0*/  HFMA2 R12, -RZ, RZ, 0, 0 ;  /* 0x00000000ff0c7431 */ /* 0x000fe400000001ff */
[----:B-----5:R-:W-:Y:S01]  /*1cd0*/  @P5 HADD2.F32 R12, -RZ, R30.H0_H0 ;  /* 0x2000001eff0c5230 */ /* 0x020fe20000004100 */
[----:B------:R-:W-:Y:S01]  /*1ce0*/  PRMT R30, R7, 0x7632, R30 ;  /* 0x00007632071e7816 */ /* 0x000fe2000000001e */
[----:B----4-:R-:W-:Y:S01]  /*1cf0*/  @P5 HADD2.F32 R11, -RZ, R31.H0_H0 ;  /* 0x2000001fff0b5230 */ /* 0x010fe20000004100 */
        /* <DEDUP_REMOVED lines=12> */
[----:B--2---:R-:W-:Y:S01]  /*1dc0*/  PRMT R79, R50, 0x7632, R79 ;  /* 0x00007632324f7816 */ /* 0x004fe2000000004f */
[----:B------:R-:W-:Y:S01]  /*1dd0*/  @UP0 UMOV UR9, UR6 ;  /* 0x0000000600090c82 */ /* 0x000fe20008000000 */
[----:B------:R-:W-:Y:S02]  /*1de0*/  HADD2.F32 R14, -RZ, R35.H0_H0 ;  /* 0x20000023ff0e7230 */ /* 0x000fe40000004100 */
[----:B------:R-:W-:Y:S01]  /*1df0*/  HADD2.F32 R13, -RZ, R36.H0_H0 ;  /* 0x20000024ff0d7230 */ /* 0x000fe20000004100 */
[----:B------:R-:W-:-:S02]  /*1e00*/  PRMT R65, R8, 0x7632, R65 ;  /* 0x0000763208417816 */ /* 0x000fc40000000041 */
        /* <DEDUP_REMOVED lines=294> */
.L_x_490:
        /* <DEDUP_REMOVED lines=576> */
.L_x_491:
        /* <DEDUP_REMOVED lines=98> */
.L_x_493:
[----:B------:R-:W-:Y:S05]  /*5a90*/  BSYNC.RECONVERGENT B0 ;  /* 0x0000000000007941 */ /* 0x000fea0003800200 */
.L_x_492:
        /* <DEDUP_REMOVED lines=78> */
.L_x_495:
[----:B------:R-:W-:Y:S05]  /*5f80*/  BSYNC.RECONVERGENT B0 ;  /* 0x0000000000007941 */ /* 0x000fea0003800200 */
.L_x_494:
        /* <DEDUP_REMOVED lines=28> */
.L_x_497:
[----:B------:R-:W-:Y:S05]  /*6150*/  BSYNC.RECONVERGENT B0 ;  /* 0x0000000000007941 */ /* 0x000fea0003800200 */
.L_x_496:
        /* <DEDUP_REMOVED lines=31> */
.L_x_500:
[----:B------:R-:W2:Y:S04]  /*6350*/  LDG.E.STRONG.GPU R15, desc[UR10][R24.64] ;  /* 0x0000000a180f7981 */ /* 0x000ea8000c1ef900 */
[----:B--2---:R-:W-:Y:S01]  /*6360*/  CCTL.IVALL ;  /* 0x00000000ff00798f */ /* 0x004fe20002000000 */
[----:B------:R-:W-:Y:S05]  /*6370*/  YIELD ;  /* 0x0000000000007946 */ /* 0x000fea0003800000 */
[----:B------:R-:W-:-:S13]  /*6380*/  ISETP.NE.AND P0, PT, R15, R30, PT ;  /* 0x0000001e0f00720c */ /* 0x000fda0003f05270 */
[----:B------:R-:W-:Y:S05]  /*6390*/  @P0 BRA `(.L_x_500) ;  /* 0xfffffffc00ec0947 */ /* 0x000fea000383ffff */
.L_x_499:
        /* <DEDUP_REMOVED lines=16> */
.L_x_502:
        /* <DEDUP_REMOVED lines=63> */
.L_x_501:
        /* <DEDUP_REMOVED lines=39> */
.L_x_503:
        /* <DEDUP_REMOVED lines=19> */
.L_x_504:
        /* <DEDUP_REMOVED lines=9> */
.L_x_505:
[----:B------:R-:W-:Y:S05]  /*6cc0*/  BSYNC.RECONVERGENT B0 ;  /* 0x0000000000007941 */ /* 0x000fea0003800200 */
.L_x_498:
        /* <DEDUP_REMOVED lines=51> */
.L_x_506:
        /* <DEDUP_REMOVED lines=22> */
.L_x_508:
[----:B------:R-:W-:Y:S05]  /*7160*/  BSYNC.RECONVERGENT B0 ;  /* 0x0000000000007941 */ /* 0x000fea0003800200 */
.L_x_507:
        /* <DEDUP_REMOVED lines=27> */
.L_x_509:
        /* <DEDUP_REMOVED lines=21> */
.L_x_511:
[----:B------:R-:W-:Y:S05]  /*7470*/  BSYNC.RECONVERGENT B0 ;  /* 0x0000000000007941 */ /* 0x000fea0003800200 */
.L_x_510:
        /* <DEDUP_REMOVED lines=34> */
.L_x_512:
        /* <DEDUP_REMOVED lines=22> */
.L_x_514:
[----:B------:R-:W-:Y:S05]  /*7800*/  BSYNC.RECONVERGENT B0 ;  /* 0x0000000000007941 */ /* 0x000fea0003800200 */
.L_x_513:
        /* <DEDUP_REMOVED lines=27> */
.L_x_515:
        /* <DEDUP_REMOVED lines=21> */
.L_x_517:
[----:B------:R-:W-:Y:S05]  /*7b10*/  BSYNC.RECONVERGENT B0 ;  /* 0x0000000000007941 */ /* 0x000fea0003800200 */
.L_x_516:
        /* <DEDUP_REMOVED lines=36> */
.L_x_518:
        /* <DEDUP_REMOVED lines=21> */
.L_x_520:
[----:B------:R-:W-:Y:S05]  /*7eb0*/  BSYNC.RECONVERGENT B0 ;  /* 0x0000000000007941 */ /* 0x000fea0003800200 */
.L_x_519:
        /* <DEDUP_REMOVED lines=25> */
.L_x_521:
        /* <DEDUP_REMOVED lines=21> */
.L_x_523:
[----:B------:R-:W-:Y:S05]  /*81a0*/  BSYNC.RECONVERGENT B0 ;  /* 0x0000000000007941 */ /* 0x000fea0003800200 */
.L_x_522:
        /* <DEDUP_REMOVED lines=35> */
.L_x_524:
        /* <DEDUP_REMOVED lines=21> */
.L_x_526:
[----:B------:R-:W-:Y:S05]  /*8530*/  BSYNC.RECONVERGENT B0 ;  /* 0x0000000000007941 */ /* 0x000fea0003800200 */
.L_x_525:
        /* <DEDUP_REMOVED lines=25> */
.L_x_527:
        /* <DEDUP_REMOVED lines=21> */
.L_x_529:
[----:B------:R-:W-:Y:S05]  /*8820*/  BSYNC.RECONVERGENT B0 ;  /* 0x0000000000007941 */ /* 0x000fea0003800200 */
.L_x_528:
        /* <DEDUP_REMOVED lines=35> */
.L_x_530:
        /* <DEDUP_REMOVED lines=21> */
.L_x_532:
[----:B------:R-:W-:Y:S05]  /*8bb0*/  BSYNC.RECONVERGENT B0 ;  /* 0x0000000000007941 */ /* 0x000fea0003800200 */
.L_x_531:
        /* <DEDUP_REMOVED lines=25> */
.L_x_533:
        /* <DEDUP_REMOVED lines=21> */
.L_x_535:
[----:B------:R-:W-:Y:S05]  /*8ea0*/  BSYNC.RECONVERGENT B0 ;  /* 0x0000000000007941 */ /* 0x000fea0003800200 */
.L_x_534:
        /* <DEDUP_REMOVED lines=35> */
.L_x_536:
        /* <DEDUP_REMOVED lines=21> */
.L_x_538:
[----:B------:R-:W-:Y:S05]  /*9230*/  BSYNC.RECONVERGENT B0 ;  /* 0x0000000000007941 */ /* 0x000fea0003800200 */
.L_x_537:
        /* <DEDUP_REMOVED lines=25> */
.L_x_539:
        /* <DEDUP_REMOVED lines=21> */
.L_x_541:
[----:B------:R-:W-:Y:S05]  /*9520*/  BSYNC.RECONVERGENT B0 ;  /* 0x0000000000007941 */ /* 0x000fea0003800200 */
.L_x_540:
        /* <DEDUP_REMOVED lines=37> */
.L_x_542:
        /* <DEDUP_REMOVED lines=24> */
.L_x_544:
[----:B------:R-:W-:Y:S05]  /*9900*/  BSYNC.RECONVERGENT B0 ;  /* 0x0000000000007941 */ /* 0x000fea0003800200 */
.L_x_543:
        /* <DEDUP_REMOVED lines=23> */
.L_x_545:
        /* <DEDUP_REMOVED lines=19> */
.L_x_547:
[----:B------:R-:W-:Y:S05]  /*9bb0*/  BSYNC.RECONVERGENT B0 ;  /* 0x0000000000007941 */ /* 0x000fea0003800200 */
.L_x_546:
        /* <DEDUP_REMOVED lines=31> */
.L_x_548:
        /* <DEDUP_REMOVED lines=22> */
.L_x_550:
[----:B------:R-:W-:Y:S05]  /*9f10*/  BSYNC.RECONVERGENT B0 ;  /* 0x0000000000007941 */ /* 0x000fea0003800200 */
.L_x_549:
        /* <DEDUP_REMOVED lines=27> */
.L_x_551:
        /* <DEDUP_REMOVED lines=18> */
.L_x_553:
[----:B------:R-:W-:Y:S05]  /*a1f0*/  BSYNC.RECONVERGENT B0 ;  /* 0x0000000000007941 */ /* 0x000fea0003800200 */
.L_x_552:
        /* <DEDUP_REMOVED lines=8> */
.L_x_489:
        /* <DEDUP_REMOVED lines=16> */
.L_x_556:
[----:B------:R-:W-:Y:S05]  /*a380*/  BSYNC.RECONVERGENT B0 ;  /* 0x0000000000007941 */ /* 0x000fea0003800200 */
.L_x_555:
        /* <DEDUP_REMOVED lines=11> */
.L_x_558:
[----:B------:R-:W2:Y:S04]  /*a440*/  LDG.E.STRONG.GPU R5, desc[UR10][R2.64] ;  /* 0x0000000a02057981 */ /* 0x000ea8000c1ef900 */
[----:B--2---:R-:W-:Y:S01]  /*a450*/  CCTL.IVALL ;  /* 0x00000000ff00798f */ /* 0x004fe20002000000 */
[----:B------:R-:W-:Y:S05]  /*a460*/  YIELD ;  /* 0x0000000000007946 */ /* 0x000fea0003800000 */
[----:B------:R-:W-:-:S13]  /*a470*/  ISETP.NE.AND P0, PT, R5, R0, PT ;  /* 0x000000000500720c */ /* 0x000fda0003f05270 */
[----:B------:R-:W-:Y:S05]  /*a480*/  @P0 BRA `(.L_x_558) ;  /* 0xfffffffc00ec0947 */ /* 0x000fea000383ffff */
.L_x_557:
        /* <DEDUP_REMOVED lines=75> */
.L_x_561:
        /* <DEDUP_REMOVED lines=31> */
.L_x_560:
[----:B------:R-:W-:Y:S05]  /*ab30*/  BSYNC.RECONVERGENT B0 ;  /* 0x0000000000007941 */ /* 0x000fea0003800200 */
.L_x_559:
        /* <DEDUP_REMOVED lines=10> */
.L_x_562:
        /* <DEDUP_REMOVED lines=21> */
[----:B----4-:R-:W-:Y:S02]  /*ad30*/  F2FP.F16.F32.PACK_AB R19, R7, R4 ;  /* 0x000000040713723e */ /* 0x010fe400000000ff */
[----:B------:R-:W-:-:S04]  /*ad40*/  LOP3.LUT R4, R26, 0x3, RZ, 0xc0, !PT ;  /* 0x000000031a047812 */ /* 0x000fc800078ec0ff */
[----:B------:R-:W-:Y:S02]  /*ad50*/  IADD3.X R17, PT, PT, R4, UR5, RZ, P1, !PT ;  /* 0x0000000504117c10 */ /* 0x000fe40008ffe4ff */
[----:B-----5:R-:W-:Y:S02]  /*ad60*/  F2FP.F16.F32.PACK_AB R21, R11, R8 ;  /* 0x000000080b15723e */ /* 0x020fe400000000ff */
        /* <DEDUP_REMOVED lines=56> */
[----:B---3--:R-:W-:Y:S02]  /*b0f0*/  F2FP.F16.F32.PACK_AB R5, R5, R16 ;  /* 0x000000100505723e */ /* 0x008fe400000000ff */
[----:B-----5:R-:W-:-:S03]  /*b100*/  F2FP.F16.F32.PACK_AB R7, R9, R6 ;  /* 0x000000060907723e */ /* 0x020fc600000000ff */
[----:B------:R4:W-:Y:S04]  /*b110*/  STG.E desc[UR10][R12.64], R5 ;  /* 0x000000050c007986 */ /* 0x0009e8000c10190a */
[----:B------:R4:W-:Y:S02]  /*b120*/  STG.E desc[UR10][R14.64], R7 ;  /* 0x000000070e007986 */ /* 0x0009e4000c10190a */
[----:B------:R-:W-:Y:S05]  /*b130*/  @P0 BRA `(.L_x_562) ;  /* 0xfffffff800a80947 */ /* 0x000fea000383ffff */
[----:B------:R-:W-:Y:S05]  /*b140*/  EXIT ;  /* 0x000000000000794d */ /* 0x000fea0003800000 */
.L_x_563:
        /* <DEDUP_REMOVED lines=11> */
.L_x_4359:


//--------------------- .text._Z35group_norm_nhwc_bwd_one_pass_kernelI11Bf16IOFp16WLi512ELi70ELi560EEv26Group_norm_nhwc_bwd_params --------------------------
	.section	.text._Z35group_norm_nhwc_bwd_one_pass_kernelI11Bf16IOFp16WLi512ELi70ELi560EEv26Group_norm_nhwc_bwd_params,"ax",@progbits
	.align	128
        .global         _Z35group_norm_nhwc_bwd_one_pass_kernelI11Bf16IOFp16WLi512ELi70ELi560EEv26Group_norm_nhwc_bwd_params
        .type           _Z35group_norm_nhwc_bwd_one_pass_kernelI11Bf16IOFp16WLi512ELi70ELi560EEv26Group_norm_nhwc_bwd_params,@function
        .size           _Z35group_norm_nhwc_bwd_one_pass_kernelI11Bf16IOFp16WLi512ELi70ELi560EEv26Group_norm_nhwc_bwd_params,(.L_x_4360 - _Z35group_norm_nhwc_bwd_one_pass_kernelI11Bf16IOFp16WLi512ELi70ELi560EEv26Group_norm_nhwc_bwd_params)
        .other          _Z35group_norm_nhwc_bwd_one_pass_kernelI11Bf16IOFp16WLi512ELi70ELi560EEv26Group_norm_nhwc_bwd_params,@"STO_CUDA_ENTRY STV_DEFAULT"
_Z35group_norm_nhwc_bwd_one_pass_kernelI11Bf16IOFp16WLi512ELi70ELi560EEv26Group_norm_nhwc_bwd_params:
.text._Z35group_norm_nhwc_bwd_one_pass_kernelI11Bf16IOFp16WLi512ELi70ELi560EEv26Group_norm_nhwc_bwd_params:
        /* <DEDUP_REMOVED lines=28> */
.L_x_588:
        /* <DEDUP_REMOVED lines=731> */
[----:B------:R1:W-:Y:S01]  /*2f70*/  STL.64 [R1+0x380], R8 ;  /* 0x0003800801007387 */ /* 0x0003e20000100a00 */
[----:B0-----:R-:W-:Y:S02]  /*2f80*/  @!P5 IADD3 R50, P6, PT, R0, R24, RZ ;  /* 0x000000180032d210 */ /* 0x001fe40007fde0ff */
[----:B------:R-:W-:Y:S02]  /*2f90*/  IADD3 R0, PT, PT, R4, 0x1f0, RZ ;  /* 0x000001f004007810 */ /* 0x000fe40007ffe0ff */
[----:B------:R-:W-:Y:S02]  /*2fa0*/  @!P5 IADD3.X R51, PT, PT, R52, R25, RZ, P6, !PT ;  /* 0x000000193433d210 */ /* 0x000fe400037fe4ff */
[----:B------:R-:W-:-:S02]  /*2fb0*/  SHF.R.S32.HI R5, RZ, 0x1f, R0 ;  /* 0x0000001fff057819 */ /* 0x000fc40000011400 */
[----:B------:R-:W-:-:S04]  /*2fc0*/  ISETP.GE.U32.AND P6, PT, R0, UR16, PT ;  /* 0x0000001000007c0c */ /* 0x000fc8000bfc6070 */
[----:B------:R-:W-:Y:S01]  /*2fd0*/  ISETP.GE.AND.EX P6, PT, R5, UR17, PT, P6 ;  /* 0x0000001105007c0c */ /* 0x000fe2000bfc6360 */
[----:B------:R0:W-:Y:S01]  /*2fe0*/  STL [R1+0x398], R9 ;  /* 0x0003980901007387 */ /* 0x0001e20000100800 */
[----:B-1----:R-:W-:-:S11]  /*2ff0*/  MOV R8, R22 ;  /* 0x0000001600087202 */ /* 0x002fd60000000f00 */
[----:B------:R-:W-:Y:S01]  /*3000*/  @!P6 MOV R53, R9 ;  /* 0x000000090035e202 */ /* 0x000fe20000000f00 */
[----:B------:R-:W1:Y:S01]  /*3010*/  @!P6 LDC.64 R24, c[0x0][0x3f8] ;  /* 0x0000fe00ff18eb82 */ /* 0x000e620000000a00 */
[----:B0-----:R-:W-:Y:S02]  /*3020*/  MOV R9, R23 ;  /* 0x0000001700097202 */ /* 0x001fe40000000f00 */
[----:B------:R-:W2:Y:S04]  /*3030*/  LDL.LU.64 R22, [R1+0x480] ;  /* 0x0004800001167983 */ /* 0x000ea80000300a00 */
[----:B------:R0:W-:Y:S01]  /*3040*/  @!P5 STL.64 [R1+0x198], R50 ;  /* 0x000198320100d387 */ /* 0x0001e20000100a00 */
[----:B------:R-:W-:Y:S01]  /*3050*/  LOP3.LUT R49, R49, 0x7fffffff, RZ, 0xc0, !PT ;  /* 0x7fffffff31317812 */ /* 0x000fe200078ec0ff */
[----:B0-----:R-:W0:Y:S01]  /*3060*/  @!P6 LDC.64 R50, c[0x0][0x3a0] ;  /* 0x0000e800ff32eb82 */ /* 0x001e220000000a00 */
[----:B------:R-:W-:Y:S01]  /*3070*/  @!P6 MOV R52, R6 ;  /* 0x000000060034e202 */ /* 0x000fe20000000f00 */
[----:B-1----:R-:W-:Y:S01]  /*3080*/  @!P6 IMAD R5, R5, R24, RZ ;  /* 0x000000180505e224 */ /* 0x002fe200078e02ff */
[----:B------:R-:W-:-:S03]  /*3090*/  @P1 LOP3.LUT R49, R49, 0x80000000, RZ, 0xfc, !PT ;  /* 0x8000000031311812 */ /* 0x000fc600078efcff */
[----:B------:R-:W-:-:S04]  /*30a0*/  @!P6 IMAD.WIDE.U32 R52, R0, R24, R52 ;  /* 0x000000180034e225 */ /* 0x000fc800078e0034 */
[----:B------:R-:W-:Y:S01]  /*30b0*/  @!P6 IMAD R25, R0, R25, R5 ;  /* 0x000000190019e224 */ /* 0x000fe200078e0205 */
[C---:B------:R-:W-:Y:S02]  /*30c0*/  LOP3.LUT P1, RZ, R49.reuse, 0x1000000, RZ, 0xc0, !PT ;  /* 0x0100000031ff7812 */ /* 0x040fe4000782c0ff */
[----:B------:R-:W-:Y:S02]  /*30d0*/  LOP3.LUT R49, R49, 0xbfffffff, RZ, 0xc0, !PT ;  /* 0xbfffffff31317812 */ /* 0x000fe400078ec0ff */
[----:B------:R-:W-:Y:S02]  /*30e0*/  @!P6 IADD3 R25, PT, PT, R53, R25, RZ ;  /* 0x000000193519e210 */ /* 0x000fe40007ffe0ff */
[----:B------:R-:W-:Y:S02]  /*30f0*/  @!P6 SHF.L.U32 R0, R52, 0x1, RZ ;  /* 0x000000013400e819 */ /* 0x000fe400000006ff */
[----:B------:R-:W-:Y:S02]  /*3100*/  @P2 LOP3.LUT R49, R49, 0x40000000, RZ, 0xfc, !PT ;  /* 0x4000000031312812 */ /* 0x000fe400078efcff */
[----:B------:R-:W-:-:S02]  /*3110*/  MOV R24, R8 ;  /* 0x0000000800187202 */ /* 0x000fc40000000f00 */
[----:B------:R-:W-:Y:S02]  /*3120*/  @!P6 SHF.L.U64.HI R52, R52, 0x1, R25 ;  /* 0x000000013434e819 */ /* 0x000fe40000010219 */
[----:B0-----:R-:W-:Y:S02]  /*3130*/  @!P6 IADD3 R8, P2, PT, R0, R50, RZ ;  /* 0x000000320008e210 */ /* 0x001fe40007f5e0ff */
[----:B------:R-:W-:Y:S02]  /*3140*/  MOV R25, R9 ;  /* 0x0000000900197202 */ /* 0x000fe40000000f00 */
[----:B------:R-:W-:-:S05]  /*3150*/  @!P6 IADD3.X R9, PT, PT, R52, R51, RZ, P2, !PT ;  /* 0x000000333409e210 */ /* 0x000fca00017fe4ff */
[----:B------:R-:W-:Y:S04]  /*3160*/  STL [R1+0x3a0], R9 ;  /* 0x0003a00901007387 */ /* 0x000fe80000100800 */
[----:B------:R0:W-:Y:S02]  /*3170*/  STL.64 [R1+0x3a8], R8 ;  /* 0x0003a80801007387 */ /* 0x0001e40000100a00 */
[----:B0-----:R-:W-:Y:S02]  /*3180*/  MOV R8, R24 ;  /* 0x0000001800087202 */ /* 0x001fe40000000f00 */
[----:B------:R-:W-:Y:S02]  /*3190*/  MOV R9, R25 ;  /* 0x0000001900097202 */ /* 0x000fe40000000f00 */
[----:B------:R-:W0:Y:S01]  /*31a0*/  @!P6 LDC.64 R24, c[0x0][0x398] ;  /* 0x0000e600ff18eb82 */ /* 0x000e220000000a00 */
[----:B------:R1:W-:Y:S02]  /*31b0*/  STL.64 [R1+0x390], R6 ;  /* 0x0003900601007387 */ /* 0x0003e40000100a00 */
[----:B-1----:R-:W-:-:S04]  /*31c0*/  MOV R6, R44 ;  /* 0x0000002c00067202 */ /* 0x002fc80000000f00 */
[----:B------:R-:W-:Y:S02]  /*31d0*/  MOV R50, R6 ;  /* 0x0000000600327202 */ /* 0x000fe40000000f00 */
[----:B0-----:R-:W-:Y:S02]  /*31e0*/  @!P6 IADD3 R6, P2, PT, R0, R24, RZ ;  /* 0x000000180006e210 */ /* 0x001fe40007f5e0ff */
[----:B------:R-:W-:Y:S02]  /*31f0*/  MOV R24, RZ ;  /* 0x000000ff00187202 */ /* 0x000fe40000000f00 */
[----:B------:R-:W-:Y:S01]  /*3200*/  MOV R7, R45 ;  /* 0x0000002d00077202 */ /* 0x000fe20000000f00 */
[----:B------:R-:W-:Y:S03]  /*3210*/  STL [R1+0x43c], R6 ;  /* 0x00043c0601007387 */ /* 0x000fe60000100800 */
[----:B------:R-:W-:Y:S01]  /*3220*/  MOV R51, R7 ;  /* 0x0000000700337202 */ /* 0x000fe20000000f00 */
[----:B------:R-:W3:Y:S01]  /*3230*/  LDL.LU.64 R44, [R1+0x488] ;  /* 0x00048800012c7983 */ /* 0x000ee20000300a00 */
[----:B------:R-:W-:-:S05]  /*3240*/  @!P6 IADD3.X R7, PT, PT, R52, R25, RZ, P2, !PT ;  /* 0x000000193407e210 */ /* 0x000fca00017fe4ff */
        /* <DEDUP_REMOVED lines=591> */
[----:B0-----:R-:W4:Y:S01]  /*5740*/  LDL.LU R9, [R1+0x3a0] ;  /* 0x0003a00001097983 */ /* 0x001f220000300800 */
[----:B---3--:R-:W-:-:S04]  /*5750*/  PRMT R4, RZ, 0x7610, R4 ;  /* 0x00007610ff047816 */ /* 0x008fc80000000004 */
[----:B------:R-:W-:Y:S02]  /*5760*/  @!P6 PRMT R4, R35, 0x7610, R4 ;  /* 0x000076102304e816 */ /* 0x000fe40000000004 */
[----:B------:R-:W-:Y:S02]  /*5770*/  LOP3.LUT P6, RZ, R49, 0x4000000, RZ, 0xc0, !PT ;  /* 0x0400000031ff7812 */ /* 0x000fe400078cc0ff */
[----:B------:R-:W3:Y:S04]  /*5780*/  LDL.LU.64 R48, [R1+0x198] ;  /* 0x0001980001307983 */ /* 0x000ee80000300a00 */
[----:B------:R0:W-:Y:S04]  /*5790*/  STL.S16 [R1+0x1a8], R4 ;  /* 0x0001a80401007387 */ /* 0x0001e80000100600 */
[----:B0-----:R-:W2:Y:S04]  /*57a0*/  LDL.LU R4, [R1+0x39c] ;  /* 0x00039c0001047983 */ /* 0x001ea80000300800 */
[----:B------:R0:W-:Y:S02]  /*57b0*/  STL.S16 [R1+0x26c], R43 ;  /* 0x00026c2b01007387 */ /* 0x0001e40000100600 */
[----:B0-----:R-:W-:-:S02]  /*57c0*/  MOV R43, RZ ;  /* 0x000000ff002b7202 */ /* 0x001fc40000000f00 */
[----:B------:R0:W-:Y:S04]  /*57d0*/  STL.S16 [R1+0x2fc], R47 ;  /* 0x0002fc2f01007387 */ /* 0x0001e80000100600 */
[----:B------:R-:W4:Y:S01]  /*57e0*/  @!P3 LDG.E R43, desc[UR10][R2.64] ;  /* 0x0000000a022bb981 */ /* 0x000f22000c1e1900 */
[----:B0-----:R-:W-:-:S03]  /*57f0*/  MOV R47, RZ ;  /* 0x000000ff002f7202 */ /* 0x001fc60000000f00 */
[----:B------:R-:W4:Y:S04]  /*5800*/  LDL.LU.64 R2, [R1+0x3d0] ;  /* 0x0003d00001027983 */ /* 0x000f280000300a00 */
[----:B------:R0:W-:Y:S02]  /*5810*/  STL.S16 [R1+0x2a4], R45 ;  /* 0x0002a42d01007387 */ /* 0x0001e40000100600 */
[----:B0-----:R-:W-:-:S06]  /*5820*/  MOV R45, RZ ;  /* 0x000000ff002d7202 */ /* 0x001fcc0000000f00 */
[----:B------:R-:W4:Y:S04]  /*5830*/  @!P4 LDG.E R45, desc[UR10][R6.64] ;  /* 0x0000000a062dc981 */ /* 0x000f28000c1e1900 */
[----:B------:R-:W4:Y:S04]  /*5840*/  LDL.LU.64 R6, [R1+0x3b0] ;  /* 0x0003b00001067983 */ /* 0x000f280000300a00 */
[----:B---3--:R0:W3:Y:S02]  /*5850*/  @!P5 LDG.E R47, desc[UR10][R48.64] ;  /* 0x0000000a302fd981 */ /* 0x0080e4000c1e1900 */
[----:B0-----:R-:W-:-:S02]  /*5860*/  CS2R R48, SRZ ;  /* 0x0000000000307805 */ /* 0x001fc4000001ff00 */
[----:B--2---:R-:W-:-:S04]  /*5870*/  PRMT R4, RZ, 0x7610, R4 ;  /* 0x00007610ff047816 */ /* 0x004fc80000000004 */
[----:B----4-:R0:W2:Y:S01]  /*5880*/  @!P6 LDG.E R48, desc[UR10][R8.64] ;  /* 0x0000000a0830e981 */ /* 0x0100a2000c1e1900 */
[----:B------:R-:W-:-:S05]  /*5890*/  @!P0 PRMT R4, R36, 0x7610, R4 ;  /* 0x0000761024048816 */ /* 0x000fca0000000004 */
[----:B------:R1:W-:Y:S04]  /*58a0*/  STL.S16 [R1+0x198], R4 ;  /* 0x0001980401007387 */ /* 0x0003e80000100600 */
[----:B------:R-:W4:Y:S04]  /*58b0*/  LDL.LU R9, [R1+0x398] ;  /* 0x0003980001097983 */ /* 0x000f280000300800 */
[----:B-1----:R-:W3:Y:S01]  /*58c0*/  LDL.LU R4, [R1+0x38c] ;  /* 0x00038c0001047983 */ /* 0x002ee20000300800 */
[----:B0-----:R-:W0:Y:S01]  /*58d0*/  S2R R8, SR_TID.X ;  /* 0x0000000000087919 */ /* 0x001e220000002100 */
[----:B------:R-:W-:-:S02]  /*58e0*/  UIMAD.WIDE UR6, UR8, 0x8, UR6 ;  /* 0x00000008080678a5 */ /* 0x000fc4000f8e0206 */
[----:B------:R-:W-:Y:S04]  /*58f0*/  STL [R1+0xc8], R53 ;  /* 0x0000c83501007387 */ /* 0x000fe80000100800 */
[----:B------:R1:W-:Y:S04]  /*5900*/  STL [R1+0xc4], R2 ;  /* 0x0000c40201007387 */ /* 0x0003e80000100800 */
[----:B------:R0:W-:Y:S01]  /*5910*/  STL [R1+0x48], R3 ;  /* 0x0000480301007387 */ /* 0x0001e20000100800 */
[----:B-1----:R-:W-:Y:S01]  /*5920*/  MOV R2, UR6 ;  /* 0x0000000600027c02 */ /* 0x002fe20008000f00 */
[----:B------:R-:W1:Y:S01]  /*5930*/  LDCU.U8 UR6, c[0x0][0x414] ;  /* 0x00008280ff0677ac */ /* 0x000e620008000000 */
[----:B0-----:R-:W-:-:S05]  /*5940*/  LOP3.LUT R53, R8, 0xffff, RZ, 0xc0, !PT ;  /* 0x0000ffff08357812 */ /* 0x001fca00078ec0ff */
[----:B------:R-:W-:Y:S01]  /*5950*/  IMAD R53, R53, 0x751, RZ ;  /* 0x0000075135357824 */ /* 0x000fe200078e02ff */
[----:B------:R-:W-:Y:S01]  /*5960*/  MOV R3, UR7 ;  /* 0x0000000700037c02 */ /* 0x000fe20008000f00 */
[----:B------:R0:W-:Y:S03]  /*5970*/  STL [R1+0x4c], R10 ;  /* 0x00004c0a01007387 */ /* 0x0001e60000100800 */
[----:B------:R-:W-:Y:S01]  /*5980*/  SHF.R.U32.HI R53, RZ, 0x10, R53 ;  /* 0x00000010ff357819 */ /* 0x000fe20000011635 */
[----:B------:R1:W-:Y:S03]  /*5990*/  STL [R1+0x50], R52 ;  /* 0x0000503401007387 */ /* 0x0003e60000100800 */
[----:B------:R-:W-:Y:S01]  /*59a0*/  PRMT R53, R53, 0x9910, RZ ;  /* 0x0000991035357816 */ /* 0x000fe200000000ff */
[----:B------:R-:W2:Y:S03]  /*59b0*/  LDG.E.64 R2, desc[UR10][R2.64] ;  /* 0x0000000a02027981 */ /* 0x000ea6000c1e1b00 */
[----:B0-----:R-:W-:Y:S01]  /*59c0*/  MOV R10, R53 ;  /* 0x00000035000a7202 */ /* 0x001fe20000000f00 */
[----:B------:R-:W-:Y:S01]  /*59d0*/  STL [R1+0xcc], R11 ;  /* 0x0000cc0b01007387 */ /* 0x000fe20000100800 */
[----:B------:R-:W-:-:S03]  /*59e0*/  PRMT R53, RZ, 0x7610, R53 ;  /* 0x00007610ff357816 */ /* 0x000fc60000000035 */
[----:B------:R-:W-:Y:S01]  /*59f0*/  IMAD R10, R10, 0x23, RZ ;  /* 0x000000230a0a7824 */ /* 0x000fe200078e02ff */
[----:B------:R-:W-:Y:S01]  /*5a00*/  @!P0 PRMT R53, R37, 0x7610, R53 ;  /* 0x0000761025358816 */ /* 0x000fe20000000035 */
[----:B------:R-:W-:Y:S03]  /*5a10*/  STL [R1+0x54], R51 ;  /* 0x0000543301007387 */ /* 0x000fe60000100800 */
[----:B------:R-:W-:Y:S01]  /*5a20*/  IADD3 R10, PT, PT, RZ, -R10, RZ ;  /* 0x8000000aff0a7210 */ /* 0x000fe20007ffe0ff */
[----:B------:R-:W2:Y:S03]  /*5a30*/  @!P6 LDG.E R49, desc[UR10][R6.64] ;  /* 0x0000000a0631e981 */ /* 0x000ea6000c1e1900 */
[----:B------:R-:W-:-:S04]  /*5a40*/  PRMT R10, R10, 0x7710, RZ ;  /* 0x000077100a0a7816 */ /* 0x000fc800000000ff */
[----:B------:R-:W-:Y:S01]  /*5a50*/  IADD3 R10, PT, PT, R10, R8, RZ ;  /* 0x000000080a0a7210 */ /* 0x000fe20007ffe0ff */
[----:B------:R0:W-:Y:S03]  /*5a60*/  STL.S16 [R1+0x19c], R53 ;  /* 0x00019c3501007387 */ /* 0x0001e60000100600 */
[----:B------:R-:W-:Y:S01]  /*5a70*/  SHF.L.U32 R10, R10, 0x1, RZ ;  /* 0x000000010a0a7819 */ /* 0x000fe200000006ff */
[----:B------:R-:W-:Y:S01]  /*5a80*/  STL [R1+0xd0], R50 ;  /* 0x0000d03201007387 */ /* 0x000fe20000100800 */
[----:B-1----:R-:W-:-:S03]  /*5a90*/  MOV R52, UR13 ;  /* 0x0000000d00347c02 */ /* 0x002fc60008000f00 */
[----:B------:R-:W-:Y:S01]  /*5aa0*/  STL [R1+0xd4], R0 ;  /* 0x0000d40001007387 */ /* 0x000fe20000100800 */
[----:B0-----:R-:W-:-:S03]  /*5ab0*/  LOP3.LUT R53, R10, 0xffff, RZ, 0xc0, !PT ;  /* 0x0000ffff0a357812 */ /* 0x001fc600078ec0ff */
[----:B------:R-:W-:Y:S02]  /*5ac0*/  STL [R1+0xf4], R37 ;  /* 0x0000f42501007387 */ /* 0x000fe40000100800 */
[----:B------:R-:W-:Y:S02]  /*5ad0*/  IMAD R52, R52, 0x46, R53 ;  /* 0x0000004634347824 */ /* 0x000fe400078e0235 */
[----:B------:R-:W-:Y:S01]  /*5ae0*/  STL [R1+0x374], R53 ;  /* 0x0003743501007387 */ /* 0x000fe20000100800 */
[----:B----4-:R-:W-:-:S03]  /*5af0*/  PRMT R9, RZ, 0x7610, R9 ;  /* 0x00007610ff097816 */ /* 0x010fc60000000009 */
[----:B------:R-:W-:Y:S01]  /*5b00*/  STL [R1+0x78], R38 ;  /* 0x0000782601007387 */ /* 0x000fe20000100800 */
[----:B---3--:R-:W-:-:S03]  /*5b10*/  PRMT R4, RZ, 0x7610, R4 ;  /* 0x00007610ff047816 */ /* 0x008fc60000000004 */
[----:B------:R-:W-:Y:S01]  /*5b20*/  STL [R1+0x5c], R24 ;  /* 0x00005c1801007387 */ /* 0x000fe20000100800 */
[----:B------:R-:W-:Y:S02]  /*5b30*/  @!P0 PRMT R9, R37, 0x7632, R9 ;  /* 0x0000763225098816 */ /* 0x000fe40000000009 */
[----:B------:R-:W-:Y:S01]  /*5b40*/  @!P0 PRMT R4, R36, 0x7632, R4 ;  /* 0x0000763224048816 */ /* 0x000fe20000000004 */
[----:B------:R-:W-:Y:S01]  /*5b50*/  STL [R1+0xdc], R25 ;  /* 0x0000dc1901007387 */ /* 0x000fe20000100800 */
[----:B------:R-:W-:-:S03]  /*5b60*/  ISETP.NE.AND P0, PT, RZ, UR6, PT ;  /* 0x00000006ff007c0c */ /* 0x000fc6000bf05270 */
[----:B------:R0:W-:Y:S04]  /*5b70*/  STL.S16 [R1+0x308], R9 ;  /* 0x0003080901007387 */ /* 0x0001e80000100600 */
[----:B------:R-:W-:Y:S04]  /*5b80*/  STL [R1+0x60], R26 ;  /* 0x0000601a01007387 */ /* 0x000fe80000100800 */
[----:B------:R-:W-:Y:S02]  /*5b90*/  STL [R1+0xe0], R27 ;  /* 0x0000e01b01007387 */ /* 0x000fe40000100800 */
[----:B0-----:R-:W0:Y:S02]  /*5ba0*/  @P0 LDC.64 R8, c[0x0][0x3b0] ;  /* 0x0000ec00ff080b82 */ /* 0x001e240000000a00 */
[----:B------:R-:W-:Y:S04]  /*5bb0*/  STL [R1+0x64], R28 ;  /* 0x0000641c01007387 */ /* 0x000fe80000100800 */
[----:B------:R-:W-:Y:S04]  /*5bc0*/  STL [R1+0xe4], R29 ;  /* 0x0000e41d01007387 */ /* 0x000fe80000100800 */
[----:B------:R-:W-:Y:S04]  /*5bd0*/  STL [R1+0x68], R30 ;  /* 0x0000681e01007387 */ /* 0x000fe80000100800 */
[----:B------:R-:W-:Y:S04]  /*5be0*/  STL [R1+0xe8], R31 ;  /* 0x0000e81f01007387 */ /* 0x000fe80000100800 */
[----:B------:R-:W-:Y:S04]  /*5bf0*/  STL [R1+0x6c], R32 ;  /* 0x00006c2001007387 */ /* 0x000fe80000100800 */
[----:B------:R1:W-:Y:S01]  /*5c00*/  STL [R1+0xec], R33 ;  /* 0x0000ec2101007387 */ /* 0x0003e20000100800 */
[----:B0-----:R-:W-:-:S02]  /*5c10*/  MOV R10, R8 ;  /* 0x00000008000a7202 */ /* 0x001fc40000000f00 */
[----:B------:R-:W-:Y:S01]  /*5c20*/  MOV R11, R9 ;  /* 0x00000009000b7202 */ /* 0x000fe20000000f00 */
[----:B------:R-:W-:Y:S02]  /*5c30*/  STL [R1+0x70], R34 ;  /* 0x0000702201007387 */ /* 0x000fe40000100800 */
[----:B------:R-:W-:Y:S01]  /*5c40*/  @P0 IMAD.WIDE R10, R52, 0x2, R10 ;  /* 0x00000002340a0825 */ /* 0x000fe200078e020a */
[----:B--2---:R-:W-:Y:S01]  /*5c50*/  R2UR UR28, R2 ;  /* 0x00000000021c72ca */ /* 0x004fe200000e0000 */
[----:B------:R-:W-:Y:S04]  /*5c60*/  STL [R1+0xf0], R35 ;  /* 0x0000f02301007387 */ /* 0x000fe80000100800 */
[----:B------:R-:W2:Y:S04]  /*5c70*/  @P0 LDG.E.U16 R53, desc[UR10][R10.64] ;  /* 0x0000000a0a350981 */ /* 0x000ea8000c1e1500 */
[----:B------:R0:W3:Y:S01]  /*5c80*/  @P0 LDG.E.U16 R51, desc[UR10][R10.64+0x2] ;  /* 0x0000020a0a330981 */ /* 0x0000e2000c1e1500 */
[----:B------:R-:W-:-:S02]  /*5c90*/  PRMT R0, RZ, 0x7610, R0 ;  /* 0x00007610ff007816 */ /* 0x000fc40000000000 */
[----:B------:R-:W-:Y:S01]  /*5ca0*/  PRMT R37, RZ, 0x7610, R37 ;  /* 0x00007610ff257816 */ /* 0x000fe20000000025 */
[----:B------:R-:W-:Y:S01]  /*5cb0*/  STL [R1+0x74], R36 ;  /* 0x0000742401007387 */ /* 0x000fe20000100800 */
[----:B-1----:R-:W-:Y:S02]  /*5cc0*/  PRMT R33, RZ, 0x7610, R33 ;  /* 0x00007610ff217816 */ /* 0x002fe40000000021 */
[----:B------:R-:W-:Y:S01]  /*5cd0*/  PRMT R32, RZ, 0x7610, R32 ;  /* 0x00007610ff207816 */ /* 0x000fe20000000020 */
[----:B------:R-:W5:Y:S01]  /*5ce0*/  LDL.LU.64 R6, [R1+0x390] ;  /* 0x0003900001067983 */ /* 0x000f620000300a00 */
[----:B0-----:R-:W0:Y:S01]  /*5cf0*/  LDC.64 R10, c[0x0][0x3a8] ;  /* 0x0000ea00ff0a7b82 */ /* 0x001e220000000a00 */
[----:B------:R-:W-:Y:S02]  /*5d00*/  PRMT R31, RZ, 0x7610, R31 ;  /* 0x00007610ff1f7816 */ /* 0x000fe4000000001f */
[----:B------:R-:W-:Y:S01]  /*5d10*/  PRMT R24, RZ, 0x7610, R24 ;  /* 0x00007610ff187816 */ /* 0x000fe20000000018 */
[----:B------:R1:W-:Y:S01]  /*5d20*/  STL.S16 [R1+0x2d8], R4 ;  /* 0x0002d80401007387 */ /* 0x0003e20000100600 */
[----:B------:R-:W-:-:S02]  /*5d30*/  PRMT R30, RZ, 0x7610, R30 ;  /* 0x00007610ff1e7816 */ /* 0x000fc4000000001e */
[----:B------:R-:W-:Y:S01]  /*5d40*/  PRMT R29, RZ, 0x7610, R29 ;  /* 0x00007610ff1d7816 */ /* 0x000fe2000000001d */
[----:B------:R-:W5:Y:S01]  /*5d50*/  LDL.LU.64 R8, [R1+0x380] ;  /* 0x0003800001087983 */ /* 0x000f620000300a00 */
[----:B0-----:R-:W-:Y:S01]  /*5d60*/  IMAD.WIDE R10, R52, 0x2, R10 ;  /* 0x00000002340a7825 */ /* 0x001fe200078e020a */
[----:B------:R-:W-:Y:S02]  /*5d70*/  @!P1 PRMT R0, R38, 0x7610, R0 ;  /* 0x0000761026009816 */ /* 0x000fe40000000000 */
[----:B-1----:R-:W5:Y:S04]  /*5d80*/  LDL.LU R4, [R1+0x388] ;  /* 0x0003880001047983 */ /* 0x002f680000300800 */
[----:B------:R-:W4:Y:S01]  /*5d90*/  LDG.E.U16 R50, desc[UR10][R10.64] ;  /* 0x0000000a0a327981 */ /* 0x000f22000c1e1500 */
[----:B------:R-:W-:-:S03]  /*5da0*/  PRMT R52, RZ, 0x7610, R52 ;  /* 0x00007610ff347816 */ /* 0x000fc60000000034 */
[----:B------:R0:W-:Y:S01]  /*5db0*/  STL.S16 [R1+0x18c], R0 ;  /* 0x00018c0001007387 */ /* 0x0001e20000100600 */
[----:B------:R-:W-:Y:S02]  /*5dc0*/  @!P1 PRMT R52, R38, 0x7632, R52 ;  /* 0x0000763226349816 */ /* 0x000fe40000000034 */
[----:B------:R-:W-:Y:S02]  /*5dd0*/  PRMT R38, RZ, 0x7610, R38 ;  /* 0x00007610ff267816 */ /* 0x000fe40000000026 */
[----:B------:R-:W-:Y:S01]  /*5de0*/  @!P1 PRMT R37, R39, 0x7632, R37 ;  /* 0x0000763227259816 */ /* 0x000fe20000000025 */
[----:B------:R1:W4:Y:S01]  /*5df0*/  LDG.E.U16 R10, desc[UR10][R10.64+0x2] ;  /* 0x0000020a0a0a7981 */ /* 0x000322000c1e1500 */
[----:B0-----:R-:W-:-:S05]  /*5e00*/  MOV R0, UR28 ;  /* 0x0000001c00007c02 */ /* 0x001fca0008000f00 */
[----:B------:R-:W-:Y:S01]  /*5e10*/  FFMA.FTZ R0, -R0, UR28, R3 ;  /* 0x0000001c00007c23 */ /* 0x000fe20008010103 */
[----:B------:R-:W-:-:S04]  /*5e20*/  @!P1 PRMT R38, R39, 0x7610, R38 ;  /* 0x0000761027269816 */ /* 0x000fc80000000026 */
[----:B------:R-:W-:-:S13]  /*5e30*/  FSETP.GTU.FTZ.AND P1, PT, R0, RZ, PT ;  /* 0x000000ff0000720b */ /* 0x000fda0003f3c000 */
[----:B------:R-:W-:-:S05]  /*5e40*/  VOTEU.ANY UP0, P1 ;  /* 0x0000000000ff7886 */ /* 0x000fca0000800100 */
[----:B------:R-:W0:Y:S01]  /*5e50*/  @UP0 LDCU UR5, c[0x0][0x3c0] ;  /* 0x00007800ff0507ac */ /* 0x000e220008000800 */
[----:B------:R-:W-:Y:S02]  /*5e60*/  PLOP3.LUT P1, PT, PT, PT, UP0, 0x80, 0x8 ;  /* 0x000000000008781c */ /* 0x000fe40003f2f008 */
[----:B------:R-:W-:Y:S02]  /*5e70*/  PRMT R36, RZ, 0x7610, R36 ;  /* 0x00007610ff247816 */ /* 0x000fe40000000024 */
[----:B------:R-:W-:Y:S02]  /*5e80*/  PRMT R35, RZ, 0x7610, R35 ;  /* 0x00007610ff237816 */ /* 0x000fe40000000023 */
[----:B------:R-:W-:Y:S02]  /*5e90*/  PRMT R34, RZ, 0x7610, R34 ;  /* 0x00007610ff227816 */ /* 0x000fe40000000022 */
[----:B------:R-:W-:Y:S02]  /*5ea0*/  PRMT R28, RZ, 0x7610, R28 ;  /* 0x00007610ff1c7816 */ /* 0x000fe4000000001c */
[----:B------:R-:W-:-:S02]  /*5eb0*/  PRMT R27, RZ, 0x7610, R27 ;  /* 0x00007610ff1b7816 */ /* 0x000fc4000000001b */
[----:B------:R-:W-:Y:S02]  /*5ec0*/  PRMT R26, RZ, 0x7610, R26 ;  /* 0x00007610ff1a7816 */ /* 0x000fe4000000001a */
[----:B------:R-:W-:Y:S02]  /*5ed0*/  PRMT R25, RZ, 0x7610, R25 ;  /* 0x00007610ff197816 */ /* 0x000fe40000000019 */
[----:B------:R-:W-:Y:S02]  /*5ee0*/  PRMT R2, RZ, 0x7610, R2 ;  /* 0x00007610ff027816 */ /* 0x000fe40000000002 */
[C---:B------:R-:W-:Y:S02]  /*5ef0*/  @!P2 PRMT R36, R40.reuse, 0x7610, R36 ;  /* 0x000076102824a816 */ /* 0x040fe40000000024 */
[----:B------:R-:W-:Y:S02]  /*5f00*/  @!P2 PRMT R35, R40, 0x7632, R35 ;  /* 0x000076322823a816 */ /* 0x000fe40000000023 */
[----:B------:R-:W-:-:S02]  /*5f10*/  @!P2 PRMT R34, R41, 0x7632, R34 ;  /* 0x000076322922a816 */ /* 0x000fc40000000022 */
[C---:B------:R-:W-:Y:S02]  /*5f20*/  @!P3 PRMT R33, R42.reuse, 0x7610, R33 ;  /* 0x000076102a21b816 */ /* 0x040fe40000000021 */
[----:B------:R-:W-:Y:S02]  /*5f30*/  @!P3 PRMT R32, R42, 0x7632, R32 ;  /* 0x000076322a20b816 */ /* 0x000fe40000000020 */
[C---:B------:R-:W-:Y:S02]  /*5f40*/  @!P3 PRMT R31, R43.reuse, 0x7610, R31 ;  /* 0x000076102b1fb816 */ /* 0x040fe4000000001f */
[----:B------:R-:W-:Y:S02]  /*5f50*/  @!P3 PRMT R30, R43, 0x7632, R30 ;  /* 0x000076322b1eb816 */ /* 0x000fe4000000001e */
[C---:B------:R-:W-:Y:S02]  /*5f60*/  @!P4 PRMT R29, R44.reuse, 0x7610, R29 ;  /* 0x000076102c1dc816 */ /* 0x040fe4000000001d */
[----:B------:R-:W-:-:S02]  /*5f70*/  @!P4 PRMT R28, R44, 0x7632, R28 ;  /* 0x000076322c1cc816 */ /* 0x000fc4000000001c */
[C---:B------:R-:W-:Y:S02]  /*5f80*/  @!P4 PRMT R27, R45.reuse, 0x7610, R27 ;  /* 0x000076102d1bc816 */ /* 0x040fe4000000001b */
[----:B------:R-:W-:Y:S02]  /*5f90*/  @!P4 PRMT R26, R45, 0x7632, R26 ;  /* 0x000076322d1ac816 */ /* 0x000fe4000000001a */
[C---:B------:R-:W-:Y:S02]  /*5fa0*/  @!P5 PRMT R25, R46.reuse, 0x7610, R25 ;  /* 0x000076102e19d816 */ /* 0x040fe40000000019 */
[----:B------:R-:W-:Y:S02]  /*5fb0*/  @!P5 PRMT R24, R46, 0x7632, R24 ;  /* 0x000076322e18d816 */ /* 0x000fe40000000018 */
[----:B------:R-:W-:Y:S01]  /*5fc0*/  @!P5 PRMT R2, R47, 0x7632, R2 ;  /* 0x000076322f02d816 */ /* 0x000fe20000000002 */
[----:B0-----:R-:W-:Y:S01]  /*5fd0*/  @P1 FADD.FTZ R0, R0, UR5 ;  /* 0x0000000500001e21 */ /* 0x001fe20008010000 */
[----:B------:R-:W-:Y:S04]  /*5fe0*/  STL.S16 [R1+0x2c0], R52 ;  /* 0x0002c03401007387 */ /* 0x000fe80000100600 */
        /* <DEDUP_REMOVED lines=14> */
[----:B------:R0:W-:Y:S01]  /*60d0*/  STL.S16 [R1+0x34c], R2 ;  /* 0x00034c0201007387 */ /* 0x0001e20000100600 */
[----:B------:R-:W-:-:S02]  /*60e0*/  PRMT R3, RZ, 0x7610, R3 ;  /* 0x00007610ff037816 */ /* 0x000fc40000000003 */
[----:B-1----:R-:W-:Y:S01]  /*60f0*/  PRMT R11, RZ, 0x7610, R11 ;  /* 0x00007610ff0b7816 */ /* 0x002fe2000000000b */
[----:B------:R-:W-:Y:S01]  /*6100*/  STL [R1+0x58], R5 ;  /* 0x0000580501007387 */ /* 0x000fe20000100800 */
[----:B0-----:R0:W1:Y:S01]  /*6110*/  @P1 MUFU.RSQ R2, R0 ;  /* 0x0000000000021308 */ /* 0x0010620000001400 */
[----:B------:R-:W-:Y:S02]  /*6120*/  @!P6 PRMT R3, R49, 0x7610, R3 ;  /* 0x000076103103e816 */ /* 0x000fe40000000003 */
[----:B------:R1:W-:Y:S01]  /*6130*/  STL [R1+0xd8], R23 ;  /* 0x0000d81701007387 */ /* 0x0003e20000100800 */
[----:B------:R-:W-:-:S03]  /*6140*/  @!P6 PRMT R11, R48, 0x7610, R11 ;  /* 0x00007610300be816 */ /* 0x000fc6000000000b */
[----:B------:R1:W-:Y:S01]  /*6150*/  STL [R1+0x7c], R40 ;  /* 0x00007c2801007387 */ /* 0x0003e20000100800 */
[----:B0-----:R-:W-:-:S03]  /*6160*/  PRMT R0, RZ, 0x7610, R0 ;  /* 0x00007610ff007816 */ /* 0x001fc60000000000 */
[----:B------:R-:W-:Y:S01]  /*6170*/  STL [R1+0xf8], R39 ;  /* 0x0000f82701007387 */ /* 0x000fe20000100800 */
[----:B------:R-:W-:-:S03]  /*6180*/  @!P6 PRMT R0, R49, 0x7632, R0 ;  /* 0x000076323100e816 */ /* 0x000fc60000000000 */
[----:B------:R-:W-:Y:S01]  /*6190*/  STL [R1+0xfc], R41 ;  /* 0x0000fc2901007387 */ /* 0x000fe20000100800 */
[----:B-1----:R-:W-:Y:S02]  /*61a0*/  PRMT R23, RZ, 0x7610, R23 ;  /* 0x00007610ff177816 */ /* 0x002fe40000000017 */
[----:B------:R-:W-:Y:S01]  /*61b0*/  PRMT R40, RZ, 0x7610, R40 ;  /* 0x00007610ff287816 */ /* 0x000fe20000000028 */
[----:B------:R-:W-:Y:S01]  /*61c0*/  STL [R1+0x80], R42 ;  /* 0x0000802a01007387 */ /* 0x000fe20000100800 */
[----:B------:R-:W-:Y:S02]  /*61d0*/  PRMT R5, RZ, 0x7610, R5 ;  /* 0x00007610ff057816 */ /* 0x000fe40000000005 */
[----:B------:R-:W-:Y:S01]  /*61e0*/  @P1 R2UR UR5, R2 ;  /* 0x00000000020512ca */ /* 0x000fe200000e0000 */
[----:B------:R-:W-:Y:S01]  /*61f0*/  STL [R1+0x100], R43 ;  /* 0x0001002b01007387 */ /* 0x000fe20000100800 */
[----:B------:R-:W-:-:S03]  /*6200*/  MOV R2, RZ ;  /* 0x000000ff00027202 */ /* 0x000fc60000000f00 */
[----:B------:R-:W-:Y:S01]  /*6210*/  STL [R1+0x84], R44 ;  /* 0x0000842c01007387 */ /* 0x000fe20000100800 */
[----:B------:R-:W-:-:S03]  /*6220*/  @!P2 PRMT R40, R41, 0x7610, R40 ;  /* 0x000076102928a816 */ /* 0x000fc60000000028 */
[----:B------:R-:W-:Y:S01]  /*6230*/  STL [R1+0x104], R45 ;  /* 0x0001042d01007387 */ /* 0x000fe20000100800 */
[----:B------:R-:W-:-:S03]  /*6240*/  @!P5 PRMT R23, R47, 0x7610, R23 ;  /* 0x000076102f17d816 */ /* 0x000fc60000000017 */
[----:B------:R-:W-:Y:S01]  /*6250*/  STL [R1+0x88], R46 ;  /* 0x0000882e01007387 */ /* 0x000fe20000100800 */
[----:B------:R-:W-:-:S03]  /*6260*/  @!P6 PRMT R5, R48, 0x7632, R5 ;  /* 0x000076323005e816 */ /* 0x000fc60000000005 */
[----:B------:R0:W-:Y:S04]  /*6270*/  STL.S16 [R1+0x358], R0 ;  /* 0x0003580001007387 */ /* 0x0001e80000100600 */
[----:B------:R1:W-:Y:S04]  /*6280*/  STL [R1+0x108], R47 ;  /* 0x0001082f01007387 */ /* 0x0003e80000100800 */
[----:B------:R-:W-:Y:S01]  /*6290*/  STL.S16 [R1+0x350], R3 ;  /* 0x0003500301007387 */ /* 0x000fe20000100600 */
[----:B0-----:R-:W-:-:S03]  /*62a0*/  HFMA2 R0, -RZ, RZ, 0, 0 ;  /* 0x00000000ff007431 */ /* 0x001fc600000001ff */
[----:B------:R-:W-:Y:S04]  /*62b0*/  STL.S16 [R1+0x348], R11 ;  /* 0x0003480b01007387 */ /* 0x000fe80000100600 */
[----:B------:R0:W-:Y:S04]  /*62c0*/  STL [R1+0x8c], R48 ;  /* 0x00008c3001007387 */ /* 0x0001e80000100800 */
[----:B------:R0:W-:Y:S04]  /*62d0*/  STL [R1+0x10c], R49 ;  /* 0x00010c3101007387 */ /* 0x0001e80000100800 */
[----:B------:R0:W5:Y:S04]  /*62e0*/  LDL R32, [R1+0x124] ;  /* 0x0001240001207983 */ /* 0x0001680000100800 */
[----:B------:R0:W5:Y:S04]  /*62f0*/  LDL R33, [R1+0x120] ;  /* 0x0001200001217983 */ /* 0x0001680000100800 */
[----:B------:R0:W5:Y:S04]  /*6300*/  LDL R34, [R1+0x164] ;  /* 0x0001640001227983 */ /* 0x0001680000100800 */
[----:B------:R0:W5:Y:S04]  /*6310*/  LDL R35, [R1+0x160] ;  /* 0x0001600001237983 */ /* 0x0001680000100800 */
[----:B------:R0:W5:Y:S04]  /*6320*/  LDL R36, [R1+0x148] ;  /* 0x0001480001247983 */ /* 0x0001680000100800 */
[----:B-1----:R1:W5:Y:S04]  /*6330*/  LDL R47, [R1+0x204] ;  /* 0x00020400012f7983 */ /* 0x0023680000100800 */
[----:B------:R1:W5:Y:S04]  /*6340*/  LDL R52, [R1+0x1fc] ;  /* 0x0001fc0001347983 */ /* 0x0003680000100800 */
[----:B------:R1:W5:Y:S04]  /*6350*/  LDL R45, [R1+0x220] ;  /* 0x00022000012d7983 */ /* 0x0003680000100800 */
[----:B------:R1:W5:Y:S01]  /*6360*/  LDL R43, [R1+0x234] ;  /* 0x00023400012b7983 */ /* 0x0003620000100800 */
[----:B--2---:R-:W-:-:S03]  /*6370*/  @P0 HADD2.F32 R0, -RZ, R53.H0_H0 ;  /* 0x20000035ff000230 */ /* 0x004fc60000004100 */
[----:B------:R1:W5:Y:S01]  /*6380*/  LDL R41, [R1+0x24c] ;  /* 0x00024c0001297983 */ /* 0x0003620000100800 */
[----:B---3--:R-:W-:-:S03]  /*6390*/  @P0 HADD2.F32 R2, -RZ, R51.H0_H0 ;  /* 0x20000033ff020230 */ /* 0x008fc60000004100 */
[----:B------:R1:W5:Y:S04]  /*63a0*/  LDL R39, [R1+0x26c] ;  /* 0x00026c0001277983 */ /* 0x0003680000100800 */
[----:B------:R1:W5:Y:S04]  /*63b0*/  LDL R37, [R1+0x2a4] ;  /* 0x0002a40001257983 */ /* 0x0003680000100800 */
[----:B------:R1:W5:Y:S04]  /*63c0*/  LDL R46, [R1+0x1a8] ;  /* 0x0001a800012e7983 */ /* 0x0003680000100800 */
[----:B------:R1:W5:Y:S04]  /*63d0*/  LDL R44, [R1+0x19c] ;  /* 0x00019c00012c7983 */ /* 0x0003680000100800 */
[----:B------:R1:W5:Y:S04]  /*63e0*/  LDL R42, [R1+0x18c] ;  /* 0x00018c00012a7983 */ /* 0x0003680000100800 */
[----:B0-----:R1:W5:Y:S04]  /*63f0*/  LDL R48, [R1+0x1b8] ;  /* 0x0001b80001307983 */ /* 0x0013680000100800 */
[----:B------:R1:W5:Y:S04]  /*6400*/  LDL R49, [R1+0x258] ;  /* 0x0002580001317983 */ /* 0x0003680000100800 */
[----:B------:R1:W5:Y:S04]  /*6410*/  LDL R53, [R1+0x348] ;  /* 0x0003480001357983 */ /* 0x0003680000100800 */
[----:B------:R1:W5:Y:S01]  /*6420*/  LDL R51, [R1+0x224] ;  /* 0x0002240001337983 */ /* 0x0003620000100800 */
[----:B----4-:R-:W-:-:S03]  /*6430*/  HADD2.F32 R3, -RZ, R50.H0_H0 ;  /* 0x20000032ff037230 */ /* 0x010fc60000004100 */
[----:B------:R1:W5:Y:S04]  /*6440*/  LDL R50, [R1+0x240] ;  /* 0x0002400001327983 */ /* 0x0003680000100800 */
[----:B------:R-:W-:Y:S01]  /*6450*/  STL.S16 [R1+0x340], R23 ;  /* 0x0003401701007387 */ /* 0x000fe20000100600 */
[----:B------:R-:W-:-:S03]  /*6460*/  UISETP.NE.AND UP1, UPT, UR6, URZ, UPT ;  /* 0x000000ff0600728c */ /* 0x000fc6000bf25270 */
[----:B------:R0:W-:Y:S01]  /*6470*/  STL.S16 [R1+0x354], R5 ;  /* 0x0003540501007387 */ /* 0x0001e20000100600 */
[----:B------:R-:W-:Y:S01]  /*6480*/  UMOV UR16, 0x3f800000 ;  /* 0x3f80000000107882 */ /* 0x000fe20000000000 */
[----:B------:R-:W-:Y:S01]  /*6490*/  @UP0 UMOV UR16, UR5 ;  /* 0x0000000500100c82 */ /* 0x000fe20008000000 */
[----:B0-----:R-:W-:-:S03]  /*64a0*/  HADD2.F32 R5, -RZ, R10.H0_H0 ;  /* 0x2000000aff057230 */ /* 0x001fc60000004100 */
[----:B-1----:R-:W-:Y:S05]  /*64b0*/  BRA.U UP1, `(.L_x_565) ;  /* 0x0000002901807547 */ /* 0x002fea000b800000 */
        /* <DEDUP_REMOVED lines=390> */
[----:B------:R-:W-:-:S02]  /*7d20*/  SHF.L.U32 R38, R38, 0x10, RZ ;  /* 0x0000001026267819 */ /* 0x000fc400000006ff */
[----:B------:R-:W-:Y:S01]  /*7d30*/  SHF.L.U32 R40, R40, 0x10, RZ ;  /* 0x0000001028287819 */ /* 0x000fe200000006ff */
        /* <DEDUP_REMOVED lines=35> */
[----:B------:R-:W-:-:S04]  /*7f70*/  FFMA.FTZ R28, R22, R12, R28 ;  /* 0x0000000c161c7223 */ /* 0x000fc8000001001c */
[----:B------:R-:W-:Y:S01]  /*7f80*/  FFMA.FTZ R28, R13, R14, R28 ;  /* 0x0000000e0d1c7223 */ /* 0x000fe2000001001c */
[----:B---3--:R-:W-:Y:S02]  /*7f90*/  SHF.L.U32 R15, R34, 0x10, RZ ;  /* 0x00000010220f7819 */ /* 0x008fe400000006ff */
[----:B------:R-:W3:Y:S01]  /*7fa0*/  LDL.LU R34, [R1+0x1c8] ;  /* 0x0001c80001227983 */ /* 0x000ee20000300800 */
[----:B------:R-:W-:Y:S01]  /*7fb0*/  FADD.FTZ R26, R26, R12 ;  /* 0x0000000c1a1a7221 */ /* 0x000fe20000010000 */
[----:B------:R-:W-:Y:S01]  /*7fc0*/  SHF.L.U32 R12, R51, 0x10, RZ ;  /* 0x00000010330c7819 */ /* 0x000fe200000006ff */
[----:B------:R-:W-:Y:S02]  /*7fd0*/  FADD.FTZ R15, R15, -UR28 ;  /* 0x8000001c0f0f7e21 */ /* 0x000fe40008010000 */
[----:B------:R-:W-:Y:S02]  /*7fe0*/  FADD.FTZ R26, R14, R26 ;  /* 0x0000001a0e1a7221 */ /* 0x000fe40000010000 */
[----:B------:R-:W-:Y:S01]  /*7ff0*/  FMUL.FTZ R15, R15, UR16 ;  /* 0x000000100f0f7c20 */ /* 0x000fe20008410000 */
[----:B------:R-:W-:-:S03]  /*8000*/  FMUL.FTZ R14, R3, R12 ;  /* 0x0000000c030e7220 */ /* 0x000fc60000410000 */
        /* <DEDUP_REMOVED lines=42> */
[----:B------:R-:W-:Y:S01]  /*82b0*/  FMUL.FTZ R12, R12, UR16 ;  /* 0x000000100c0c7c20 */ /* 0x000fe20008410000 */
[----:B------:R-:W-:Y:S01]  /*82c0*/  FADD.FTZ R13, R13, -UR28 ;  /* 0x8000001c0d0d7e21 */ /* 0x000fe20008010000 */
[----:B------:R-:W-:Y:S02]  /*82d0*/  SHF.L.U32 R15, R39, 0x10, RZ ;  /* 0x00000010270f7819 */ /* 0x000fe400000006ff */
[----:B------:R-:W-:Y:S01]  /*82e0*/  FADD.FTZ R10, R10, R14 ;  /* 0x0000000e0a0a7221 */ /* 0x000fe20000010000 */
[----:B------:R-:W-:Y:S01]  /*82f0*/  FFMA.FTZ R11, R14, R12, R11 ;  /* 0x0000000c0e0b7223 */ /* 0x000fe2000001000b */
[----:B------:R-:W-:Y:S01]  /*8300*/  FMUL.FTZ R13, R13, UR16 ;  /* 0x000000100d0d7c20 */ /* 0x000fe20008410000 */
[----:B------:R-:W-:Y:S01]  /*8310*/  FMUL.FTZ R14, R3, R14 ;  /* 0x0000000e030e7220 */ /* 0x000fe20000410000 */
[----:B------:R-:W-:Y:S01]  /*8320*/  FADD.FTZ R16, R16, -UR28 ;  /* 0x8000001c10107e21 */ /* 0x000fe20008010000 */
[----:B------:R-:W-:Y:S01]  /*8330*/  FADD.FTZ R23, R23, R15 ;  /* 0x0000000f17177221 */ /* 0x000fe20000010000 */
[----:B------:R-:W-:Y:S01]  /*8340*/  FFMA.FTZ R25, R15, R13, R25 ;  /* 0x0000000d0f197223 */ /* 0x000fe20000010019 */
[----:B------:R-:W-:Y:S01]  /*8350*/  FFMA.FTZ R28, R12, R14, R28 ;  /* 0x0000000e0c1c7223 */ /* 0x000fe2000001001c */
[----:B------:R-:W-:Y:S01]  /*8360*/  FMUL.FTZ R15, R5, R15 ;  /* 0x0000000f050f7220 */ /* 0x000fe20000410000 */
[----:B------:R-:W-:Y:S01]  /*8370*/  SHF.L.U32 R12, R48, 0x10, RZ ;  /* 0x00000010300c7819 */ /* 0x000fe200000006ff */
[----:B------:R-:W-:Y:S01]  /*8380*/  FMUL.FTZ R16, R16, UR16 ;  /* 0x0000001010107c20 */ /* 0x000fe20008410000 */
[----:B------:R-:W-:Y:S01]  /*8390*/  FADD.FTZ R26, R26, R14 ;  /* 0x0000000e1a1a7221 */ /* 0x000fe20000010000 */
[----:B------:R-:W-:-:S02]  /*83a0*/  FFMA.FTZ R28, R13, R15, R28 ;  /* 0x0000000f0d1c7223 */ /* 0x000fc4000001001c */
[C---:B------:R-:W-:Y:S01]  /*83b0*/  FMUL.FTZ R14, R3.reuse, R12 ;  /* 0x0000000c030e7220 */ /* 0x040fe20000410000 */
[----:B------:R-:W-:Y:S01]  /*83c0*/  FADD.FTZ R10, R10, R12 ;  /* 0x0000000c0a0a7221 */ /* 0x000fe20000010000 */
[----:B------:R-:W-:Y:S02]  /*83d0*/  FFMA.FTZ R11, R12, R16, R11 ;  /* 0x000000100c0b7223 */ /* 0x000fe4000001000b */
[----:B------:R-:W-:Y:S01]  /*83e0*/  FFMA.FTZ R28, R16, R14, R28 ;  /* 0x0000000e101c7223 */ /* 0x000fe2000001001c */
[----:B------:R-:W-:Y:S02]  /*83f0*/  SHF.L.U32 R16, R46, 0x10, RZ ;  /* 0x000000102e107819 */ /* 0x000fe400000006ff */
[----:B---3--:R-:W-:Y:S02]  /*8400*/  SHF.L.U32 R13, R34, 0x10, RZ ;  /* 0x00000010220d7819 */ /* 0x008fe400000006ff */
[----:B------:R-:W3:Y:S01]  /*8410*/  LDL.LU R34, [R1+0x2d8] ;  /* 0x0002d80001227983 */ /* 0x000ee20000300800 */
[----:B------:R-:W-:Y:S01]  /*8420*/  FADD.FTZ R10, R10, R16 ;  /* 0x000000100a0a7221 */ /* 0x000fe20000010000 */
[----:B------:R-:W-:Y:S01]  /*8430*/  FMUL.FTZ R19, R3, R16 ;  /* 0x0000001003137220 */ /* 0x000fe20000410000 */
[----:B--2---:R-:W-:-:S02]  /*8440*/  SHF.L.U32 R12, R33, 0x10, RZ ;  /* 0x00000010210c7819 */ /* 0x004fc400000006ff */
[----:B------:R-:W2:Y:S03]  /*8450*/  LDL.LU R33, [R1+0x308] ;  /* 0x0003080001217983 */ /* 0x000ea60000300800 */
[----:B------:R-:W-:-:S04]  /*8460*/  FADD.FTZ R12, R12, -UR28 ;  /* 0x8000001c0c0c7e21 */ /* 0x000fc80008010000 */
[----:B------:R-:W-:-:S04]  /*8470*/  FMUL.FTZ R12, R12, UR16 ;  /* 0x000000100c0c7c20 */ /* 0x000fc80008410000 */
[----:B------:R-:W-:Y:S01]  /*8480*/  FFMA.FTZ R11, R16, R12, R11 ;  /* 0x0000000c100b7223 */ /* 0x000fe2000001000b */
[----:B----4-:R-:W-:Y:S02]  /*8490*/  SHF.L.U32 R16, R32, 0x10, RZ ;  /* 0x0000001020107819 */ /* 0x010fe400000006ff */
[----:B------:R-:W4:Y:S01]  /*84a0*/  LDL.LU R32, [R1+0x2c0] ;  /* 0x0002c00001207983 */ /* 0x000f220000300800 */
[----:B------:R-:W-:Y:S01]  /*84b0*/  FADD.FTZ R26, R15, R26 ;  /* 0x0000001a0f1a7221 */ /* 0x000fe20000010000 */
[----:B------:R-:W-:-:S03]  /*84c0*/  FADD.FTZ R13, R13, -UR28 ;  /* 0x8000001c0d0d7e21 */ /* 0x000fc60008010000 */
[----:B------:R-:W-:Y:S01]  /*84d0*/  FADD.FTZ R26, R26, R14 ;  /* 0x0000000e1a1a7221 */ /* 0x000fe20000010000 */
[----:B------:R-:W-:Y:S01]  /*84e0*/  SHF.L.U32 R14, R37, 0x10, RZ ;  /* 0x00000010250e7819 */ /* 0x000fe200000006ff */
[----:B------:R-:W-:Y:S01]  /*84f0*/  FMUL.FTZ R13, R13, UR16 ;  /* 0x000000100d0d7c20 */ /* 0x000fe20008410000 */
[----:B------:R-:W-:Y:S02]  /*8500*/  SHF.L.U32 R15, R36, 0x10, RZ ;  /* 0x00000010240f7819 */ /* 0x000fe400000006ff */
[----:B------:R-:W4:Y:S01]  /*8510*/  LDL.LU R36, [R1+0x2e4] ;  /* 0x0002e40001247983 */ /* 0x000f220000300800 */
[----:B------:R-:W-:Y:S01]  /*8520*/  FMUL.FTZ R17, R5, R14 ;  /* 0x0000000e05117220 */ /* 0x000fe20000410000 */
[----:B------:R-:W-:Y:S01]  /*8530*/  FADD.FTZ R23, R23, R14 ;  /* 0x0000000e17177221 */ /* 0x000fe20000010000 */
[----:B------:R-:W-:Y:S01]  /*8540*/  FFMA.FTZ R25, R14, R13, R25 ;  /* 0x0000000d0e197223 */ /* 0x000fe20000010019 */
[----:B------:R-:W-:Y:S01]  /*8550*/  SHF.L.U32 R14, R35, 0x10, RZ ;  /* 0x00000010230e7819 */ /* 0x000fe200000006ff */
[----:B------:R-:W-:Y:S01]  /*8560*/  FFMA.FTZ R13, R13, R17, R28 ;  /* 0x000000110d0d7223 */ /* 0x000fe2000001001c */
[----:B------:R-:W-:Y:S01]  /*8570*/  FADD.FTZ R15, R15, -UR28 ;  /* 0x8000001c0f0f7e21 */ /* 0x000fe20008010000 */
[----:B------:R-:W-:Y:S01]  /*8580*/  FADD.FTZ R26, R17, R26 ;  /* 0x0000001a111a7221 */ /* 0x000fe20000010000 */
[----:B------:R-:W4:Y:S01]  /*8590*/  LDL.LU R35, [R1+0x2e0] ;  /* 0x0002e00001237983 */ /* 0x000f220000300800 */
[----:B------:R-:W-:Y:S01]  /*85a0*/  FFMA.FTZ R12, R12, R19, R13 ;  /* 0x000000130c0c7223 */ /* 0x000fe2000001000d */
[----:B------:R-:W-:Y:S01]  /*85b0*/  FMUL.FTZ R15, R15, UR16 ;  /* 0x000000100f0f7c20 */ /* 0x000fe20008410000 */
[----:B------:R-:W-:Y:S01]  /*85c0*/  FMUL.FTZ R13, R5, R14 ;  /* 0x0000000e050d7220 */ /* 0x000fe20000410000 */
[----:B------:R-:W-:-:S02]  /*85d0*/  FADD.FTZ R23, R23, R14 ;  /* 0x0000000e17177221 */ /* 0x000fc40000010000 */
[----:B------:R-:W-:Y:S01]  /*85e0*/  FFMA.FTZ R25, R14, R15, R25 ;  /* 0x0000000f0e197223 */ /* 0x000fe20000010019 */
[----:B------:R-:W-:Y:S01]  /*85f0*/  FFMA.FTZ R12, R15, R13, R12 ;  /* 0x0000000d0f0c7223 */ /* 0x000fe2000001000c */
[----:B------:R-:W-:Y:S01]  /*8600*/  FADD.FTZ R15, R16, -UR28 ;  /* 0x8000001c100f7e21 */ /* 0x000fe20008010000 */
[----:B------:R-:W-:Y:S01]  /*8610*/  FADD.FTZ R26, R26, R19 ;  /* 0x000000131a1a7221 */ /* 0x000fe20000010000 */
[----:B------:R-:W-:Y:S02]  /*8620*/  SHF.L.U32 R16, R44, 0x10, RZ ;  /* 0x000000102c107819 */ /* 0x000fe400000006ff */
[----:B------:R-:W-:Y:S01]  /*8630*/  FMUL.FTZ R15, R15, UR16 ;  /* 0x000000100f0f7c20 */ /* 0x000fe20008410000 */
[----:B------:R-:W-:Y:S01]  /*8640*/  FADD.FTZ R26, R13, R26 ;  /* 0x0000001a0d1a7221 */ /* 0x000fe20000010000 */
[----:B------:R-:W-:Y:S02]  /*8650*/  SHF.L.U32 R13, R42, 0x10, RZ ;  /* 0x000000102a0d7819 */ /* 0x000fe400000006ff */
[----:B---3--:R-:W-:Y:S01]  /*8660*/  SHF.L.U32 R14, R34, 0x10, RZ ;  /* 0x00000010220e7819 */ /* 0x008fe200000006ff */
[----:B------:R-:W-:Y:S01]  /*8670*/  FMUL.FTZ R17, R3, R16 ;  /* 0x0000001003117220 */ /* 0x000fe20000410000 */
[----:B------:R-:W3:Y:S03]  /*8680*/  LDL.LU R34, [R1+0x314] ;  /* 0x0003140001227983 */ /* 0x000ee60000300800 */
[----:B------:R-:W-:Y:S01]  /*8690*/  FADD.FTZ R14, R14, -UR28 ;  /* 0x8000001c0e0e7e21 */ /* 0x000fe20008010000 */
[----:B------:R-:W-:Y:S01]  /*86a0*/  FFMA.FTZ R11, R16, R15, R11 ;  /* 0x0000000f100b7223 */ /* 0x000fe2000001000b */
[----:B------:R-:W-:Y:S01]  /*86b0*/  FFMA.FTZ R15, R15, R17, R12 ;  /* 0x000000110f0f7223 */ /* 0x000fe2000001000c */
[----:B------:R-:W-:Y:S01]  /*86c0*/  FADD.FTZ R13, R13, -UR28 ;  /* 0x8000001c0d0d7e21 */ /* 0x000fe20008010000 */
[----:B------:R-:W-:Y:S01]  /*86d0*/  FMUL.FTZ R14, R14, UR16 ;  /* 0x000000100e0e7c20 */ /* 0x000fe20008410000 */
[----:B--2---:R-:W-:-:S02]  /*86e0*/  SHF.L.U32 R18, R33, 0x10, RZ ;  /* 0x0000001021127819 */ /* 0x004fc400000006ff */
[----:B------:R-:W2:Y:S03]  /*86f0*/  LDL.LU R33, [R1+0x318] ;  /* 0x0003180001217983 */ /* 0x000ea60000300800 */
[----:B------:R-:W-:Y:S01]  /*8700*/  FMUL.FTZ R19, R5, R18 ;  /* 0x0000001205137220 */ /* 0x000fe20000410000 */
[----:B------:R-:W-:-:S03]  /*8710*/  FFMA.FTZ R25, R18, R14, R25 ;  /* 0x0000000e12197223 */ /* 0x000fc60000010019 */
[----:B------:R-:W-:Y:S01]  /*8720*/  FFMA.FTZ R15, R14, R19, R15 ;  /* 0x000000130e0f7223 */ /* 0x000fe2000001000f */
[----:B------:R-:W-:Y:S01]  /*8730*/  FMUL.FTZ R14, R13, UR16 ;  /* 0x000000100d0e7c20 */ /* 0x000fe20008410000 */
[----:B----4-:R-:W-:Y:S02]  /*8740*/  SHF.L.U32 R13, R32, 0x10, RZ ;  /* 0x00000010200d7819 */ /* 0x010fe400000006ff */
[----:B------:R-:W4:Y:S01]  /*8750*/  LDL.LU R32, [R1+0x31c] ;  /* 0x00031c0001207983 */ /* 0x000f220000300800 */
[----:B------:R-:W-:Y:S01]  /*8760*/  FADD.FTZ R26, R26, R17 ;  /* 0x000000111a1a7221 */ /* 0x000fe20000010000 */
[----:B------:R-:W-:Y:S01]  /*8770*/  FMUL.FTZ R17, R3, R38 ;  /* 0x0000002603117220 */ /* 0x000fe20000410000 */
[----:B------:R-:W-:Y:S01]  /*8780*/  FADD.FTZ R13, R13, -UR28 ;  /* 0x8000001c0d0d7e21 */ /* 0x000fe20008010000 */
[----:B------:R-:W-:Y:S01]  /*8790*/  FADD.FTZ R10, R10, R16 ;  /* 0x000000100a0a7221 */ /* 0x000fe20000010000 */
[----:B------:R-:W-:Y:S01]  /*87a0*/  FADD.FTZ R23, R23, R18 ;  /* 0x0000001217177221 */ /* 0x000fe20000010000 */
[----:B------:R-:W-:Y:S01]  /*87b0*/  FFMA.FTZ R11, R38, R14, R11 ;  /* 0x0000000e260b7223 */ /* 0x000fe2000001000b */
[----:B------:R-:W-:Y:S01]  /*87c0*/  FFMA.FTZ R16, R14, R17, R15 ;  /* 0x000000110e107223 */ /* 0x000fe2000001000f */
[----:B------:R-:W-:Y:S01]  /*87d0*/  SHF.L.U32 R18, R36, 0x10, RZ ;  /* 0x0000001024127819 */ /* 0x000fe200000006ff */
[----:B------:R-:W-:Y:S01]  /*87e0*/  FMUL.FTZ R13, R13, UR16 ;  /* 0x000000100d0d7c20 */ /* 0x000fe20008410000 */
[----:B------:R-:W4:Y:S01]  /*87f0*/  LDL.LU R36, [R1+0x320] ;  /* 0x0003200001247983 */ /* 0x000f220000300800 */
[----:B------:R-:W-:Y:S01]  /*8800*/  FADD.FTZ R12, R19, R26 ;  /* 0x0000001a130c7221 */ /* 0x000fe20000010000 */
[----:B------:R-:W-:-:S03]  /*8810*/  SHF.L.U32 R14, R35, 0x10, RZ ;  /* 0x00000010230e7819 */ /* 0x000fc600000006ff */
[----:B------:R-:W-:Y:S01]  /*8820*/  FADD.FTZ R12, R12, R17 ;  /* 0x000000110c0c7221 */ /* 0x000fe20000010000 */
[----:B------:R-:W4:Y:S01]  /*8830*/  LDL.LU R35, [R1+0x328] ;  /* 0x0003280001237983 */ /* 0x000f220000300800 */
[----:B------:R-:W-:Y:S01]  /*8840*/  FADD.FTZ R18, R18, -UR28 ;  /* 0x8000001c12127e21 */ /* 0x000fe20008010000 */
[----:B------:R-:W-:Y:S01]  /*8850*/  FADD.FTZ R23, R23, R14 ;  /* 0x0000000e17177221 */ /* 0x000fe20000010000 */
[----:B------:R-:W-:Y:S01]  /*8860*/  FFMA.FTZ R25, R14, R13, R25 ;  /* 0x0000000d0e197223 */ /* 0x000fe20000010019 */
[----:B------:R-:W-:Y:S01]  /*8870*/  FMUL.FTZ R14, R5, R14 ;  /* 0x0000000e050e7220 */ /* 0x000fe20000410000 */
[----:B------:R-:W-:Y:S01]  /*8880*/  FMUL.FTZ R17, R18, UR16 ;  /* 0x0000001012117c20 */ /* 0x000fe20008410000 */
[----:B------:R-:W-:Y:S02]  /*8890*/  FMUL.FTZ R19, R3, R40 ;  /* 0x0000002803137220 */ /* 0x000fe40000410000 */
[----:B------:R-:W-:Y:S01]  /*88a0*/  FADD.FTZ R12, R14, R12 ;  /* 0x0000000c0e0c7221 */ /* 0x000fe20000010000 */
[----:B------:R-:W-:Y:S01]  /*88b0*/  FFMA.FTZ R16, R13, R14, R16 ;  /* 0x0000000e0d107223 */ /* 0x000fe20000010010 */
[----:B---3--:R-:W-:-:S02]  /*88c0*/  SHF.L.U32 R15, R34, 0x10, RZ ;  /* 0x00000010220f7819 */ /* 0x008fc400000006ff */
[----:B------:R-:W3:Y:S01]  /*88d0*/  LDL.LU R34, [R1+0x32c] ;  /* 0x00032c0001227983 */ /* 0x000ee20000300800 */
[----:B------:R-:W-:Y:S01]  /*88e0*/  FFMA.FTZ R11, R40, R17, R11 ;  /* 0x00000011280b7223 */ /* 0x000fe2000001000b */
        /* <DEDUP_REMOVED lines=10> */
[----:B------:R-:W-:Y:S01]  /*8990*/  FADD.FTZ R10, R10, R38 ;  /* 0x000000260a0a7221 */ /* 0x000fe20000010000 */
[----:B------:R-:W-:Y:S01]  /*89a0*/  FFMA.FTZ R25, R14, R15, R25 ;  /* 0x0000000f0e197223 */ /* 0x000fe20000010019 */
[----:B------:R-:W-:Y:S01]  /*89b0*/  SHF.L.U32 R14, R29, 0x10, RZ ;  /* 0x000000101d0e7819 */ /* 0x000fe200000006ff */
[----:B------:R-:W-:Y:S01]  /*89c0*/  FADD.FTZ R17, R17, -UR28 ;  /* 0x8000001c11117e21 */ /* 0x000fe20008010000 */
        /* <DEDUP_REMOVED lines=8> */
[----:B------:R-:W-:Y:S01]  /*8a50*/  SHF.L.U32 R14, R35, 0x10, RZ ;  /* 0x00000010230e7819 */ /* 0x000fe200000006ff */
[----:B------:R-:W-:Y:S01]  /*8a60*/  FADD.FTZ R18, R10, R12 ;  /* 0x0000000c0a127221 */ /* 0x000fe20000010000 */
[----:B------:R-:W-:Y:S01]  /*8a70*/  FFMA.FTZ R19, R12, R17, R11 ;  /* 0x000000110c137223 */ /* 0x000fe2000001000b */
[----:B------:R-:W-:Y:S01]  /*8a80*/  FMUL.FTZ R15, R15, UR16 ;  /* 0x000000100f0f7c20 */ /* 0x000fe20008410000 */
[----:B------:R-:W-:Y:S01]  /*8a90*/  FMUL.FTZ R12, R3, R12 ;  /* 0x0000000c030c7220 */ /* 0x000fe20000410000 */
[----:B------:R-:W4:Y:S01]  /*8aa0*/  LDL.LU R35, [R1+0x34c] ;  /* 0x00034c0001237983 */ /* 0x000f220000300800 */
[----:B------:R-:W-:Y:S01]  /*8ab0*/  FADD.FTZ R10, R23, R14 ;  /* 0x0000000e170a7221 */ /* 0x000fe20000010000 */
[----:B------:R-:W-:Y:S01]  /*8ac0*/  FFMA.FTZ R11, R14, R15, R25 ;  /* 0x0000000f0e0b7223 */ /* 0x000fe20000010019 */
[----:B------:R-:W-:Y:S01]  /*8ad0*/  FADD.FTZ R13, R13, R12 ;  /* 0x0000000c0d0d7221 */ /* 0x000fe20000010000 */
[----:B------:R-:W-:Y:S01]  /*8ae0*/  FFMA.FTZ R16, R17, R12, R16 ;  /* 0x0000000c11107223 */ /* 0x000fe20000010010 */
[----:B------:R-:W-:Y:S01]  /*8af0*/  FMUL.FTZ R14, R5, R14 ;  /* 0x0000000e050e7220 */ /* 0x000fe20000410000 */
[----:B---3--:R-:W-:-:S02]  /*8b00*/  SHF.L.U32 R20, R34, 0x10, RZ ;  /* 0x0000001022147819 */ /* 0x008fc400000006ff */
[----:B------:R-:W3:Y:S03]  /*8b10*/  LDL.LU R34, [R1+0x350] ;  /* 0x0003500001227983 */ /* 0x000ee60000300800 */
[----:B------:R-:W-:Y:S01]  /*8b20*/  FADD.FTZ R12, R20, -UR28 ;  /* 0x8000001c140c7e21 */ /* 0x000fe20008010000 */
[----:B------:R-:W-:Y:S01]  /*8b30*/  FADD.FTZ R17, R14, R13 ;  /* 0x0000000d0e117221 */ /* 0x000fe20000010000 */
[----:B------:R-:W-:Y:S01]  /*8b40*/  FFMA.FTZ R16, R15, R14, R16 ;  /* 0x0000000e0f107223 */ /* 0x000fe20000010010 */
[----:B--2---:R-:W-:Y:S02]  /*8b50*/  SHF.L.U32 R20, R33, 0x10, RZ ;  /* 0x0000001021147819 */ /* 0x004fe400000006ff */
        /* <DEDUP_REMOVED lines=54> */
.L_x_565:
        /* <DEDUP_REMOVED lines=710> */
[----:B----4-:R-:W-:-:S03]  /*bb20*/  SHF.L.U32 R15, R7, 0x10, RZ ;  /* 0x00000010070f7819 */ /* 0x010fc600000006ff */
[----:B------:R-:W4:Y:S01]  /*bb30*/  LDL.LU R7, [R1+0x1b0] ;  /* 0x0001b00001077983 */ /* 0x000f220000300800 */
[----:B0-----:R-:W-:Y:S01]  /*bb40*/  FMUL.FTZ R50, R50, R16 ;  /* 0x0000001032327220 */ /* 0x001fe20000410000 */
[----:B------:R-:W-:Y:S01]  /*bb50*/  FADD.FTZ R15, R15, -UR28 ;  /* 0x8000001c0f0f7e21 */ /* 0x000fe20008010000 */
[----:B------:R-:W-:-:S03]  /*bb60*/  FADD.FTZ R16, -R16, 1 ;  /* 0x3f80000010107421 */ /* 0x000fc60000010100 */
[----:B-1----:R-:W-:Y:S01]  /*bb70*/  FMUL.FTZ R4, R15, UR16 ;  /* 0x000000100f047c20 */ /* 0x002fe20008410000 */
[----:B------:R-:W-:-:S03]  /*bb80*/  FFMA.FTZ R16, R14, R16, 1 ;  /* 0x3f8000000e107423 */ /* 0x000fc60000010010 */
        /* <DEDUP_REMOVED lines=22> */
[----:B------:R-:W-:Y:S04]  /*bcf0*/  STL [R1+0x1cc], R4 ;  /* 0x0001cc0401007387 */ /* 0x000fe80000100800 */
[----:B0-----:R-:W-:Y:S01]  /*bd00*/  FMUL.FTZ R49, R49, R16 ;  /* 0x0000001031317220 */ /* 0x001fe20000410000 */
[----:B------:R-:W-:-:S04]  /*bd10*/  FADD.FTZ R16, -R16, 1 ;  /* 0x3f80000010107421 */ /* 0x000fc80000010100 */
[----:B------:R-:W-:-:S04]  /*bd20*/  FFMA.FTZ R16, R14, R16, 1 ;  /* 0x3f8000000e107423 */ /* 0x000fc80000010010 */
[----:B------:R-:W-:Y:S01]  /*bd30*/  FMUL.FTZ R49, R49, R16 ;  /* 0x0000001031317220 */ /* 0x000fe20000410000 */
[----:B------:R0:W-:Y:S01]  /*bd40*/  STL [R1+0x188], R6 ;  /* 0x0001880601007387 */ /* 0x0001e20000100800 */
[----:B------:R-:W-:-:S03]  /*bd50*/  SHF.L.U32 R39, R39, 0x10, RZ ;  /* 0x0000001027277819 */ /* 0x000fc600000006ff */
[----:B0-----:R-:W3:Y:S01]  /*bd60*/  LDL.LU R6, [R1+0x2b8] ;  /* 0x0002b80001067983 */ /* 0x001ee20000300800 */
[----:B--2---:R-:W-:-:S03]  /*bd70*/  SHF.L.U32 R15, R8, 0x10, RZ ;  /* 0x00000010080f7819 */ /* 0x004fc600000006ff */
[----:B------:R-:W2:Y:S02]  /*bd80*/  LDL.LU R8, [R1+0x1a0] ;  /* 0x0001a00001087983 */ /* 0x000ea40000300800 */
[----:B------:R-:W-:-:S04]  /*bd90*/  FADD.FTZ R15, R15, -UR28 ;  /* 0x8000001c0f0f7e21 */ /* 0x000fc80008010000 */
[----:B------:R-:W-:-:S04]  /*bda0*/  FMUL.FTZ R4, R15, UR16 ;  /* 0x000000100f047c20 */ /* 0x000fc80008410000 */
[----:B------:R-:W-:-:S04]  /*bdb0*/  FFMA.FTZ R14, R5, R4, R2 ;  /* 0x00000004050e7223 */ /* 0x000fc80000010002 */
[----:B------:R-:W-:-:S06]  /*bdc0*/  FMUL.FTZ R15, R14, -1.4426950216293334961 ;  /* 0xbfb8aa3b0e0f7820 */ /* 0x000fcc0000410000 */
[----:B------:R-:W0:Y:S02]  /*bdd0*/  MUFU.EX2 R15, R15 ;  /* 0x0000000f000f7308 */ /* 0x000e240000000800 */
[----:B0-----:R-:W-:-:S04]  /*bde0*/  FADD.FTZ R15, R15, 1 ;  /* 0x3f8000000f0f7421 */ /* 0x001fc80000010000 */
[----:B------:R4:W0:Y:S01]  /*bdf0*/  MUFU.RCP R16, R15 ;  /* 0x0000000f00107308 */ /* 0x0008220000001000 */
[----:B------:R1:W-:Y:S01]  /*be00*/  STL [R1+0x1c8], R4 ;  /* 0x0001c80401007387 */ /* 0x0003e20000100800 */
[----:B----4-:R-:W-:Y:S01]  /*be10*/  SHF.L.U32 R15, R7, 0x10, RZ ;  /* 0x00000010070f7819 */ /* 0x010fe200000006ff */
[----:B0-----:R-:W-:Y:S01]  /*be20*/  FMUL.FTZ R39, R39, R16 ;  /* 0x0000001027277220 */ /* 0x001fe20000410000 */
[----:B------:R-:W-:Y:S01]  /*be30*/  SHF.L.U32 R48, R48, 0x10, RZ ;  /* 0x0000001030307819 */ /* 0x000fe200000006ff */
[----:B------:R-:W4:Y:S02]  /*be40*/  LDL.LU R7, [R1+0x2fc] ;  /* 0x0002fc0001077983 */ /* 0x000f240000300800 */
        /* <DEDUP_REMOVED lines=42> */
[----:B------:R-:W2:Y:S02]  /*c0f0*/  LDL.LU R6, [R1+0x308] ;  /* 0x0003080001067983 */ /* 0x000ea40000300800 */
        /* <DEDUP_REMOVED lines=13> */
[----:B----4-:R-:W-:Y:S02]  /*c1d0*/  SHF.L.U32 R22, R7, 0x10, RZ ;  /* 0x0000001007167819 */ /* 0x010fe400000006ff */
[----:B------:R-:W-:Y:S01]  /*c1e0*/  FADD.FTZ R15, R15, -UR28 ;  /* 0x8000001c0f0f7e21 */ /* 0x000fe20008010000 */
[----:B------:R1:W-:Y:S02]  /*c1f0*/  STL [R1+0x1a8], R4 ;  /* 0x0001a80401007387 */ /* 0x0003e40000100800 */
[----:B0-----:R-:W-:Y:S01]  /*c200*/  FMUL.FTZ R22, R22, R16 ;  /* 0x0000001016167220 */ /* 0x001fe20000410000 */
[----:B------:R-:W-:Y:S01]  /*c210*/  FADD.FTZ R16, -R16, 1 ;  /* 0x3f80000010107421 */ /* 0x000fe20000010100 */
[----:B------:R-:W-:Y:S01]  /*c220*/  SHF.L.U32 R44, R44, 0x10, RZ ;  /* 0x000000102c2c7819 */ /* 0x000fe200000006ff */
[----:B------:R-:W4:Y:S02]  /*c230*/  LDL.LU R7, [R1+0x2e0] ;  /* 0x0002e00001077983 */ /* 0x000f240000300800 */
        /* <DEDUP_REMOVED lines=23> */
[----:B------:R-:W-:Y:S02]  /*c3b0*/  SHF.L.U32 R36, R6, 0x10, RZ ;  /* 0x0000001006247819 */ /* 0x000fe400000006ff */
[----:B0-----:R-:W-:Y:S01]  /*c3c0*/  SHF.L.U32 R15, R42, 0x10, RZ ;  /* 0x000000102a0f7819 */ /* 0x001fe200000006ff */
[----:B------:R-:W2:Y:S04]  /*c3d0*/  LDL.LU R6, [R1+0x314] ;  /* 0x0003140001067983 */ /* 0x000ea80000300800 */
[----:B------:R-:W-:Y:S01]  /*c3e0*/  FADD.FTZ R15, R15, -UR28 ;  /* 0x8000001c0f0f7e21 */ /* 0x000fe20008010000 */
[----:B-1----:R-:W-:Y:S01]  /*c3f0*/  FMUL.FTZ R36, R36, R16 ;  /* 0x0000001024247220 */ /* 0x002fe20000410000 */
[----:B------:R-:W-:-:S02]  /*c400*/  FADD.FTZ R16, -R16, 1 ;  /* 0x3f80000010107421 */ /* 0x000fc40000010100 */
        /* <DEDUP_REMOVED lines=9> */
[----:B------:R1:W-:Y:S01]  /*c4a0*/  STL [R1+0x198], R4 ;  /* 0x0001980401007387 */ /* 0x0003e20000100800 */
[----:B---3--:R-:W-:-:S03]  /*c4b0*/  SHF.L.U32 R15, R9, 0x10, RZ ;  /* 0x00000010090f7819 */ /* 0x008fc600000006ff */
[----:B------:R-:W3:Y:S02]  /*c4c0*/  LDL.LU R9, [R1+0x318] ;  /* 0x0003180001097983 */ /* 0x000ee40000300800 */
[----:B------:R-:W-:Y:S01]  /*c4d0*/  FADD.FTZ R15, R15, -UR28 ;  /* 0x8000001c0f0f7e21 */ /* 0x000fe20008010000 */
[----:B0-----:R-:W-:Y:S01]  /*c4e0*/  FMUL.FTZ R42, R42, R16 ;  /* 0x000000102a2a7220 */ /* 0x001fe20000410000 */
[----:B------:R-:W-:Y:S02]  /*c4f0*/  FADD.FTZ R16, -R16, 1 ;  /* 0x3f80000010107421 */ /* 0x000fe40000010100 */
[----:B-1----:R-:W-:Y:S02]  /*c500*/  FMUL.FTZ R4, R15, UR16 ;  /* 0x000000100f047c20 */ /* 0x002fe40008410000 */
[----:B------:R-:W-:Y:S02]  /*c510*/  FFMA.FTZ R16, R14, R16, 1 ;  /* 0x3f8000000e107423 */ /* 0x000fe40000010010 */
        /* <DEDUP_REMOVED lines=8> */
[----:B----4-:R-:W-:-:S05]  /*c5a0*/  SHF.L.U32 R20, R7, 0x10, RZ ;  /* 0x0000001007147819 */ /* 0x010fca00000006ff */
        /* <DEDUP_REMOVED lines=8> */
[----:B------:R-:W-:-:S04]  /*c630*/  FMUL.FTZ R7, R15, UR16 ;  /* 0x000000100f077c20 */ /* 0x000fc80008410000 */
[----:B------:R-:W-:Y:S01]  /*c640*/  FFMA.FTZ R14, R3, R7, R0 ;  /* 0x00000007030e7223 */ /* 0x000fe20000010000 */
[----:B------:R0:W-:Y:S03]  /*c650*/  STL [R1+0x190], R7 ;  /* 0x0001900701007387 */ /* 0x0001e60000100800 */
[----:B------:R-:W-:Y:S01]  /*c660*/  FMUL.FTZ R15, R14, -1.4426950216293334961 ;  /* 0xbfb8aa3b0e0f7820 */ /* 0x000fe20000410000 */
[----:B0-----:R-:W4:Y:S05]  /*c670*/  LDL.LU R7, [R1+0x324] ;  /* 0x0003240001077983 */ /* 0x001f2a0000300800 */
        /* <DEDUP_REMOVED lines=12> */
[----:B------:R1:W-:Y:S04]  /*c740*/  STL [R1+0x18c], R6 ;  /* 0x00018c0601007387 */ /* 0x0003e80000100800 */
[----:B-1----:R-:W4:Y:S01]  /*c750*/  LDL.LU R6, [R1+0x328] ;  /* 0x0003280001067983 */ /* 0x002f220000300800 */
[----:B0-----:R-:W-:-:S04]  /*c760*/  FADD.FTZ R15, R15, 1 ;  /* 0x3f8000000f0f7421 */ /* 0x001fc80000010000 */
[----:B------:R3:W0:Y:S01]  /*c770*/  MUFU.RCP R17, R15 ;  /* 0x0000000f00117308 */ /* 0x0006220000001000 */
[----:B------:R-:W-:Y:S01]  /*c780*/  FMUL.FTZ R40, R40, R16 ;  /* 0x0000001028287220 */ /* 0x000fe20000410000 */
[----:B---3--:R-:W-:Y:S02]  /*c790*/  SHF.L.U32 R15, R9, 0x10, RZ ;  /* 0x00000010090f7819 */ /* 0x008fe400000006ff */
[----:B------:R-:W3:Y:S03]  /*c7a0*/  LDL.LU R9, [R1+0x32c] ;  /* 0x00032c0001097983 */ /* 0x000ee60000300800 */
[----:B0-----:R-:W-:Y:S01]  /*c7b0*/  FMUL.FTZ R15, R15, R17 ;  /* 0x000000110f0f7220 */ /* 0x001fe20000410000 */
        /* <DEDUP_REMOVED lines=14> */
[----:B------:R-:W0:Y:S01]  /*c8a0*/  MUFU.RCP R17, R16 ;  /* 0x0000001000117308 */ /* 0x000e220000001000 */
[----:B--2---:R-:W-:Y:S02]  /*c8b0*/  SHF.L.U32 R38, R8, 0x10, RZ ;  /* 0x0000001008267819 */ /* 0x004fe400000006ff */
[----:B------:R-:W2:Y:S03]  /*c8c0*/  LDL.LU R8, [R1+0x334] ;  /* 0x0003340001087983 */ /* 0x000ea60000300800 */
[----:B0-----:R-:W-:Y:S01]  /*c8d0*/  FMUL.FTZ R38, R38, R17 ;  /* 0x0000001126267220 */ /* 0x001fe20000410000 */
[----:B------:R-:W-:Y:S01]  /*c8e0*/  FADD.FTZ R17, -R17, 1 ;  /* 0x3f80000011117421 */ /* 0x000fe20000010100 */
[----:B----4-:R-:W-:-:S05]  /*c8f0*/  SHF.L.U32 R16, R7, 0x10, RZ ;  /* 0x0000001007107819 */ /* 0x010fca00000006ff */
[----:B------:R-:W-:-:S04]  /*c900*/  FADD.FTZ R16, R16, -UR28 ;  /* 0x8000001c10107e21 */ /* 0x000fc80008010000 */
[----:B------:R-:W-:Y:S01]  /*c910*/  FMUL.FTZ R7, R16, UR16 ;  /* 0x0000001010077c20 */ /* 0x000fe20008410000 */
        /* <DEDUP_REMOVED lines=8> */
[----:B------:R-:W0:Y:S01]  /*c9a0*/  MUFU.RCP R17, R16 ;  /* 0x0000001000117308 */ /* 0x000e220000001000 */
[----:B------:R-:W-:Y:S02]  /*c9b0*/  SHF.L.U32 R35, R6, 0x10, RZ ;  /* 0x0000001006237819 */ /* 0x000fe400000006ff */
[----:B------:R-:W4:Y:S03]  /*c9c0*/  LDL.LU R6, [R1+0x344] ;  /* 0x0003440001067983 */ /* 0x000f260000300800 */
        /* <DEDUP_REMOVED lines=38> */
[----:B------:R4:W0:Y:S02]  /*cc30*/  MUFU.RCP R18, R17 ;  /* 0x0000001100127308 */ /* 0x0008240000001000 */
[----:B----4-:R-:W-:-:S05]  /*cc40*/  SHF.L.U32 R17, R7, 0x10, RZ ;  /* 0x0000001007117819 */ /* 0x010fca00000006ff */
[----:B------:R-:W-:Y:S01]  /*cc50*/  FADD.FTZ R17, R17, -UR28 ;  /* 0x8000001c11117e21 */ /* 0x000fe20008010000 */
[----:B0-----:R-:W-:Y:S01]  /*cc60*/  FMUL.FTZ R34, R34, R18 ;  /* 0x0000001222227220 */ /* 0x001fe20000410000 */
        /* <DEDUP_REMOVED lines=8> */
[----:B------:R0:W1:Y:S01]  /*ccf0*/  MUFU.RCP R18, R17 ;  /* 0x0000001100127308 */ /* 0x0000620000001000 */
[----:B------:R-:W-:Y:S01]  /*cd00*/  SHF.L.U32 R21, R23, 0x10, RZ ;  /* 0x0000001017157819 */ /* 0x000fe200000006ff */
[----:B------:R2:W-:Y:S04]  /*cd10*/  STL [R1+0x394], R33 ;  /* 0x0003942101007387 */ /* 0x0005e80000100800 */
[----:B------:R-:W4:Y:S01]  /*cd20*/  LDL.LU R23, [R1+0x368] ;  /* 0x0003680001177983 */ /* 0x000f220000300800 */
[----:B0-----:R-:W-:-:S03]  /*cd30*/  SHF.L.U32 R17, R6, 0x10, RZ ;  /* 0x0000001006117819 */ /* 0x001fc600000006ff */
[----:B--2---:R-:W4:Y:S02]  /*cd40*/  LDL.LU R33, [R1+0x310] ;  /* 0x0003100001217983 */ /* 0x004f240000300800 */
        /* <DEDUP_REMOVED lines=33> */
[----:B0-----:R-:W3:Y:S02]  /*cf60*/  LDL.LU R29, [R1+0x360] ;  /* 0x00036000011d7983 */ /* 0x001ee40000300800 */
[----:B------:R-:W-:Y:S01]  /*cf70*/  FFMA.FTZ R53, R17, R53, 1 ;  /* 0x3f80000011357423 */ /* 0x000fe20000010035 */
[----:B------:R-:W-:Y:S01]  /*cf80*/  FMUL.FTZ R17, R19, UR16 ;  /* 0x0000001013117c20 */ /* 0x000fe20008410000 */
[----:B--2---:R-:W2:Y:S02]  /*cf90*/  LDL.LU R12, [R1+0x364] ;  /* 0x00036400010c7983 */ /* 0x004ea40000300800 */
[----:B------:R-:W-:Y:S01]  /*cfa0*/  FMUL.FTZ R18, R18, R53 ;  /* 0x0000003512127220 */ /* 0x000fe20000410000 */
[----:B------:R-:W-:Y:S01]  /*cfb0*/  FFMA.FTZ R53, R5, R17, R2 ;  /* 0x0000001105357223 */ /* 0x000fe20000010002 */
[----:B------:R-:W3:Y:S03]  /*cfc0*/  LDL.LU R28, [R1+0x304] ;  /* 0x00030400011c7983 */ /* 0x000ee60000300800 */
[----:B------:R-:W-:Y:S01]  /*cfd0*/  FMUL.FTZ R19, R53, -1.4426950216293334961 ;  /* 0xbfb8aa3b35137820 */ /* 0x000fe20000410000 */
[----:B------:R0:W-:Y:S04]  /*cfe0*/  STL [R1+0x3b0], R47 ;  /* 0x0003b02f01007387 */ /* 0x0001e80000100800 */
[----:B------:R-:W3:Y:S01]  /*cff0*/  LDL.LU R27, [R1+0x2dc] ;  /* 0x0002dc00011b7983 */ /* 0x000ee20000300800 */
[----:B------:R-:W1:Y:S03]  /*d000*/  MUFU.EX2 R19, R19 ;  /* 0x0000001300137308 */ /* 0x000e660000000800 */
[----:B------:R-:W3:Y:S04]  /*d010*/  LDL.LU R30, [R1+0x2c4] ;  /* 0x0002c400011e7983 */ /* 0x000ee80000300800 */
[----:B0-----:R-:W2:Y:S01]  /*d020*/  LDL.LU R47, [R1+0x300] ;  /* 0x00030000012f7983 */ /* 0x001ea20000300800 */
        /* <DEDUP_REMOVED lines=9> */
[----:B------:R-:W3:Y:S04]  /*d0c0*/  LDL.LU R10, [R1+0x35c] ;  /* 0x00035c00010a7983 */ /* 0x000ee80000300800 */
[----:B------:R-:W2:Y:S01]  /*d0d0*/  LDL.LU R32, [R1+0x2bc] ;  /* 0x0002bc0001207983 */ /* 0x000ea20000300800 */
[----:B----4-:R-:W-:-:S03]  /*d0e0*/  FADD.FTZ R33, R33, R23 ;  /* 0x0000001721217221 */ /* 0x010fc60000010000 */
[----:B------:R-:W4:Y:S01]  /*d0f0*/  LDL.LU R23, [R1+0x3bc] ;  /* 0x0003bc0001177983 */ /* 0x000f220000300800 */
[----:B---3--:R-:W-:-:S03]  /*d100*/  FFMA.FTZ R10, R11, R53, R10 ;  /* 0x000000350b0a7223 */ /* 0x008fc6000001000a */
[----:B------:R-:W3:Y:S01]  /*d110*/  LDL.LU R11, [R1+0x3b8] ;  /* 0x0003b800010b7983 */ /* 0x000ee20000300800 */
[----:B------:R-:W-:Y:S01]  /*d120*/  FADD.FTZ R53, R33, R53 ;  /* 0x0000003521357221 */ /* 0x000fe20000010000 */
[----:B------:R-:W-:Y:S01]  /*d130*/  FADD.FTZ R13, R13, R25 ;  /* 0x000000190d0d7221 */ /* 0x000fe20000010000 */
[-C--:B--2---:R-:W-:Y:S01]  /*d140*/  FFMA.FTZ R33, R47, R25.reuse, R31 ;  /* 0x000000192f217223 */ /* 0x084fe2000001001f */
[----:B------:R-:W-:Y:S01]  /*d150*/  FMUL.FTZ R25, R3, R25 ;  /* 0x0000001903197220 */ /* 0x000fe20000410000 */
[----:B------:R-:W2:Y:S01]  /*d160*/  LDL.LU R31, [R1+0x138] ;  /* 0x00013800011f7983 */ /* 0x000ea20000300800 */
[----:B----4-:R-:W-:Y:S01]  /*d170*/  FADD.FTZ R12, R12, R23 ;  /* 0x000000170c0c7221 */ /* 0x010fe20000010000 */
[-C--:B------:R-:W-:Y:S01]  /*d180*/  FFMA.FTZ R29, R28, R23.reuse, R29 ;  /* 0x000000171c1d7223 */ /* 0x080fe2000001001d */
[----:B------:R-:W-:-:S04]  /*d190*/  FMUL.FTZ R23, R5, R23 ;  /* 0x0000001705177220 */ /* 0x000fc80000410000 */
[----:B------:R-:W-:Y:S01]  /*d1a0*/  FFMA.FTZ R10, R28, R23, R10 ;  /* 0x000000171c0a7223 */ /* 0x000fe2000001000a */
[----:B------:R-:W-:Y:S01]  /*d1b0*/  FADD.FTZ R53, R23, R53 ;  /* 0x0000003517357221 */ /* 0x000fe20000010000 */
[----:B------:R-:W4:Y:S02]  /*d1c0*/  LDL.LU R28, [R1+0x134] ;  /* 0x00013400011c7983 */ /* 0x000f240000300800 */
[----:B------:R-:W-:Y:S01]  /*d1d0*/  FFMA.FTZ R10, R47, R25, R10 ;  /* 0x000000192f0a7223 */ /* 0x000fe2000001000a */
[----:B------:R-:W-:Y:S01]  /*d1e0*/  FADD.FTZ R23, R53, R25 ;  /* 0x0000001935177221 */ /* 0x000fe20000010000 */
[----:B------:R-:W-:Y:S01]  /*d1f0*/  FMUL.FTZ R25, R3, R24 ;  /* 0x0000001803197220 */ /* 0x000fe20000410000 */
[----:B---3--:R-:W-:Y:S01]  /*d200*/  FADD.FTZ R12, R12, R11 ;  /* 0x0000000b0c0c7221 */ /* 0x008fe20000010000 */
[-C--:B------:R-:W-:Y:S01]  /*d210*/  FFMA.FTZ R47, R27, R11.reuse, R29 ;  /* 0x0000000b1b2f7223 */ /* 0x080fe2000001001d */
[----:B------:R-:W-:Y:S01]  /*d220*/  FMUL.FTZ R11, R5, R11 ;  /* 0x0000000b050b7220 */ /* 0x000fe20000410000 */
[----:B------:R-:W-:Y:S01]  /*d230*/  FADD.FTZ R13, R13, R24 ;  /* 0x000000180d0d7221 */ /* 0x000fe20000010000 */
[----:B------:R-:W3:Y:S02]  /*d240*/  LDL.LU R29, [R1+0x12c] ;  /* 0x00012c00011d7983 */ /* 0x000ee40000300800 */
[----:B------:R-:W-:Y:S01]  /*d250*/  FFMA.FTZ R53, R27, R11, R10 ;  /* 0x0000000b1b357223 */ /* 0x000fe2000001000a */
[----:B------:R-:W-:Y:S01]  /*d260*/  FADD.FTZ R23, R11, R23 ;  /* 0x000000170b177221 */ /* 0x000fe20000010000 */
[----:B------:R-:W-:Y:S01]  /*d270*/  FMUL.FTZ R11, R5, R26 ;  /* 0x0000001a050b7220 */ /* 0x000fe20000410000 */
[----:B------:R-:W2:Y:S01]  /*d280*/  LDL.LU R27, [R1+0x3b4] ;  /* 0x0003b400011b7983 */ /* 0x000ea20000300800 */
[----:B------:R-:W-:Y:S01]  /*d290*/  FFMA.FTZ R53, R30, R25, R53 ;  /* 0x000000191e357223 */ /* 0x000fe20000010035 */
[----:B------:R-:W-:-:S03]  /*d2a0*/  FADD.FTZ R23, R23, R25 ;  /* 0x0000001917177221 */ /* 0x000fc60000010000 */
[----:B------:R-:W-:Y:S01]  /*d2b0*/  FFMA.FTZ R53, R32, R11, R53 ;  /* 0x0000000b20357223 */ /* 0x000fe20000010035 */
[----:B------:R-:W-:Y:S02]  /*d2c0*/  FADD.FTZ R23, R11, R23 ;  /* 0x000000170b177221 */ /* 0x000fe40000010000 */
[----:B------:R-:W4:Y:S01]  /*d2d0*/  LDL.LU R11, [R1+0x2ac] ;  /* 0x0002ac00010b7983 */ /* 0x000f220000300800 */
[----:B--2---:R-:W-:-:S04]  /*d2e0*/  FMUL.FTZ R25, R3, R27 ;  /* 0x0000001b03197220 */ /* 0x004fc80000410000 */
[----:B------:R-:W-:Y:S01]  /*d2f0*/  FADD.FTZ R23, R23, R25 ;  /* 0x0000001917177221 */ /* 0x000fe20000010000 */
[C---:B----4-:R-:W-:Y:S02]  /*d300*/  FFMA.FTZ R53, R11.reuse, R25, R53 ;  /* 0x000000190b357223 */ /* 0x050fe40000010035 */
[----:B------:R-:W2:Y:S01]  /*d310*/  LDL.LU R25, [R1+0x2a8] ;  /* 0x0002a80001197983 */ /* 0x000ea20000300800 */
[----:B------:R-:W-:Y:S01]  /*d320*/  FFMA.FTZ R10, R30, R24, R33 ;  /* 0x000000181e0a7223 */ /* 0x000fe20000010021 */
[----:B------:R-:W-:Y:S02]  /*d330*/  FFMA.FTZ R24, R32, R26, R47 ;  /* 0x0000001a20187223 */ /* 0x000fe4000001002f */
[----:B------:R-:W4:Y:S01]  /*d340*/  LDL.LU R33, [R1+0x130] ;  /* 0x0001300001217983 */ /* 0x000f220000300800 */
[----:B------:R-:W-:Y:S01]  /*d350*/  FFMA.FTZ R10, R11, R27, R10 ;  /* 0x0000001b0b0a7223 */ /* 0x000fe2000001000a */
[----:B------:R-:W-:Y:S01]  /*d360*/  FMUL.FTZ R11, R5, R28 ;  /* 0x0000001c050b7220 */ /* 0x000fe20000410000 */
[----:B------:R-:W-:Y:S01]  /*d370*/  FADD.FTZ R26, R12, R26 ;  /* 0x0000001a0c1a7221 */ /* 0x000fe20000010000 */
[----:B------:R-:W4:Y:S02]  /*d380*/  LDL.LU R30, [R1+0x278] ;  /* 0x00027800011e7983 */ /* 0x000f240000300800 */
[----:B------:R-:W-:-:S02]  /*d390*/  FADD.FTZ R23, R11, R23 ;  /* 0x000000170b177221 */ /* 0x000fc40000010000 */
[----:B------:R-:W4:Y:S04]  /*d3a0*/  LDL.LU R32, [R1+0x16c] ;  /* 0x00016c0001207983 */ /* 0x000f280000300800 */
[----:B------:R-:W4:Y:S01]  /*d3b0*/  LDL.LU R47, [R1+0x3b0] ;  /* 0x0003b000012f7983 */ /* 0x000f220000300800 */
[C---:B--2---:R-:W-:Y:S01]  /*d3c0*/  FFMA.FTZ R53, R25.reuse, R11, R53 ;  /* 0x0000000b19357223 */ /* 0x044fe20000010035 */
[----:B------:R-:W-:Y:S02]  /*d3d0*/  FFMA.FTZ R24, R25, R28, R24 ;  /* 0x0000001c19187223 */ /* 0x000fe40000010018 */
[----:B------:R-:W2:Y:S01]  /*d3e0*/  LDL.LU R11, [R1+0x298] ;  /* 0x00029800010b7983 */ /* 0x000ea20000300800 */
[----:B------:R-:W-:Y:S01]  /*d3f0*/  FMUL.FTZ R25, R3, R31 ;  /* 0x0000001f03197220 */ /* 0x000fe20000410000 */
[----:B------:R-:W-:-:S02]  /*d400*/  FADD.FTZ R26, R26, R28 ;  /* 0x0000001c1a1a7221 */ /* 0x000fc40000010000 */
[----:B------:R-:W4:Y:S01]  /*d410*/  LDL.LU R28, [R1+0x3a8] ;  /* 0x0003a800011c7983 */ /* 0x000f220000300800 */
[----:B------:R-:W-:-:S03]  /*d420*/  FADD.FTZ R23, R23, R25 ;  /* 0x0000001917177221 */ /* 0x000fc60000010000 */
        /* <DEDUP_REMOVED lines=328> */
.L_x_566:
        /* <DEDUP_REMOVED lines=100> */
.L_x_568:
[----:B------:R-:W-:Y:S05]  /*eef0*/  BSYNC.RECONVERGENT B0 ;  /* 0x0000000000007941 */ /* 0x000fea0003800200 */
.L_x_567:
        /* <DEDUP_REMOVED lines=101> */
.L_x_570:
[----:B------:R-:W-:Y:S05]  /*f550*/  BSYNC.RECONVERGENT B0 ;  /* 0x0000000000007941 */ /* 0x000fea0003800200 */
.L_x_569:
        /* <DEDUP_REMOVED lines=30> */
.L_x_572:
[----:B------:R-:W-:Y:S05]  /*f740*/  BSYNC.RECONVERGENT B0 ;  /* 0x0000000000007941 */ /* 0x000fea0003800200 */
.L_x_571:
        /* <DEDUP_REMOVED lines=34> */
.L_x_576:
[----:B------:R-:W3:Y:S04]  /*f970*/  LDG.E.STRONG.GPU R12, desc[UR10][R18.64] ;  /* 0x0000000a120c7981 */ /* 0x000ee8000c1ef900 */
[----:B---3--:R-:W-:Y:S04]  /*f980*/  CCTL.IVALL ;  /* 0x00000000ff00798f */ /* 0x008fe80002000000 */
[----:B------:R1:W-:Y:S01]  /*f990*/  STL [R1], R12 ;  /* 0x0000000c01007387 */ /* 0x0003e20000100800 */
[----:B------:R-:W-:-:S13]  /*f9a0*/  ISETP.NE.AND P0, PT, R12, UR5, PT ;  /* 0x000000050c007c0c */ /* 0x000fda000bf05270 */
[----:B-1----:R-:W-:Y:S05]  /*f9b0*/  @P0 BRA `(.L_x_576) ;  /* 0xfffffffc00ec0947 */ /* 0x002fea000383ffff */
.L_x_575:
[----:B------:R-:W-:Y:S05]  /*f9c0*/  BSYNC.RECONVERGENT B0 ;  /* 0x0000000000007941 */ /* 0x000fea0003800200 */
.L_x_574:
        /* <DEDUP_REMOVED lines=15> */
.L_x_578:
        /* <DEDUP_REMOVED lines=77> */
.L_x_577:
        /* <DEDUP_REMOVED lines=52> */
.L_x_579:
        /* <DEDUP_REMOVED lines=27> */
.L_x_580:
        /* <DEDUP_REMOVED lines=12> */
.L_x_581:
[----:B------:R-:W-:Y:S05]  /*10540*/  BSYNC.RECONVERGENT B0 ;  /* 0x0000000000007941 */ /* 0x000fea0003800200 */
.L_x_573:
        /* <DEDUP_REMOVED lines=17> */
.L_x_587:
        /* <DEDUP_REMOVED lines=57> */
.L_x_583:
[----:B------:R-:W-:Y:S05]  /*109f0*/  BSYNC.RECONVERGENT B0 ;  /* 0x0000000000007941 */ /* 0x000fea0003800200 */
.L_x_582:
        /* <DEDUP_REMOVED lines=32> */
.L_x_584:
        /* <DEDUP_REMOVED lines=16> */
.L_x_586:
[----:B------:R-:W-:Y:S05]  /*10d00*/  BSYNC.RECONVERGENT B0 ;  /* 0x0000000000007941 */ /* 0x000fea0003800200 */
.L_x_585:
        /* <DEDUP_REMOVED lines=10> */
.L_x_564:
        /* <DEDUP_REMOVED lines=16> */
.L_x_590:
[----:B------:R-:W-:Y:S05]  /*10eb0*/  BSYNC.RECONVERGENT B0 ;  /* 0x0000000000007941 */ /* 0x000fea0003800200 */
.L_x_589:
        /* <DEDUP_REMOVED lines=11> */
.L_x_592:
[----:B------:R-:W2:Y:S04]  /*10f70*/  LDG.E.STRONG.GPU R5, desc[UR10][R2.64] ;  /* 0x0000000a02057981 */ /* 0x000ea8000c1ef900 */
[----:B--2---:R-:W-:Y:S01]  /*10f80*/  CCTL.IVALL ;  /* 0x00000000ff00798f */ /* 0x004fe20002000000 */
[----:B------:R-:W-:Y:S05]  /*10f90*/  YIELD ;  /* 0x0000000000007946 */ /* 0x000fea0003800000 */
[----:B------:R-:W-:-:S13]  /*10fa0*/  ISETP.NE.AND P0, PT, R5, R0, PT ;  /* 0x000000000500720c */ /* 0x000fda0003f05270 */
[----:B------:R-:W-:Y:S05]  /*10fb0*/  @P0 BRA `(.L_x_592) ;  /* 0xfffffffc00ec0947 */ /* 0x000fea000383ffff */
.L_x_591:
        /* <DEDUP_REMOVED lines=74> */
.L_x_595:
        /* <DEDUP_REMOVED lines=31> */
.L_x_594:
[----:B------:R-:W-:Y:S05]  /*11650*/  BSYNC.RECONVERGENT B0 ;  /* 0x0000000000007941 */ /* 0x000fea0003800200 */
.L_x_593:
        /* <DEDUP_REMOVED lines=10> */
.L_x_596:
        /* <DEDUP_REMOVED lines=87> */
.L_x_597:
        /* <DEDUP_REMOVED lines=9> */
.L_x_4360:


//--------------------- .text._Z35group_norm_nhwc_bwd_one_pass_kernelI11Fp16IOFp32WLi64ELi70ELi560EEv26Group_norm_nhwc_bwd_params --------------------------
	.section	.text._Z35group_norm_nhwc_bwd_one_pass_kernelI11Fp16IOFp32WLi64ELi70ELi560EEv26Group_norm_nhwc_bwd_params,"ax",@progbits
	.align	128
        .global         _Z35group_norm_nhwc_bwd_one_pass_kernelI11Fp16IOFp32WLi64ELi70ELi560EEv26Group_norm_nhwc_bwd_params
        .type           _Z35group_norm_nhwc_bwd_one_pass_kernelI11Fp16IOFp32WLi64ELi70ELi560EEv26Group_norm_nhwc_bwd_params,@function
        .size           _Z35group_norm_nhwc_bwd_one_pass_kernelI11Fp16IOFp32WLi64ELi70ELi560EEv26Group_norm_nhwc_bwd_params,(.L_x_4361 - _Z35group_norm_nhwc_bwd_one_pass_kernelI11Fp16IOFp32WLi64ELi70ELi560EEv26Group_norm_nhwc_bwd_params)
        .other          _Z35group_norm_nhwc_bwd_one_pass_kernelI11Fp16IOFp32WLi64ELi70ELi560EEv26Group_norm_nhwc_bwd_params,@"STO_CUDA_ENTRY STV_DEFAULT"
_Z35group_norm_nhwc_bwd_one_pass_kernelI11Fp16IOFp32WLi64ELi70ELi560EEv26Group_norm_nhwc_bwd_params:
.text._Z35group_norm_nhwc_bwd_one_pass_kernelI11Fp16IOFp32WLi64ELi70ELi560EEv26Group_norm_nhwc_bwd_params:
        /* <DEDUP_REMOVED lines=10> */
[----:B------:R-:W-:Y:S01]  /*00a0*/  HFMA2 R37, -RZ, RZ, 0, 0 ;  /* 0x00000000ff257431 */ /* 0x000fe200000001ff */
[----:B------:R-:W-:-:S03]  /*00b0*/  MOV R40, UR8 ;  /* 0x0000000800287c02 */ /* 0x000fc60008000f00 */
        /* <DEDUP_REMOVED lines=10> */
.L_x_627:
[----:B01----:R-:W1:Y:S01]  /*0160*/  LDC R15, c[0x0][0x410] ;  /* 0x00010400ff0f7b82 */ /* 0x003e620000000800 */
[----:B------:R-:W2:Y:S01]  /*0170*/  LDCU.128 UR12, c[0x0][0x400] ;  /* 0x00008000ff0c77ac */ /* 0x000ea20008000c00 */
[----:B------:R-:W-:Y:S02]  /*0180*/  ISETP.GE.AND P1, PT, R40, RZ, PT ;  /* 0x000000ff2800720c */ /* 0x000fe40003f26270 */
[----:B------:R-:W-:Y:S01]  /*0190*/  MOV R36, RZ ;  /* 0x000000ff00247202 */ /* 0x000fe20000000f00 */
[----:B------:R-:W3:Y:S03]  /*01a0*/  LDCU.U8 UR4, c[0x0][0x414] ;  /* 0x00008280ff0477ac */ /* 0x000ee60008000000 */
[----:B------:R-:W4:Y:S01]  /*01b0*/  S2UR UR10, SR_CTAID.X ;  /* 0x00000000000a79c3 */ /* 0x000f220000002500 */
[----:B-1----:R-:W-:-:S04]  /*01c0*/  IABS R7, R15 ;  /* 0x0000000f00077213 */ /* 0x002fc80000000000 */
[----:B------:R-:W1:Y:S08]  /*01d0*/  I2F.RP R6, R7 ;  /* 0x0000000700067306 */ /* 0x000e700000209400 */
[----:B-1----:R-:W1:Y:S02]  /*01e0*/  MUFU.RCP R6, R6 ;  /* 0x0000000600067308 */ /* 0x002e640000001000 */
[----:B-1----:R-:W-:-:S02]  /*01f0*/  IADD3 R4, PT, PT, R6, 0xffffffe, RZ ;  /* 0x0ffffffe06047810 */ /* 0x002fc40007ffe0ff */
[----:B------:R-:W4:Y:S04]  /*0200*/  LDC R6, c[0x0][0x41c] ;  /* 0x00010700ff067b82 */ /* 0x000f280000000800 */
[----:B------:R1:W0:Y:S02]  /*0210*/  F2I.FTZ.U32.TRUNC.NTZ R5, R4 ;  /* 0x0000000400057305 */ /* 0x000224000021f000 */
[----:B-1----:R-:W-:Y:S02]  /*0220*/  MOV R4, RZ ;  /* 0x000000ff00047202 */ /* 0x002fe40000000f00 */
[----:B0-----:R-:W-:-:S05]  /*0230*/  IADD3 R8, PT, PT, RZ, -R5, RZ ;  /* 0x80000005ff087210 */ /* 0x001fca0007ffe0ff */
[----:B------:R-:W-:Y:S01]  /*0240*/  IMAD R9, R8, R7, RZ ;  /* 0x0000000708097224 */ /* 0x000fe200078e02ff */
[----:B------:R-:W-:Y:S01]  /*0250*/  IABS R8, R40 ;  /* 0x0000002800087213 */ /* 0x000fe20000000000 */
[----:B----4-:R-:W-:Y:S01]  /*0260*/  IMAD R11, R6, UR10, R39 ;  /* 0x0000000a060b7c24 */ /* 0x010fe2000f8e0227 */
[----:B------:R-:W-:Y:S01]  /*0270*/  LOP3.LUT R6, R40, R15, RZ, 0x3c, !PT ;  /* 0x0000000f28067212 */ /* 0x000fe200078e3cff */
[----:B------:R-:W-:-:S03]  /*0280*/  IMAD.HI.U32 R5, R5, R9, R4 ;  /* 0x0000000905057227 */ /* 0x000fc600078e0004 */
[----:B--2---:R-:W-:Y:S02]  /*0290*/  ISETP.GE.U32.AND P0, PT, R11, UR12, PT ;  /* 0x0000000c0b007c0c */ /* 0x004fe4000bf06070 */
[----:B------:R-:W-:Y:S01]  /*02a0*/  SHF.R.S32.HI R13, RZ, 0x1f, R11 ;  /* 0x0000001fff0d7819 */ /* 0x000fe2000001140b */
[----:B------:R-:W-:Y:S01]  /*02b0*/  IMAD.HI.U32 R5, R5, R8, RZ ;  /* 0x0000000805057227 */ /* 0x000fe200078e00ff */
[----:B------:R-:W-:Y:S02]  /*02c0*/  ISETP.GE.AND P4, PT, R6, RZ, PT ;  /* 0x000000ff0600720c */ /* 0x000fe40003f86270 */
[----:B------:R-:W-:Y:S02]  /*02d0*/  ISETP.GE.AND.EX P0, PT, R13, UR13, PT, P0 ;  /* 0x0000000d0d007c0c */ /* 0x000fe4000bf06300 */
[----:B------:R-:W-:Y:S02]  /*02e0*/  IADD3 R4, PT, PT, -R5, RZ, RZ ;  /* 0x000000ff05047210 */ /* 0x000fe40007ffe1ff */
[----:B------:R-:W-:-:S02]  /*02f0*/  IADD3 R31, PT, PT, R11, 0x10, RZ ;  /* 0x000000100b1f7810 */ /* 0x000fc40007ffe0ff */
[----:B------:R-:W-:Y:S01]  /*0300*/  IADD3 R28, PT, PT, R11, 0x20, RZ ;  /* 0x000000200b1c7810 */ /* 0x000fe20007ffe0ff */
[----:B------:R-:W-:-:S03]  /*0310*/  IMAD R4, R7, R4, R8 ;  /* 0x0000000407047224 */ /* 0x000fc600078e0208 */
[----:B------:R-:W-:Y:S02]  /*0320*/  SHF.R.S32.HI R19, RZ, 0x1f, R28 ;  /* 0x0000001fff137819 */ /* 0x000fe4000001141c */
[----:B------:R-:W-:Y:S01]  /*0330*/  ISETP.GT.U32.AND P3, PT, R7, R4, PT ;  /* 0x000000040700720c */ /* 0x000fe20003f64070 */
[----:B------:R-:W0:Y:S08]  /*0340*/  @!P0 LDC.64 R8, c[0x0][0x3f8] ;  /* 0x0000fe00ff088b82 */ /* 0x000e300000000a00 */
[----:B------:R-:W1:Y:S04]  /*0350*/  @!P0 LDC.64 R20, c[0x0][0x3a0] ;  /* 0x0000e800ff148b82 */ /* 0x000e680000000a00 */
[----:B------:R-:W-:-:S02]  /*0360*/  @!P3 IADD3 R4, PT, PT, R4, -R7, RZ ;  /* 0x800000070404b210 */ /* 0x000fc40007ffe0ff */
[----:B------:R-:W-:Y:S02]  /*0370*/  @!P3 IADD3 R5, PT, PT, R5, 0x1, RZ ;  /* 0x000000010505b810 */ /* 0x000fe40007ffe0ff */
[CC--:B------:R-:W-:Y:S01]  /*0380*/  ISETP.GE.U32.AND P2, PT, R4.reuse, R7.reuse, PT ;  /* 0x000000070400720c */ /* 0x0c0fe20003f46070 */
[----:B------:R-:W2:Y:S01]  /*0390*/  @!P0 LDC.64 R16, c[0x0][0x398] ;  /* 0x0000e600ff108b82 */ /* 0x000ea20000000a00 */
[-C--:B------:R-:W-:Y:S02]  /*03a0*/  ISETP.GT.U32.AND P5, PT, R7, R4.reuse, PT ;  /* 0x000000040700720c */ /* 0x080fe40003fa4070 */
[----:B------:R-:W-:Y:S02]  /*03b0*/  IADD3 R7, PT, PT, R4, -R7, RZ ;  /* 0x8000000704077210 */ /* 0x000fe40007ffe0ff */
[----:B------:R-:W-:Y:S02]  /*03c0*/  ISETP.NE.AND P3, PT, R15, RZ, PT ;  /* 0x000000ff0f00720c */ /* 0x000fe40003f65270 */
[----:B------:R-:W-:-:S02]  /*03d0*/  SEL R4, R7, R4, !P5 ;  /* 0x0000000407047207 */ /* 0x000fc40006800000 */
[----:B------:R-:W-:Y:S02]  /*03e0*/  LOP3.LUT R7, RZ, R15, RZ, 0x33, !PT ;  /* 0x0000000fff077212 */ /* 0x000fe400078e33ff */
[----:B------:R-:W-:Y:S02]  /*03f0*/  @!P1 IADD3 R4, PT, PT, -R4, RZ, RZ ;  /* 0x000000ff04049210 */ /* 0x000fe40007ffe1ff */
[----:B------:R-:W-:Y:S02]  /*0400*/  @P2 IADD3 R5, PT, PT, R5, 0x1, RZ ;  /* 0x0000000105052810 */ /* 0x000fe40007ffe0ff */
[----:B------:R-:W-:Y:S02]  /*0410*/  SEL R4, R7, R4, !P3 ;  /* 0x0000000407047207 */ /* 0x000fe40005800000 */
[----:B------:R-:W-:Y:S02]  /*0420*/  @!P4 IADD3 R5, PT, PT, -R5, RZ, RZ ;  /* 0x000000ff0505c210 */ /* 0x000fe40007ffe1ff */
[----:B------:R-:W-:Y:S01]  /*0430*/  ISETP.GE.U32.AND P1, PT, R31, UR12, PT ;  /* 0x0000000c1f007c0c */ /* 0x000fe2000bf26070 */
[----:B------:R-:W-:Y:S01]  /*0440*/  IMAD R6, R4, 0x46, RZ ;  /* 0x0000004604067824 */ /* 0x000fe200078e02ff */
[----:B------:R-:W-:-:S02]  /*0450*/  SEL R5, R7, R5, !P3 ;  /* 0x0000000507057207 */ /* 0x000fc40005800000 */
[----:B------:R-:W-:Y:S02]  /*0460*/  CS2R R34, SRZ ;  /* 0x0000000000227805 */ /* 0x000fe4000001ff00 */
[----:B---3--:R-:W-:Y:S02]  /*0470*/  ISETP.NE.AND P4, PT, RZ, UR4, PT ;  /* 0x00000004ff007c0c */ /* 0x008fe4000bf85270 */
[C---:B------:R-:W-:Y:S02]  /*0480*/  IADD3 R42, P2, PT, R6.reuse, R3, RZ ;  /* 0x00000003062a7210 */ /* 0x040fe40007f5e0ff */
[----:B------:R-:W-:Y:S02]  /*0490*/  SHF.R.S32.HI R7, RZ, 0x1f, R5 ;  /* 0x0000001fff077819 */ /* 0x000fe40000011405 */
[----:B------:R-:W-:Y:S02]  /*04a0*/  SHF.R.S32.HI R3, RZ, 0x1f, R31 ;  /* 0x0000001fff037819 */ /* 0x000fe4000001141f */
[----:B------:R-:W-:Y:S01]  /*04b0*/  LEA.HI.X.SX32 R43, R6, RZ, 0x1, P2 ;  /* 0x000000ff062b7211 */ /* 0x000fe200010f0eff */
[----:B------:R-:W-:Y:S01]  /*04c0*/  IMAD R6, R7, UR14, RZ ;  /* 0x0000000e07067c24 */ /* 0x000fe2000f8e02ff */
[----:B------:R-:W-:-:S02]  /*04d0*/  ISETP.GE.AND.EX P1, PT, R3, UR13, PT, P1 ;  /* 0x0000000d03007c0c */ /* 0x000fc4000bf26310 */
[----:B------:R-:W-:Y:S01]  /*04e0*/  ISETP.GE.U32.AND P2, PT, R28, UR12, PT ;  /* 0x0000000c1c007c0c */ /* 0x000fe2000bf46070 */
[----:B------:R-:W-:Y:S02]  /*04f0*/  IMAD R45, R5, UR15, R6 ;  /* 0x0000000f052d7c24 */ /* 0x000fe4000f8e0206 */
[----:B0-----:R-:W-:Y:S01]  /*0500*/  @!P0 IMAD R6, R13, R8, RZ ;  /* 0x000000080d068224 */ /* 0x001fe200078e02ff */
[----:B------:R-:W-:Y:S01]  /*0510*/  ISETP.GE.AND.EX P2, PT, R19, UR13, PT, P2 ;  /* 0x0000000d13007c0c */ /* 0x000fe2000bf46320 */
[----:B------:R-:W-:Y:S01]  /*0520*/  IMAD.WIDE.U32 R42, R5, UR14, R42 ;  /* 0x0000000e052a7c25 */ /* 0x000fe2000f8e002a */
[----:B------:R-:W-:-:S03]  /*0530*/  IADD3 R5, PT, PT, R11, 0x30, RZ ;  /* 0x000000300b057810 */ /* 0x000fc60007ffe0ff */
[----:B------:R-:W-:Y:S01]  /*0540*/  @!P0 IMAD R13, R11, R9, R6 ;  /* 0x000000090b0d8224 */ /* 0x000fe200078e0206 */
[----:B------:R-:W-:Y:S01]  /*0550*/  IADD3 R45, PT, PT, R43, R45, RZ ;  /* 0x0000002d2b2d7210 */ /* 0x000fe20007ffe0ff */
[----:B------:R-:W0:Y:S01]  /*0560*/  LDC.64 R6, c[0x0][0x3b8] ;  /* 0x0000ee00ff067b82 */ /* 0x000e220000000a00 */
[----:B------:R-:W-:Y:S02]  /*0570*/  @!P0 MOV R44, R42 ;  /* 0x0000002a002c8202 */ /* 0x000fe40000000f00 */
[----:B------:R-:W-:Y:S02]  /*0580*/  ISETP.GE.U32.AND P3, PT, R5, UR12, PT ;  /* 0x0000000c05007c0c */ /* 0x000fe4000bf66070 */
[----:B------:R-:W-:Y:S01]  /*0590*/  SHF.R.S32.HI R29, RZ, 0x1f, R5 ;  /* 0x0000001fff1d7819 */ /* 0x000fe20000011405 */
[----:B------:R-:W-:Y:S02]  /*05a0*/  @!P0 IMAD.WIDE.U32 R8, R11, R8, R44 ;  /* 0x000000080b088225 */ /* 0x000fe400078e002c */
[----:B------:R-:W3:Y:S01]  /*05b0*/  @!P1 LDC.64 R14, c[0x0][0x3f8] ;  /* 0x0000fe00ff0e9b82 */ /* 0x000ee20000000a00 */
[----:B------:R-:W-:-:S02]  /*05c0*/  ISETP.GE.AND.EX P3, PT, R29, UR13, PT, P3 ;  /* 0x0000000d1d007c0c */ /* 0x000fc4000bf66330 */
[----:B------:R-:W-:Y:S02]  /*05d0*/  @!P0 IADD3 R13, PT, PT, R9, R13, RZ ;  /* 0x0000000d090d8210 */ /* 0x000fe40007ffe0ff */
[C---:B------:R-:W-:Y:S02]  /*05e0*/  @!P0 SHF.L.U32 R9, R8.reuse, 0x1, RZ ;  /* 0x0000000108098819 */ /* 0x040fe400000006ff */
[----:B------:R-:W-:Y:S01]  /*05f0*/  @!P0 SHF.L.U64.HI R18, R8, 0x1, R13 ;  /* 0x0000000108128819 */ /* 0x000fe2000001020d */
[----:B------:R-:W4:Y:S01]  /*0600*/  @!P2 LDC.64 R26, c[0x0][0x3f8] ;  /* 0x0000fe00ff1aab82 */ /* 0x000f220000000a00 */
[----:B-1----:R-:W-:-:S04]  /*0610*/  @!P0 IADD3 R20, P5, PT, R9, R20, RZ ;  /* 0x0000001409148210 */ /* 0x002fc80007fbe0ff */
[----:B------:R-:W-:Y:S01]  /*0620*/  @!P0 IADD3.X R21, PT, PT, R18, R21, RZ, P5, !PT ;  /* 0x0000001512158210 */ /* 0x000fe20002ffe4ff */
[----:B0-----:R-:W-:Y:S01]  /*0630*/  IMAD.WIDE R6, R40, 0x8, R6 ;  /* 0x0000000828067825 */ /* 0x001fe200078e0206 */
[----:B--2---:R-:W-:Y:S01]  /*0640*/  @!P0 IADD3 R16, P5, PT, R9, R16, RZ ;  /* 0x0000001009108210 */ /* 0x004fe20007fbe0ff */
[----:B------:R-:W0:Y:S02]  /*0650*/  @!P1 LDC.64 R24, c[0x0][0x3a0] ;  /* 0x0000e800ff189b82 */ /* 0x000e240000000a00 */
[----:B------:R1:W5:Y:S04]  /*0660*/  @!P0 LDG.E R36, desc[UR6][R20.64] ;  /* 0x0000000614248981 */ /* 0x000368000c1e1900 */
[----:B------:R-:W2:Y:S01]  /*0670*/  LDG.E.64 R6, desc[UR6][R6.64] ;  /* 0x0000000606067981 */ /* 0x000ea2000c1e1b00 */
[----:B---3--:R-:W-:Y:S01]  /*0680*/  @!P1 IMAD R8, R3, R14, RZ ;  /* 0x0000000e03089224 */ /* 0x008fe200078e02ff */
[----:B------:R-:W-:Y:S01]  /*0690*/  @!P1 MOV R9, R45 ;  /* 0x0000002d00099202 */ /* 0x000fe20000000f00 */
[----:B------:R-:W3:Y:S02]  /*06a0*/  @!P1 LDC.64 R22, c[0x0][0x398] ;  /* 0x0000e600ff169b82 */ /* 0x000ee40000000a00 */
[----:B------:R-:W-:Y:S01]  /*06b0*/  @!P1 IMAD R33, R31, R15, R8 ;  /* 0x0000000f1f219224 */ /* 0x000fe200078e0208 */
[----:B------:R-:W-:-:S05]  /*06c0*/  @!P1 MOV R8, R42 ;  /* 0x0000002a00089202 */ /* 0x000fca0000000f00 */
[----:B------:R-:W-:Y:S01]  /*06d0*/  @!P1 IMAD.WIDE.U32 R14, R31, R14, R8 ;  /* 0x0000000e1f0e9225 */ /* 0x000fe200078e0008 */
[----:B-1----:R-:W1:Y:S04]  /*06e0*/  @!P2 LDC.64 R20, c[0x0][0x3a0] ;  /* 0x0000e800ff14ab82 */ /* 0x002e680000000a00 */
[----:B------:R-:W-:Y:S02]  /*06f0*/  @!P1 IADD3 R15, PT, PT, R15, R33, RZ ;  /* 0x000000210f0f9210 */ /* 0x000fe40007ffe0ff */
[C---:B------:R-:W-:Y:S02]  /*0700*/  @!P1 SHF.L.U32 R31, R14.reuse, 0x1, RZ ;  /* 0x000000010e1f9819 */ /* 0x040fe400000006ff */
[----:B------:R-:W1:Y:S01]  /*0710*/  @!P3 LDC.64 R8, c[0x0][0x3f8] ;  /* 0x0000fe00ff08bb82 */ /* 0x000e620000000a00 */
[----:B------:R-:W-:Y:S01]  /*0720*/  @!P1 SHF.L.U64.HI R30, R14, 0x1, R15 ;  /* 0x000000010e1e9819 */ /* 0x000fe2000001020f */
[----:B----4-:R-:W-:Y:S01]  /*0730*/  @!P2 IMAD R14, R19, R26, RZ ;  /* 0x0000001a130ea224 */ /* 0x010fe200078e02ff */
[----:B------:R-:W-:-:S02]  /*0740*/  @!P0 IADD3.X R17, PT, PT, R18, R17, RZ, P5, !PT ;  /* 0x0000001112118210 */ /* 0x000fc40002ffe4ff */
[----:B------:R-:W-:Y:S01]  /*0750*/  @!P2 MOV R15, R45 ;  /* 0x0000002d000fa202 */ /* 0x000fe20000000f00 */
[C---:B------:R-:W-:Y:S01]  /*0760*/  @!P2 IMAD R33, R28.reuse, R27, R14 ;  /* 0x0000001b1c21a224 */ /* 0x040fe200078e020e */
[----:B------:R-:W-:Y:S01]  /*0770*/  @!P2 MOV R14, R42 ;  /* 0x0000002a000ea202 */ /* 0x000fe20000000f00 */
[----:B------:R-:W4:Y:S01]  /*0780*/  @!P2 LDC.64 R18, c[0x0][0x398] ;  /* 0x0000e600ff12ab82 */ /* 0x000f220000000a00 */
[----:B------:R3:W5:Y:S01]  /*0790*/  @!P0 LDG.E R35, desc[UR6][R16.64] ;  /* 0x0000000610238981 */ /* 0x000762000c1e1900 */
[----:B0-----:R-:W-:Y:S02]  /*07a0*/  @!P1 IADD3 R24, P5, PT, R31, R24, RZ ;  /* 0x000000181f189210 */ /* 0x001fe40007fbe0ff */
[----:B------:R-:W-:-:S04]  /*07b0*/  @!P2 IMAD.WIDE.U32 R26, R28, R26, R14 ;  /* 0x0000001a1c1aa225 */ /* 0x000fc800078e000e */
[----:B------:R-:W0:Y:S01]  /*07c0*/  @!P3 LDC.64 R14, c[0x0][0x3a0] ;  /* 0x0000e800ff0ebb82 */ /* 0x000e220000000a00 */
[----:B------:R-:W-:-:S07]  /*07d0*/  @!P1 IADD3.X R25, PT, PT, R30, R25, RZ, P5, !PT ;  /* 0x000000191e199210 */ /* 0x000fce0002ffe4ff */
[----:B---3--:R-:W3:Y:S01]  /*07e0*/  @!P3 LDC.64 R16, c[0x0][0x398] ;  /* 0x0000e600ff10bb82 */ /* 0x008ee20000000a00 */
[----:B------:R-:W-:Y:S01]  /*07f0*/  @!P1 IADD3 R22, P0, PT, R31, R22, RZ ;  /* 0x000000161f169210 */ /* 0x000fe20007f1e0ff */
[----:B------:R1:W5:Y:S01]  /*0800*/  @!P1 LDG.E R34, desc[UR6][R24.64] ;  /* 0x0000000618229981 */ /* 0x000362000c1e1900 */
[----:B------:R-:W-:-:S05]  /*0810*/  @!P2 IADD3 R31, PT, PT, R27, R33, RZ ;  /* 0x000000211b1fa210 */ /* 0x000fca0007ffe0ff */
[----:B------:R-:W3:Y:S01]  /*0820*/  LDC.64 R10, c[0x0][0x3a8] ;  /* 0x0000ea00ff0a7b82 */ /* 0x000ee20000000a00 */
[----:B-1----:R-:W-:Y:S01]  /*0830*/  @!P3 IMAD R28, R29, R8, RZ ;  /* 0x000000081d1cb224 */ /* 0x002fe200078e02ff */
[----:B------:R-:W-:Y:S02]  /*0840*/  @!P2 SHF.L.U32 R27, R26, 0x1, RZ ;  /* 0x000000011a1ba819 */ /* 0x000fe400000006ff */
[----:B------:R-:W-:-:S04]  /*0850*/  @!P3 MOV R24, R42 ;  /* 0x0000002a0018b202 */ /* 0x000fc80000000f00 */
[----:B------:R-:W1:Y:S01]  /*0860*/  @P4 LDC.64 R12, c[0x0][0x3b0] ;  /* 0x0000ec00ff0c4b82 */ /* 0x000e620000000a00 */
[----:B------:R-:W-:Y:S01]  /*0870*/  @!P3 MOV R25, R45 ;  /* 0x0000002d0019b202 */ /* 0x000fe20000000f00 */
[C---:B------:R-:W-:Y:S01]  /*0880*/  @!P3 IMAD R29, R5.reuse, R9, R28 ;  /* 0x00000009051db224 */ /* 0x040fe200078e021c */
[----:B------:R-:W-:Y:S02]  /*0890*/  @!P1 IADD3.X R23, PT, PT, R30, R23, RZ, P0, !PT ;  /* 0x000000171e179210 */ /* 0x000fe400007fe4ff */
[----:B------:R-:W-:Y:S01]  /*08a0*/  @!P2 SHF.L.U64.HI R26, R26, 0x1, R31 ;  /* 0x000000011a1aa819 */ /* 0x000fe2000001021f */
[----:B------:R-:W-:Y:S01]  /*08b0*/  @!P3 IMAD.WIDE.U32 R8, R5, R8, R24 ;  /* 0x000000080508b225 */ /* 0x000fe200078e0018 */
[----:B------:R-:W-:Y:S02]  /*08c0*/  @!P2 IADD3 R20, P0, PT, R27, R20, RZ ;  /* 0x000000141b14a210 */ /* 0x000fe40007f1e0ff */
[----:B------:R-:W-:Y:S02]  /*08d0*/  CS2R R32, SRZ ;  /* 0x0000000000207805 */ /* 0x000fe4000001ff00 */
[----:B------:R-:W-:-:S02]  /*08e0*/  LOP3.LUT R3, R38, 0xffff, RZ, 0xc0, !PT ;  /* 0x0000ffff26037812 */ /* 0x000fc400078ec0ff */
[----:B------:R-:W-:Y:S02]  /*08f0*/  @!P2 IADD3.X R21, PT, PT, R26, R21, RZ, P0, !PT ;  /* 0x000000151a15a210 */ /* 0x000fe400007fe4ff */
[----:B----4-:R-:W-:Y:S01]  /*0900*/  @!P2 IADD3 R18, P0, PT, R27, R18, RZ ;  /* 0x000000121b12a210 */ /* 0x010fe20007f1e0ff */
[----:B------:R-:W5:Y:S01]  /*0910*/  @!P1 LDG.E R33, desc[UR6][R22.64] ;  /* 0x0000000616219981 */ /* 0x000f62000c1e1900 */
[----:B------:R-:W-:Y:S02]  /*0920*/  @!P3 IADD3 R9, PT, PT, R9, R29, RZ ;  /* 0x0000001d0909b210 */ /* 0x000fe40007ffe0ff */
[----:B------:R-:W-:Y:S01]  /*0930*/  @!P3 SHF.L.U32 R5, R8, 0x1, RZ ;  /* 0x000000010805b819 */ /* 0x000fe200000006ff */
[----:B------:R-:W-:Y:S01]  /*0940*/  IMAD R41, R4, 0x46, R3 ;  /* 0x0000004604297824 */ /* 0x000fe200078e0203 */
[----:B------:R-:W-:Y:S02]  /*0950*/  @!P2 IADD3.X R19, PT, PT, R26, R19, RZ, P0, !PT ;  /* 0x000000131a13a210 */ /* 0x000fe400007fe4ff */
[----:B------:R-:W-:-:S02]  /*0960*/  CS2R R30, SRZ ;  /* 0x00000000001e7805 */ /* 0x000fc4000001ff00 */
[----:B------:R-:W-:Y:S01]  /*0970*/  @!P3 SHF.L.U64.HI R8, R8, 0x1, R9 ;  /* 0x000000010808b819 */ /* 0x000fe20000010209 */
[----:B------:R-:W5:Y:S01]  /*0980*/  @!P2 LDG.E R32, desc[UR6][R20.64] ;  /* 0x000000061420a981 */ /* 0x000f62000c1e1900 */
[C---:B0-----:R-:W-:Y:S02]  /*0990*/  @!P3 IADD3 R14, P0, PT, R5.reuse, R14, RZ ;  /* 0x0000000e050eb210 */ /* 0x041fe40007f1e0ff */
[----:B---3--:R-:W-:Y:S01]  /*09a0*/  @!P3 IADD3 R16, P1, PT, R5, R16, RZ ;  /* 0x000000100510b210 */ /* 0x008fe20007f3e0ff */
[----:B------:R-:W-:Y:S01]  /*09b0*/  IMAD.WIDE R10, R41, 0x4, R10 ;  /* 0x00000004290a7825 */ /* 0x000fe200078e020a */
[C---:B------:R-:W-:Y:S01]  /*09c0*/  @!P3 IADD3.X R15, PT, PT, R8.reuse, R15, RZ, P0, !PT ;  /* 0x0000000f080fb210 */ /* 0x040fe200007fe4ff */
[----:B------:R0:W5:Y:S01]  /*09d0*/  @!P2 LDG.E R31, desc[UR6][R18.64] ;  /* 0x00000006121fa981 */ /* 0x000162000c1e1900 */
[----:B------:R-:W-:Y:S02]  /*09e0*/  @!P3 IADD3.X R17, PT, PT, R8, R17, RZ, P1, !PT ;  /* 0x000000110811b210 */ /* 0x000fe40000ffe4ff */
[----:B------:R-:W-:-:S02]  /*09f0*/  CS2R R8, SRZ ;  /* 0x0000000000087805 */ /* 0x000fc4000001ff00 */
[----:B------:R-:W-:Y:S01]  /*0a00*/  MOV R5, RZ ;  /* 0x000000ff00057202 */ /* 0x000fe20000000f00 */
[----:B-1----:R-:W-:Y:S01]  /*0a10*/  @P4 IMAD.WIDE R12, R41, 0x4, R12 ;  /* 0x00000004290c4825 */ /* 0x002fe200078e020c */
[----:B------:R1:W5:Y:S04]  /*0a20*/  @!P3 LDG.E R30, desc[UR6][R14.64] ;  /* 0x000000060e1eb981 */ /* 0x000368000c1e1900 */
[----:B------:R1:W5:Y:S04]  /*0a30*/  @!P3 LDG.E R5, desc[UR6][R16.64] ;  /* 0x000000061005b981 */ /* 0x000368000c1e1900 */
[----:B------:R1:W5:Y:S04]  /*0a40*/  @P4 LDG.E.64 R8, desc[UR6][R12.64] ;  /* 0x000000060c084981 */ /* 0x000368000c1e1b00 */
[----:B------:R-:W5:Y:S01]  /*0a50*/  LDG.E.64 R10, desc[UR6][R10.64] ;  /* 0x000000060a0a7981 */ /* 0x000f62000c1e1b00 */
[----:B------:R-:W-:Y:S01]  /*0a60*/  UISETP.NE.AND UP0, UPT, UR4, URZ, UPT ;  /* 0x000000ff0400728c */ /* 0x000fe2000bf05270 */
[----:B--2---:R-:W-:-:S05]  /*0a70*/  FFMA.FTZ R7, -R6, R6, R7 ;  /* 0x0000000606077223 */ /* 0x004fca0000010107 */
[----:B------:R-:W-:-:S13]  /*0a80*/  FSETP.GTU.FTZ.AND P0, PT, R7, RZ, PT ;  /* 0x000000ff0700720b */ /* 0x000fda0003f1c000 */
[----:B0-----:R-:W0:Y:S02]  /*0a90*/  @P0 LDC R18, c[0x0][0x3c0] ;  /* 0x0000f000ff120b82 */ /* 0x001e240000000800 */
[----:B0-----:R-:W-:Y:S01]  /*0aa0*/  @P0 FADD.FTZ R18, R7, R18 ;  /* 0x0000001207120221 */ /* 0x001fe20000010000 */
[----:B------:R-:W-:-:S06]  /*0ab0*/  MOV R7, 0x3f800000 ;  /* 0x3f80000000077802 */ /* 0x000fcc0000000f00 */
[----:B------:R1:W0:Y:S01]  /*0ac0*/  @P0 MUFU.RSQ R7, R18 ;  /* 0x0000001200070308 */ /* 0x0002220000001400 */
[----:B------:R-:W-:Y:S05]  /*0ad0*/  BRA.U UP0, `(.L_x_599) ;  /* 0x0000000500247547 */ /* 0x000fea000b800000 */
[--C-:B-1---5:R-:W-:Y:S02]  /*0ae0*/  HADD2.F32 R15, -RZ, R36.reuse.H0_H0 ;  /* 0x20000024ff0f7230 */ /* 0x122fe40000004100 */
[----:B------:R-:W-:Y:S02]  /*0af0*/  HADD2.F32 R17, -RZ, R36.H1_H1 ;  /* 0x30000024ff117230 */ /* 0x000fe40000004100 */
[--C-:B------:R-:W-:Y:S02]  /*0b00*/  HADD2.F32 R13, -RZ, R35.reuse.H0_H0 ;  /* 0x20000023ff0d7230 */ /* 0x100fe40000004100 */
[C---:B------:R-:W-:Y:S01]  /*0b10*/  FADD.FTZ R14, -R6.reuse, R15 ;  /* 0x0000000f060e7221 */ /* 0x040fe20000010100 */
[----:B------:R-:W-:Y:S02]  /*0b20*/  HADD2.F32 R12, -RZ, R35.H1_H1 ;  /* 0x30000023ff0c7230 */ /* 0x000fe40000004100 */
[----:B------:R-:W-:Y:S01]  /*0b30*/  FADD.FTZ R16, -R6, R17 ;  /* 0x0000001106107221 */ /* 0x000fe20000010100 */
[----:B------:R-:W-:-:S02]  /*0b40*/  HADD2.F32 R21, -RZ, R33.H0_H0 ;  /* 0x20000021ff157230 */ /* 0x000fc40000004100 */
[----:B------:R-:W-:Y:S01]  /*0b50*/  FMUL.FTZ R17, R10, R13 ;  /* 0x0000000d0a117220 */ /* 0x000fe20000410000 */
[-C--:B0-----:R-:W-:Y:S01]  /*0b60*/  FMUL.FTZ R14, R14, R7.reuse ;  /* 0x000000070e0e7220 */ /* 0x081fe20000410000 */
[----:B------:R-:W-:Y:S01]  /*0b70*/  FMUL.FTZ R15, R16, R7 ;  /* 0x00000007100f7220 */ /* 0x000fe20000410000 */
[----:B------:R-:W-:Y:S01]  /*0b80*/  FMUL.FTZ R18, R11, R12 ;  /* 0x0000000c0b127220 */ /* 0x000fe20000410000 */
[----:B------:R-:W-:Y:S01]  /*0b90*/  FADD.FTZ R19, RZ, R17 ;  /* 0x00000011ff137221 */ /* 0x000fe20000010000 */
[----:B------:R-:W-:Y:S01]  /*0ba0*/  FFMA.FTZ R16, R14, R17, RZ ;  /* 0x000000110e107223 */ /* 0x000fe200000100ff */
[--C-:B------:R-:W-:Y:S02]  /*0bb0*/  HADD2.F32 R17, -RZ, R34.reuse.H0_H0 ;  /* 0x20000022ff117230 */ /* 0x100fe40000004100 */
[----:B------:R-:W-:Y:S01]  /*0bc0*/  FADD.FTZ R22, RZ, R13 ;  /* 0x0000000dff167221 */ /* 0x000fe20000010000 */
[----:B------:R-:W-:Y:S01]  /*0bd0*/  FADD.FTZ R19, R18, R19 ;  /* 0x0000001312137221 */ /* 0x000fe20000010000 */
[----:B------:R-:W-:Y:S01]  /*0be0*/  FFMA.FTZ R16, R15, R18, R16 ;  /* 0x000000120f107223 */ /* 0x000fe20000010010 */
[----:B------:R-:W-:Y:S01]  /*0bf0*/  FFMA.FTZ R14, R13, R14, RZ ;  /* 0x0000000e0d0e7223 */ /* 0x000fe200000100ff */
[----:B------:R-:W-:Y:S01]  /*0c00*/  FADD.FTZ R18, -R6, R17 ;  /* 0x0000001106127221 */ /* 0x000fe20000010100 */
[----:B------:R-:W-:-:S02]  /*0c10*/  HADD2.F32 R17, -RZ, R34.H1_H1 ;  /* 0x30000022ff117230 */ /* 0x000fc40000004100 */
[C---:B------:R-:W-:Y:S01]  /*0c20*/  FADD.FTZ R13, R21.reuse, R22 ;  /* 0x00000016150d7221 */ /* 0x040fe20000010000 */
[----:B------:R-:W-:Y:S01]  /*0c30*/  FMUL.FTZ R22, R10, R21 ;  /* 0x000000150a167220 */ /* 0x000fe20000410000 */
[----:B------:R-:W-:Y:S01]  /*0c40*/  FMUL.FTZ R23, R18, R7 ;  /* 0x0000000712177220 */ /* 0x000fe20000410000 */
[----:B------:R-:W-:Y:S02]  /*0c50*/  HADD2.F32 R18, -RZ, R33.H1_H1 ;  /* 0x30000021ff127230 */ /* 0x000fe40000004100 */
[----:B------:R-:W-:Y:S01]  /*0c60*/  FADD.FTZ R20, -R6, R17 ;  /* 0x0000001106147221 */ /* 0x000fe20000010100 */
[----:B------:R-:W-:Y:S01]  /*0c70*/  FFMA.FTZ R17, R12, R15, RZ ;  /* 0x0000000f0c117223 */ /* 0x000fe200000100ff */
[----:B------:R-:W-:Y:S01]  /*0c80*/  FFMA.FTZ R14, R21, R23, R14 ;  /* 0x00000017150e7223 */ /* 0x000fe2000001000e */
[----:B------:R-:W-:Y:S01]  /*0c90*/  FADD.FTZ R15, RZ, R12 ;  /* 0x0000000cff0f7221 */ /* 0x000fe20000010000 */
[----:B------:R-:W-:Y:S01]  /*0ca0*/  FMUL.FTZ R21, R20, R7 ;  /* 0x0000000714157220 */ /* 0x000fe20000410000 */
[----:B------:R-:W-:Y:S01]  /*0cb0*/  FFMA.FTZ R16, R23, R22, R16 ;  /* 0x0000001617107223 */ /* 0x000fe20000010010 */
[----:B------:R-:W-:-:S02]  /*0cc0*/  HADD2.F32 R23, -RZ, R32.H0_H0 ;  /* 0x20000020ff177230 */ /* 0x000fc40000004100 */
[C---:B------:R-:W-:Y:S01]  /*0cd0*/  FADD.FTZ R15, R18.reuse, R15 ;  /* 0x0000000f120f7221 */ /* 0x040fe20000010000 */
[----:B------:R-:W-:Y:S01]  /*0ce0*/  FFMA.FTZ R12, R18, R21, R17 ;  /* 0x00000015120c7223 */ /* 0x000fe20000010011 */
[----:B------:R-:W-:Y:S01]  /*0cf0*/  FADD.FTZ R19, R19, R22 ;  /* 0x0000001613137221 */ /* 0x000fe20000010000 */
[----:B------:R-:W-:Y:S01]  /*0d00*/  FMUL.FTZ R18, R11, R18 ;  /* 0x000000120b127220 */ /* 0x000fe20000410000 */
[--C-:B------:R-:W-:Y:S02]  /*0d10*/  HADD2.F32 R17, -RZ, R31.reuse.H0_H0 ;  /* 0x2000001fff117230 */ /* 0x100fe40000004100 */
[----:B------:R-:W-:Y:S01]  /*0d20*/  FADD.FTZ R22, -R6, R23 ;  /* 0x0000001706167221 */ /* 0x000fe20000010100 */
[----:B------:R-:W-:Y:S02]  /*0d30*/  HADD2.F32 R25, -RZ, R32.H1_H1 ;  /* 0x30000020ff197230 */ /* 0x000fe40000004100 */
[----:B------:R-:W-:Y:S01]  /*0d40*/  FADD.FTZ R20, R18, R19 ;  /* 0x0000001312147221 */ /* 0x000fe20000010000 */
[----:B------:R-:W-:Y:S01]  /*0d50*/  FFMA.FTZ R16, R21, R18, R16 ;  /* 0x0000001215107223 */ /* 0x000fe20000010010 */
[----:B------:R-:W-:Y:S01]  /*0d60*/  FMUL.FTZ R23, R10, R17 ;  /* 0x000000110a177220 */ /* 0x000fe20000410000 */
[----:B------:R-:W-:Y:S01]  /*0d70*/  FMUL.FTZ R21, R22, R7 ;  /* 0x0000000716157220 */ /* 0x000fe20000410000 */
[----:B------:R-:W-:-:S02]  /*0d80*/  HADD2.F32 R19, -RZ, R31.H1_H1 ;  /* 0x3000001fff137230 */ /* 0x000fc40000004100 */
[----:B------:R-:W-:Y:S01]  /*0d90*/  FADD.FTZ R18, -R6, R25 ;  /* 0x0000001906127221 */ /* 0x000fe20000010100 */
[----:B------:R-:W-:Y:S01]  /*0da0*/  FADD.FTZ R20, R20, R23 ;  /* 0x0000001714147221 */ /* 0x000fe20000010000 */
[----:B------:R-:W-:Y:S01]  /*0db0*/  FFMA.FTZ R25, R21, R23, R16 ;  /* 0x0000001715197223 */ /* 0x000fe20000010010 */
[--C-:B------:R-:W-:Y:S02]  /*0dc0*/  HADD2.F32 R27, -RZ, R30.reuse.H0_H0 ;  /* 0x2000001eff1b7230 */ /* 0x100fe40000004100 */
[----:B------:R-:W-:Y:S01]  /*0dd0*/  FMUL.FTZ R23, R11, R19 ;  /* 0x000000130b177220 */ /* 0x000fe20000410000 */
[----:B------:R-:W-:Y:S01]  /*0de0*/  FMUL.FTZ R18, R18, R7 ;  /* 0x0000000712127220 */ /* 0x000fe20000410000 */
[----:B------:R-:W-:Y:S01]  /*0df0*/  FFMA.FTZ R16, R17, R21, R14 ;  /* 0x0000001511107223 */ /* 0x000fe2000001000e */
[----:B------:R-:W-:Y:S02]  /*0e00*/  HADD2.F32 R21, -RZ, R5.H0_H0 ;  /* 0x20000005ff157230 */ /* 0x000fe40000004100 */
[----:B------:R-:W-:Y:S01]  /*0e10*/  FADD.FTZ R22, R23, R20 ;  /* 0x0000001417167221 */ /* 0x000fe20000010000 */
[----:B------:R-:W-:Y:S01]  /*0e20*/  FFMA.FTZ R25, R18, R23, R25 ;  /* 0x0000001712197223 */ /* 0x000fe20000010019 */
[----:B------:R-:W-:-:S02]  /*0e30*/  HADD2.F32 R23, -RZ, R30.H1_H1 ;  /* 0x3000001eff177230 */ /* 0x000fc40000004100 */
[----:B------:R-:W-:Y:S01]  /*0e40*/  FADD.FTZ R14, -R6, R27 ;  /* 0x0000001b060e7221 */ /* 0x000fe20000010100 */
[----:B------:R-:W-:Y:S02]  /*0e50*/  HADD2.F32 R20, -RZ, R5.H1_H1 ;  /* 0x30000005ff147230 */ /* 0x000fe40000004100 */
[----:B------:R-:W-:Y:S01]  /*0e60*/  FMUL.FTZ R27, R10, R21 ;  /* 0x000000150a1b7220 */ /* 0x000fe20000410000 */
[----:B------:R-:W-:Y:S01]  /*0e70*/  FADD.FTZ R15, R15, R19 ;  /* 0x000000130f0f7221 */ /* 0x000fe20000010000 */
[----:B------:R-:W-:Y:S01]  /*0e80*/  FMUL.FTZ R26, R14, R7 ;  /* 0x000000070e1a7220 */ /* 0x000fe20000410000 */
[----:B------:R-:W-:Y:S01]  /*0e90*/  FADD.FTZ R24, -R6, R23 ;  /* 0x0000001706187221 */ /* 0x000fe20000010100 */
[----:B------:R-:W-:Y:S01]  /*0ea0*/  FADD.FTZ R14, R13, R17 ;  /* 0x000000110d0e7221 */ /* 0x000fe20000010000 */
[----:B------:R-:W-:Y:S01]  /*0eb0*/  FADD.FTZ R22, R22, R27 ;  /* 0x0000001b16167221 */ /* 0x000fe20000010000 */
[----:B------:R-:W-:Y:S01]  /*0ec0*/  FFMA.FTZ R25, R26, R27, R25 ;  /* 0x0000001b1a197223 */ /* 0x000fe20000010019 */
[----:B------:R-:W-:Y:S01]  /*0ed0*/  FMUL.FTZ R17, R11, R20 ;  /* 0x000000140b117220 */ /* 0x000fe20000410000 */
        /* <DEDUP_REMOVED lines=8> */
[----:B------:R-:W-:Y:S06]  /*0f60*/  BRA `(.L_x_600) ;  /* 0x0000000800407947 */ /* 0x000fec0003800000 */
.L_x_599:
[--C-:B-1---5:R-:W-:Y:S02]  /*0f70*/  HADD2.F32 R13, -RZ, R36.reuse.H0_H0 ;  /* 0x20000024ff0d7230 */ /* 0x122fe40000004100 */
[----:B------:R-:W-:Y:S02]  /*0f80*/  HADD2.F32 R15, -RZ, R36.H1_H1 ;  /* 0x30000024ff0f7230 */ /* 0x000fe40000004100 */
[--C-:B------:R-:W-:Y:S02]  /*0f90*/  HADD2.F32 R17, -RZ, R34.reuse.H0_H0 ;  /* 0x20000022ff117230 */ /* 0x100fe40000004100 */
[----:B------:R-:W-:Y:S01]  /*0fa0*/  FADD.FTZ R12, -R6, R13 ;  /* 0x0000000d060c7221 */ /* 0x000fe20000010100 */
[--C-:B------:R-:W-:Y:S02]  /*0fb0*/  HADD2.F32 R28, -RZ, R35.reuse.H0_H0 ;  /* 0x20000023ff1c7230 */ /* 0x100fe40000004100 */
[----:B------:R-:W-:Y:S02]  /*0fc0*/  HADD2.F32 R27, -RZ, R35.H1_H1 ;  /* 0x30000023ff1b7230 */ /* 0x000fe40000004100 */
[----:B0-----:R-:W-:Y:S01]  /*0fd0*/  FMUL.FTZ R13, R12, R7 ;  /* 0x000000070c0d7220 */ /* 0x001fe20000410000 */
[C---:B------:R-:W-:Y:S01]  /*0fe0*/  FADD.FTZ R12, -R6.reuse, R15 ;  /* 0x0000000f060c7221 */ /* 0x040fe20000010100 */
[----:B------:R-:W-:Y:S01]  /*0ff0*/  FADD.FTZ R14, -R6, R17 ;  /* 0x00000011060e7221 */ /* 0x000fe20000010100 */
[----:B------:R-:W-:-:S02]  /*1000*/  HADD2.F32 R15, -RZ, R34.H1_H1 ;  /* 0x30000022ff0f7230 */ /* 0x000fc40000004100 */
[--C-:B------:R-:W-:Y:S01]  /*1010*/  FFMA.FTZ R20, R10, R13, R8.reuse ;  /* 0x0000000d0a147223 */ /* 0x100fe20000010008 */
[-C--:B------:R-:W-:Y:S01]  /*1020*/  FMUL.FTZ R12, R12, R7.reuse ;  /* 0x000000070c0c7220 */ /* 0x080fe20000410000 */
[----:B------:R-:W-:Y:S01]  /*1030*/  FMUL.FTZ R17, R14, R7 ;  /* 0x000000070e117220 */ /* 0x000fe20000410000 */
[----:B------:R-:W-:Y:S02]  /*1040*/  HADD2.F32 R29, -RZ, R32.H0_H0 ;  /* 0x20000020ff1d7230 */ /* 0x000fe40000004100 */
[----:B------:R-:W-:Y:S01]  /*1050*/  FADD.FTZ R16, -R6, R15 ;  /* 0x0000000f06107221 */ /* 0x000fe20000010100 */
[----:B------:R-:W-:Y:S01]  /*1060*/  FFMA.FTZ R18, R11, R12, R9 ;  /* 0x0000000c0b127223 */ /* 0x000fe20000010009 */
[----:B------:R-:W-:Y:S01]  /*1070*/  FMUL.FTZ R19, R20, -1.4426950216293334961 ;  /* 0xbfb8aa3b14137820 */ /* 0x000fe20000410000 */
[----:B------:R-:W-:Y:S01]  /*1080*/  FFMA.FTZ R15, R10, R17, R8 ;  /* 0x000000110a0f7223 */ /* 0x000fe20000010008 */
[----:B------:R-:W-:Y:S01]  /*1090*/  FMUL.FTZ R14, R16, R7 ;  /* 0x00000007100e7220 */ /* 0x000fe20000410000 */
[----:B------:R-:W-:-:S02]  /*10a0*/  FMUL.FTZ R23, R18, -1.4426950216293334961 ;  /* 0xbfb8aa3b12177820 */ /* 0x000fc40000410000 */
[----:B------:R-:W-:Y:S01]  /*10b0*/  FMUL.FTZ R25, R15, -1.4426950216293334961 ;  /* 0xbfb8aa3b0f197820 */ /* 0x000fe20000410000 */
[----:B------:R-:W0:Y:S01]  /*10c0*/  MUFU.EX2 R19, R19 ;  /* 0x0000001300137308 */ /* 0x000e220000000800 */
[----:B------:R-:W-:-:S03]  /*10d0*/  FFMA.FTZ R16, R11, R14, R9 ;  /* 0x0000000e0b107223 */ /* 0x000fc60000010009 */
[----:B------:R-:W1:Y:S01]  /*10e0*/  MUFU.EX2 R23, R23 ;  /* 0x0000001700177308 */ /* 0x000e620000000800 */
[----:B------:R-:W-:-:S03]  /*10f0*/  FMUL.FTZ R26, R16, -1.4426950216293334961 ;  /* 0xbfb8aa3b101a7820 */ /* 0x000fc60000410000 */
[----:B------:R-:W2:Y:S04]  /*1100*/  MUFU.EX2 R25, R25 ;  /* 0x0000001900197308 */ /* 0x000ea80000000800 */
[----:B------:R-:W3:Y:S01]  /*1110*/  MUFU.EX2 R26, R26 ;  /* 0x0000001a001a7308 */ /* 0x000ee20000000800 */
[----:B0-----:R-:W-:Y:S01]  /*1120*/  FADD.FTZ R21, R19, 1 ;  /* 0x3f80000013157421 */ /* 0x001fe20000010000 */
[----:B-1----:R-:W-:-:S05]  /*1130*/  FADD.FTZ R24, R23, 1 ;  /* 0x3f80000017187421 */ /* 0x002fca0000010000 */
[----:B------:R-:W0:Y:S01]  /*1140*/  MUFU.RCP R21, R21 ;  /* 0x0000001500157308 */ /* 0x000e220000001000 */
[----:B--2---:R-:W-:Y:S01]  /*1150*/  FADD.FTZ R22, R25, 1 ;  /* 0x3f80000019167421 */ /* 0x004fe20000010000 */
[----:B---3--:R-:W-:-:S06]  /*1160*/  FADD.FTZ R19, R26, 1 ;  /* 0x3f8000001a137421 */ /* 0x008fcc0000010000 */
[----:B------:R-:W1:Y:S08]  /*1170*/  MUFU.RCP R24, R24 ;  /* 0x0000001800187308 */ /* 0x000e700000001000 */
[----:B------:R-:W2:Y:S01]  /*1180*/  MUFU.RCP R22, R22 ;  /* 0x0000001600167308 */ /* 0x000ea20000001000 */
[----:B0-----:R-:W-:-:S04]  /*1190*/  FADD.FTZ R23, -R21, 1 ;  /* 0x3f80000015177421 */ /* 0x001fc80000010100 */
[----:B------:R-:W-:Y:S01]  /*11a0*/  FFMA.FTZ R26, R20, R23, 1 ;  /* 0x3f800000141a7423 */ /* 0x000fe20000010017 */
[----:B------:R-:W-:Y:S02]  /*11b0*/  FMUL.FTZ R23, R28, R21 ;  /* 0x000000151c177220 */ /* 0x000fe40000410000 */
[----:B------:R-:W0:Y:S01]  /*11c0*/  MUFU.RCP R19, R19 ;  /* 0x0000001300137308 */ /* 0x000e220000001000 */
[----:B-1----:R-:W-:Y:S01]  /*11d0*/  FADD.FTZ R25, -R24, 1 ;  /* 0x3f80000018197421 */ /* 0x002fe20000010100 */
[----:B------:R-:W-:Y:S01]  /*11e0*/  FMUL.FTZ R20, R27, R24 ;  /* 0x000000181b147220 */ /* 0x000fe20000410000 */
[----:B------:R-:W-:Y:S02]  /*11f0*/  FMUL.FTZ R23, R23, R26 ;  /* 0x0000001a17177220 */ /* 0x000fe40000410000 */
[----:B------:R-:W-:Y:S01]  /*1200*/  FFMA.FTZ R21, R18, R25, 1 ;  /* 0x3f80000012157423 */ /* 0x000fe20000010019 */
[----:B------:R-:W-:Y:S01]  /*1210*/  FADD.FTZ R18, -R6, R29 ;  /* 0x0000001d06127221 */ /* 0x000fe20000010100 */
[----:B------:R-:W-:-:S02]  /*1220*/  HADD2.F32 R29, -RZ, R32.H1_H1 ;  /* 0x30000020ff1d7230 */ /* 0x000fc40000004100 */
[----:B--2---:R-:W-:Y:S01]  /*1230*/  FADD.FTZ R24, -R22, 1 ;  /* 0x3f80000016187421 */ /* 0x004fe20000010100 */
[--C-:B------:R-:W-:Y:S02]  /*1240*/  HADD2.F32 R25, -RZ, R33.reuse.H0_H0 ;  /* 0x20000021ff197230 */ /* 0x100fe40000004100 */
[----:B------:R-:W-:Y:S01]  /*1250*/  FADD.FTZ R28, -R6, R29 ;  /* 0x0000001d061c7221 */ /* 0x000fe20000010100 */
[----:B------:R-:W-:Y:S01]  /*1260*/  FFMA.FTZ R24, R15, R24, 1 ;  /* 0x3f8000000f187423 */ /* 0x000fe20000010018 */
[----:B------:R-:W-:Y:S01]  /*1270*/  FMUL.FTZ R15, R18, R7 ;  /* 0x00000007120f7220 */ /* 0x000fe20000410000 */
[----:B------:R-:W-:Y:S01]  /*1280*/  FMUL.FTZ R25, R25, R22 ;  /* 0x0000001619197220 */ /* 0x000fe20000410000 */
[----:B------:R-:W-:Y:S02]  /*1290*/  HADD2.F32 R18, -RZ, R33.H1_H1 ;  /* 0x30000021ff127230 */ /* 0x000fe40000004100 */
[----:B0-----:R-:W-:Y:S01]  /*12a0*/  FADD.FTZ R27, -R19, 1 ;  /* 0x3f800000131b7421 */ /* 0x001fe20000010100 */
[----:B------:R-:W-:Y:S01]  /*12b0*/  FFMA.FTZ R22, R10, R15, R8 ;  /* 0x0000000f0a167223 */ /* 0x000fe20000010008 */
[----:B------:R-:W-:Y:S01]  /*12c0*/  FMUL.FTZ R24, R25, R24 ;  /* 0x0000001819187220 */ /* 0x000fe20000410000 */
[----:B------:R-:W-:-:S02]  /*12d0*/  HADD2.F32 R25, -RZ, R31.H1_H1 ;  /* 0x3000001fff197230 */ /* 0x000fc40000004100 */
[----:B------:R-:W-:Y:S01]  /*12e0*/  FFMA.FTZ R26, R16, R27, 1 ;  /* 0x3f800000101a7423 */ /* 0x000fe2000001001b */
[----:B------:R-:W-:Y:S01]  /*12f0*/  FMUL.FTZ R16, R28, R7 ;  /* 0x000000071c107220 */ /* 0x000fe20000410000 */
[----:B------:R-:W-:Y:S01]  /*1300*/  FMUL.FTZ R28, R22, -1.4426950216293334961 ;  /* 0xbfb8aa3b161c7820 */ /* 0x000fe20000410000 */
[----:B------:R-:W-:Y:S01]  /*1310*/  FMUL.FTZ R27, R18, R19 ;  /* 0x00000013121b7220 */ /* 0x000fe20000410000 */
[----:B------:R-:W-:Y:S01]  /*1320*/  FMUL.FTZ R18, R20, R21 ;  /* 0x0000001514127220 */ /* 0x000fe20000410000 */
[----:B------:R-:W-:Y:S02]  /*1330*/  FFMA.FTZ R19, R11, R16, R9 ;  /* 0x000000100b137223 */ /* 0x000fe40000010009 */
[----:B------:R-:W-:Y:S01]  /*1340*/  FMUL.FTZ R20, R27, R26 ;  /* 0x0000001a1b147220 */ /* 0x000fe20000410000 */
[----:B------:R-:W0:Y:S01]  /*1350*/  MUFU.EX2 R28, R28 ;  /* 0x0000001c001c7308 */ /* 0x000e220000000800 */
[----:B------:R-:W-:Y:S01]  /*1360*/  FMUL.FTZ R41, R19, -1.4426950216293334961 ;  /* 0xbfb8aa3b13297820 */ /* 0x000fe20000410000 */
[----:B------:R-:W-:-:S05]  /*1370*/  HADD2.F32 R26, -RZ, R31.H0_H0 ;  /* 0x2000001fff1a7230 */ /* 0x000fca0000004100 */
[----:B------:R-:W1:Y:S01]  /*1380*/  MUFU.EX2 R41, R41 ;  /* 0x0000002900297308 */ /* 0x000e620000000800 */
[----:B0-----:R-:W-:-:S06]  /*1390*/  FADD.FTZ R29, R28, 1 ;  /* 0x3f8000001c1d7421 */ /* 0x001fcc0000010000 */
[----:B------:R-:W0:Y:S01]  /*13a0*/  MUFU.RCP R29, R29 ;  /* 0x0000001d001d7308 */ /* 0x000e220000001000 */
[----:B-1----:R-:W-:-:S07]  /*13b0*/  FADD.FTZ R46, R41, 1 ;  /* 0x3f800000292e7421 */ /* 0x002fce0000010000 */
[----:B------:R-:W1:Y:S01]  /*13c0*/  MUFU.RCP R46, R46 ;  /* 0x0000002e002e7308 */ /* 0x000e620000001000 */
[----:B0-----:R-:W-:-:S04]  /*13d0*/  FADD.FTZ R21, -R29, 1 ;  /* 0x3f8000001d157421 */ /* 0x001fc80000010100 */
[----:B------:R-:W-:Y:S01]  /*13e0*/  FFMA.FTZ R21, R22, R21, 1 ;  /* 0x3f80000016157423 */ /* 0x000fe20000010015 */
[----:B------:R-:W-:Y:S01]  /*13f0*/  FMUL.FTZ R22, R26, R29 ;  /* 0x0000001d1a167220 */ /* 0x000fe20000410000 */
[----:B------:R-:W-:Y:S01]  /*1400*/  FMUL.FTZ R29, R10, R24 ;  /* 0x000000180a1d7220 */ /* 0x000fe20000410000 */
[----:B-1----:R-:W-:Y:S01]  /*1410*/  FADD.FTZ R26, -R46, 1 ;  /* 0x3f8000002e1a7421 */ /* 0x002fe20000010100 */
[----:B------:R-:W-:Y:S01]  /*1420*/  FMUL.FTZ R46, R25, R46 ;  /* 0x0000002e192e7220 */ /* 0x000fe20000410000 */
[----:B------:R-:W-:Y:S02]  /*1430*/  HADD2.F32 R25, -RZ, R30.H0_H0 ;  /* 0x2000001eff197230 */ /* 0x000fe40000004100 */
[----:B------:R-:W-:Y:S01]  /*1440*/  FMUL.FTZ R22, R22, R21 ;  /* 0x0000001516167220 */ /* 0x000fe20000410000 */
[----:B------:R-:W-:Y:S01]  /*1450*/  FFMA.FTZ R19, R19, R26, 1 ;  /* 0x3f80000013137423 */ /* 0x000fe2000001001a */
[----:B------:R-:W-:Y:S01]  /*1460*/  FMUL.FTZ R26, R10, R23 ;  /* 0x000000170a1a7220 */ /* 0x000fe20000410000 */
[----:B------:R-:W-:Y:S01]  /*1470*/  FADD.FTZ R28, -R6, R25 ;  /* 0x00000019061c7221 */ /* 0x000fe20000010100 */
[----:B------:R-:W-:-:S02]  /*1480*/  FMUL.FTZ R25, R11, R18 ;  /* 0x000000120b197220 */ /* 0x000fc40000410000 */
[C---:B------:R-:W-:Y:S01]  /*1490*/  FFMA.FTZ R27, R13.reuse, R26, RZ ;  /* 0x0000001a0d1b7223 */ /* 0x040fe200000100ff */
[----:B------:R-:W-:Y:S01]  /*14a0*/  FMUL.FTZ R21, R46, R19 ;  /* 0x000000132e157220 */ /* 0x000fe20000410000 */
[----:B------:R-:W-:Y:S01]  /*14b0*/  FADD.FTZ R26, RZ, R26 ;  /* 0x0000001aff1a7221 */ /* 0x000fe20000010000 */
[----:B------:R-:W-:Y:S01]  /*14c0*/  FMUL.FTZ R19, R28, R7 ;  /* 0x000000071c137220 */ /* 0x000fe20000410000 */
[----:B------:R-:W-:Y:S01]  /*14d0*/  FFMA.FTZ R46, R12, R25, R27 ;  /* 0x000000190c2e7223 */ /* 0x000fe2000001001b */
[----:B------:R-:W-:Y:S01]  /*14e0*/  FFMA.FTZ R28, R13, R23, RZ ;  /* 0x000000170d1c7223 */ /* 0x000fe200000100ff */
[----:B------:R-:W-:Y:S01]  /*14f0*/  FADD.FTZ R25, R25, R26 ;  /* 0x0000001a19197221 */ /* 0x000fe20000010000 */
[----:B------:R-:W-:Y:S01]  /*1500*/  FFMA.FTZ R26, R10, R19, R8 ;  /* 0x000000130a1a7223 */ /* 0x000fe20000010008 */
[----:B------:R-:W-:Y:S01]  /*1510*/  FADD.FTZ R13, RZ, R23 ;  /* 0x00000017ff0d7221 */ /* 0x000fe20000010000 */
[C---:B------:R-:W-:Y:S01]  /*1520*/  FFMA.FTZ R23, R17.reuse, R24, R28 ;  /* 0x0000001811177223 */ /* 0x040fe2000001001c */
[----:B------:R-:W-:Y:S01]  /*1530*/  FFMA.FTZ R27, R17, R29, R46 ;  /* 0x0000001d111b7223 */ /* 0x000fe2000001002e */
[----:B------:R-:W-:Y:S01]  /*1540*/  FMUL.FTZ R41, R26, -1.4426950216293334961 ;  /* 0xbfb8aa3b1a297820 */ /* 0x000fe20000410000 */
[----:B------:R-:W-:Y:S01]  /*1550*/  FADD.FTZ R13, R13, R24 ;  /* 0x000000180d0d7221 */ /* 0x000fe20000010000 */
[----:B------:R-:W-:-:S04]  /*1560*/  HADD2.F32 R24, -RZ, R5.H0_H0 ;  /* 0x20000005ff187230 */ /* 0x000fc80000004100 */
[----:B------:R-:W0:Y:S02]  /*1570*/  MUFU.EX2 R41, R41 ;  /* 0x0000002900297308 */ /* 0x000e240000000800 */
[----:B0-----:R-:W-:-:S06]  /*1580*/  FADD.FTZ R47, R41, 1 ;  /* 0x3f800000292f7421 */ /* 0x001fcc0000010000 */
[----:B------:R-:W0:Y:S02]  /*1590*/  MUFU.RCP R47, R47 ;  /* 0x0000002f002f7308 */ /* 0x000e240000001000 */
[----:B0-----:R-:W-:Y:S01]  /*15a0*/  FADD.FTZ R41, -R47, 1 ;  /* 0x3f8000002f297421 */ /* 0x001fe20000010100 */
[----:B------:R-:W-:-:S03]  /*15b0*/  FMUL.FTZ R17, R24, R47 ;  /* 0x0000002f18117220 */ /* 0x000fc60000410000 */
[----:B------:R-:W-:Y:S01]  /*15c0*/  FFMA.FTZ R26, R26, R41, 1 ;  /* 0x3f8000001a1a7423 */ /* 0x000fe20000010029 */
[----:B------:R-:W-:-:S03]  /*15d0*/  HADD2.F32 R41, -RZ, R30.H1_H1 ;  /* 0x3000001eff297230 */ /* 0x000fc60000004100 */
[----:B------:R-:W-:Y:S01]  /*15e0*/  FMUL.FTZ R17, R17, R26 ;  /* 0x0000001a11117220 */ /* 0x000fe20000410000 */
[----:B------:R-:W-:Y:S01]  /*15f0*/  FADD.FTZ R26, R25, R29 ;  /* 0x0000001d191a7221 */ /* 0x000fe20000010000 */
[----:B------:R-:W-:Y:S01]  /*1600*/  FADD.FTZ R24, -R6, R41 ;  /* 0x0000002906187221 */ /* 0x000fe20000010100 */
[----:B------:R-:W-:Y:S01]  /*1610*/  FADD.FTZ R25, RZ, R18 ;  /* 0x00000012ff197221 */ /* 0x000fe20000010000 */
[----:B------:R-:W-:Y:S02]  /*1620*/  FFMA.FTZ R29, R12, R18, RZ ;  /* 0x000000120c1d7223 */ /* 0x000fe400000100ff */
[----:B------:R-:W-:Y:S01]  /*1630*/  FMUL.FTZ R24, R24, R7 ;  /* 0x0000000718187220 */ /* 0x000fe20000410000 */
[----:B------:R-:W-:Y:S01]  /*1640*/  FADD.FTZ R12, R25, R20 ;  /* 0x00000014190c7221 */ /* 0x000fe20000010000 */
[-C--:B------:R-:W-:Y:S01]  /*1650*/  FFMA.FTZ R25, R14, R20.reuse, R29 ;  /* 0x000000140e197223 */ /* 0x080fe2000001001d */
[C---:B------:R-:W-:Y:S01]  /*1660*/  FMUL.FTZ R20, R11.reuse, R20 ;  /* 0x000000140b147220 */ /* 0x040fe20000410000 */
[----:B------:R-:W-:-:S03]  /*1670*/  FFMA.FTZ R28, R11, R24, R9 ;  /* 0x000000180b1c7223 */ /* 0x000fc60000010009 */
[----:B------:R-:W-:Y:S01]  /*1680*/  FFMA.FTZ R14, R14, R20, R27 ;  /* 0x000000140e0e7223 */ /* 0x000fe2000001001b */
[----:B------:R-:W-:Y:S01]  /*1690*/  FMUL.FTZ R41, R28, -1.4426950216293334961 ;  /* 0xbfb8aa3b1c297820 */ /* 0x000fe20000410000 */
[----:B------:R-:W-:Y:S02]  /*16a0*/  HADD2.F32 R27, -RZ, R5.H1_H1 ;  /* 0x30000005ff1b7230 */ /* 0x000fe40000004100 */
[----:B------:R-:W-:Y:S01]  /*16b0*/  FADD.FTZ R26, R20, R26 ;  /* 0x0000001a141a7221 */ /* 0x000fe20000010000 */
[----:B------:R-:W-:Y:S02]  /*16c0*/  FFMA.FTZ R20, R15, R22, R23 ;  /* 0x000000160f147223 */ /* 0x000fe40000010017 */
[----:B------:R-:W0:Y:S02]  /*16d0*/  MUFU.EX2 R41, R41 ;  /* 0x0000002900297308 */ /* 0x000e240000000800 */
[----:B0-----:R-:W-:-:S06]  /*16e0*/  FADD.FTZ R46, R41, 1 ;  /* 0x3f800000292e7421 */ /* 0x001fcc0000010000 */
[----:B------:R-:W0:Y:S02]  /*16f0*/  MUFU.RCP R46, R46 ;  /* 0x0000002e002e7308 */ /* 0x000e240000001000 */
[----:B0-----:R-:W-:Y:S01]  /*1700*/  FMUL.FTZ R18, R27, R46 ;  /* 0x0000002e1b127220 */ /* 0x001fe20000410000 */
[----:B------:R-:W-:-:S04]  /*1710*/  FADD.FTZ R27, -R46, 1 ;  /* 0x3f8000002e1b7421 */ /* 0x000fc80000010100 */
[----:B------:R-:W-:Y:S01]  /*1720*/  FFMA.FTZ R27, R28, R27, 1 ;  /* 0x3f8000001c1b7423 */ /* 0x000fe2000001001b */
[----:B------:R-:W-:-:S03]  /*1730*/  FMUL.FTZ R28, R10, R17 ;  /* 0x000000110a1c7220 */ /* 0x000fc60000410000 */
[----:B------:R-:W-:Y:S01]  /*1740*/  FMUL.FTZ R18, R18, R27 ;  /* 0x0000001b12127220 */ /* 0x000fe20000410000 */
[----:B------:R-:W-:-:S03]  /*1750*/  FMUL.FTZ R27, R10, R22 ;  /* 0x000000160a1b7220 */ /* 0x000fc60000410000 */
[----:B------:R-:W-:Y:S01]  /*1760*/  FMUL.FTZ R23, R11, R18 ;  /* 0x000000120b177220 */ /* 0x000fe20000410000 */
[----:B------:R-:W-:Y:S01]  /*1770*/  FFMA.FTZ R29, R15, R27, R14 ;  /* 0x0000001b0f1d7223 */ /* 0x000fe2000001000e */
[----:B------:R-:W-:Y:S01]  /*1780*/  FADD.FTZ R14, R26, R27 ;  /* 0x0000001b1a0e7221 */ /* 0x000fe20000010000 */
[----:B------:R-:W-:Y:S01]  /*1790*/  FMUL.FTZ R27, R11, R21 ;  /* 0x000000150b1b7220 */ /* 0x000fe20000410000 */
[----:B------:R-:W-:Y:S01]  /*17a0*/  FADD.FTZ R15, R12, R21 ;  /* 0x000000150c0f7221 */ /* 0x000fe20000010000 */
[----:B------:R-:W-:Y:S02]  /*17b0*/  FFMA.FTZ R12, R19, R17, R20 ;  /* 0x00000011130c7223 */ /* 0x000fe40000010014 */
[C---:B------:R-:W-:Y:S01]  /*17c0*/  FFMA.FTZ R26, R16.reuse, R27, R29 ;  /* 0x0000001b101a7223 */ /* 0x040fe2000001001d */
[----:B------:R-:W-:Y:S01]  /*17d0*/  FADD.FTZ R27, R27, R14 ;  /* 0x0000000e1b1b7221 */ /* 0x000fe20000010000 */
[----:B------:R-:W-:Y:S01]  /*17e0*/  FADD.FTZ R14, R13, R22 ;  /* 0x000000160d0e7221 */ /* 0x000fe20000010000 */
[----:B------:R-:W-:Y:S01]  /*17f0*/  FFMA.FTZ R13, R16, R21, R25 ;  /* 0x00000015100d7223 */ /* 0x000fe20000010019 */
[----:B------:R-:W-:Y:S01]  /*1800*/  FFMA.FTZ R29, R19, R28, R26 ;  /* 0x0000001c131d7223 */ /* 0x000fe2000001001a */
[----:B------:R-:W-:Y:S01]  /*1810*/  FADD.FTZ R22, R27, R28 ;  /* 0x0000001c1b167221 */ /* 0x000fe20000010000 */
[----:B------:R-:W-:Y:S01]  /*1820*/  FADD.FTZ R14, R14, R17 ;  /* 0x000000110e0e7221 */ /* 0x000fe20000010000 */
[C---:B------:R-:W-:Y:S01]  /*1830*/  FFMA.FTZ R13, R24.reuse, R18, R13 ;  /* 0x00000012180d7223 */ /* 0x040fe2000001000d */
[----:B------:R-:W-:Y:S01]  /*1840*/  FFMA.FTZ R25, R24, R23, R29 ;  /* 0x0000001718197223 */ /* 0x000fe2000001001d */
[----:B------:R-:W-:Y:S01]  /*1850*/  FADD.FTZ R22, R23, R22 ;  /* 0x0000001617167221 */ /* 0x000fe20000010000 */
[----:B------:R-:W-:-:S07]  /*1860*/  FADD.FTZ R15, R15, R18 ;  /* 0x000000120f0f7221 */ /* 0x000fce0000010000 */
.L_x_600:
        /* <DEDUP_REMOVED lines=8> */
[----:B------:R-:W-:Y:S02]  /*18f0*/  ISETP.GT.U32.AND P2, PT, R0, 0x22, PT ;  /* 0x000000220000780c */ /* 0x000fe40003f44070 */
[----:B------:R-:W-:-:S04]  /*1900*/  SEL R17, R16, 0x1f, P0 ;  /* 0x0000001f10117807 */ /* 0x000fc80000000000 */
[----:B------:R-:W-:Y:S01]  /*1910*/  ISETP.GE.AND P0, PT, R2, R17, PT ;  /* 0x000000110200720c */ /* 0x000fe20003f06270 */
[----:B------:R-:W1:Y:S01]  /*1920*/  SHFL.DOWN PT, R16, R25, 0x1, R17 ;  /* 0x0820000019107989 */ /* 0x000e6200000e0011 */
[----:B------:R-:W-:-:S03]  /*1930*/  VOTEU.ALL UP0, P1 ;  /* 0x0000000000ff7886 */ /* 0x000fc60000800000 */
[----:B------:R-:W2:Y:S01]  /*1940*/  SHFL.DOWN PT, R18, R22, 0x1, R17 ;  /* 0x0820000016127989 */ /* 0x000ea200000e0011 */
[----:B0-----:R-:W-:Y:S02]  /*1950*/  ULEA UR4, UR9, UR4, 0x18 ;  /* 0x0000000409047291 */ /* 0x001fe4000f8ec0ff */
[----:B------:R-:W-:-:S04]  /*1960*/  @!UP0 ULEA UR8, UR9, UR5, 0x18 ;  /* 0x0000000509088291 */ /* 0x000fc8000f8ec0ff */
[----:B------:R-:W-:-:S05]  /*1970*/  LEA R41, R0, UR4, 0x4 ;  /* 0x0000000400297c11 */ /* 0x000fca000f8e20ff */
[----:B------:R-:W-:Y:S01]  /*1980*/  STS.128 [R41], R12 ;  /* 0x0000000c29007388 */ /* 0x000fe20000000c00 */
[----:B-1----:R-:W-:Y:S01]  /*1990*/  @!P0 FADD.FTZ R25, R16, R25 ;  /* 0x0000001910198221 */ /* 0x002fe20000010000 */
[----:B------:R-:W-:Y:S01]  /*19a0*/  IADD3 R16, PT, PT, R2, 0x2, RZ ;  /* 0x0000000202107810 */ /* 0x000fe20007ffe0ff */
[----:B--2---:R-:W-:-:S03]  /*19b0*/  @!P0 FADD.FTZ R22, R18, R22 ;  /* 0x0000001612168221 */ /* 0x004fc60000010000 */
        /* <DEDUP_REMOVED lines=25> */
[----:B------:R-:W-:-:S03]  /*1b50*/  ISETP.NE.AND P0, PT, R0, RZ, PT ;  /* 0x000000ff0000720c */ /* 0x000fc60003f05270 */
[----:B------:R-:W-:Y:S02]  /*1b60*/  MOV R28, R25 ;  /* 0x00000019001c7202 */ /* 0x000fe40000000f00 */
[----:B------:R-:W-:-:S05]  /*1b70*/  MOV R29, R22 ;  /* 0x00000016001d7202 */ /* 0x000fca0000000f00 */
[----:B------:R0:W-:Y:S01]  /*1b80*/  @!P1 STS.64 [R16+UR8+0x18], R28 ;  /* 0x0000181c10009988 */ /* 0x0001e20008000a08 */
[----:B------:R-:W-:Y:S06]  /*1b90*/  BAR.SYNC.DEFER_BLOCKING 0x0 ;  /* 0x0000000000007b1d */ /* 0x000fec0000010000 */
[----:B------:R-:W-:Y:S05]  /*1ba0*/  @P0 BRA `(.L_x_602) ;  /* 0x0000000000b00947 */ /* 0x000fea0003800000 */
[----:B------:R-:W-:-:S09]  /*1bb0*/  ULEA UR4, UR9, UR5, 0x18 ;  /* 0x0000000509047291 */ /* 0x000fd2000f8ec0ff */
[----:B0-----:R-:W0:Y:S04]  /*1bc0*/  LDS.128 R16, [UR4+0x20] ;  /* 0x00002004ff107984 */ /* 0x001e280008000c00 */
[----:B------:R-:W1:Y:S04]  /*1bd0*/  LDS.128 R20, [UR4+0x30] ;  /* 0x00003004ff147984 */ /* 0x000e680008000c00 */
[----:B------:R-:W2:Y:S01]  /*1be0*/  LDS.128 R24, [UR4+0x40] ;  /* 0x00004004ff187984 */ /* 0x000ea20008000c00 */
[----:B0-----:R-:W-:Y:S01]  /*1bf0*/  FADD.FTZ R47, R28, R16 ;  /* 0x000000101c2f7221 */ /* 0x001fe20000010000 */
[----:B------:R-:W-:-:S02]  /*1c00*/  FADD.FTZ R16, R29, R17 ;  /* 0x000000111d107221 */ /* 0x000fc40000010000 */
[----:B------:R-:W-:Y:S01]  /*1c10*/  LDS.64 R28, [UR4+0xa0] ;  /* 0x0000a004ff1c7984 */ /* 0x000fe20008000a00 */
[----:B------:R-:W-:Y:S01]  /*1c20*/  FADD.FTZ R47, R47, R18 ;  /* 0x000000122f2f7221 */ /* 0x000fe20000010000 */
[----:B------:R-:W-:-:S03]  /*1c30*/  FADD.FTZ R16, R16, R19 ;  /* 0x0000001310107221 */ /* 0x000fc60000010000 */
[----:B-1----:R-:W-:Y:S01]  /*1c40*/  FADD.FTZ R47, R47, R20 ;  /* 0x000000142f2f7221 */ /* 0x002fe20000010000 */
[----:B------:R-:W-:Y:S02]  /*1c50*/  FADD.FTZ R20, R16, R21 ;  /* 0x0000001510147221 */ /* 0x000fe40000010000 */
[----:B------:R-:W0:Y:S01]  /*1c60*/  LDS.128 R16, [UR4+0x50] ;  /* 0x00005004ff107984 */ /* 0x000e220008000c00 */
[----:B------:R-:W-:Y:S01]  /*1c70*/  FADD.FTZ R47, R47, R22 ;  /* 0x000000162f2f7221 */ /* 0x000fe20000010000 */
[----:B------:R-:W-:-:S03]  /*1c80*/  FADD.FTZ R20, R20, R23 ;  /* 0x0000001714147221 */ /* 0x000fc60000010000 */
[----:B--2---:R-:W-:Y:S01]  /*1c90*/  FADD.FTZ R47, R47, R24 ;  /* 0x000000182f2f7221 */ /* 0x004fe20000010000 */
[----:B------:R-:W-:Y:S02]  /*1ca0*/  FADD.FTZ R24, R20, R25 ;  /* 0x0000001914187221 */ /* 0x000fe40000010000 */
[----:B------:R-:W1:Y:S01]  /*1cb0*/  LDS.128 R20, [UR4+0x60] ;  /* 0x00006004ff147984 */ /* 0x000e620008000c00 */
[----:B------:R-:W-:Y:S01]  /*1cc0*/  FADD.FTZ R47, R47, R26 ;  /* 0x0000001a2f2f7221 */ /* 0x000fe20000010000 */
[----:B------:R-:W-:-:S03]  /*1cd0*/  FADD.FTZ R24, R24, R27 ;  /* 0x0000001b18187221 */ /* 0x000fc60000010000 */
[----:B0-----:R-:W-:Y:S01]  /*1ce0*/  FADD.FTZ R47, R47, R16 ;  /* 0x000000102f2f7221 */ /* 0x001fe20000010000 */
[----:B------:R-:W-:Y:S02]  /*1cf0*/  FADD.FTZ R16, R24, R17 ;  /* 0x0000001118107221 */ /* 0x000fe40000010000 */
[----:B------:R-:W0:Y:S01]  /*1d00*/  LDS.128 R24, [UR4+0x70] ;  /* 0x00007004ff187984 */ /* 0x000e220008000c00 */
[----:B------:R-:W-:Y:S01]  /*1d10*/  FADD.FTZ R47, R47, R18 ;  /* 0x000000122f2f7221 */ /* 0x000fe20000010000 */
[----:B------:R-:W-:-:S03]  /*1d20*/  FADD.FTZ R16, R16, R19 ;  /* 0x0000001310107221 */ /* 0x000fc60000010000 */
[----:B-1----:R-:W-:Y:S01]  /*1d30*/  FADD.FTZ R47, R47, R20 ;  /* 0x000000142f2f7221 */ /* 0x002fe20000010000 */
[----:B------:R-:W-:-:S03]  /*1d40*/  FADD.FTZ R16, R16, R21 ;  /* 0x0000001510107221 */ /* 0x000fc60000010000 */
[----:B------:R-:W-:Y:S01]  /*1d50*/  FADD.FTZ R47, R47, R22 ;  /* 0x000000162f2f7221 */ /* 0x000fe20000010000 */
[----:B------:R-:W-:Y:S02]  /*1d60*/  FADD.FTZ R20, R16, R23 ;  /* 0x0000001710147221 */ /* 0x000fe40000010000 */
[----:B------:R-:W1:Y:S01]  /*1d70*/  LDS.128 R16, [UR4+0x80] ;  /* 0x00008004ff107984 */ /* 0x000e620008000c00 */
        /* <DEDUP_REMOVED lines=8> */
[----:B------:R-:W-:-:S03]  /*1e00*/  FADD.FTZ R24, R24, R19 ;  /* 0x0000001318187221 */ /* 0x000fc60000010000 */
[----:B0-----:R-:W-:Y:S01]  /*1e10*/  FADD.FTZ R47, R47, R20 ;  /* 0x000000142f2f7221 */ /* 0x001fe20000010000 */
[----:B------:R-:W-:-:S03]  /*1e20*/  FADD.FTZ R24, R24, R21 ;  /* 0x0000001518187221 */ /* 0x000fc60000010000 */
[----:B------:R-:W-:Y:S01]  /*1e30*/  FADD.FTZ R47, R47, R22 ;  /* 0x000000162f2f7221 */ /* 0x000fe20000010000 */
[----:B------:R-:W-:-:S03]  /*1e40*/  FADD.FTZ R24, R24, R23 ;  /* 0x0000001718187221 */ /* 0x000fc60000010000 */
[----:B------:R-:W-:Y:S01]  /*1e50*/  FADD.FTZ R28, R47, R28 ;  /* 0x0000001c2f1c7221 */ /* 0x000fe20000010000 */
[----:B------:R-:W-:-:S07]  /*1e60*/  FADD.FTZ R29, R24, R29 ;  /* 0x0000001d181d7221 */ /* 0x000fce0000010000 */
.L_x_602:
[----:B------:R-:W-:Y:S05]  /*1e70*/  BSYNC.RECONVERGENT B0 ;  /* 0x0000000000007941 */ /* 0x000fea0003800200 */
.L_x_601:
        /* <DEDUP_REMOVED lines=13> */
[----:B------:R-:W0:Y:S01]  /*1f50*/  LDS.128 R12, [R41+0x8c0] ;  /* 0x0008c000290c7984 */ /* 0x000e220000000c00 */
[----:B------:R-:W-:Y:S01]  /*1f60*/  FADD.FTZ R20, R16, R23 ;  /* 0x0000001710147221 */ /* 0x000fe20000010000 */
[----:B--2---:R-:W-:Y:S01]  /*1f70*/  FADD.FTZ R22, R18, R25 ;  /* 0x0000001912167221 */ /* 0x004fe20000010000 */
[----:B------:R-:W-:Y:S01]  /*1f80*/  FADD.FTZ R47, R47, R24 ;  /* 0x000000182f2f7221 */ /* 0x000fe20000010000 */
[----:B------:R-:W1:Y:S01]  /*1f90*/  LDS.128 R16, [R41+0xaf0] ;  /* 0x000af00029107984 */ /* 0x000e620000000c00 */
[----:B------:R-:W-:Y:S01]  /*1fa0*/  FADD.FTZ R25, R21, R26 ;  /* 0x0000001a15197221 */ /* 0x000fe20000010000 */
        /* <DEDUP_REMOVED lines=43> */
[----:B------:R-:W0:Y:S01]  /*2260*/  LDS.128 R16, [R41+0x1ea0] ;  /* 0x001ea00029107984 */ /* 0x000e220000000c00 */
[----:B------:R-:W-:Y:S01]  /*2270*/  FADD.FTZ R25, R25, R22 ;  /* 0x0000001619197221 */ /* 0x000fe20000010000 */
[----:B------:R-:W-:Y:S01]  /*2280*/  FADD.FTZ R24, R24, R23 ;  /* 0x0000001718187221 */ /* 0x000fe20000010000 */
[----:B-1----:R-:W-:Y:S01]  /*2290*/  FADD.FTZ R47, R47, R12 ;  /* 0x0000000c2f2f7221 */ /* 0x002fe20000010000 */
[----:B------:R-:W1:Y:S01]  /*22a0*/  LDS.128 R20, [R41+0x20d0] ;  /* 0x0020d00029147984 */ /* 0x000e620000000c00 */
[----:B------:R-:W-:Y:S01]  /*22b0*/  FADD.FTZ R26, R26, R13 ;  /* 0x0000000d1a1a7221 */ /* 0x000fe20000010000 */
[----:B------:R-:W-:Y:S01]  /*22c0*/  FADD.FTZ R25, R25, R14 ;  /* 0x0000000e19197221 */ /* 0x000fe20000010000 */
[----:B------:R-:W-:Y:S01]  /*22d0*/  FADD.FTZ R24, R24, R15 ;  /* 0x0000000f18187221 */ /* 0x000fe20000010000 */
[----:B0-----:R-:W-:Y:S01]  /*22e0*/  FADD.FTZ R47, R47, R16 ;  /* 0x000000102f2f7221 */ /* 0x001fe20000010000 */
[----:B------:R-:W-:Y:S01]  /*22f0*/  FADD.FTZ R26, R26, R17 ;  /* 0x000000111a1a7221 */ /* 0x000fe20000010000 */
[----:B------:R-:W-:Y:S01]  /*2300*/  FADD.FTZ R25, R25, R18 ;  /* 0x0000001219197221 */ /* 0x000fe20000010000 */
[----:B------:R-:W-:Y:S01]  /*2310*/  FADD.FTZ R24, R24, R19 ;  /* 0x0000001318187221 */ /* 0x000fe20000010000 */
[----:B-1----:R-:W-:Y:S01]  /*2320*/  FADD.FTZ R12, R47, R20 ;  /* 0x000000142f0c7221 */ /* 0x002fe20000010000 */
[----:B------:R-:W-:Y:S01]  /*2330*/  FADD.FTZ R13, R26, R21 ;  /* 0x000000151a0d7221 */ /* 0x000fe20000010000 */
[----:B------:R-:W-:Y:S01]  /*2340*/  FADD.FTZ R14, R25, R22 ;  /* 0x00000016190e7221 */ /* 0x000fe20000010000 */
[----:B------:R-:W-:-:S07]  /*2350*/  FADD.FTZ R15, R24, R23 ;  /* 0x00000017180f7221 */ /* 0x000fce0000010000 */
.L_x_604:
[----:B------:R-:W-:Y:S05]  /*2360*/  BSYNC.RECONVERGENT B0 ;  /* 0x0000000000007941 */ /* 0x000fea0003800200 */
.L_x_603:
[----:B------:R-:W1:Y:S01]  /*2370*/  LDC R20, c[0x0][0x370] ;  /* 0x0000dc00ff147b82 */ /* 0x000e620000000800 */
[----:B------:R-:W-:Y:S01]  /*2380*/  BSSY.RECONVERGENT B0, `(.L_x_605) ;  /* 0x000001e000007945 */ /* 0x000fe20003800200 */
[----:B-1----:R-:W-:-:S03]  /*2390*/  ISETP.GE.U32.AND P1, PT, R20, 0x2, PT ;  /* 0x000000021400780c */ /* 0x002fc60003f26070 */
[----:B------:R-:W-:Y:S10]  /*23a0*/  @P2 BRA `(.L_x_606) ;  /* 0x00000000006c2947 */ /* 0x000ff40003800000 */
[----:B0-----:R-:W0:Y:S08]  /*23b0*/  LDC.64 R16, c[0x0][0x3f8] ;  /* 0x0000fe00ff107b82 */ /* 0x001e300000000a00 */
[----:B------:R-:W1:Y:S01]  /*23c0*/  LDC.64 R24, c[0x0][0x3d8] ;  /* 0x0000f600ff187b82 */ /* 0x000e620000000a00 */
[----:B0-----:R-:W-:Y:S01]  /*23d0*/  IMAD.WIDE.U32 R18, R16, 0x3, RZ ;  /* 0x0000000310127825 */ /* 0x001fe200078e00ff */
[----:B------:R-:W-:-:S02]  /*23e0*/  LEA R27, R17, R17, 0x1 ;  /* 0x00000011111b7211 */ /* 0x000fc400078e08ff */
[----:B------:R-:W-:Y:S02]  /*23f0*/  LEA.HI R41, P2, R17, R16, RZ, 0x1 ;  /* 0x0000001011297211 */ /* 0x000fe400078508ff */
[----:B------:R-:W-:Y:S01]  /*2400*/  IADD3 R27, PT, PT, R19, R27, RZ ;  /* 0x0000001b131b7210 */ /* 0x000fe20007ffe0ff */
[----:B------:R-:W-:Y:S01]  /*2410*/  IMAD R19, R4, 0x23, R0 ;  /* 0x0000002304137824 */ /* 0x000fe200078e0200 */
[----:B------:R-:W-:Y:S02]  /*2420*/  SHF.L.U32 R23, R41, 0x1, RZ ;  /* 0x0000000129177819 */ /* 0x000fe400000006ff */
[----:B------:R-:W-:Y:S01]  /*2430*/  LEA.HI R18, P3, R27, R18, RZ, 0x1 ;  /* 0x000000121b127211 */ /* 0x000fe200078708ff */
[----:B-1----:R-:W-:Y:S01]  /*2440*/  IMAD.WIDE R24, R19, 0x4, R24 ;  /* 0x0000000413187825 */ /* 0x002fe200078e0218 */
[----:B------:R-:W-:Y:S02]  /*2450*/  IADD3.X R4, PT, PT, RZ, R17, RZ, P2, !PT ;  /* 0x00000011ff047210 */ /* 0x000fe400017fe4ff */
[----:B------:R-:W-:-:S02]  /*2460*/  IADD3.X R27, PT, PT, RZ, R27, RZ, P3, !PT ;  /* 0x0000001bff1b7210 */ /* 0x000fc40001ffe4ff */
[C---:B------:R-:W-:Y:S01]  /*2470*/  SHF.L.U32 R21, R18.reuse, 0x1, RZ ;  /* 0x0000000112157819 */ /* 0x040fe200000006ff */
[----:B------:R1:W-:Y:S01]  /*2480*/  REDG.E.ADD.F32.FTZ.RN.STRONG.GPU desc[UR6][R24.64], R12 ;  /* 0x0000000c180079a6 */ /* 0x0003e2000c12f306 */
[----:B------:R-:W-:Y:S02]  /*2490*/  SHF.L.U64.HI R27, R18, 0x1, R27 ;  /* 0x00000001121b7819 */ /* 0x000fe4000001021b */
[----:B------:R-:W-:Y:S02]  /*24a0*/  LOP3.LUT R23, R23, 0xfffffffc, RZ, 0xc0, !PT ;  /* 0xfffffffc17177812 */ /* 0x000fe400078ec0ff */
[----:B------:R-:W-:Y:S02]  /*24b0*/  LEA R18, P3, R16, R24, 0x2 ;  /* 0x0000001810127211 */ /* 0x000fe400078610ff */
[----:B------:R-:W-:Y:S02]  /*24c0*/  LOP3.LUT R21, R21, 0xfffffffc, RZ, 0xc0, !PT ;  /* 0xfffffffc15157812 */ /* 0x000fe400078ec0ff */
[----:B------:R-:W-:-:S02]  /*24d0*/  SHF.L.U64.HI R41, R41, 0x1, R4 ;  /* 0x0000000129297819 */ /* 0x000fc40000010204 */
[----:B------:R-:W-:Y:S02]  /*24e0*/  IADD3 R22, P2, PT, R24, R23, RZ ;  /* 0x0000001718167210 */ /* 0x000fe40007f5e0ff */
[----:B------:R-:W-:Y:S02]  /*24f0*/  LEA.HI.X R19, R16, R25, R17, 0x2, P3 ;  /* 0x0000001910137211 */ /* 0x000fe400018f1411 */
[----:B------:R-:W-:Y:S02]  /*2500*/  IADD3 R16, P3, PT, R24, R21, RZ ;  /* 0x0000001518107210 */ /* 0x000fe40007f7e0ff */
[C---:B------:R-:W-:Y:S02]  /*2510*/  IADD3.X R23, PT, PT, R25.reuse, R41, RZ, P2, !PT ;  /* 0x0000002919177210 */ /* 0x040fe400017fe4ff */
[----:B------:R-:W-:-:S03]  /*2520*/  IADD3.X R17, PT, PT, R25, R27, RZ, P3, !PT ;  /* 0x0000001b19117210 */ /* 0x000fc60001ffe4ff */
[----:B------:R1:W-:Y:S04]  /*2530*/  REDG.E.ADD.F32.FTZ.RN.STRONG.GPU desc[UR6][R22.64], R13 ;  /* 0x0000000d160079a6 */ /* 0x0003e8000c12f306 */
[----:B------:R1:W-:Y:S04]  /*2540*/  REDG.E.ADD.F32.FTZ.RN.STRONG.GPU desc[UR6][R18.64], R14 ;  /* 0x0000000e120079a6 */ /* 0x0003e8000c12f306 */
[----:B------:R1:W-:Y:S02]  /*2550*/  REDG.E.ADD.F32.FTZ.RN.STRONG.GPU desc[UR6][R16.64], R15 ;  /* 0x0000000f100079a6 */ /* 0x0003e4000c12f306 */
.L_x_606:
[----:B------:R-:W-:Y:S05]  /*2560*/  BSYNC.RECONVERGENT B0 ;  /* 0x0000000000007941 */ /* 0x000fea0003800200 */
.L_x_605:
[----:B------:R-:W-:Y:S05]  /*2570*/  @!P1 BRA `(.L_x_607) ;  /* 0x0000000800c09947 */ /* 0x000fea0003800000 */
[----:B------:R-:W2:Y:S01]  /*2580*/  LDC R4, c[0x0][0x374] ;  /* 0x0000dd00ff047b82 */ /* 0x000ea20000000800 */
[----:B-1----:R-:W-:-:S07]  /*2590*/  LOP3.LUT R13, R37, 0x1, RZ, 0xc0, !PT ;  /* 0x00000001250d7812 */ /* 0x002fce00078ec0ff */
[----:B------:R-:W1:Y:S08]  /*25a0*/  S2UR UR4, SR_CTAID.Y ;  /* 0x00000000000479c3 */ /* 0x000e700000002600 */
[----:B------:R-:W3:Y:S01]  /*25b0*/  LDC.64 R48, c[0x0][0x3d0] ;  /* 0x0000f400ff307b82 */ /* 0x000ee20000000a00 */
[----:B--2---:R-:W-:-:S04]  /*25c0*/  IMAD R15, R13, R4, RZ ;  /* 0x000000040d0f7224 */ /* 0x004fc800078e02ff */
[----:B------:R-:W-:Y:S01]  /*25d0*/  IMAD R12, R15, R20, RZ ;  /* 0x000000140f0c7224 */ /* 0x000fe200078e02ff */
[----:B-1----:R-:W-:-:S04]  /*25e0*/  MOV R47, UR4 ;  /* 0x00000004002f7c02 */ /* 0x002fc80008000f00 */
[----:B------:R-:W-:-:S05]  /*25f0*/  SHF.L.U32 R13, R12, 0x1, RZ ;  /* 0x000000010c0d7819 */ /* 0x000fca00000006ff */
[----:B---3--:R-:W-:Y:S01]  /*2600*/  IMAD.WIDE R48, R13, 0x4, R48 ;  /* 0x000000040d307825 */ /* 0x008fe200078e0230 */
[----:B------:R-:W-:Y:S06]  /*2610*/  @P0 BRA `(.L_x_608) ;  /* 0x0000000000640947 */ /* 0x000fec0003800000 */
[----:B------:R-:W1:Y:S01]  /*2620*/  LDC.64 R12, c[0x0][0x3c8] ;  /* 0x0000f200ff0c7b82 */ /* 0x000e620000000a00 */
[----:B0-----:R-:W-:Y:S01]  /*2630*/  LOP3.LUT P1, R16, R37, 0x2, RZ, 0xc0, !PT ;  /* 0x0000000225107812 */ /* 0x001fe2000782c0ff */
[----:B------:R-:W-:Y:S01]  /*2640*/  IMAD R17, R4, UR10, R47 ;  /* 0x0000000a04117c24 */ /* 0x000fe2000f8e022f */
[----:B------:R-:W-:Y:S02]  /*2650*/  IADD3 R15, PT, PT, R15, R47, RZ ;  /* 0x0000002f0f0f7210 */ /* 0x000fe40007ffe0ff */
[----:B------:R-:W-:-:S04]  /*2660*/  SEL R19, R20, RZ, !P1 ;  /* 0x000000ff14137207 */ /* 0x000fc80004800000 */
[----:B------:R-:W-:Y:S01]  /*2670*/  ISETP.NE.AND P1, PT, R19, -0x1, PT ;  /* 0xffffffff1300780c */ /* 0x000fe20003f25270 */
[----:B-1----:R-:W-:-:S04]  /*2680*/  IMAD.WIDE.U32 R12, R15, 0x4, R12 ;  /* 0x000000040f0c7825 */ /* 0x002fc800078e000c */
[----:B------:R-:W-:Y:S01]  /*2690*/  IMAD.WIDE.U32 R14, R17, 0x8, R48 ;  /* 0x00000008110e7825 */ /* 0x000fe200078e0030 */
[----:B------:R-:W-:-:S04]  /*26a0*/  IADD3 R17, PT, PT, -R16, 0x1, RZ ;  /* 0x0000000110117810 */ /* 0x000fc80007ffe1ff */
[----:B------:R1:W-:Y:S01]  /*26b0*/  STG.E.64 desc[UR6][R14.64], R28 ;  /* 0x0000001c0e007986 */ /* 0x0003e2000c101b06 */
[----:B------:R-:W-:Y:S06]  /*26c0*/  MEMBAR.ALL.GPU ;  /* 0x0000000000007992 */ /* 0x000fec000000a000 */
[----:B------:R-:W-:-:S00]  /*26d0*/  ERRBAR ;  /* 0x00000000000079ab */ /* 0x000fc00000000000 */
[----:B------:R-:W-:Y:S06]  /*26e0*/  CGAERRBAR ;  /* 0x00000000000075ab */ /* 0x000fec0000000000 */
[----:B------:R1:W-:Y:S01]  /*26f0*/  REDG.E.ADD.S32.STRONG.GPU desc[UR6][R12.64], R17 ;  /* 0x000000110c00798e */ /* 0x0003e2000c12e306 */
[----:B------:R-:W-:Y:S05]  /*2700*/  @!P1 BRA `(.L_x_608) ;  /* 0x0000000000289947 */ /* 0x000fea0003800000 */
[----:B-1----:R-:W0:Y:S01]  /*2710*/  LDC R17, c[0x0][0x2f8] ;  /* 0x0000be00ff117b82 */ /* 0x002e220000000800 */
[----:B------:R-:W-:-:S07]  /*2720*/  MOV R14, 0xffffffff ;  /* 0xffffffff000e7802 */ /* 0x000fce0000000f00 */
.L_x_609:
[----:B------:R-:W2:Y:S04]  /*2730*/  LDG.E.STRONG.GPU R16, desc[UR6][R12.64] ;  /* 0x000000060c107981 */ /* 0x000ea8000c1ef900 */
[----:B--2---:R-:W-:Y:S01]  /*2740*/  CCTL.IVALL ;  /* 0x00000000ff00798f */ /* 0x004fe20002000000 */
[----:B0-----:R-:W-:Y:S01]  /*2750*/  IADD3 R15, PT, PT, R17, -R17, RZ ;  /* 0x80000011110f7210 */ /* 0x001fe20007ffe0ff */
[----:B------:R-:W-:Y:S05]  /*2760*/  YIELD ;  /* 0x0000000000007946 */ /* 0x000fea0003800000 */
[----:B------:R-:W-:-:S13]  /*2770*/  ISETP.EQ.AND P1, PT, R15, RZ, PT ;  /* 0x000000ff0f00720c */ /* 0x000fda0003f22270 */
[----:B------:R-:W-:-:S04]  /*2780*/  @P1 MOV R14, R16 ;  /* 0x00000010000e1202 */ /* 0x000fc80000000f00 */
[----:B------:R-:W-:-:S13]  /*2790*/  ISETP.NE.AND P1, PT, R14, R19, PT ;  /* 0x000000130e00720c */ /* 0x000fda0003f25270 */
[----:B------:R-:W-:Y:S05]  /*27a0*/  @P1 BRA `(.L_x_609) ;  /* 0xfffffffc00e01947 */ /* 0x000fea000383ffff */
.L_x_608:
[----:B------:R-:W-:Y:S05]  /*27b0*/  WARPSYNC.ALL ;  /* 0x0000000000007948 */ /* 0x000fea0003800000 */
[----:B------:R-:W-:Y:S01]  /*27c0*/  ISETP.GE.U32.AND P1, PT, R20, 0x8, PT ;  /* 0x000000081400780c */ /* 0x000fe20003f26070 */
[----:B------:R-:W-:Y:S01]  /*27d0*/  BAR.SYNC.DEFER_BLOCKING 0x0 ;  /* 0x0000000000007b1d */ /* 0x000fe20000010000 */
[----:B------:R-:W-:-:S11]  /*27e0*/  HFMA2 R27, -RZ, RZ, 0, 0 ;  /* 0x00000000ff1b7431 */ /* 0x000fd600000001ff */
[----:B------:R-:W-:Y:S05]  /*27f0*/  @!P1 BRA `(.L_x_610) ;  /* 0x0000000400149947 */ /* 0x000fea0003800000 */
[CC--:B------:R-:W-:Y:S01]  /*2800*/  LEA R41, R4.reuse, R47.reuse, 0x1 ;  /* 0x0000002f04297211 */ /* 0x0c0fe200078e08ff */
[C-C-:B-1----:R-:W-:Y:S01]  /*2810*/  IMAD R13, R4.reuse, 0x3, R47.reuse ;  /* 0x00000003040d7824 */ /* 0x142fe200078e022f */
[C---:B------:R-:W-:Y:S01]  /*2820*/  LEA R19, R4.reuse, R47, 0x2 ;  /* 0x0000002f04137211 */ /* 0x040fe200078e10ff */
[C-C-:B------:R-:W-:Y:S01]  /*2830*/  IMAD R17, R4.reuse, 0x5, R47.reuse ;  /* 0x0000000504117824 */ /* 0x140fe200078e022f */
[----:B------:R-:W-:Y:S01]  /*2840*/  IADD3 R25, PT, PT, R47, R4, RZ ;  /* 0x000000042f197210 */ /* 0x000fe20007ffe0ff */
[C-C-:B------:R-:W-:Y:S01]  /*2850*/  IMAD R21, R4.reuse, 0x7, R47.reuse ;  /* 0x0000000704157824 */ /* 0x140fe200078e022f */
[----:B------:R-:W-:Y:S01]  /*2860*/  MOV R12, RZ ;  /* 0x000000ff000c7202 */ /* 0x000fe20000000f00 */
[----:B------:R-:W-:Y:S01]  /*2870*/  IMAD R23, R4, 0x6, R47 ;  /* 0x0000000604177824 */ /* 0x000fe200078e022f */
[----:B------:R-:W-:Y:S01]  /*2880*/  LOP3.LUT R27, R20, 0x7ffffff8, RZ, 0xc0, !PT ;  /* 0x7ffffff8141b7812 */ /* 0x000fe200078ec0ff */
[----:B------:R-:W-:-:S12]  /*2890*/  UIADD3 UR4, UPT, UPT, -UR10, URZ, URZ ;  /* 0x000000ff0a047290 */ /* 0x000fd8000fffe1ff */
.L_x_611:
[----:B------:R-:W-:-:S13]  /*28a0*/  ISETP.EQ.OR P1, PT, RZ, UR4, P0 ;  /* 0x00000004ff007c0c */ /* 0x000fda0008722670 */
[----:B------:R-:W-:-:S05]  /*28b0*/  @!P1 IMAD.WIDE.U32 R50, R47, 0x8, R48 ;  /* 0x000000082f329825 */ /* 0x000fca00078e0030 */
[----:B------:R-:W0:Y:S02]  /*28c0*/  @!P1 LDG.E.64 R14, desc[UR6][R50.64] ;  /* 0x00000006320e9981 */ /* 0x000e24000c1e1b00 */
[----:B0-----:R-:W-:Y:S01]  /*28d0*/  @!P1 FADD.FTZ R28, R28, R14 ;  /* 0x0000000e1c1c9221 */ /* 0x001fe20000010000 */
[----:B------:R-:W-:Y:S01]  /*28e0*/  IADD3 R14, PT, PT, R12, 0x1, RZ ;  /* 0x000000010c0e7810 */ /* 0x000fe20007ffe0ff */
[----:B------:R-:W-:-:S03]  /*28f0*/  @!P1 FADD.FTZ R29, R29, R15 ;  /* 0x0000000f1d1d9221 */ /* 0x000fc60000010000 */
[----:B------:R-:W-:-:S13]  /*2900*/  ISETP.EQ.OR P2, PT, R14, UR10, P0 ;  /* 0x0000000a0e007c0c */ /* 0x000fda0008742670 */
[----:B------:R-:W-:-:S05]  /*2910*/  @!P2 IMAD.WIDE.U32 R52, R25, 0x8, R48 ;  /* 0x000000081934a825 */ /* 0x000fca00078e0030 */
[----:B------:R-:W2:Y:S02]  /*2920*/  @!P2 LDG.E.64 R14, desc[UR6][R52.64] ;  /* 0x00000006340ea981 */ /* 0x000ea4000c1e1b00 */
[----:B--2---:R-:W-:Y:S01]  /*2930*/  @!P2 FADD.FTZ R28, R28, R14 ;  /* 0x0000000e1c1ca221 */ /* 0x004fe20000010000 */
        /* <DEDUP_REMOVED lines=33> */
[----:B------:R-:W-:-:S06]  /*2b50*/  @!P2 IMAD.WIDE.U32 R14, R21, 0x8, R48 ;  /* 0x00000008150ea825 */ /* 0x000fcc00078e0030 */
[----:B------:R-:W2:Y:S01]  /*2b60*/  @!P2 LDG.E.64 R14, desc[UR6][R14.64] ;  /* 0x000000060e0ea981 */ /* 0x000ea2000c1e1b00 */
[----:B------:R-:W-:Y:S01]  /*2b70*/  IADD3 R12, PT, PT, R12, 0x8, RZ ;  /* 0x000000080c0c7810 */ /* 0x000fe20007ffe0ff */
[----:B------:R-:W-:Y:S01]  /*2b80*/  UIADD3 UR4, UPT, UPT, UR4, 0x8, URZ ;  /* 0x0000000804047890 */ /* 0x000fe2000fffe0ff */
[----:B------:R-:W-:Y:S02]  /*2b90*/  LEA R47, R4, R47, 0x3 ;  /* 0x0000002f042f7211 */ /* 0x000fe400078e18ff */
[----:B------:R-:W-:Y:S02]  /*2ba0*/  ISETP.NE.AND P1, PT, R12, R27, PT ;  /* 0x0000001b0c00720c */ /* 0x000fe40003f25270 */
[C---:B------:R-:W-:Y:S02]  /*2bb0*/  LEA R25, R4.reuse, R25, 0x3 ;  /* 0x0000001904197211 */ /* 0x040fe400078e18ff */
[C---:B------:R-:W-:Y:S02]  /*2bc0*/  LEA R41, R4.reuse, R41, 0x3 ;  /* 0x0000002904297211 */ /* 0x040fe400078e18ff */
[----:B------:R-:W-:-:S02]  /*2bd0*/  LEA R13, R4, R13, 0x3 ;  /* 0x0000000d040d7211 */ /* 0x000fc400078e18ff */
[C---:B------:R-:W-:Y:S02]  /*2be0*/  LEA R19, R4.reuse, R19, 0x3 ;  /* 0x0000001304137211 */ /* 0x040fe400078e18ff */
[C---:B------:R-:W-:Y:S02]  /*2bf0*/  LEA R17, R4.reuse, R17, 0x3 ;  /* 0x0000001104117211 */ /* 0x040fe400078e18ff */
[C---:B------:R-:W-:Y:S02]  /*2c00*/  LEA R23, R4.reuse, R23, 0x3 ;  /* 0x0000001704177211 */ /* 0x040fe400078e18ff */
[----:B------:R-:W-:Y:S01]  /*2c10*/  LEA R21, R4, R21, 0x3 ;  /* 0x0000001504157211 */ /* 0x000fe200078e18ff */
[----:B--2---:R-:W-:Y:S01]  /*2c20*/  @!P2 FADD.FTZ R28, R28, R14 ;  /* 0x0000000e1c1ca221 */ /* 0x004fe20000010000 */
[----:B------:R-:W-:Y:S01]  /*2c30*/  @!P2 FADD.FTZ R29, R29, R15 ;  /* 0x0000000f1d1da221 */ /* 0x000fe20000010000 */
[----:B------:R-:W-:Y:S06]  /*2c40*/  @P1 BRA `(.L_x_611) ;  /* 0xfffffffc00141947 */ /* 0x000fec000383ffff */
.L_x_610:
[----:B-1----:R-:W-:-:S13]  /*2c50*/  LOP3.LUT P0, R12, R20, 0x7, RZ, 0xc0, !PT ;  /* 0x00000007140c7812 */ /* 0x002fda000780c0ff */
[----:B------:R-:W-:Y:S05]  /*2c60*/  @!P0 BRA `(.L_x_607) ;  /* 0x0000000400048947 */ /* 0x000fea0003800000 */
[----:B------:R-:W1:Y:S01]  /*2c70*/  S2R R21, SR_CTAID.Y ;  /* 0x0000000000157919 */ /* 0x000e620000002600 */
[----:B------:R-:W-:Y:S01]  /*2c80*/  IADD3 R12, PT, PT, R12, -0x1, RZ ;  /* 0xffffffff0c0c7810 */ /* 0x000fe20007ffe0ff */
[----:B------:R-:W2:Y:S03]  /*2c90*/  S2UR UR10, SR_CTAID.X ;  /* 0x00000000000a79c3 */ /* 0x000ea60000002500 */
        /* <DEDUP_REMOVED lines=31> */
.L_x_612:
[----:B------:R-:W-:-:S13]  /*2e90*/  LOP3.LUT P0, R12, R20, 0x3, RZ, 0xc0, !PT ;  /* 0x00000003140c7812 */ /* 0x000fda000780c0ff */
        /* <DEDUP_REMOVED lines=18> */
.L_x_613:
        /* <DEDUP_REMOVED lines=11> */
.L_x_614:
[----:B------:R-:W-:Y:S05]  /*3070*/  BSYNC.RECONVERGENT B0 ;  /* 0x0000000000007941 */ /* 0x000fea0003800200 */
.L_x_607:
[----:B------:R-:W3:Y:S01]  /*3080*/  S2UR UR5, SR_CgaCtaId ;  /* 0x00000000000579c3 */ /* 0x000ee20000008800 */
[----:B------:R-:W-:Y:S01]  /*3090*/  ISETP.NE.AND P0, PT, R0, RZ, PT ;  /* 0x000000ff0000720c */ /* 0x000fe20003f05270 */
[----:B------:R-:W-:Y:S01]  /*30a0*/  UMOV UR4, 0x400 ;  /* 0x0000040000047882 */ /* 0x000fe20000000000 */
[----:B------:R-:W4:Y:S01]  /*30b0*/  LDCU.64 UR8, c[0x0][0x400] ;  /* 0x00008000ff0877ac */ /* 0x000f220008000a00 */
[----:B-1----:R-:W-:Y:S02]  /*30c0*/  HADD2.F32 R15, -RZ, R36.H1_H1 ;  /* 0x30000024ff0f7230 */ /* 0x002fe40000004100 */
[----:B------:R-:W-:Y:S02]  /*30d0*/  HADD2.F32 R21, -RZ, R32.H0_H0 ;  /* 0x20000020ff157230 */ /* 0x000fe40000004100 */
[----:B------:R-:W2:Y:S01]  /*30e0*/  LDC R12, c[0x0][0x41c] ;  /* 0x00010700ff0c7b82 */ /* 0x000ea20000000800 */
[----:B------:R-:W-:Y:S01]  /*30f0*/  FADD.FTZ R22, -R6, R15 ;  /* 0x0000000f06167221 */ /* 0x000fe20000010100 */
[----:B------:R-:W-:-:S02]  /*3100*/  HADD2.F32 R13, -RZ, R36.H0_H0 ;  /* 0x20000024ff0d7230 */ /* 0x000fc40000004100 */
[----:B------:R-:W-:Y:S02]  /*3110*/  HADD2.F32 R17, -RZ, R34.H0_H0 ;  /* 0x20000022ff117230 */ /* 0x000fe40000004100 */
[----:B------:R-:W-:Y:S01]  /*3120*/  FMUL.FTZ R22, R22, R7 ;  /* 0x0000000716167220 */ /* 0x000fe20000410000 */
[----:B------:R-:W-:Y:S02]  /*3130*/  HADD2.F32 R23, -RZ, R32.H1_H1 ;  /* 0x30000020ff177230 */ /* 0x000fe40000004100 */
[C---:B------:R-:W-:Y:S01]  /*3140*/  FADD.FTZ R32, -R6.reuse, R21 ;  /* 0x0000001506207221 */ /* 0x040fe20000010100 */
[----:B------:R-:W-:Y:S02]  /*3150*/  HADD2.F32 R19, -RZ, R34.H1_H1 ;  /* 0x30000022ff137230 */ /* 0x000fe40000004100 */
[C---:B------:R-:W-:Y:S01]  /*3160*/  FADD.FTZ R4, -R6.reuse, R13 ;  /* 0x0000000d06047221 */ /* 0x040fe20000010100 */
[----:B------:R-:W-:Y:S02]  /*3170*/  HADD2.F32 R27, -RZ, R30.H0_H0 ;  /* 0x2000001eff1b7230 */ /* 0x000fe40000004100 */
[----:B------:R-:W-:Y:S01]  /*3180*/  FADD.FTZ R34, -R6, R23 ;  /* 0x0000001706227221 */ /* 0x000fe20000010100 */
[----:B------:R-:W-:-:S02]  /*3190*/  HADD2.F32 R13, -RZ, R35.H0_H0 ;  /* 0x20000023ff0d7230 */ /* 0x000fc40000004100 */
[----:B------:R-:W-:Y:S01]  /*31a0*/  FMUL.FTZ R23, R4, R7 ;  /* 0x0000000704177220 */ /* 0x000fe20000410000 */
[----:B------:R-:W-:Y:S01]  /*31b0*/  FADD.FTZ R36, -R6, R27 ;  /* 0x0000001b06247221 */ /* 0x000fe20000010100 */
[----:B---3--:R-:W-:Y:S01]  /*31c0*/  ULEA UR4, UR5, UR4, 0x18 ;  /* 0x0000000405047291 */ /* 0x008fe2000f8ec0ff */
[----:B------:R-:W1:Y:S01]  /*31d0*/  LDCU.U8 UR5, c[0x0][0x414] ;  /* 0x00008280ff0577ac */ /* 0x000e620008000000 */
[----:B--2---:R-:W-:-:S07]  /*31e0*/  IMAD R15, R12, UR10, R39 ;  /* 0x0000000a0c0f7c24 */ /* 0x004fce000f8e0227 */
[----:B------:R0:W-:Y:S01]  /*31f0*/  @!P0 STS.64 [UR4+0xb0], R28 ;  /* 0x0000b01cff008988 */ /* 0x0001e20008000a04 */
[----:B------:R-:W-:Y:S01]  /*3200*/  HADD2.F32 R12, -RZ, R35.H1_H1 ;  /* 0x30000023ff0c7230 */ /* 0x000fe20000004100 */
[----:B------:R-:W-:Y:S01]  /*3210*/  BAR.SYNC.DEFER_BLOCKING 0x0 ;  /* 0x0000000000007b1d */ /* 0x000fe20000010000 */
[C---:B------:R-:W-:Y:S02]  /*3220*/  IADD3 R21, PT, PT, R15.reuse, 0x10, RZ ;  /* 0x000000100f157810 */ /* 0x040fe40007ffe0ff */
[C---:B------:R-:W-:Y:S02]  /*3230*/  IADD3 R20, PT, PT, R15.reuse, 0x20, RZ ;  /* 0x000000200f147810 */ /* 0x040fe40007ffe0ff */
[C---:B----4-:R-:W-:Y:S01]  /*3240*/  ISETP.GE.U32.AND P0, PT, R15.reuse, UR8, PT ;  /* 0x000000080f007c0c */ /* 0x050fe2000bf06070 */
[----:B0-----:R-:W-:Y:S01]  /*3250*/  HADD2.F32 R29, -RZ, R30.H1_H1 ;  /* 0x3000001eff1d7230 */ /* 0x001fe20000004100 */
[----:B-1----:R-:W-:Y:S01]  /*3260*/  UISETP.NE.AND UP0, UPT, UR5, URZ, UPT ;  /* 0x000000ff0500728c */ /* 0x002fe2000bf05270 */
[C---:B------:R-:W-:Y:S01]  /*3270*/  FADD.FTZ R28, -R6.reuse, R17 ;  /* 0x00000011061c7221 */ /* 0x040fe20000010100 */
[----:B------:R-:W-:Y:S01]  /*3280*/  SHF.R.S32.HI R14, RZ, 0x1f, R15 ;  /* 0x0000001fff0e7819 */ /* 0x000fe2000001140f */
[C---:B------:R-:W-:Y:S01]  /*3290*/  FADD.FTZ R30, -R6.reuse, R19 ;  /* 0x00000013061e7221 */ /* 0x040fe20000010100 */
[----:B------:R-:W-:Y:S01]  /*32a0*/  FADD.FTZ R46, -R6, R29 ;  /* 0x0000001d062e7221 */ /* 0x000fe20000010100 */
[----:B------:R-:W-:Y:S01]  /*32b0*/  IADD3 R18, PT, PT, R15, 0x30, RZ ;  /* 0x000000300f127810 */ /* 0x000fe20007ffe0ff */
[-C--:B------:R-:W-:Y:S01]  /*32c0*/  FMUL.FTZ R27, R28, R7.reuse ;  /* 0x000000071c1b7220 */ /* 0x080fe20000410000 */
[----:B------:R-:W-:Y:S01]  /*32d0*/  ISETP.GE.U32.AND P2, PT, R21, UR8, PT ;  /* 0x0000000815007c0c */ /* 0x000fe2000bf46070 */
[-C--:B------:R-:W-:Y:S01]  /*32e0*/  FMUL.FTZ R28, R30, R7.reuse ;  /* 0x000000071e1c7220 */ /* 0x080fe20000410000 */
[----:B------:R-:W-:Y:S01]  /*32f0*/  ISETP.GE.U32.AND P3, PT, R20, UR8, PT ;  /* 0x0000000814007c0c */ /* 0x000fe2000bf66070 */
[-C--:B------:R-:W-:Y:S01]  /*3300*/  FMUL.FTZ R19, R32, R7.reuse ;  /* 0x0000000720137220 */ /* 0x080fe20000410000 */
[----:B------:R-:W-:Y:S01]  /*3310*/  SHF.R.S32.HI R26, RZ, 0x1f, R21 ;  /* 0x0000001fff1a7819 */ /* 0x000fe20000011415 */
[-C--:B------:R-:W-:Y:S01]  /*3320*/  FMUL.FTZ R6, R34, R7.reuse ;  /* 0x0000000722067220 */ /* 0x080fe20000410000 */
[----:B------:R-:W-:Y:S01]  /*3330*/  SHF.R.S32.HI R16, RZ, 0x1f, R20 ;  /* 0x0000001fff107819 */ /* 0x000fe20000011414 */
[-C--:B------:R-:W-:Y:S01]  /*3340*/  FMUL.FTZ R17, R36, R7.reuse ;  /* 0x0000000724117220 */ /* 0x080fe20000410000 */
[----:B------:R-:W-:Y:S01]  /*3350*/  ISETP.GE.AND.EX P1, PT, R14, UR9, PT, P0 ;  /* 0x000000090e007c0c */ /* 0x000fe2000bf26300 */
[----:B------:R-:W-:Y:S01]  /*3360*/  FMUL.FTZ R4, R46, R7 ;  /* 0x000000072e047220 */ /* 0x000fe20000410000 */
[----:B------:R-:W0:Y:S01]  /*3370*/  LDS.64 R24, [UR4+0xb0] ;  /* 0x0000b004ff187984 */ /* 0x000e220008000a00 */
[----:B------:R-:W0:Y:S01]  /*3380*/  LDCU UR4, c[0x0][0x42c] ;  /* 0x00008580ff0477ac */ /* 0x000e220008000800 */
[----:B------:R-:W-:-:S02]  /*3390*/  ISETP.GE.U32.AND P0, PT, R18, UR8, PT ;  /* 0x0000000812007c0c */ /* 0x000fc4000bf06070 */
[----:B------:R-:W-:Y:S02]  /*33a0*/  ISETP.GE.AND.EX P2, PT, R26, UR9, PT, P2 ;  /* 0x000000091a007c0c */ /* 0x000fe4000bf46320 */
[----:B------:R-:W-:Y:S01]  /*33b0*/  ISETP.GE.AND.EX P3, PT, R16, UR9, PT, P3 ;  /* 0x0000000910007c0c */ /* 0x000fe2000bf66330 */
[----:B0-----:R-:W-:Y:S01]  /*33c0*/  FMUL.FTZ R24, R24, UR4 ;  /* 0x0000000418187c20 */ /* 0x001fe20008410000 */
[----:B------:R-:W-:Y:S01]  /*33d0*/  FMUL.FTZ R29, R25, UR4 ;  /* 0x00000004191d7c20 */ /* 0x000fe20008410000 */
[----:B------:R-:W-:Y:S10]  /*33e0*/  BRA.U !UP0, `(.L_x_615) ;  /* 0x0000000108487547 */ /* 0x000ff4000b800000 */
        /* <DEDUP_REMOVED lines=18> */
.L_x_615:
[C-C-:B------:R-:W-:Y:S01]  /*3510*/  FFMA.FTZ R41, R24.reuse, R23, R29.reuse ;  /* 0x0000001718297223 */ /* 0x140fe2000001001d */
[C-C-:B------:R-:W-:Y:S01]  /*3520*/  FFMA.FTZ R34, R24.reuse, R22, R29.reuse ;  /* 0x0000001618227223 */ /* 0x140fe2000001001d */
[----:B------:R-:W-:Y:S01]  /*3530*/  BSSY.RECONVERGENT B0, `(.L_x_616) ;  /* 0x0000018000007945 */ /* 0x000fe20003800200 */
[C-C-:B------:R-:W-:Y:S01]  /*3540*/  FFMA.FTZ R35, R24.reuse, R27, R29.reuse ;  /* 0x0000001b18237223 */ /* 0x140fe2000001001d */
[C-C-:B------:R-:W-:Y:S01]  /*3550*/  FFMA.FTZ R30, R24.reuse, R28, R29.reuse ;  /* 0x0000001c181e7223 */ /* 0x140fe2000001001d */
[C-C-:B------:R-:W-:Y:S01]  /*3560*/  FFMA.FTZ R23, R24.reuse, R19, R29.reuse ;  /* 0x0000001318177223 */ /* 0x140fe2000001001d */
[C-C-:B------:R-:W-:Y:S01]  /*3570*/  FFMA.FTZ R22, R24.reuse, R6, R29.reuse ;  /* 0x0000000618167223 */ /* 0x140fe2000001001d */
[C-C-:B------:R-:W-:Y:S01]  /*3580*/  FFMA.FTZ R25, R24.reuse, R17, R29.reuse ;  /* 0x0000001118197223 */ /* 0x140fe2000001001d */
[----:B------:R-:W-:Y:S01]  /*3590*/  FFMA.FTZ R24, R24, R4, R29 ;  /* 0x0000000418187223 */ /* 0x000fe2000001001d */
[----:B------:R-:W-:Y:S01]  /*35a0*/  FFMA.FTZ R32, R10, R13, -R41 ;  /* 0x0000000d0a207223 */ /* 0x000fe20000010829 */
[----:B------:R-:W-:Y:S01]  /*35b0*/  FFMA.FTZ R34, R11, R12, -R34 ;  /* 0x0000000c0b227223 */ /* 0x000fe20000010822 */
[----:B------:R-:W-:Y:S06]  /*35c0*/  @P1 BRA `(.L_x_617) ;  /* 0x0000000000381947 */ /* 0x000fec0003800000 */
[----:B------:R-:W0:Y:S01]  /*35d0*/  LDCU.64 UR10, c[0x0][0x3f8] ;  /* 0x00007f00ff0a77ac */ /* 0x000e220008000a00 */
[----:B------:R-:W-:Y:S01]  /*35e0*/  MOV R12, R42 ;  /* 0x0000002a000c7202 */ /* 0x000fe20000000f00 */
[----:B------:R-:W-:Y:S01]  /*35f0*/  FMUL.FTZ R32, R32, R7 ;  /* 0x0000000720207220 */ /* 0x000fe20000410000 */
[----:B------:R-:W-:Y:S01]  /*3600*/  MOV R13, R45 ;  /* 0x0000002d000d7202 */ /* 0x000fe20000000f00 */
[----:B------:R-:W1:Y:S01]  /*3610*/  LDCU.64 UR4, c[0x0][0x380] ;  /* 0x00007000ff0477ac */ /* 0x000e620008000a00 */
[----:B------:R-:W-:-:S05]  /*3620*/  FMUL.FTZ R29, R34, R7 ;  /* 0x00000007221d7220 */ /* 0x000fca0000410000 */
[----:B------:R-:W-:Y:S01]  /*3630*/  F2FP.F16.F32.PACK_AB R29, R29, R32 ;  /* 0x000000201d1d723e */ /* 0x000fe200000000ff */
[----:B0-----:R-:W-:Y:S02]  /*3640*/  IMAD R14, R14, UR10, RZ ;  /* 0x0000000a0e0e7c24 */ /* 0x001fe4000f8e02ff */
[----:B------:R-:W-:-:S04]  /*3650*/  IMAD.WIDE.U32 R12, R15, UR10, R12 ;  /* 0x0000000a0f0c7c25 */ /* 0x000fc8000f8e000c */
[----:B------:R-:W-:Y:S01]  /*3660*/  IMAD R41, R15, UR11, R14 ;  /* 0x0000000b0f297c24 */ /* 0x000fe2000f8e020e */
[----:B-1----:R-:W-:-:S04]  /*3670*/  LEA R14, P1, R12, UR4, 0x1 ;  /* 0x000000040c0e7c11 */ /* 0x002fc8000f8208ff */
[----:B------:R-:W-:-:S04]  /*3680*/  IADD3 R41, PT, PT, R13, R41, RZ ;  /* 0x000000290d297210 */ /* 0x000fc80007ffe0ff */
[----:B------:R-:W-:-:S05]  /*3690*/  LEA.HI.X R15, R12, UR5, R41, 0x1, P1 ;  /* 0x000000050c0f7c11 */ /* 0x000fca00088f0c29 */
[----:B------:R0:W-:Y:S02]  /*36a0*/  STG.E desc[UR6][R14.64], R29 ;  /* 0x0000001d0e007986 */ /* 0x0001e4000c101906 */
.L_x_617:
[----:B------:R-:W-:Y:S05]  /*36b0*/  BSYNC.RECONVERGENT B0 ;  /* 0x0000000000007941 */ /* 0x000fea0003800200 */
.L_x_616:
[--C-:B------:R-:W-:Y:S02]  /*36c0*/  HADD2.F32 R12, -RZ, R33.reuse.H0_H0 ;  /* 0x20000021ff0c7230 */ /* 0x100fe40000004100 */
[----:B------:R-:W-:Y:S01]  /*36d0*/  HADD2.F32 R33, -RZ, R33.H1_H1 ;  /* 0x30000021ff217230 */ /* 0x000fe20000004100 */
        /* <DEDUP_REMOVED lines=11> */
[----:B0-----:R-:W-:Y:S01]  /*3790*/  FMUL.FTZ R33, R33, R32 ;  /* 0x0000002021217220 */ /* 0x001fe20000410000 */
[----:B-1----:R-:W-:Y:S01]  /*37a0*/  FMUL.FTZ R12, R12, R15 ;  /* 0x0000000f0c0c7220 */ /* 0x002fe20000410000 */
[----:B------:R-:W-:Y:S01]  /*37b0*/  FADD.FTZ R34, -R15, 1 ;  /* 0x3f8000000f227421 */ /* 0x000fe20000010100 */
[----:B------:R-:W-:-:S03]  /*37c0*/  FADD.FTZ R15, -R32, 1 ;  /* 0x3f800000200f7421 */ /* 0x000fc60000010100 */
[----:B------:R-:W-:Y:S01]  /*37d0*/  FFMA.FTZ R27, R27, R34, 1 ;  /* 0x3f8000001b1b7423 */ /* 0x000fe20000010022 */
[----:B------:R-:W-:-:S03]  /*37e0*/  FFMA.FTZ R28, R28, R15, 1 ;  /* 0x3f8000001c1c7423 */ /* 0x000fc6000001000f */
[----:B------:R-:W-:Y:S01]  /*37f0*/  FMUL.FTZ R12, R12, R27 ;  /* 0x0000001b0c0c7220 */ /* 0x000fe20000410000 */
[----:B------:R-:W-:-:S07]  /*3800*/  FMUL.FTZ R33, R33, R28 ;  /* 0x0000001c21217220 */ /* 0x000fce0000410000 */
.L_x_618:
[----:B------:R-:W-:Y:S01]  /*3810*/  BSSY.RECONVERGENT B0, `(.L_x_619) ;  /* 0x0000012000007945 */ /* 0x000fe20003800200 */
[----:B0-----:R-:W-:Y:S01]  /*3820*/  FFMA.FTZ R14, R10, R12, -R35 ;  /* 0x0000000c0a0e7223 */ /* 0x001fe20000010823 */
[----:B------:R-:W-:Y:S02]  /*3830*/  FFMA.FTZ R30, R11, R33, -R30 ;  /* 0x000000210b1e7223 */ /* 0x000fe4000001081e */
[----:B------:R-:W-:Y:S05]  /*3840*/  @P2 BRA `(.L_x_620) ;  /* 0x0000000000382947 */ /* 0x000fea0003800000 */
[----:B------:R-:W0:Y:S01]  /*3850*/  LDCU.64 UR4, c[0x0][0x3f8] ;  /* 0x00007f00ff0477ac */ /* 0x000e220008000a00 */
[----:B------:R-:W-:Y:S02]  /*3860*/  MOV R12, R42 ;  /* 0x0000002a000c7202 */ /* 0x000fe40000000f00 */
[----:B------:R-:W-:Y:S01]  /*3870*/  MOV R13, R45 ;  /* 0x0000002d000d7202 */ /* 0x000fe20000000f00 */
[----:B------:R-:W1:Y:S01]  /*3880*/  LDCU.64 UR10, c[0x0][0x380] ;  /* 0x00007000ff0a77ac */ /* 0x000e620008000a00 */
[----:B0-----:R-:W-:Y:S02]  /*3890*/  IMAD R26, R26, UR4, RZ ;  /* 0x000000041a1a7c24 */ /* 0x001fe4000f8e02ff */
[----:B------:R-:W-:-:S04]  /*38a0*/  IMAD.WIDE.U32 R12, R21, UR4, R12 ;  /* 0x00000004150c7c25 */ /* 0x000fc8000f8e000c */
[----:B------:R-:W-:Y:S02]  /*38b0*/  IMAD R15, R21, UR5, R26 ;  /* 0x00000005150f7c24 */ /* 0x000fe4000f8e021a */
[-C--:B------:R-:W-:Y:S01]  /*38c0*/  FMUL.FTZ R26, R14, R7.reuse ;  /* 0x000000070e1a7220 */ /* 0x080fe20000410000 */
[----:B------:R-:W-:Y:S01]  /*38d0*/  FMUL.FTZ R21, R30, R7 ;  /* 0x000000071e157220 */ /* 0x000fe20000410000 */
[C---:B-1----:R-:W-:Y:S02]  /*38e0*/  LEA R14, P1, R12.reuse, UR10, 0x1 ;  /* 0x0000000a0c0e7c11 */ /* 0x042fe4000f8208ff */
[----:B------:R-:W-:Y:S02]  /*38f0*/  IADD3 R15, PT, PT, R13, R15, RZ ;  /* 0x0000000f0d0f7210 */ /* 0x000fe40007ffe0ff */
[----:B------:R-:W-:Y:S02]  /*3900*/  F2FP.F16.F32.PACK_AB R21, R21, R26 ;  /* 0x0000001a1515723e */ /* 0x000fe400000000ff */
[----:B------:R-:W-:-:S05]  /*3910*/  LEA.HI.X R15, R12, UR11, R15, 0x1, P1 ;  /* 0x0000000b0c0f7c11 */ /* 0x000fca00088f0c0f */
[----:B------:R0:W-:Y:S02]  /*3920*/  STG.E desc[UR6][R14.64], R21 ;  /* 0x000000150e007986 */ /* 0x0001e4000c101906 */
.L_x_620:
[----:B------:R-:W-:Y:S05]  /*3930*/  BSYNC.RECONVERGENT B0 ;  /* 0x0000000000007941 */ /* 0x000fea0003800200 */
.L_x_619:
        /* <DEDUP_REMOVED lines=21> */
.L_x_621:
[----:B------:R-:W-:Y:S01]  /*3a90*/  BSSY.RECONVERGENT B0, `(.L_x_622) ;  /* 0x0000012000007945 */ /* 0x000fe20003800200 */
[----:B------:R-:W-:Y:S01]  /*3aa0*/  FFMA.FTZ R6, R10, R12, -R23 ;  /* 0x0000000c0a067223 */ /* 0x000fe20000010817 */
[----:B------:R-:W-:Y:S02]  /*3ab0*/  FFMA.FTZ R22, R11, R31, -R22 ;  /* 0x0000001f0b167223 */ /* 0x000fe40000010816 */
[----:B------:R-:W-:Y:S05]  /*3ac0*/  @P3 BRA `(.L_x_623) ;  /* 0x0000000000383947 */ /* 0x000fea0003800000 */
[----:B------:R-:W0:Y:S01]  /*3ad0*/  LDCU.64 UR4, c[0x0][0x3f8] ;  /* 0x00007f00ff0477ac */ /* 0x000e220008000a00 */
[----:B------:R-:W-:Y:S01]  /*3ae0*/  MOV R12, R42 ;  /* 0x0000002a000c7202 */ /* 0x000fe20000000f00 */
[----:B------:R-:W-:Y:S01]  /*3af0*/  FMUL.FTZ R19, R6, R7 ;  /* 0x0000000706137220 */ /* 0x000fe20000410000 */
[----:B------:R-:W-:Y:S01]  /*3b00*/  MOV R13, R45 ;  /* 0x0000002d000d7202 */ /* 0x000fe20000000f00 */
[----:B------:R-:W1:Y:S01]  /*3b10*/  LDCU.64 UR10, c[0x0][0x380] ;  /* 0x00007000ff0a77ac */ /* 0x000e620008000a00 */
[----:B------:R-:W-:Y:S01]  /*3b20*/  FMUL.FTZ R6, R22, R7 ;  /* 0x0000000716067220 */ /* 0x000fe20000410000 */
[----:B0-----:R-:W-:Y:S02]  /*3b30*/  IMAD R15, R16, UR4, RZ ;  /* 0x00000004100f7c24 */ /* 0x001fe4000f8e02ff */
[----:B------:R-:W-:-:S04]  /*3b40*/  IMAD.WIDE.U32 R12, R20, UR4, R12 ;  /* 0x00000004140c7c25 */ /* 0x000fc8000f8e000c */
[----:B------:R-:W-:Y:S01]  /*3b50*/  IMAD R15, R20, UR5, R15 ;  /* 0x00000005140f7c24 */ /* 0x000fe2000f8e020f */
[----:B-1----:R-:W-:-:S04]  /*3b60*/  LEA R14, P1, R12, UR10, 0x1 ;  /* 0x0000000a0c0e7c11 */ /* 0x002fc8000f8208ff */
[----:B------:R-:W-:Y:S02]  /*3b70*/  IADD3 R15, PT, PT, R13, R15, RZ ;  /* 0x0000000f0d0f7210 */ /* 0x000fe40007ffe0ff */
[----:B------:R-:W-:Y:S02]  /*3b80*/  F2FP.F16.F32.PACK_AB R13, R6, R19 ;  /* 0x00000013060d723e */ /* 0x000fe400000000ff */
[----:B------:R-:W-:-:S05]  /*3b90*/  LEA.HI.X R15, R12, UR11, R15, 0x1, P1 ;  /* 0x0000000b0c0f7c11 */ /* 0x000fca00088f0c0f */
[----:B------:R1:W-:Y:S02]  /*3ba0*/  STG.E desc[UR6][R14.64], R13 ;  /* 0x0000000d0e007986 */ /* 0x0003e4000c101906 */
.L_x_623:
[----:B------:R-:W-:Y:S05]  /*3bb0*/  BSYNC.RECONVERGENT B0 ;  /* 0x0000000000007941 */ /* 0x000fea0003800200 */
.L_x_622:
[--C-:B------:R-:W-:Y:S01]  /*3bc0*/  HADD2.F32 R6, -RZ, R5.reuse.H0_H0 ;  /* 0x20000005ff067230 */ /* 0x100fe20000004100 */
[----:B------:R-:W-:Y:S01]  /*3bd0*/  SHF.R.S32.HI R16, RZ, 0x1f, R18 ;  /* 0x0000001fff107819 */ /* 0x000fe20000011412 */
[----:B------:R-:W-:Y:S01]  /*3be0*/  HADD2.F32 R5, -RZ, R5.H1_H1 ;  /* 0x30000005ff057230 */ /* 0x000fe20000004100 */
[----:B------:R-:W-:Y:S06]  /*3bf0*/  BRA.U !UP0, `(.L_x_624) ;  /* 0x0000000108487547 */ /* 0x000fec000b800000 */
[----:B------:R-:W-:Y:S01]  /*3c00*/  FFMA.FTZ R8, R10, R17, R8 ;  /* 0x000000110a087223 */ /* 0x000fe20000010008 */
[----:B------:R-:W-:-:S03]  /*3c10*/  FFMA.FTZ R4, R11, R4, R9 ;  /* 0x000000040b047223 */ /* 0x000fc60000010009 */
[----:B------:R-:W-:Y:S01]  /*3c20*/  FMUL.FTZ R12, R8, -1.4426950216293334961 ;  /* 0xbfb8aa3b080c7820 */ /* 0x000fe20000410000 */
[----:B-1----:R-:W-:-:S05]  /*3c30*/  FMUL.FTZ R13, R4, -1.4426950216293334961 ;  /* 0xbfb8aa3b040d7820 */ /* 0x002fca0000410000 */
[----:B------:R-:W1:Y:S04]  /*3c40*/  MUFU.EX2 R12, R12 ;  /* 0x0000000c000c7308 */ /* 0x000e680000000800 */
[----:B------:R-:W0:Y:S01]  /*3c50*/  MUFU.EX2 R13, R13 ;  /* 0x0000000d000d7308 */ /* 0x000e220000000800 */
[----:B-1----:R-:W-:Y:S01]  /*3c60*/  FADD.FTZ R9, R12, 1 ;  /* 0x3f8000000c097421 */ /* 0x002fe20000010000 */
[----:B0-----:R-:W-:-:S05]  /*3c70*/  FADD.FTZ R14, R13, 1 ;  /* 0x3f8000000d0e7421 */ /* 0x001fca0000010000 */
        /* <DEDUP_REMOVED lines=10> */
.L_x_624:
[----:B------:R-:W-:Y:S01]  /*3d20*/  ISETP.GE.AND.EX P0, PT, R16, UR9, PT, P0 ;  /* 0x0000000910007c0c */ /* 0x000fe2000bf06300 */
[----:B------:R-:W-:Y:S01]  /*3d30*/  FFMA.FTZ R6, R10, R6, -R25 ;  /* 0x000000060a067223 */ /* 0x000fe20000010819 */
[----:B------:R-:W-:Y:S01]  /*3d40*/  FFMA.FTZ R24, R11, R5, -R24 ;  /* 0x000000050b187223 */ /* 0x000fe20000010818 */
[----:B------:R-:W-:Y:S02]  /*3d50*/  BSSY.RECONVERGENT B0, `(.L_x_625) ;  /* 0x000000f000007945 */ /* 0x000fe40003800200 */
[-C--:B------:R-:W-:Y:S01]  /*3d60*/  FMUL.FTZ R6, R6, R7.reuse ;  /* 0x0000000706067220 */ /* 0x080fe20000410000 */
[----:B------:R-:W-:-:S07]  /*3d70*/  FMUL.FTZ R7, R24, R7 ;  /* 0x0000000718077220 */ /* 0x000fce0000410000 */
[----:B------:R-:W-:Y:S05]  /*3d80*/  @P0 BRA `(.L_x_626) ;  /* 0x00000000002c0947 */ /* 0x000fea0003800000 */
[----:B------:R-:W2:Y:S01]  /*3d90*/  LDCU.64 UR4, c[0x0][0x3f8] ;  /* 0x00007f00ff0477ac */ /* 0x000ea20008000a00 */
[----:B------:R-:W-:Y:S02]  /*3da0*/  MOV R43, R45 ;  /* 0x0000002d002b7202 */ /* 0x000fe40000000f00 */
[----:B------:R-:W-:Y:S01]  /*3db0*/  F2FP.F16.F32.PACK_AB R7, R7, R6 ;  /* 0x000000060707723e */ /* 0x000fe200000000ff */
[----:B------:R-:W3:Y:S01]  /*3dc0*/  LDCU.64 UR8, c[0x0][0x380] ;  /* 0x00007000ff0877ac */ /* 0x000ee20008000a00 */
[----:B--2---:R-:W-:Y:S02]  /*3dd0*/  IMAD R5, R16, UR4, RZ ;  /* 0x0000000410057c24 */ /* 0x004fe4000f8e02ff */
[----:B------:R-:W-:-:S04]  /*3de0*/  IMAD.WIDE.U32 R42, R18, UR4, R42 ;  /* 0x00000004122a7c25 */ /* 0x000fc8000f8e002a */
[----:B------:R-:W-:Y:S01]  /*3df0*/  IMAD R5, R18, UR5, R5 ;  /* 0x0000000512057c24 */ /* 0x000fe2000f8e0205 */
[----:B---3--:R-:W-:-:S04]  /*3e00*/  LEA R4, P0, R42, UR8, 0x1 ;  /* 0x000000082a047c11 */ /* 0x008fc8000f8008ff */
[----:B------:R-:W-:-:S04]  /*3e10*/  IADD3 R5, PT, PT, R43, R5, RZ ;  /* 0x000000052b057210 */ /* 0x000fc80007ffe0ff */
[----:B------:R-:W-:-:S05]  /*3e20*/  LEA.HI.X R5, R42, UR9, R5, 0x1, P0 ;  /* 0x000000092a057c11 */ /* 0x000fca00080f0c05 */
[----:B------:R2:W-:Y:S02]  /*3e30*/  STG.E desc[UR6][R4.64], R7 ;  /* 0x0000000704007986 */ /* 0x0005e4000c101906 */
.L_x_626:
[----:B------:R-:W-:Y:S05]  /*3e40*/  BSYNC.RECONVERGENT B0 ;  /* 0x0000000000007941 */ /* 0x000fea0003800200 */
.L_x_625:
[----:B--2---:R-:W2:Y:S01]  /*3e50*/  LDC R5, c[0x0][0x374] ;  /* 0x0000dd00ff057b82 */ /* 0x004ea20000000800 */
[----:B------:R-:W3:Y:S01]  /*3e60*/  LDCU UR4, c[0x0][0x410] ;  /* 0x00008200ff0477ac */ /* 0x000ee20008000800 */
[----:B------:R-:W-:Y:S01]  /*3e70*/  IADD3 R37, PT, PT, R37, 0x1, RZ ;  /* 0x0000000125257810 */ /* 0x000fe20007ffe0ff */
[----:B------:R-:W3:Y:S02]  /*3e80*/  LDCU UR5, c[0x0][0x3e0] ;  /* 0x00007c00ff0577ac */ /* 0x000ee40008000800 */
[----:B---3--:R-:W-:Y:S01]  /*3e90*/  UIMAD UR4, UR4, UR5, URZ ;  /* 0x00000005040472a4 */ /* 0x008fe2000f8e02ff */
[----:B--2---:R-:W-:-:S05]  /*3ea0*/  IADD3 R40, PT, PT, R5, R40, RZ ;  /* 0x0000002805287210 */ /* 0x004fca0007ffe0ff */
[----:B------:R-:W-:-:S13]  /*3eb0*/  ISETP.GE.AND P0, PT, R40, UR4, PT ;  /* 0x0000000428007c0c */ /* 0x000fda000bf06270 */
[----:B------:R-:W-:Y:S05]  /*3ec0*/  @!P0 BRA `(.L_x_627) ;  /* 0xffffffc000a48947 */ /* 0x000fea000383ffff */
.L_x_598:
[----:B------:R-:W2:Y:S01]  /*3ed0*/  LDC R6, c[0x0][0x370] ;  /* 0x0000dc00ff067b82 */ /* 0x000ea20000000800 */
[----:B------:R-:W-:Y:S01]  /*3ee0*/  ISETP.NE.AND P1, PT, R0, RZ, PT ;  /* 0x000000ff0000720c */ /* 0x000fe20003f25270 */
[----:B------:R-:W-:Y:S06]  /*3ef0*/  BSSY.RECONVERGENT B0, `(.L_x_628) ;  /* 0x000000d000007945 */ /* 0x000fec0003800200 */
[----:B------:R-:W3:Y:S08]  /*3f00*/  LDC R7, c[0x0][0x374] ;  /* 0x0000dd00ff077b82 */ /* 0x000ef00000000800 */
[----:B------:R-:W4:Y:S01]  /*3f10*/  LDC.64 R2, c[0x0][0x3c8] ;  /* 0x0000f200ff027b82 */ /* 0x000f220000000a00 */
[----:B--2---:R-:W-:-:S02]  /*3f20*/  ISETP.NE.AND P0, PT, R6, 0x1, PT ;  /* 0x000000010600780c */ /* 0x004fc40003f05270 */
[----:B---3--:R-:W-:-:S04]  /*3f30*/  SHF.L.U32 R4, R7, 0x1, RZ ;  /* 0x0000000107047819 */ /* 0x008fc800000006ff */
[----:B------:R-:W-:-:S05]  /*3f40*/  SEL R5, R4, RZ, P0 ;  /* 0x000000ff04057207 */ /* 0x000fca0000000000 */
[----:B----4-:R-:W-:Y:S01]  /*3f50*/  IMAD.WIDE.U32 R2, R5, 0x4, R2 ;  /* 0x0000000405027825 */ /* 0x010fe200078e0002 */
[----:B------:R-:W-:Y:S06]  /*3f60*/  @P1 BRA `(.L_x_629) ;  /* 0x0000000000141947 */ /* 0x000fec0003800000 */
[----:B------:R-:W-:Y:S01]  /*3f70*/  HFMA2 R5, -RZ, RZ, 0, 5.9604644775390625e-08 ;  /* 0x00000001ff057431 */ /* 0x000fe200000001ff */
[----:B------:R-:W-:Y:S06]  /*3f80*/  MEMBAR.ALL.GPU ;  /* 0x0000000000007992 */ /* 0x000fec000000a000 */
[----:B------:R-:W-:-:S00]  /*3f90*/  ERRBAR ;  /* 0x00000000000079ab */ /* 0x000fc00000000000 */
[----:B------:R-:W-:Y:S06]  /*3fa0*/  CGAERRBAR ;  /* 0x00000000000075ab */ /* 0x000fec0000000000 */
[----:B------:R2:W-:Y:S02]  /*3fb0*/  REDG.E.ADD.S32.STRONG.GPU desc[UR6][R2.64], R5 ;  /* 0x000000050200798e */ /* 0x0005e4000c12e306 */
.L_x_629:
[----:B------:R-:W-:Y:S05]  /*3fc0*/  BSYNC.RECONVERGENT B0 ;  /* 0x0000000000007941 */ /* 0x000fea0003800200 */
.L_x_628:
        /* <DEDUP_REMOVED lines=11> */
.L_x_631:
[----:B------:R-:W2:Y:S04]  /*4080*/  LDG.E.STRONG.GPU R5, desc[UR6][R2.64] ;  /* 0x0000000602057981 */ /* 0x000ea8000c1ef900 */
[----:B--2---:R-:W-:Y:S01]  /*4090*/  CCTL.IVALL ;  /* 0x00000000ff00798f */ /* 0x004fe20002000000 */
[----:B------:R-:W-:Y:S05]  /*40a0*/  YIELD ;  /* 0x0000000000007946 */ /* 0x000fea0003800000 */
[----:B------:R-:W-:-:S13]  /*40b0*/  ISETP.NE.AND P0, PT, R5, R4, PT ;  /* 0x000000040500720c */ /* 0x000fda0003f05270 */
[----:B------:R-:W-:Y:S05]  /*40c0*/  @P0 BRA `(.L_x_631) ;  /* 0xfffffffc00ec0947 */ /* 0x000fea000383ffff */
.L_x_630:
        /* <DEDUP_REMOVED lines=16> */
[----:B-1----:R-:W-:Y:S02]  /*41d0*/  SEL R13, R3, R4, P0 ;  /* 0x00000004030d7207 */ /* 0x002fe40000000000 */
[----:B------:R-:W-:Y:S02]  /*41e0*/  SEL R4, R2, R7, P0 ;  /* 0x0000000702047207 */ /* 0x000fe40000000000 */
[----:B------:R-:W-:-:S04]  /*41f0*/  IADD3 R13, P0, PT, R13, -0x230, RZ ;  /* 0xfffffdd00d0d7810 */ /* 0x000fc80007f1e0ff */
[----:B------:R-:W-:Y:S02]  /*4200*/  IADD3.X R4, PT, PT, R4, -0x1, RZ, P0, !PT ;  /* 0xffffffff04047810 */ /* 0x000fe400007fe4ff */
[----:B------:R-:W-:-:S04]  /*4210*/  ISETP.NE.U32.AND P0, PT, R13, R0, PT ;  /* 0x000000000d00720c */ /* 0x000fc80003f05070 */
[----:B------:R-:W-:-:S04]  /*4220*/  ISETP.NE.AND.EX P0, PT, R4, R5, PT, P0 ;  /* 0x000000050400720c */ /* 0x000fc80003f05300 */
[----:B------:R-:W-:-:S04]  /*4230*/  SEL R17, RZ, 0x1, !P0 ;  /* 0x00000001ff117807 */ /* 0x000fc80004000000 */
[----:B------:R-:W-:-:S04]  /*4240*/  IADD3 R13, P0, P1, R13, -R17, -R0 ;  /* 0x800000110d0d7210 */ /* 0x000fc8000791e800 */
[----:B0-----:R-:W-:-:S05]  /*4250*/  IADD3.X R15, PT, PT, R4, -0x1, ~R5, P0, P1 ;  /* 0xffffffff040f7810 */ /* 0x001fca00007e2c05 */
        /* <DEDUP_REMOVED lines=48> */
.L_x_634:
        /* <DEDUP_REMOVED lines=29> */
.L_x_633:
[----:B------:R-:W-:Y:S05]  /*4730*/  BSYNC.RECONVERGENT B0 ;  /* 0x0000000000007941 */ /* 0x000fea0003800200 */
.L_x_632:
        /* <DEDUP_REMOVED lines=10> */
.L_x_635:
        /* <DEDUP_REMOVED lines=82> */
.L_x_636:
        /* <DEDUP_REMOVED lines=16> */
.L_x_4361:


//--------------------- .text._Z35group_norm_nhwc_bwd_one_pass_kernelI11Fp16IOFp32WLi128ELi70ELi560EEv26Group_norm_nhwc_bwd_params --------------------------
	.section	.text._Z35group_norm_nhwc_bwd_one_pass_kernelI11Fp16IOFp32WLi128ELi70ELi560EEv26Group_norm_nhwc_bwd_params,"ax",@progbits
	.align	128
        .global         _Z35group_norm_nhwc_bwd_one_pass_kernelI11Fp16IOFp32WLi128ELi70ELi560EEv26Group_norm_nhwc_bwd_params
        .type           _Z35group_norm_nhwc_bwd_one_pass_kernelI11Fp16IOFp32WLi128ELi70ELi560EEv26Group_norm_nhwc_bwd_params,@function
        .size           _Z35group_norm_nhwc_bwd_one_pass_kernelI11Fp16IOFp32WLi128ELi70ELi560EEv26Group_norm_nhwc_bwd_params,(.L_x_4362 - _Z35group_norm_nhwc_bwd_one_pass_kernelI11Fp16IOFp32WLi128ELi70ELi560EEv26Group_norm_nhwc_bwd_params)
        .other          _Z35group_norm_nhwc_bwd_one_pass_kernelI11Fp16IOFp32WLi128ELi70ELi560EEv26Group_norm_nhwc_bwd_params,@"STO_CUDA_ENTRY STV_DEFAULT"
_Z35group_norm_nhwc_bwd_one_pass_kernelI11Fp16IOFp32WLi128ELi70ELi560EEv26Group_norm_nhwc_bwd_params:
.text._Z35group_norm_nhwc_bwd_one_pass_kernelI11Fp16IOFp32WLi128ELi70ELi560EEv26Group_norm_nhwc_bwd_params:
        /* <DEDUP_REMOVED lines=21> */
.L_x_678:
[----:B-1----:R-:W1:Y:S01]  /*0150*/  LDC R10, c[0x0][0x410] ;  /* 0x00010400ff0a7b82 */ /* 0x002e620000000800 */
[----:B--2---:R-:W2:Y:S01]  /*0160*/  LDCU UR5, c[0x0][0x41c] ;  /* 0x00008380ff0577ac */ /* 0x004ea20008000800 */
[----:B------:R-:W-:Y:S02]  /*0170*/  ISETP.LE.AND P2, PT, RZ, UR6, PT ;  /* 0x00000006ff007c0c */ /* 0x000fe4000bf43270 */
[----:B------:R-:W-:Y:S01]  /*0180*/  CS2R R44, SRZ ;  /* 0x00000000002c7805 */ /* 0x000fe2000001ff00 */
[----:B------:R-:W3:Y:S01]  /*0190*/  LDCU.128 UR12, c[0x0][0x400] ;  /* 0x00008000ff0c77ac */ /* 0x000ee20008000c00 */
[----:B------:R-:W-:Y:S01]  /*01a0*/  CS2R R42, SRZ ;  /* 0x00000000002a7805 */ /* 0x000fe2000001ff00 */
[----:B------:R-:W4:Y:S01]  /*01b0*/  LDCU.64 UR8, c[0x0][0x3b8] ;  /* 0x00007700ff0877ac */ /* 0x000f220008000a00 */
[----:B------:R-:W-:Y:S01]  /*01c0*/  CS2R R40, SRZ ;  /* 0x0000000000287805 */ /* 0x000fe2000001ff00 */
[----:B0-----:R-:W0:Y:S01]  /*01d0*/  LDCU.U8 UR7, c[0x0][0x414] ;  /* 0x00008280ff0777ac */ /* 0x001e220008000000 */
        /* <DEDUP_REMOVED lines=27> */
[----:B------:R-:W-:Y:S02]  /*0390*/  @P0 IADD3 R5, PT, PT, R5, 0x1, RZ ;  /* 0x0000000105050810 */ /* 0x000fe40007ffe0ff */
[----:B------:R-:W-:Y:S02]  /*03a0*/  @!P2 IADD3 R4, PT, PT, -R4, RZ, RZ ;  /* 0x000000ff0404a210 */ /* 0x000fe40007ffe1ff */
[----:B------:R-:W-:-:S02]  /*03b0*/  ISETP.NE.AND P4, PT, R10, RZ, PT ;  /* 0x000000ff0a00720c */ /* 0x000fc40003f85270 */
[----:B------:R-:W-:Y:S02]  /*03c0*/  LOP3.LUT R7, RZ, R10, RZ, 0x33, !PT ;  /* 0x0000000aff077212 */ /* 0x000fe400078e33ff */
[----:B------:R-:W-:Y:S01]  /*03d0*/  MOV R6, R5 ;  /* 0x0000000500067202 */ /* 0x000fe20000000f00 */
[----:B------:R-:W1:Y:S01]  /*03e0*/  @!P1 LDC.64 R24, c[0x0][0x398] ;  /* 0x0000e600ff189b82 */ /* 0x000e620000000a00 */
[----:B------:R-:W-:Y:S02]  /*03f0*/  SEL R49, R7, R4, !P4 ;  /* 0x0000000407317207 */ /* 0x000fe40006000000 */
[----:B------:R-:W-:Y:S02]  /*0400*/  IADD3 R8, PT, PT, R9, 0x10, RZ ;  /* 0x0000001009087810 */ /* 0x000fe40007ffe0ff */
[----:B------:R-:W-:Y:S01]  /*0410*/  @!P3 IADD3 R6, PT, PT, -R6, RZ, RZ ;  /* 0x000000ff0606b210 */ /* 0x000fe20007ffe1ff */
[----:B------:R-:W-:Y:S01]  /*0420*/  IMAD R11, R49, 0x46, RZ ;  /* 0x00000046310b7824 */ /* 0x000fe200078e02ff */
[----:B------:R-:W-:Y:S01]  /*0430*/  ISETP.GE.U32.AND P2, PT, R8, UR12, PT ;  /* 0x0000000c08007c0c */ /* 0x000fe2000bf46070 */
[----:B------:R-:W2:Y:S01]  /*0440*/  @!P1 LDC.64 R4, c[0x0][0x3f8] ;  /* 0x0000fe00ff049b82 */ /* 0x000ea20000000a00 */
[----:B------:R-:W-:-:S02]  /*0450*/  SHF.R.S32.HI R17, RZ, 0x1f, R8 ;  /* 0x0000001fff117819 */ /* 0x000fc40000011408 */
[----:B------:R-:W-:Y:S02]  /*0460*/  SEL R7, R7, R6, !P4 ;  /* 0x0000000607077207 */ /* 0x000fe40006000000 */
[----:B------:R-:W-:Y:S02]  /*0470*/  ISETP.GE.AND.EX P2, PT, R17, UR13, PT, P2 ;  /* 0x0000000d11007c0c */ /* 0x000fe4000bf46320 */
[C---:B------:R-:W-:Y:S02]  /*0480*/  IADD3 R50, P0, PT, R11.reuse, R2, RZ ;  /* 0x000000020b327210 */ /* 0x040fe40007f1e0ff */
        /* <DEDUP_REMOVED lines=8> */
[----:B------:R-:W-:Y:S01]  /*0510*/  SHF.R.S32.HI R19, RZ, 0x1f, R20 ;  /* 0x0000001fff137819 */ /* 0x000fe20000011414 */
[----:B------:R-:W4:Y:S01]  /*0520*/  @!P2 LDC.64 R6, c[0x0][0x3f8] ;  /* 0x0000fe00ff06ab82 */ /* 0x000f220000000a00 */
[----:B------:R-:W-:Y:S01]  /*0530*/  @!P1 MOV R52, R50 ;  /* 0x0000003200349202 */ /* 0x000fe20000000f00 */
[-C--:B--2---:R-:W-:Y:S01]  /*0540*/  @!P1 IMAD R2, R13, R4.reuse, RZ ;  /* 0x000000040d029224 */ /* 0x084fe200078e02ff */
[----:B------:R-:W-:Y:S02]  /*0550*/  IADD3 R53, PT, PT, R51, R53, RZ ;  /* 0x0000003533357210 */ /* 0x000fe40007ffe0ff */
[----:B------:R-:W-:Y:S01]  /*0560*/  ISETP.GE.AND.EX P3, PT, R19, UR13, PT, P3 ;  /* 0x0000000d13007c0c */ /* 0x000fe2000bf66330 */
[C---:B------:R-:W-:Y:S01]  /*0570*/  @!P1 IMAD R13, R9.reuse, R5, R2 ;  /* 0x00000005090d9224 */ /* 0x040fe200078e0202 */
[C---:B------:R-:W-:Y:S01]  /*0580*/  IADD3 R2, PT, PT, R9.reuse, 0x30, RZ ;  /* 0x0000003009027810 */ /* 0x040fe20007ffe0ff */
[----:B------:R-:W-:Y:S01]  /*0590*/  @!P1 IMAD.WIDE.U32 R4, R9, R4, R52 ;  /* 0x0000000409049225 */ /* 0x000fe200078e0034 */
[----:B------:R-:W2:Y:S02]  /*05a0*/  @!P2 LDC.64 R14, c[0x0][0x3a0] ;  /* 0x0000e800ff0eab82 */ /* 0x000ea40000000a00 */
[----:B------:R-:W-:-:S02]  /*05b0*/  SHF.R.S32.HI R21, RZ, 0x1f, R2 ;  /* 0x0000001fff157819 */ /* 0x000fc40000011402 */
[----:B------:R-:W-:Y:S02]  /*05c0*/  @!P1 IADD3 R13, PT, PT, R5, R13, RZ ;  /* 0x0000000d050d9210 */ /* 0x000fe40007ffe0ff */
[C---:B------:R-:W-:Y:S02]  /*05d0*/  @!P1 SHF.L.U32 R5, R4.reuse, 0x1, RZ ;  /* 0x0000000104059819 */ /* 0x040fe400000006ff */
[----:B------:R-:W-:Y:S02]  /*05e0*/  @!P1 SHF.L.U64.HI R16, R4, 0x1, R13 ;  /* 0x0000000104109819 */ /* 0x000fe4000001020d */
[C---:B---3--:R-:W-:Y:S01]  /*05f0*/  @!P1 IADD3 R26, P0, PT, R5.reuse, R10, RZ ;  /* 0x0000000a051a9210 */ /* 0x048fe20007f1e0ff */
[----:B------:R-:W3:Y:S01]  /*0600*/  @!P2 LDC.64 R12, c[0x0][0x398] ;  /* 0x0000e600ff0cab82 */ /* 0x000ee20000000a00 */
[----:B-1----:R-:W-:Y:S02]  /*0610*/  @!P1 IADD3 R24, P4, PT, R5, R24, RZ ;  /* 0x0000001805189210 */ /* 0x002fe40007f9e0ff */
[----:B------:R-:W-:Y:S01]  /*0620*/  @!P1 IADD3.X R27, PT, PT, R16, R11, RZ, P0, !PT ;  /* 0x0000000b101b9210 */ /* 0x000fe200007fe4ff */
[----:B----4-:R-:W-:Y:S01]  /*0630*/  @!P2 IMAD R17, R17, R6, RZ ;  /* 0x000000061111a224 */ /* 0x010fe200078e02ff */
[----:B------:R-:W-:-:S02]  /*0640*/  ISETP.GE.U32.AND P0, PT, R2, UR12, PT ;  /* 0x0000000c02007c0c */ /* 0x000fc4000bf06070 */
[----:B------:R-:W-:Y:S01]  /*0650*/  @!P2 MOV R10, R50 ;  /* 0x00000032000aa202 */ /* 0x000fe20000000f00 */
[----:B------:R-:W1:Y:S01]  /*0660*/  @!P3 LDC.64 R4, c[0x0][0x3f8] ;  /* 0x0000fe00ff04bb82 */ /* 0x000e620000000a00 */
[----:B------:R-:W-:Y:S01]  /*0670*/  @!P2 MOV R11, R53 ;  /* 0x00000035000ba202 */ /* 0x000fe20000000f00 */
[----:B------:R-:W-:Y:S01]  /*0680*/  @!P2 IMAD R17, R8, R7, R17 ;  /* 0x000000070811a224 */ /* 0x000fe200078e0211 */
[----:B------:R-:W-:Y:S01]  /*0690*/  ISETP.GE.AND.EX P0, PT, R21, UR13, PT, P0 ;  /* 0x0000000d15007c0c */ /* 0x000fe2000bf06300 */
[----:B------:R4:W5:Y:S01]  /*06a0*/  @!P1 LDG.E R45, desc[UR10][R26.64] ;  /* 0x0000000a1a2d9981 */ /* 0x000962000c1e1900 */
[----:B------:R-:W-:Y:S01]  /*06b0*/  @!P1 IADD3.X R25, PT, PT, R16, R25, RZ, P4, !PT ;  /* 0x0000001910199210 */ /* 0x000fe200027fe4ff */
[----:B------:R-:W-:Y:S02]  /*06c0*/  @!P2 IMAD.WIDE.U32 R6, R8, R6, R10 ;  /* 0x000000060806a225 */ /* 0x000fe400078e000a */
[----:B------:R-:W0:Y:S02]  /*06d0*/  @!P3 LDC.64 R10, c[0x0][0x398] ;  /* 0x0000e600ff0abb82 */ /* 0x000e240000000a00 */
[----:B------:R4:W5:Y:S01]  /*06e0*/  @!P1 LDG.E R44, desc[UR10][R24.64] ;  /* 0x0000000a182c9981 */ /* 0x000962000c1e1900 */
[----:B------:R-:W-:-:S02]  /*06f0*/  @!P2 IADD3 R7, PT, PT, R7, R17, RZ ;  /* 0x000000110707a210 */ /* 0x000fc40007ffe0ff */
[C---:B------:R-:W-:Y:S02]  /*0700*/  @!P2 SHF.L.U32 R23, R6.reuse, 0x1, RZ ;  /* 0x000000010617a819 */ /* 0x040fe400000006ff */
[----:B------:R-:W-:Y:S01]  /*0710*/  @!P2 SHF.L.U64.HI R28, R6, 0x1, R7 ;  /* 0x00000001061ca819 */ /* 0x000fe20000010207 */
[----:B------:R-:W0:Y:S01]  /*0720*/  @!P3 LDC.64 R16, c[0x0][0x3a0] ;  /* 0x0000e800ff10bb82 */ /* 0x000e220000000a00 */
[C---:B--2---:R-:W-:Y:S02]  /*0730*/  @!P2 IADD3 R18, P1, PT, R23.reuse, R14, RZ ;  /* 0x0000000e1712a210 */ /* 0x044fe40007f3e0ff */
[----:B---3--:R-:W-:-:S05]  /*0740*/  @!P2 IADD3 R22, P4, PT, R23, R12, RZ ;  /* 0x0000000c1716a210 */ /* 0x008fca0007f9e0ff */
[----:B------:R-:W2:Y:S01]  /*0750*/  @!P0 LDC.64 R6, c[0x0][0x3f8] ;  /* 0x0000fe00ff068b82 */ /* 0x000ea20000000a00 */
[----:B-1----:R-:W-:Y:S01]  /*0760*/  @!P3 IMAD R12, R19, R4, RZ ;  /* 0x00000004130cb224 */ /* 0x002fe200078e02ff */
[C---:B------:R-:W-:Y:S02]  /*0770*/  @!P2 IADD3.X R19, PT, PT, R28.reuse, R15, RZ, P1, !PT ;  /* 0x0000000f1c13a210 */ /* 0x040fe40000ffe4ff */
[----:B------:R-:W-:Y:S01]  /*0780*/  @!P2 IADD3.X R23, PT, PT, R28, R13, RZ, P4, !PT ;  /* 0x0000000d1c17a210 */ /* 0x000fe200027fe4ff */
[C---:B------:R-:W-:Y:S01]  /*0790*/  @!P3 IMAD R15, R20.reuse, R5, R12 ;  /* 0x00000005140fb224 */ /* 0x040fe200078e020c */
[----:B------:R-:W-:Y:S01]  /*07a0*/  @!P3 MOV R12, R50 ;  /* 0x00000032000cb202 */ /* 0x000fe20000000f00 */
[----:B------:R1:W5:Y:S01]  /*07b0*/  @!P2 LDG.E R43, desc[UR10][R18.64] ;  /* 0x0000000a122ba981 */ /* 0x000362000c1e1900 */
[----:B------:R-:W-:Y:S02]  /*07c0*/  @!P3 MOV R13, R53 ;  /* 0x00000035000db202 */ /* 0x000fe40000000f00 */
[----:B------:R-:W-:Y:S01]  /*07d0*/  IADD3 R8, PT, PT, R9, 0x40, RZ ;  /* 0x0000004009087810 */ /* 0x000fe20007ffe0ff */
[----:B------:R-:W5:Y:S01]  /*07e0*/  @!P2 LDG.E R42, desc[UR10][R22.64] ;  /* 0x0000000a162aa981 */ /* 0x000f62000c1e1900 */
[----:B------:R-:W-:-:S02]  /*07f0*/  @!P3 IMAD.WIDE.U32 R4, R20, R4, R12 ;  /* 0x000000041404b225 */ /* 0x000fc400078e000c */
[----:B------:R-:W-:Y:S02]  /*0800*/  ISETP.GE.U32.AND P1, PT, R8, UR12, PT ;  /* 0x0000000c08007c0c */ /* 0x000fe4000bf26070 */
[----:B----4-:R-:W-:Y:S02]  /*0810*/  SHF.R.S32.HI R27, RZ, 0x1f, R8 ;  /* 0x0000001fff1b7819 */ /* 0x010fe40000011408 */
[----:B------:R-:W-:Y:S02]  /*0820*/  @!P3 IADD3 R13, PT, PT, R5, R15, RZ ;  /* 0x0000000f050db210 */ /* 0x000fe40007ffe0ff */
[----:B------:R-:W-:Y:S01]  /*0830*/  ISETP.GE.AND.EX P1, PT, R27, UR13, PT, P1 ;  /* 0x0000000d1b007c0c */ /* 0x000fe2000bf26310 */
[----:B------:R-:W3:Y:S01]  /*0840*/  @!P0 LDC.64 R14, c[0x0][0x3a0] ;  /* 0x0000e800ff0e8b82 */ /* 0x000ee20000000a00 */
[C---:B------:R-:W-:Y:S02]  /*0850*/  @!P3 SHF.L.U32 R5, R4.reuse, 0x1, RZ ;  /* 0x000000010405b819 */ /* 0x040fe400000006ff */
[----:B------:R-:W-:-:S02]  /*0860*/  @!P3 SHF.L.U64.HI R24, R4, 0x1, R13 ;  /* 0x000000010418b819 */ /* 0x000fc4000001020d */
[----:B0-----:R-:W-:Y:S01]  /*0870*/  @!P3 IADD3 R20, P2, PT, R5, R16, RZ ;  /* 0x000000100514b210 */ /* 0x001fe20007f5e0ff */
[----:B--2---:R-:W-:Y:S02]  /*0880*/  @!P0 IMAD R16, R21, R6, RZ ;  /* 0x0000000615108224 */ /* 0x004fe400078e02ff */
[----:B------:R-:W0:Y:S01]  /*0890*/  @!P0 LDC.64 R12, c[0x0][0x398] ;  /* 0x0000e600ff0c8b82 */ /* 0x000e220000000a00 */
[----:B------:R-:W-:Y:S01]  /*08a0*/  @!P3 IADD3.X R21, PT, PT, R24, R17, RZ, P2, !PT ;  /* 0x000000111815b210 */ /* 0x000fe200017fe4ff */
[C---:B-1----:R-:W-:Y:S01]  /*08b0*/  @!P0 IMAD R19, R2.reuse, R7, R16 ;  /* 0x0000000702138224 */ /* 0x042fe200078e0210 */
[----:B------:R-:W-:Y:S02]  /*08c0*/  @!P0 MOV R16, R50 ;  /* 0x0000003200108202 */ /* 0x000fe40000000f00 */
[----:B------:R-:W-:Y:S01]  /*08d0*/  @!P0 MOV R17, R53 ;  /* 0x0000003500118202 */ /* 0x000fe20000000f00 */
[----:B------:R-:W-:Y:S01]  /*08e0*/  UIMAD.WIDE UR8, UR6, 0x8, UR8 ;  /* 0x00000008060878a5 */ /* 0x000fe2000f8e0208 */
[----:B------:R-:W-:Y:S01]  /*08f0*/  @!P3 IADD3 R10, P4, PT, R5, R10, RZ ;  /* 0x0000000a050ab210 */ /* 0x000fe20007f9e0ff */
[----:B------:R-:W5:Y:S01]  /*0900*/  @!P3 LDG.E R41, desc[UR10][R20.64] ;  /* 0x0000000a1429b981 */ /* 0x000f62000c1e1900 */
[----:B------:R-:W1:Y:S01]  /*0910*/  @!P1 LDC.64 R4, c[0x0][0x3f8] ;  /* 0x0000fe00ff049b82 */ /* 0x000e620000000a00 */
[----:B------:R-:W-:Y:S01]  /*0920*/  @!P0 IMAD.WIDE.U32 R6, R2, R6, R16 ;  /* 0x0000000602068225 */ /* 0x000fe200078e0010 */
[----:B------:R-:W-:-:S02]  /*0930*/  @!P3 IADD3.X R11, PT, PT, R24, R11, RZ, P4, !PT ;  /* 0x0000000b180bb210 */ /* 0x000fc400027fe4ff */
[----:B------:R-:W-:Y:S02]  /*0940*/  IADD3 R29, PT, PT, R9, 0x50, RZ ;  /* 0x00000050091d7810 */ /* 0x000fe40007ffe0ff */
[----:B------:R-:W-:Y:S01]  /*0950*/  @!P0 IADD3 R17, PT, PT, R7, R19, RZ ;  /* 0x0000001307118210 */ /* 0x000fe20007ffe0ff */
[----:B------:R2:W5:Y:S01]  /*0960*/  @!P3 LDG.E R40, desc[UR10][R10.64] ;  /* 0x0000000a0a28b981 */ /* 0x000562000c1e1900 */
[C---:B------:R-:W-:Y:S01]  /*0970*/  @!P0 SHF.L.U32 R7, R6.reuse, 0x1, RZ ;  /* 0x0000000106078819 */ /* 0x040fe200000006ff */
[----:B------:R-:W4:Y:S01]  /*0980*/  @!P1 LDC.64 R24, c[0x0][0x3a0] ;  /* 0x0000e800ff189b82 */ /* 0x000f220000000a00 */
[----:B------:R-:W-:Y:S02]  /*0990*/  @!P0 SHF.L.U64.HI R6, R6, 0x1, R17 ;  /* 0x0000000106068819 */ /* 0x000fe40000010211 */
[----:B------:R-:W-:Y:S02]  /*09a0*/  ISETP.GE.U32.AND P3, PT, R29, UR12, PT ;  /* 0x0000000c1d007c0c */ /* 0x000fe4000bf66070 */
[----:B--2---:R-:W-:-:S03]  /*09b0*/  MOV R10, UR8 ;  /* 0x00000008000a7c02 */ /* 0x004fc60008000f00 */
[----:B------:R-:W2:Y:S01]  /*09c0*/  @!P1 LDC.64 R30, c[0x0][0x398] ;  /* 0x0000e600ff1e9b82 */ /* 0x000ea20000000a00 */
[----:B------:R-:W-:Y:S02]  /*09d0*/  MOV R11, UR9 ;  /* 0x00000009000b7c02 */ /* 0x000fe40008000f00 */
[----:B------:R-:W-:-:S04]  /*09e0*/  SHF.R.S32.HI R17, RZ, 0x1f, R29 ;  /* 0x0000001fff117819 */ /* 0x000fc8000001141d */
[----:B------:R-:W2:Y:S01]  /*09f0*/  LDG.E.64 R10, desc[UR10][R10.64] ;  /* 0x0000000a0a0a7981 */ /* 0x000ea2000c1e1b00 */
[----:B------:R-:W-:Y:S02]  /*0a00*/  ISETP.GE.AND.EX P3, PT, R17, UR13, PT, P3 ;  /* 0x0000000d11007c0c */ /* 0x000fe4000bf66330 */
[----:B------:R-:W-:Y:S02]  /*0a10*/  CS2R R38, SRZ ;  /* 0x0000000000267805 */ /* 0x000fe4000001ff00 */
[C---:B---3--:R-:W-:Y:S01]  /*0a20*/  @!P0 IADD3 R14, P2, PT, R7.reuse, R14, RZ ;  /* 0x0000000e070e8210 */ /* 0x048fe20007f5e0ff */
[----:B------:R-:W3:Y:S01]  /*0a30*/  LDC.64 R20, c[0x0][0x3a8] ;  /* 0x0000ea00ff147b82 */ /* 0x000ee20000000a00 */
[----:B0-----:R-:W-:Y:S01]  /*0a40*/  @!P0 IADD3 R12, P4, PT, R7, R12, RZ ;  /* 0x0000000c070c8210 */ /* 0x001fe20007f9e0ff */
[----:B-1----:R-:W-:Y:S01]  /*0a50*/  @!P1 IMAD R27, R27, R4, RZ ;  /* 0x000000041b1b9224 */ /* 0x002fe200078e02ff */
[C---:B------:R-:W-:Y:S02]  /*0a60*/  @!P0 IADD3.X R15, PT, PT, R6.reuse, R15, RZ, P2, !PT ;  /* 0x0000000f060f8210 */ /* 0x040fe400017fe4ff */
[----:B------:R-:W-:-:S02]  /*0a70*/  @!P0 IADD3.X R13, PT, PT, R6, R13, RZ, P4, !PT ;  /* 0x0000000d060d8210 */ /* 0x000fc400027fe4ff */
[----:B------:R-:W-:Y:S02]  /*0a80*/  @!P1 MOV R6, R50 ;  /* 0x0000003200069202 */ /* 0x000fe40000000f00 */
[----:B------:R-:W-:Y:S02]  /*0a90*/  @!P1 MOV R7, R53 ;  /* 0x0000003500079202 */ /* 0x000fe40000000f00 */
[C---:B------:R-:W-:Y:S01]  /*0aa0*/  IADD3 R47, PT, PT, R9.reuse, 0x60, RZ ;  /* 0x00000060092f7810 */ /* 0x040fe20007ffe0ff */
[C---:B------:R-:W-:Y:S01]  /*0ab0*/  @!P1 IMAD R19, R8.reuse, R5, R27 ;  /* 0x0000000508139224 */ /* 0x040fe200078e021b */
[----:B------:R-:W-:Y:S01]  /*0ac0*/  IADD3 R26, PT, PT, R9, 0x70, RZ ;  /* 0x00000070091a7810 */ /* 0x000fe20007ffe0ff */
[----:B------:R-:W-:Y:S01]  /*0ad0*/  @!P1 IMAD.WIDE.U32 R4, R8, R4, R6 ;  /* 0x0000000408049225 */ /* 0x000fe200078e0006 */
[----:B------:R-:W-:Y:S01]  /*0ae0*/  ISETP.GE.U32.AND P2, PT, R47, UR12, PT ;  /* 0x0000000c2f007c0c */ /* 0x000fe2000bf46070 */
[----:B------:R-:W0:Y:S01]  /*0af0*/  @!P3 LDC.64 R8, c[0x0][0x3f8] ;  /* 0x0000fe00ff08bb82 */ /* 0x000e220000000a00 */
[----:B------:R-:W-:Y:S01]  /*0b00*/  SHF.R.S32.HI R23, RZ, 0x1f, R47 ;  /* 0x0000001fff177819 */ /* 0x000fe2000001142f */
[----:B------:R1:W5:Y:S03]  /*0b10*/  @!P0 LDG.E R38, desc[UR10][R12.64] ;  /* 0x0000000a0c268981 */ /* 0x000366000c1e1900 */
[----:B------:R-:W-:Y:S01]  /*0b20*/  ISETP.GE.AND.EX P2, PT, R23, UR13, PT, P2 ;  /* 0x0000000d17007c0c */ /* 0x000fe2000bf46320 */
[----:B------:R3:W5:Y:S01]  /*0b30*/  @!P0 LDG.E R39, desc[UR10][R14.64] ;  /* 0x0000000a0e278981 */ /* 0x000762000c1e1900 */
[----:B------:R-:W-:Y:S01]  /*0b40*/  ISETP.NE.AND P5, PT, RZ, UR7, PT ;  /* 0x00000007ff007c0c */ /* 0x000fe2000bfa5270 */
[----:B------:R-:W3:Y:S01]  /*0b50*/  @!P3 LDC.64 R6, c[0x0][0x3a0] ;  /* 0x0000e800ff06bb82 */ /* 0x000ee20000000a00 */
[----:B------:R-:W-:-:S02]  /*0b60*/  @!P1 IADD3 R5, PT, PT, R5, R19, RZ ;  /* 0x0000001305059210 */ /* 0x000fc40007ffe0ff */
[----:B------:R-:W-:Y:S02]  /*0b70*/  ISETP.GE.U32.AND P4, PT, R26, UR12, PT ;  /* 0x0000000c1a007c0c */ /* 0x000fe4000bf86070 */
[----:B------:R-:W-:Y:S02]  /*0b80*/  SHF.R.S32.HI R27, RZ, 0x1f, R26 ;  /* 0x0000001fff1b7819 */ /* 0x000fe4000001141a */
[C---:B------:R-:W-:Y:S02]  /*0b90*/  @!P1 SHF.L.U32 R33, R4.reuse, 0x1, RZ ;  /* 0x0000000104219819 */ /* 0x040fe400000006ff */
[----:B------:R-:W-:Y:S02]  /*0ba0*/  @!P1 SHF.L.U64.HI R2, R4, 0x1, R5 ;  /* 0x0000000104029819 */ /* 0x000fe40000010205 */
[----:B------:R-:W-:Y:S01]  /*0bb0*/  CS2R R36, SRZ ;  /* 0x0000000000247805 */ /* 0x000fe2000001ff00 */
[----:B------:R-:W3:Y:S01]  /*0bc0*/  @!P2 LDC.64 R4, c[0x0][0x3f8] ;  /* 0x0000fe00ff04ab82 */ /* 0x000ee20000000a00 */
[----:B------:R-:W-:-:S02]  /*0bd0*/  ISETP.GE.AND.EX P4, PT, R27, UR13, PT, P4 ;  /* 0x0000000d1b007c0c */ /* 0x000fc4000bf86340 */
[----:B-1----:R-:W-:Y:S01]  /*0be0*/  @!P3 MOV R12, R50 ;  /* 0x00000032000cb202 */ /* 0x002fe20000000f00 */
[----:B0-----:R-:W-:-:S04]  /*0bf0*/  @!P3 IMAD R16, R17, R8, RZ ;  /* 0x000000081110b224 */ /* 0x001fc800078e02ff */
[----:B------:R-:W0:Y:S01]  /*0c00*/  @P5 LDC.64 R18, c[0x0][0x3b0] ;  /* 0x0000ec00ff125b82 */ /* 0x000e220000000a00 */
[----:B------:R-:W-:Y:S02]  /*0c10*/  @!P3 MOV R13, R53 ;  /* 0x00000035000db202 */ /* 0x000fe40000000f00 */
[C---:B----4-:R-:W-:Y:S02]  /*0c20*/  @!P1 IADD3 R24, P6, PT, R33.reuse, R24, RZ ;  /* 0x0000001821189210 */ /* 0x050fe40007fde0ff */
[----:B--2---:R-:W-:Y:S01]  /*0c30*/  @!P1 IADD3 R30, P0, PT, R33, R30, RZ ;  /* 0x0000001e211e9210 */ /* 0x004fe20007f1e0ff */
[C---:B------:R-:W-:Y:S02]  /*0c40*/  @!P3 IMAD R33, R29.reuse, R9, R16 ;  /* 0x000000091d21b224 */ /* 0x040fe400078e0210 */
[----:B------:R-:W-:Y:S01]  /*0c50*/  @!P3 IMAD.WIDE.U32 R8, R29, R8, R12 ;  /* 0x000000081d08b225 */ /* 0x000fe200078e000c */
[----:B------:R-:W1:Y:S01]  /*0c60*/  @!P3 LDC.64 R16, c[0x0][0x398] ;  /* 0x0000e600ff10bb82 */ /* 0x000e620000000a00 */
[----:B------:R-:W-:-:S02]  /*0c70*/  @!P1 IADD3.X R25, PT, PT, R2, R25, RZ, P6, !PT ;  /* 0x0000001902199210 */ /* 0x000fc400037fe4ff */
[----:B------:R-:W-:Y:S02]  /*0c80*/  @!P1 IADD3.X R31, PT, PT, R2, R31, RZ, P0, !PT ;  /* 0x0000001f021f9210 */ /* 0x000fe400007fe4ff */
[----:B------:R-:W-:Y:S01]  /*0c90*/  @!P3 IADD3 R9, PT, PT, R9, R33, RZ ;  /* 0x000000210909b210 */ /* 0x000fe20007ffe0ff */
[----:B------:R2:W5:Y:S02]  /*0ca0*/  @!P1 LDG.E R37, desc[UR10][R24.64] ;  /* 0x0000000a18259981 */ /* 0x000564000c1e1900 */
[----:B------:R-:W4:Y:S01]  /*0cb0*/  @!P4 LDC.64 R12, c[0x0][0x3f8] ;  /* 0x0000fe00ff0ccb82 */ /* 0x000f220000000a00 */
[----:B------:R-:W-:Y:S02]  /*0cc0*/  @!P3 SHF.L.U32 R33, R8, 0x1, RZ ;  /* 0x000000010821b819 */ /* 0x000fe400000006ff */
[----:B------:R-:W-:Y:S02]  /*0cd0*/  CS2R R34, SRZ ;  /* 0x0000000000227805 */ /* 0x000fe4000001ff00 */
[----:B------:R-:W-:Y:S01]  /*0ce0*/  LOP3.LUT R2, R46, 0xffff, RZ, 0xc0, !PT ;  /* 0x0000ffff2e027812 */ /* 0x000fe200078ec0ff */
[----:B------:R-:W5:Y:S02]  /*0cf0*/  @!P1 LDG.E R36, desc[UR10][R30.64] ;  /* 0x0000000a1e249981 */ /* 0x000f64000c1e1900 */
[----:B---3--:R-:W3:Y:S01]  /*0d00*/  @!P2 LDC.64 R14, c[0x0][0x3a0] ;  /* 0x0000e800ff0eab82 */ /* 0x008ee20000000a00 */
[----:B--2---:R-:W-:Y:S01]  /*0d10*/  @!P3 IADD3 R24, P0, PT, R33, R6, RZ ;  /* 0x000000062118b210 */ /* 0x004fe20007f1e0ff */
[----:B------:R-:W-:Y:S01]  /*0d20*/  @!P2 IMAD R6, R23, R4, RZ ;  /* 0x000000041706a224 */ /* 0x000fe200078e02ff */
[----:B------:R-:W-:Y:S01]  /*0d30*/  @!P3 SHF.L.U64.HI R28, R8, 0x1, R9 ;  /* 0x00000001081cb819 */ /* 0x000fe20000010209 */
[----:B------:R-:W-:Y:S01]  /*0d40*/  IMAD R29, R49, 0x46, R2 ;  /* 0x00000046311d7824 */ /* 0x000fe200078e0202 */
[----:B------:R-:W-:-:S02]  /*0d50*/  @!P2 MOV R22, R50 ;  /* 0x000000320016a202 */ /* 0x000fc40000000f00 */
[----:B------:R-:W-:Y:S01]  /*0d60*/  @!P2 MOV R23, R53 ;  /* 0x000000350017a202 */ /* 0x000fe20000000f00 */
[----:B------:R-:W2:Y:S01]  /*0d70*/  @!P2 LDC.64 R8, c[0x0][0x398] ;  /* 0x0000e600ff08ab82 */ /* 0x000ea20000000a00 */
[----:B------:R-:W-:Y:S01]  /*0d80*/  IMAD.WIDE R20, R29, 0x4, R20 ;  /* 0x000000041d147825 */ /* 0x000fe200078e0214 */
[----:B------:R-:W-:-:S03]  /*0d90*/  @!P3 IADD3.X R25, PT, PT, R28, R7, RZ, P0, !PT ;  /* 0x000000071c19b210 */ /* 0x000fc600007fe4ff */
[----:B0-----:R-:W-:-:S04]  /*0da0*/  @P5 IMAD.WIDE R18, R29, 0x4, R18 ;  /* 0x000000041d125825 */ /* 0x001fc800078e0212 */
[----:B------:R-:W-:Y:S01]  /*0db0*/  @!P2 IMAD.WIDE.U32 R22, R47, R4, R22 ;  /* 0x000000042f16a225 */ /* 0x000fe200078e0016 */
[----:B-1----:R-:W-:Y:S01]  /*0dc0*/  @!P3 IADD3 R16, P0, PT, R33, R16, RZ ;  /* 0x000000102110b210 */ /* 0x002fe20007f1e0ff */
[----:B------:R0:W5:Y:S02]  /*0dd0*/  @!P3 LDG.E R35, desc[UR10][R24.64] ;  /* 0x0000000a1823b981 */ /* 0x000164000c1e1900 */
[----:B------:R-:W-:Y:S02]  /*0de0*/  @!P2 IMAD R29, R47, R5, R6 ;  /* 0x000000052f1da224 */ /* 0x000fe400078e0206 */
[----:B------:R-:W1:Y:S08]  /*0df0*/  @!P4 LDC.64 R4, c[0x0][0x3a0] ;  /* 0x0000e800ff04cb82 */ /* 0x000e700000000a00 */
[----:B------:R-:W1:Y:S01]  /*0e00*/  @!P4 LDC.64 R6, c[0x0][0x398] ;  /* 0x0000e600ff06cb82 */ /* 0x000e620000000a00 */
[----:B------:R-:W-:Y:S01]  /*0e10*/  @!P2 IADD3 R29, PT, PT, R23, R29, RZ ;  /* 0x0000001d171da210 */ /* 0x000fe20007ffe0ff */
[----:B----4-:R-:W-:Y:S01]  /*0e20*/  @!P4 IMAD R23, R27, R12, RZ ;  /* 0x0000000c1b17c224 */ /* 0x010fe200078e02ff */
[----:B0-----:R-:W-:-:S02]  /*0e30*/  @!P4 MOV R24, R50 ;  /* 0x000000320018c202 */ /* 0x001fc40000000f00 */
[----:B------:R-:W-:Y:S02]  /*0e40*/  @!P4 MOV R25, R53 ;  /* 0x000000350019c202 */ /* 0x000fe40000000f00 */
[----:B------:R-:W-:Y:S02]  /*0e50*/  @!P2 SHF.L.U32 R27, R22, 0x1, RZ ;  /* 0x00000001161ba819 */ /* 0x000fe400000006ff */
[----:B------:R-:W-:Y:S02]  /*0e60*/  @!P3 IADD3.X R17, PT, PT, R28, R17, RZ, P0, !PT ;  /* 0x000000111c11b210 */ /* 0x000fe400007fe4ff */
[----:B------:R-:W-:Y:S01]  /*0e70*/  @!P2 SHF.L.U64.HI R28, R22, 0x1, R29 ;  /* 0x00000001161ca819 */ /* 0x000fe2000001021d */
[C---:B------:R-:W-:Y:S01]  /*0e80*/  @!P4 IMAD R29, R26.reuse, R13, R23 ;  /* 0x0000000d1a1dc224 */ /* 0x040fe200078e0217 */
[----:B---3--:R-:W-:Y:S01]  /*0e90*/  @!P2 IADD3 R22, P0, PT, R27, R14, RZ ;  /* 0x0000000e1b16a210 */ /* 0x008fe20007f1e0ff */
[----:B------:R-:W-:Y:S01]  /*0ea0*/  @!P4 IMAD.WIDE.U32 R12, R26, R12, R24 ;  /* 0x0000000c1a0cc225 */ /* 0x000fe200078e0018 */
[----:B------:R-:W-:Y:S01]  /*0eb0*/  CS2R R32, SRZ ;  /* 0x0000000000207805 */ /* 0x000fe2000001ff00 */
[----:B------:R0:W5:Y:S01]  /*0ec0*/  @!P3 LDG.E R34, desc[UR10][R16.64] ;  /* 0x0000000a1022b981 */ /* 0x000162000c1e1900 */
[----:B------:R-:W-:-:S02]  /*0ed0*/  @!P2 IADD3.X R23, PT, PT, R28, R15, RZ, P0, !PT ;  /* 0x0000000f1c17a210 */ /* 0x000fc400007fe4ff */
[----:B--2---:R-:W-:Y:S02]  /*0ee0*/  @!P2 IADD3 R24, P0, PT, R27, R8, RZ ;  /* 0x000000081b18a210 */ /* 0x004fe40007f1e0ff */
[----:B------:R-:W-:Y:S01]  /*0ef0*/  @!P4 IADD3 R15, PT, PT, R13, R29, RZ ;  /* 0x0000001d0d0fc210 */ /* 0x000fe20007ffe0ff */
[----:B------:R0:W5:Y:S01]  /*0f00*/  @!P2 LDG.E R33, desc[UR10][R22.64] ;  /* 0x0000000a1621a981 */ /* 0x000162000c1e1900 */
[----:B------:R-:W-:Y:S02]  /*0f10*/  @!P4 SHF.L.U32 R13, R12, 0x1, RZ ;  /* 0x000000010c0dc819 */ /* 0x000fe400000006ff */
[----:B------:R-:W-:Y:S02]  /*0f20*/  @!P2 IADD3.X R25, PT, PT, R28, R9, RZ, P0, !PT ;  /* 0x000000091c19a210 */ /* 0x000fe400007fe4ff */
[----:B------:R-:W-:Y:S02]  /*0f30*/  @!P4 SHF.L.U64.HI R8, R12, 0x1, R15 ;  /* 0x000000010c08c819 */ /* 0x000fe4000001020f */
[C---:B-1----:R-:W-:Y:S01]  /*0f40*/  @!P4 IADD3 R14, P0, PT, R13.reuse, R4, RZ ;  /* 0x000000040d0ec210 */ /* 0x042fe20007f1e0ff */
[----:B------:R0:W5:Y:S01]  /*0f50*/  @!P2 LDG.E R32, desc[UR10][R24.64] ;  /* 0x0000000a1820a981 */ /* 0x000162000c1e1900 */
[----:B------:R-:W-:-:S02]  /*0f60*/  @!P4 IADD3 R12, P1, PT, R13, R6, RZ ;  /* 0x000000060d0cc210 */ /* 0x000fc40007f3e0ff */
[C---:B------:R-:W-:Y:S02]  /*0f70*/  @!P4 IADD3.X R15, PT, PT, R8.reuse, R5, RZ, P0, !PT ;  /* 0x00000005080fc210 */ /* 0x040fe400007fe4ff */
[----:B------:R-:W-:Y:S02]  /*0f80*/  CS2R R4, SRZ ;  /* 0x0000000000047805 */ /* 0x000fe4000001ff00 */
[----:B------:R-:W-:Y:S02]  /*0f90*/  @!P4 IADD3.X R13, PT, PT, R8, R7, RZ, P1, !PT ;  /* 0x00000007080dc210 */ /* 0x000fe40000ffe4ff */
[----:B------:R-:W-:Y:S01]  /*0fa0*/  CS2R R6, SRZ ;  /* 0x0000000000067805 */ /* 0x000fe2000001ff00 */
[----:B------:R0:W5:Y:S04]  /*0fb0*/  LDG.E.64 R8, desc[UR10][R20.64] ;  /* 0x0000000a14087981 */ /* 0x000168000c1e1b00 */
[----:B------:R0:W5:Y:S04]  /*0fc0*/  @!P4 LDG.E R4, desc[UR10][R14.64] ;  /* 0x0000000a0e04c981 */ /* 0x000168000c1e1900 */
[----:B------:R0:W5:Y:S04]  /*0fd0*/  @!P4 LDG.E R5, desc[UR10][R12.64] ;  /* 0x0000000a0c05c981 */ /* 0x000168000c1e1900 */
[----:B------:R0:W5:Y:S01]  /*0fe0*/  @P5 LDG.E.64 R6, desc[UR10][R18.64] ;  /* 0x0000000a12065981 */ /* 0x000162000c1e1b00 */
[----:B------:R-:W-:Y:S01]  /*0ff0*/  UISETP.NE.AND UP1, UPT, UR7, URZ, UPT ;  /* 0x000000ff0700728c */ /* 0x000fe2000bf25270 */
[----:B------:R-:W-:Y:S01]  /*1000*/  UMOV UR9, 0x3f800000 ;  /* 0x3f80000000097882 */ /* 0x000fe20000000000 */
[----:B------:R-:W-:-:S13]  /*1010*/  R2UR UR14, R10 ;  /* 0x000000000a0e72ca */ /* 0x000fda00000e0000 */
[----:B------:R-:W-:-:S05]  /*1020*/  MOV R10, UR14 ;  /* 0x0000000e000a7c02 */ /* 0x000fca0008000f00 */
[----:B------:R-:W-:-:S05]  /*1030*/  FFMA.FTZ R11, -R10, UR14, R11 ;  /* 0x0000000e0a0b7c23 */ /* 0x000fca000801010b */
[----:B------:R-:W-:-:S13]  /*1040*/  FSETP.GTU.FTZ.AND P0, PT, R11, RZ, PT ;  /* 0x000000ff0b00720b */ /* 0x000fda0003f1c000 */
[----:B------:R-:W-:-:S05]  /*1050*/  VOTEU.ANY UP0, P0 ;  /* 0x0000000000ff7886 */ /* 0x000fca0000000100 */
[----:B------:R-:W1:Y:S01]  /*1060*/  @UP0 LDCU UR5, c[0x0][0x3c0] ;  /* 0x00007800ff0507ac */ /* 0x000e620008000800 */
[----:B------:R-:W-:-:S13]  /*1070*/  PLOP3.LUT P0, PT, PT, PT, UP0, 0x80, 0x8 ;  /* 0x000000000008781c */ /* 0x000fda0003f0f008 */
[----:B-1----:R-:W-:-:S06]  /*1080*/  @P0 FADD.FTZ R10, R11, UR5 ;  /* 0x000000050b0a0e21 */ /* 0x002fcc0008010000 */
[----:B------:R-:W1:Y:S02]  /*1090*/  @P0 MUFU.RSQ R10, R10 ;  /* 0x0000000a000a0308 */ /* 0x000e640000001400 */
[----:B-1----:R-:W-:-:S13]  /*10a0*/  @P0 R2UR UR5, R10 ;  /* 0x000000000a0502ca */ /* 0x002fda00000e0000 */
[----:B------:R-:W-:Y:S01]  /*10b0*/  @UP0 UMOV UR9, UR5 ;  /* 0x0000000500090c82 */ /* 0x000fe20008000000 */
[----:B0-----:R-:W-:Y:S05]  /*10c0*/  BRA.U UP1, `(.L_x_638) ;  /* 0x0000000901447547 */ /* 0x001fea000b800000 */
[--C-:B-----5:R-:W-:Y:S02]  /*10d0*/  HADD2.F32 R12, -RZ, R45.reuse.H0_H0 ;  /* 0x2000002dff0c7230 */ /* 0x120fe40000004100 */
[----:B------:R-:W-:Y:S02]  /*10e0*/  HADD2.F32 R13, -RZ, R45.H1_H1 ;  /* 0x3000002dff0d7230 */ /* 0x000fe40000004100 */
[--C-:B------:R-:W-:Y:S02]  /*10f0*/  HADD2.F32 R11, -RZ, R44.reuse.H0_H0 ;  /* 0x2000002cff0b7230 */ /* 0x100fe40000004100 */
[----:B------:R-:W-:Y:S01]  /*1100*/  FADD.FTZ R12, R12, -UR14 ;  /* 0x8000000e0c0c7e21 */ /* 0x000fe20008010000 */
[----:B------:R-:W-:Y:S02]  /*1110*/  HADD2.F32 R10, -RZ, R44.H1_H1 ;  /* 0x3000002cff0a7230 */ /* 0x000fe40000004100 */
[----:B------:R-:W-:Y:S01]  /*1120*/  FADD.FTZ R13, R13, -UR14 ;  /* 0x8000000e0d0d7e21 */ /* 0x000fe20008010000 */
[----:B------:R-:W-:-:S02]  /*1130*/  HADD2.F32 R18, -RZ, R43.H0_H0 ;  /* 0x2000002bff127230 */ /* 0x000fc40000004100 */
[----:B------:R-:W-:Y:S01]  /*1140*/  FMUL.FTZ R15, R8, R11 ;  /* 0x0000000b080f7220 */ /* 0x000fe20000410000 */
[----:B------:R-:W-:Y:S01]  /*1150*/  FMUL.FTZ R12, R12, UR9 ;  /* 0x000000090c0c7c20 */ /* 0x000fe20008410000 */
[----:B------:R-:W-:Y:S02]  /*1160*/  HADD2.F32 R19, -RZ, R43.H1_H1 ;  /* 0x3000002bff137230 */ /* 0x000fe40000004100 */
[----:B------:R-:W-:Y:S01]  /*1170*/  FMUL.FTZ R17, R13, UR9 ;  /* 0x000000090d117c20 */ /* 0x000fe20008410000 */
[----:B------:R-:W-:Y:S01]  /*1180*/  FMUL.FTZ R16, R9, R10 ;  /* 0x0000000a09107220 */ /* 0x000fe20000410000 */
[----:B------:R-:W-:Y:S01]  /*1190*/  FADD.FTZ R13, RZ, R15 ;  /* 0x0000000fff0d7221 */ /* 0x000fe20000010000 */
[----:B------:R-:W-:Y:S01]  /*11a0*/  FFMA.FTZ R14, R12, R15, RZ ;  /* 0x0000000f0c0e7223 */ /* 0x000fe200000100ff */
[----:B------:R-:W-:Y:S01]  /*11b0*/  FADD.FTZ R18, R18, -UR14 ;  /* 0x8000000e12127e21 */ /* 0x000fe20008010000 */
[--C-:B------:R-:W-:Y:S02]  /*11c0*/  HADD2.F32 R21, -RZ, R42.reuse.H0_H0 ;  /* 0x2000002aff157230 */ /* 0x100fe40000004100 */
[----:B------:R-:W-:Y:S01]  /*11d0*/  FADD.FTZ R19, R19, -UR14 ;  /* 0x8000000e13137e21 */ /* 0x000fe20008010000 */
[----:B------:R-:W-:Y:S01]  /*11e0*/  FADD.FTZ R13, R16, R13 ;  /* 0x0000000d100d7221 */ /* 0x000fe20000010000 */
[----:B------:R-:W-:Y:S01]  /*11f0*/  FFMA.FTZ R16, R17, R16, R14 ;  /* 0x0000001011107223 */ /* 0x000fe2000001000e */
[----:B------:R-:W-:-:S02]  /*1200*/  HADD2.F32 R14, -RZ, R42.H1_H1 ;  /* 0x3000002aff0e7230 */ /* 0x000fc40000004100 */
[----:B------:R-:W-:Y:S01]  /*1210*/  FFMA.FTZ R12, R11, R12, RZ ;  /* 0x0000000c0b0c7223 */ /* 0x000fe200000100ff */
[----:B------:R-:W-:Y:S01]  /*1220*/  FADD.FTZ R20, RZ, R11 ;  /* 0x0000000bff147221 */ /* 0x000fe20000010000 */
[----:B------:R-:W-:Y:S01]  /*1230*/  FMUL.FTZ R23, R18, UR9 ;  /* 0x0000000912177c20 */ /* 0x000fe20008410000 */
[----:B------:R-:W-:Y:S02]  /*1240*/  HADD2.F32 R15, -RZ, R41.H0_H0 ;  /* 0x20000029ff0f7230 */ /* 0x000fe40000004100 */
[----:B------:R-:W-:Y:S01]  /*1250*/  FFMA.FTZ R11, R10, R17, RZ ;  /* 0x000000110a0b7223 */ /* 0x000fe200000100ff */
[----:B------:R-:W-:Y:S01]  /*1260*/  FADD.FTZ R25, RZ, R10 ;  /* 0x0000000aff197221 */ /* 0x000fe20000010000 */
[----:B------:R-:W-:Y:S01]  /*1270*/  FMUL.FTZ R19, R19, UR9 ;  /* 0x0000000913137c20 */ /* 0x000fe20008410000 */
[----:B------:R-:W-:Y:S01]  /*1280*/  FMUL.FTZ R18, R8, R21 ;  /* 0x0000001508127220 */ /* 0x000fe20000410000 */
[----:B------:R-:W-:Y:S01]  /*1290*/  FFMA.FTZ R17, R21, R23, R12 ;  /* 0x0000001715117223 */ /* 0x000fe2000001000c */
[C---:B------:R-:W-:Y:S01]  /*12a0*/  FADD.FTZ R12, R14.reuse, R25 ;  /* 0x000000190e0c7221 */ /* 0x040fe20000010000 */
[----:B------:R-:W-:Y:S01]  /*12b0*/  FFMA.FTZ R11, R14, R19, R11 ;  /* 0x000000130e0b7223 */ /* 0x000fe2000001000b */
[----:B------:R-:W-:Y:S01]  /*12c0*/  FMUL.FTZ R14, R9, R14 ;  /* 0x0000000e090e7220 */ /* 0x000fe20000410000 */
[----:B------:R-:W-:Y:S01]  /*12d0*/  FADD.FTZ R13, R13, R18 ;  /* 0x000000120d0d7221 */ /* 0x000fe20000010000 */
[----:B------:R-:W-:Y:S01]  /*12e0*/  FFMA.FTZ R16, R23, R18, R16 ;  /* 0x0000001217107223 */ /* 0x000fe20000010010 */
[----:B------:R-:W-:Y:S01]  /*12f0*/  FADD.FTZ R15, R15, -UR14 ;  /* 0x8000000e0f0f7e21 */ /* 0x000fe20008010000 */
[----:B------:R-:W-:-:S02]  /*1300*/  HADD2.F32 R18, -RZ, R40.H0_H0 ;  /* 0x20000028ff127230 */ /* 0x000fc40000004100 */
[----:B------:R-:W-:Y:S01]  /*1310*/  FADD.FTZ R10, R21, R20 ;  /* 0x00000014150a7221 */ /* 0x000fe20000010000 */
[----:B------:R-:W-:Y:S01]  /*1320*/  FADD.FTZ R13, R14, R13 ;  /* 0x0000000d0e0d7221 */ /* 0x000fe20000010000 */
[----:B------:R-:W-:Y:S01]  /*1330*/  FFMA.FTZ R16, R19, R14, R16 ;  /* 0x0000000e13107223 */ /* 0x000fe20000010010 */
[----:B------:R-:W-:Y:S01]  /*1340*/  FMUL.FTZ R15, R15, UR9 ;  /* 0x000000090f0f7c20 */ /* 0x000fe20008410000 */
[----:B------:R-:W-:Y:S02]  /*1350*/  HADD2.F32 R14, -RZ, R41.H1_H1 ;  /* 0x30000029ff0e7230 */ /* 0x000fe40000004100 */
[----:B------:R-:W-:Y:S01]  /*1360*/  FMUL.FTZ R20, R8, R18 ;  /* 0x0000001208147220 */ /* 0x000fe20000410000 */
[----:B------:R-:W-:Y:S01]  /*1370*/  FADD.FTZ R10, R10, R18 ;  /* 0x000000120a0a7221 */ /* 0x000fe20000010000 */
[----:B------:R-:W-:Y:S01]  /*1380*/  FFMA.FTZ R17, R18, R15, R17 ;  /* 0x0000000f12117223 */ /* 0x000fe20000010011 */
[----:B------:R-:W-:Y:S02]  /*1390*/  HADD2.F32 R18, -RZ, R39.H0_H0 ;  /* 0x20000027ff127230 */ /* 0x000fe40000004100 */
[----:B------:R-:W-:Y:S01]  /*13a0*/  FADD.FTZ R14, R14, -UR14 ;  /* 0x8000000e0e0e7e21 */ /* 0x000fe20008010000 */
[----:B------:R-:W-:Y:S01]  /*13b0*/  FADD.FTZ R13, R13, R20 ;  /* 0x000000140d0d7221 */ /* 0x000fe20000010000 */
[----:B------:R-:W-:Y:S01]  /*13c0*/  FFMA.FTZ R20, R15, R20, R16 ;  /* 0x000000140f147223 */ /* 0x000fe20000010010 */
[----:B------:R-:W-:-:S02]  /*13d0*/  HADD2.F32 R16, -RZ, R40.H1_H1 ;  /* 0x30000028ff107230 */ /* 0x000fc40000004100 */
[----:B------:R-:W-:Y:S01]  /*13e0*/  FADD.FTZ R19, R18, -UR14 ;  /* 0x8000000e12137e21 */ /* 0x000fe20008010000 */
[----:B------:R-:W-:Y:S01]  /*13f0*/  FMUL.FTZ R15, R14, UR9 ;  /* 0x000000090e0f7c20 */ /* 0x000fe20008410000 */
[--C-:B------:R-:W-:Y:S02]  /*1400*/  HADD2.F32 R22, -RZ, R38.reuse.H0_H0 ;  /* 0x20000026ff167230 */ /* 0x100fe40000004100 */
[----:B------:R-:W-:Y:S02]  /*1410*/  HADD2.F32 R18, -RZ, R39.H1_H1 ;  /* 0x30000027ff127230 */ /* 0x000fe40000004100 */
[----:B------:R-:W-:Y:S01]  /*1420*/  FMUL.FTZ R19, R19, UR9 ;  /* 0x0000000913137c20 */ /* 0x000fe20008410000 */
[----:B------:R-:W-:Y:S01]  /*1430*/  FADD.FTZ R12, R12, R16 ;  /* 0x000000100c0c7221 */ /* 0x000fe20000010000 */
[----:B------:R-:W-:Y:S01]  /*1440*/  FFMA.FTZ R14, R16, R15, R11 ;  /* 0x0000000f100e7223 */ /* 0x000fe2000001000b */
[----:B------:R-:W-:Y:S01]  /*1450*/  FMUL.FTZ R16, R9, R16 ;  /* 0x0000001009107220 */ /* 0x000fe20000410000 */
[----:B------:R-:W-:Y:S01]  /*1460*/  FADD.FTZ R11, R10, R22 ;  /* 0x000000160a0b7221 */ /* 0x000fe20000010000 */
[----:B------:R-:W-:Y:S01]  /*1470*/  FFMA.FTZ R10, R22, R19, R17 ;  /* 0x00000013160a7223 */ /* 0x000fe20000010011 */
[----:B------:R-:W-:Y:S01]  /*1480*/  FADD.FTZ R18, R18, -UR14 ;  /* 0x8000000e12127e21 */ /* 0x000fe20008010000 */
[----:B------:R-:W-:Y:S01]  /*1490*/  FMUL.FTZ R22, R8, R22 ;  /* 0x0000001608167220 */ /* 0x000fe20000410000 */
[----:B------:R-:W-:Y:S01]  /*14a0*/  FFMA.FTZ R20, R15, R16, R20 ;  /* 0x000000100f147223 */ /* 0x000fe20000010014 */
[----:B------:R-:W-:-:S02]  /*14b0*/  HADD2.F32 R15, -RZ, R38.H1_H1 ;  /* 0x30000026ff0f7230 */ /* 0x000fc40000004100 */
[----:B------:R-:W-:Y:S01]  /*14c0*/  FMUL.FTZ R18, R18, UR9 ;  /* 0x0000000912127c20 */ /* 0x000fe20008410000 */
[----:B------:R-:W-:Y:S01]  /*14d0*/  FADD.FTZ R13, R16, R13 ;  /* 0x0000000d100d7221 */ /* 0x000fe20000010000 */
[----:B------:R-:W-:Y:S01]  /*14e0*/  FFMA.FTZ R19, R19, R22, R20 ;  /* 0x0000001613137223 */ /* 0x000fe20000010014 */
[--C-:B------:R-:W-:Y:S02]  /*14f0*/  HADD2.F32 R20, -RZ, R37.reuse.H0_H0 ;  /* 0x20000025ff147230 */ /* 0x100fe40000004100 */
[----:B------:R-:W-:Y:S01]  /*1500*/  FFMA.FTZ R16, R15, R18, R14 ;  /* 0x000000120f107223 */ /* 0x000fe2000001000e */
[----:B------:R-:W-:Y:S01]  /*1510*/  FADD.FTZ R24, R13, R22 ;  /* 0x000000160d187221 */ /* 0x000fe20000010000 */
[----:B------:R-:W-:Y:S01]  /*1520*/  FMUL.FTZ R17, R9, R15 ;  /* 0x0000000f09117220 */ /* 0x000fe20000410000 */
[----:B------:R-:W-:Y:S02]  /*1530*/  HADD2.F32 R14, -RZ, R37.H1_H1 ;  /* 0x30000025ff0e7230 */ /* 0x000fe40000004100 */
[----:B------:R-:W-:Y:S01]  /*1540*/  FADD.FTZ R20, R20, -UR14 ;  /* 0x8000000e14147e21 */ /* 0x000fe20008010000 */
[----:B------:R-:W-:Y:S01]  /*1550*/  FADD.FTZ R13, R12, R15 ;  /* 0x0000000f0c0d7221 */ /* 0x000fe20000010000 */
[----:B------:R-:W-:Y:S01]  /*1560*/  FADD.FTZ R12, R17, R24 ;  /* 0x00000018110c7221 */ /* 0x000fe20000010000 */
[----:B------:R-:W-:Y:S01]  /*1570*/  FFMA.FTZ R19, R18, R17, R19 ;  /* 0x0000001112137223 */ /* 0x000fe20000010013 */
[----:B------:R-:W-:-:S02]  /*1580*/  HADD2.F32 R17, -RZ, R36.H0_H0 ;  /* 0x20000024ff117230 */ /* 0x000fc40000004100 */
[----:B------:R-:W-:Y:S01]  /*1590*/  FADD.FTZ R14, R14, -UR14 ;  /* 0x8000000e0e0e7e21 */ /* 0x000fe20008010000 */
[----:B------:R-:W-:Y:S01]  /*15a0*/  FMUL.FTZ R20, R20, UR9 ;  /* 0x0000000914147c20 */ /* 0x000fe20008410000 */
[----:B------:R-:W-:Y:S02]  /*15b0*/  HADD2.F32 R22, -RZ, R35.H0_H0 ;  /* 0x20000023ff167230 */ /* 0x000fe40000004100 */
[----:B------:R-:W-:Y:S02]  /*15c0*/  HADD2.F32 R21, -RZ, R36.H1_H1 ;  /* 0x30000024ff157230 */ /* 0x000fe40000004100 */
[----:B------:R-:W-:Y:S01]  /*15d0*/  FMUL.FTZ R18, R14, UR9 ;  /* 0x000000090e127c20 */ /* 0x000fe20008410000 */
[----:B------:R-:W-:Y:S01]  /*15e0*/  FADD.FTZ R14, R11, R17 ;  /* 0x000000110b0e7221 */ /* 0x000fe20000010000 */
[----:B------:R-:W-:Y:S01]  /*15f0*/  FFMA.FTZ R15, R17, R20, R10 ;  /* 0x00000014110f7223 */ /* 0x000fe2000001000a */
[----:B------:R-:W-:Y:S01]  /*1600*/  FMUL.FTZ R17, R8, R17 ;  /* 0x0000001108117220 */ /* 0x000fe20000410000 */
[----:B------:R-:W-:Y:S01]  /*1610*/  FADD.FTZ R22, R22, -UR14 ;  /* 0x8000000e16167e21 */ /* 0x000fe20008010000 */
[----:B------:R-:W-:Y:S01]  /*1620*/  FFMA.FTZ R11, R21, R18, R16 ;  /* 0x00000012150b7223 */ /* 0x000fe20000010010 */
[----:B------:R-:W-:Y:S01]  /*1630*/  FADD.FTZ R10, R13, R21 ;  /* 0x000000150d0a7221 */ /* 0x000fe20000010000 */
[----:B------:R-:W-:-:S02]  /*1640*/  HADD2.F32 R16, -RZ, R34.H0_H0 ;  /* 0x20000022ff107230 */ /* 0x000fc40000004100 */
[----:B------:R-:W-:Y:S01]  /*1650*/  FMUL.FTZ R21, R9, R21 ;  /* 0x0000001509157220 */ /* 0x000fe20000410000 */
[----:B------:R-:W-:Y:S01]  /*1660*/  FFMA.FTZ R19, R20, R17, R19 ;  /* 0x0000001114137223 */ /* 0x000fe20000010013 */
[----:B------:R-:W-:Y:S01]  /*1670*/  FMUL.FTZ R22, R22, UR9 ;  /* 0x0000000916167c20 */ /* 0x000fe20008410000 */
[----:B------:R-:W-:Y:S01]  /*1680*/  FADD.FTZ R12, R12, R17 ;  /* 0x000000110c0c7221 */ /* 0x000fe20000010000 */
[----:B------:R-:W-:Y:S02]  /*1690*/  HADD2.F32 R13, -RZ, R35.H1_H1 ;  /* 0x30000023ff0d7230 */ /* 0x000fe40000004100 */
[----:B------:R-:W-:Y:S01]  /*16a0*/  FFMA.FTZ R19, R18, R21, R19 ;  /* 0x0000001512137223 */ /* 0x000fe20000010013 */
[----:B------:R-:W-:Y:S01]  /*16b0*/  FMUL.FTZ R17, R8, R16 ;  /* 0x0000001008117220 */ /* 0x000fe20000410000 */
[----:B------:R-:W-:Y:S01]  /*16c0*/  FADD.FTZ R14, R14, R16 ;  /* 0x000000100e0e7221 */ /* 0x000fe20000010000 */
[----:B------:R-:W-:Y:S01]  /*16d0*/  FFMA.FTZ R15, R16, R22, R15 ;  /* 0x00000016100f7223 */ /* 0x000fe2000001000f */
[----:B------:R-:W-:Y:S01]  /*16e0*/  FADD.FTZ R12, R21, R12 ;  /* 0x0000000c150c7221 */ /* 0x000fe20000010000 */
[----:B------:R-:W-:-:S02]  /*16f0*/  HADD2.F32 R16, -RZ, R34.H1_H1 ;  /* 0x30000022ff107230 */ /* 0x000fc40000004100 */
[----:B------:R-:W-:Y:S01]  /*1700*/  FADD.FTZ R13, R13, -UR14 ;  /* 0x8000000e0d0d7e21 */ /* 0x000fe20008010000 */
[----:B------:R-:W-:Y:S01]  /*1710*/  FFMA.FTZ R22, R22, R17, R19 ;  /* 0x0000001116167223 */ /* 0x000fe20000010013 */
[--C-:B------:R-:W-:Y:S02]  /*1720*/  HADD2.F32 R19, -RZ, R33.reuse.H0_H0 ;  /* 0x20000021ff137230 */ /* 0x100fe40000004100 */
[----:B------:R-:W-:Y:S01]  /*1730*/  FADD.FTZ R21, R12, R17 ;  /* 0x000000110c157221 */ /* 0x000fe20000010000 */
[----:B------:R-:W-:Y:S01]  /*1740*/  FMUL.FTZ R18, R9, R16 ;  /* 0x0000001009127220 */ /* 0x000fe20000410000 */
[----:B------:R-:W-:Y:S01]  /*1750*/  FMUL.FTZ R17, R13, UR9 ;  /* 0x000000090d117c20 */ /* 0x000fe20008410000 */
[----:B------:R-:W-:Y:S02]  /*1760*/  HADD2.F32 R12, -RZ, R32.H0_H0 ;  /* 0x20000020ff0c7230 */ /* 0x000fe40000004100 */
[----:B------:R-:W-:Y:S01]  /*1770*/  FADD.FTZ R13, R19, -UR14 ;  /* 0x8000000e130d7e21 */ /* 0x000fe20008010000 */
[----:B------:R-:W-:-:S02]  /*1780*/  HADD2.F32 R20, -RZ, R33.H1_H1 ;  /* 0x30000021ff147230 */ /* 0x000fc40000004100 */
[----:B------:R-:W-:Y:S01]  /*1790*/  FADD.FTZ R21, R18, R21 ;  /* 0x0000001512157221 */ /* 0x000fe20000010000 */
[----:B------:R-:W-:Y:S01]  /*17a0*/  FFMA.FTZ R22, R17, R18, R22 ;  /* 0x0000001211167223 */ /* 0x000fe20000010016 */
[----:B------:R-:W-:Y:S02]  /*17b0*/  HADD2.F32 R18, -RZ, R32.H1_H1 ;  /* 0x30000020ff127230 */ /* 0x000fe40000004100 */
[----:B------:R-:W-:Y:S01]  /*17c0*/  FMUL.FTZ R24, R8, R12 ;  /* 0x0000000c08187220 */ /* 0x000fe20000410000 */
[----:B------:R-:W-:Y:S01]  /*17d0*/  FMUL.FTZ R13, R13, UR9 ;  /* 0x000000090d0d7c20 */ /* 0x000fe20008410000 */
[----:B------:R-:W-:Y:S01]  /*17e0*/  FADD.FTZ R19, R20, -UR14 ;  /* 0x8000000e14137e21 */ /* 0x000fe20008010000 */
[----:B------:R-:W-:Y:S02]  /*17f0*/  HADD2.F32 R25, -RZ, R4.H0_H0 ;  /* 0x20000004ff197230 */ /* 0x000fe40000004100 */
[----:B------:R-:W-:Y:S01]  /*1800*/  FADD.FTZ R23, R21, R24 ;  /* 0x0000001815177221 */ /* 0x000fe20000010000 */
[----:B------:R-:W-:Y:S01]  /*1810*/  FMUL.FTZ R20, R9, R18 ;  /* 0x0000001209147220 */ /* 0x000fe20000410000 */
[----:B------:R-:W-:Y:S01]  /*1820*/  FFMA.FTZ R22, R13, R24, R22 ;  /* 0x000000180d167223 */ /* 0x000fe20000010016 */
[----:B------:R-:W-:Y:S01]  /*1830*/  FMUL.FTZ R19, R19, UR9 ;  /* 0x0000000913137c20 */ /* 0x000fe20008410000 */
[----:B------:R-:W-:Y:S01]  /*1840*/  FFMA.FTZ R17, R16, R17, R11 ;  /* 0x0000001110117223 */ /* 0x000fe2000001000b */
[----:B------:R-:W-:Y:S01]  /*1850*/  FADD.FTZ R24, R20, R23 ;  /* 0x0000001714187221 */ /* 0x000fe20000010000 */
[----:B------:R-:W-:Y:S01]  /*1860*/  FADD.FTZ R21, R10, R16 ;  /* 0x000000100a157221 */ /* 0x000fe20000010000 */
[----:B------:R-:W-:Y:S01]  /*1870*/  FFMA.FTZ R23, R19, R20, R22 ;  /* 0x0000001413177223 */ /* 0x000fe20000010016 */
[----:B------:R-:W-:-:S02]  /*1880*/  HADD2.F32 R11, -RZ, R5.H0_H0 ;  /* 0x20000005ff0b7230 */ /* 0x000fc40000004100 */
[----:B------:R-:W-:Y:S01]  /*1890*/  FADD.FTZ R16, R25, -UR14 ;  /* 0x8000000e19107e21 */ /* 0x000fe20008010000 */
[----:B------:R-:W-:Y:S02]  /*18a0*/  HADD2.F32 R20, -RZ, R4.H1_H1 ;  /* 0x30000004ff147230 */ /* 0x000fe40000004100 */
[----:B------:R-:W-:Y:S01]  /*18b0*/  FADD.FTZ R14, R14, R12 ;  /* 0x0000000c0e0e7221 */ /* 0x000fe20000010000 */
[----:B------:R-:W-:Y:S02]  /*18c0*/  HADD2.F32 R10, -RZ, R5.H1_H1 ;  /* 0x30000005ff0a7230 */ /* 0x000fe40000004100 */
[----:B------:R-:W-:Y:S01]  /*18d0*/  FMUL.FTZ R25, R8, R11 ;  /* 0x0000000b08197220 */ /* 0x000fe20000410000 */
        /* <DEDUP_REMOVED lines=16> */
.L_x_638:
[--C-:B-----5:R-:W-:Y:S02]  /*19e0*/  HADD2.F32 R10, -RZ, R45.reuse.H0_H0 ;  /* 0x2000002dff0a7230 */ /* 0x120fe40000004100 */
[----:B------:R-:W-:Y:S02]  /*19f0*/  HADD2.F32 R12, -RZ, R45.H1_H1 ;  /* 0x3000002dff0c7230 */ /* 0x000fe40000004100 */
[----:B------:R-:W-:Y:S02]  /*1a00*/  HADD2.F32 R13, -RZ, R43.H0_H0 ;  /* 0x2000002bff0d7230 */ /* 0x000fe40000004100 */
[----:B------:R-:W-:Y:S01]  /*1a10*/  FADD.FTZ R10, R10, -UR14 ;  /* 0x8000000e0a0a7e21 */ /* 0x000fe20008010000 */
[----:B------:R-:W-:Y:S02]  /*1a20*/  HADD2.F32 R30, -RZ, R44.H0_H0 ;  /* 0x2000002cff1e7230 */ /* 0x000fe40000004100 */
[----:B------:R-:W-:Y:S02]  /*1a30*/  HADD2.F32 R24, -RZ, R41.H0_H0 ;  /* 0x20000029ff187230 */ /* 0x000fe40000004100 */
[----:B------:R-:W-:Y:S01]  /*1a40*/  FMUL.FTZ R11, R10, UR9 ;  /* 0x000000090a0b7c20 */ /* 0x000fe20008410000 */
[----:B------:R-:W-:Y:S01]  /*1a50*/  FADD.FTZ R10, R12, -UR14 ;  /* 0x8000000e0c0a7e21 */ /* 0x000fe20008010000 */
[----:B------:R-:W-:Y:S01]  /*1a60*/  FADD.FTZ R27, R13, -UR14 ;  /* 0x8000000e0d1b7e21 */ /* 0x000fe20008010000 */
[----:B------:R-:W-:-:S02]  /*1a70*/  HADD2.F32 R12, -RZ, R43.H1_H1 ;  /* 0x3000002bff0c7230 */ /* 0x000fc40000004100 */
[--C-:B------:R-:W-:Y:S01]  /*1a80*/  FFMA.FTZ R15, R8, R11, R6.reuse ;  /* 0x0000000b080f7223 */ /* 0x100fe20000010006 */
[----:B------:R-:W-:Y:S01]  /*1a90*/  FMUL.FTZ R10, R10, UR9 ;  /* 0x000000090a0a7c20 */ /* 0x000fe20008410000 */
[----:B------:R-:W-:Y:S01]  /*1aa0*/  FMUL.FTZ R27, R27, UR9 ;  /* 0x000000091b1b7c20 */ /* 0x000fe20008410000 */
[----:B------:R-:W-:Y:S01]  /*1ab0*/  FADD.FTZ R25, R24, -UR14 ;  /* 0x8000000e18197e21 */ /* 0x000fe20008010000 */
[----:B------:R-:W-:Y:S01]  /*1ac0*/  FMUL.FTZ R13, R15, -1.4426950216293334961 ;  /* 0xbfb8aa3b0f0d7820 */ /* 0x000fe20000410000 */
[----:B------:R-:W-:Y:S01]  /*1ad0*/  FFMA.FTZ R14, R9, R10, R7 ;  /* 0x0000000a090e7223 */ /* 0x000fe20000010007 */
[--C-:B------:R-:W-:Y:S01]  /*1ae0*/  FFMA.FTZ R16, R8, R27, R6.reuse ;  /* 0x0000001b08107223 */ /* 0x100fe20000010006 */
[----:B------:R-:W-:Y:S01]  /*1af0*/  FADD.FTZ R12, R12, -UR14 ;  /* 0x8000000e0c0c7e21 */ /* 0x000fe20008010000 */
[----:B------:R-:W-:Y:S01]  /*1b00*/  FMUL.FTZ R25, R25, UR9 ;  /* 0x0000000919197c20 */ /* 0x000fe20008410000 */
[----:B------:R-:W-:Y:S01]  /*1b10*/  FMUL.FTZ R19, R14, -1.4426950216293334961 ;  /* 0xbfb8aa3b0e137820 */ /* 0x000fe20000410000 */
[----:B------:R-:W0:Y:S01]  /*1b20*/  MUFU.EX2 R13, R13 ;  /* 0x0000000d000d7308 */ /* 0x000e220000000800 */
[----:B------:R-:W-:Y:S01]  /*1b30*/  FMUL.FTZ R21, R16, -1.4426950216293334961 ;  /* 0xbfb8aa3b10157820 */ /* 0x000fe20000410000 */
[----:B------:R-:W-:Y:S01]  /*1b40*/  FMUL.FTZ R20, R12, UR9 ;  /* 0x000000090c147c20 */ /* 0x000fe20008410000 */
[----:B------:R-:W-:-:S02]  /*1b50*/  FFMA.FTZ R26, R8, R25, R6 ;  /* 0x00000019081a7223 */ /* 0x000fc40000010006 */
[----:B------:R-:W1:Y:S01]  /*1b60*/  MUFU.EX2 R19, R19 ;  /* 0x0000001300137308 */ /* 0x000e620000000800 */
[----:B------:R-:W-:-:S03]  /*1b70*/  FFMA.FTZ R12, R9, R20, R7 ;  /* 0x00000014090c7223 */ /* 0x000fc60000010007 */
[----:B------:R-:W2:Y:S01]  /*1b80*/  MUFU.EX2 R21, R21 ;  /* 0x0000001500157308 */ /* 0x000ea20000000800 */
[----:B------:R-:W-:Y:S01]  /*1b90*/  FMUL.FTZ R23, R12, -1.4426950216293334961 ;  /* 0xbfb8aa3b0c177820 */ /* 0x000fe20000410000 */
[----:B0-----:R-:W-:-:S05]  /*1ba0*/  FADD.FTZ R17, R13, 1 ;  /* 0x3f8000000d117421 */ /* 0x001fca0000010000 */
[----:B------:R-:W0:Y:S01]  /*1bb0*/  MUFU.EX2 R23, R23 ;  /* 0x0000001700177308 */ /* 0x000e220000000800 */
[----:B-1----:R-:W-:-:S03]  /*1bc0*/  FADD.FTZ R18, R19, 1 ;  /* 0x3f80000013127421 */ /* 0x002fc60000010000 */
[----:B------:R-:W1:Y:S01]  /*1bd0*/  MUFU.RCP R17, R17 ;  /* 0x0000001100117308 */ /* 0x000e620000001000 */
[----:B------:R-:W-:Y:S02]  /*1be0*/  HADD2.F32 R19, -RZ, R44.H1_H1 ;  /* 0x3000002cff137230 */ /* 0x000fe40000004100 */
[----:B--2---:R-:W-:-:S05]  /*1bf0*/  FADD.FTZ R13, R21, 1 ;  /* 0x3f800000150d7421 */ /* 0x004fca0000010000 */
[----:B------:R-:W2:Y:S01]  /*1c00*/  MUFU.RCP R18, R18 ;  /* 0x0000001200127308 */ /* 0x000ea20000001000 */
[----:B0-----:R-:W-:-:S07]  /*1c10*/  FADD.FTZ R28, R23, 1 ;  /* 0x3f800000171c7421 */ /* 0x001fce0000010000 */
[----:B------:R-:W0:Y:S01]  /*1c20*/  MUFU.RCP R13, R13 ;  /* 0x0000000d000d7308 */ /* 0x000e220000001000 */
[----:B-1----:R-:W-:Y:S01]  /*1c30*/  FADD.FTZ R22, -R17, 1 ;  /* 0x3f80000011167421 */ /* 0x002fe20000010100 */
[----:B------:R-:W-:-:S03]  /*1c40*/  FMUL.FTZ R30, R30, R17 ;  /* 0x000000111e1e7220 */ /* 0x000fc60000410000 */
[----:B------:R-:W-:Y:S01]  /*1c50*/  FFMA.FTZ R17, R15, R22, 1 ;  /* 0x3f8000000f117423 */ /* 0x000fe20000010016 */
[----:B------:R-:W-:Y:S02]  /*1c60*/  HADD2.F32 R22, -RZ, R42.H1_H1 ;  /* 0x3000002aff167230 */ /* 0x000fe40000004100 */
[----:B------:R-:W1:Y:S01]  /*1c70*/  MUFU.RCP R15, R28 ;  /* 0x0000001c000f7308 */ /* 0x000e620000001000 */
[----:B--2---:R-:W-:Y:S01]  /*1c80*/  FMUL.FTZ R24, R19, R18 ;  /* 0x0000001213187220 */ /* 0x004fe20000410000 */
[----:B------:R-:W-:Y:S01]  /*1c90*/  FADD.FTZ R19, -R18, 1 ;  /* 0x3f80000012137421 */ /* 0x000fe20000010100 */
[----:B------:R-:W-:Y:S02]  /*1ca0*/  HADD2.F32 R18, -RZ, R41.H1_H1 ;  /* 0x30000029ff127230 */ /* 0x000fe40000004100 */
[----:B------:R-:W-:Y:S01]  /*1cb0*/  FMUL.FTZ R30, R30, R17 ;  /* 0x000000111e1e7220 */ /* 0x000fe20000410000 */
[----:B------:R-:W-:Y:S01]  /*1cc0*/  FFMA.FTZ R19, R14, R19, 1 ;  /* 0x3f8000000e137423 */ /* 0x000fe20000010013 */
[----:B------:R-:W-:Y:S01]  /*1cd0*/  FMUL.FTZ R14, R26, -1.4426950216293334961 ;  /* 0xbfb8aa3b1a0e7820 */ /* 0x000fe20000410000 */
[----:B0-----:R-:W-:-:S02]  /*1ce0*/  FADD.FTZ R21, -R13, 1 ;  /* 0x3f8000000d157421 */ /* 0x001fc40000010100 */
[----:B------:R-:W-:Y:S01]  /*1cf0*/  FMUL.FTZ R24, R24, R19 ;  /* 0x0000001318187220 */ /* 0x000fe20000410000 */
[--C-:B------:R-:W-:Y:S02]  /*1d00*/  HADD2.F32 R19, -RZ, R39.reuse.H0_H0 ;  /* 0x20000027ff137230 */ /* 0x100fe40000004100 */
[----:B------:R-:W-:Y:S01]  /*1d10*/  FFMA.FTZ R21, R16, R21, 1 ;  /* 0x3f80000010157423 */ /* 0x000fe20000010015 */
[----:B------:R-:W-:Y:S01]  /*1d20*/  FADD.FTZ R16, R18, -UR14 ;  /* 0x8000000e12107e21 */ /* 0x000fe20008010000 */
[----:B------:R-:W0:Y:S01]  /*1d30*/  MUFU.EX2 R14, R14 ;  /* 0x0000000e000e7308 */ /* 0x000e220000000800 */
[----:B------:R-:W-:Y:S02]  /*1d40*/  HADD2.F32 R18, -RZ, R42.H0_H0 ;  /* 0x2000002aff127230 */ /* 0x000fe40000004100 */
[----:B-1----:R-:W-:Y:S01]  /*1d50*/  FADD.FTZ R23, -R15, 1 ;  /* 0x3f8000000f177421 */ /* 0x002fe20000010100 */
[----:B------:R-:W-:Y:S01]  /*1d60*/  FMUL.FTZ R16, R16, UR9 ;  /* 0x0000000910107c20 */ /* 0x000fe20008410000 */
[----:B------:R-:W-:Y:S01]  /*1d70*/  FADD.FTZ R19, R19, -UR14 ;  /* 0x8000000e13137e21 */ /* 0x000fe20008010000 */
[----:B------:R-:W-:Y:S01]  /*1d80*/  FMUL.FTZ R22, R22, R15 ;  /* 0x0000000f16167220 */ /* 0x000fe20000410000 */
[----:B------:R-:W-:Y:S01]  /*1d90*/  FFMA.FTZ R23, R12, R23, 1 ;  /* 0x3f8000000c177423 */ /* 0x000fe20000010017 */
[----:B------:R-:W-:Y:S01]  /*1da0*/  FFMA.FTZ R17, R9, R16, R7 ;  /* 0x0000001009117223 */ /* 0x000fe20000010007 */
[----:B------:R-:W-:Y:S01]  /*1db0*/  FMUL.FTZ R18, R18, R13 ;  /* 0x0000000d12127220 */ /* 0x000fe20000410000 */
[----:B------:R-:W-:Y:S01]  /*1dc0*/  FMUL.FTZ R15, R19, UR9 ;  /* 0x00000009130f7c20 */ /* 0x000fe20008410000 */
[----:B------:R-:W-:-:S02]  /*1dd0*/  HADD2.F32 R19, -RZ, R39.H1_H1 ;  /* 0x30000027ff137230 */ /* 0x000fc40000004100 */
[----:B------:R-:W-:Y:S01]  /*1de0*/  FMUL.FTZ R12, R17, -1.4426950216293334961 ;  /* 0xbfb8aa3b110c7820 */ /* 0x000fe20000410000 */
[----:B------:R-:W-:Y:S01]  /*1df0*/  FMUL.FTZ R21, R18, R21 ;  /* 0x0000001512157220 */ /* 0x000fe20000410000 */
[----:B------:R-:W-:Y:S01]  /*1e00*/  FFMA.FTZ R18, R8, R15, R6 ;  /* 0x0000000f08127223 */ /* 0x000fe20000010006 */
[----:B0-----:R-:W-:Y:S01]  /*1e10*/  FADD.FTZ R13, R14, 1 ;  /* 0x3f8000000e0d7421 */ /* 0x001fe20000010000 */
[----:B------:R-:W-:Y:S01]  /*1e20*/  FADD.FTZ R14, R19, -UR14 ;  /* 0x8000000e130e7e21 */ /* 0x000fe20008010000 */
[----:B------:R-:W-:Y:S01]  /*1e30*/  FMUL.FTZ R23, R22, R23 ;  /* 0x0000001716177220 */ /* 0x000fe20000410000 */
[----:B------:R-:W0:Y:S01]  /*1e40*/  MUFU.EX2 R12, R12 ;  /* 0x0000000c000c7308 */ /* 0x000e220000000800 */
[----:B------:R-:W-:Y:S01]  /*1e50*/  FMUL.FTZ R29, R18, -1.4426950216293334961 ;  /* 0xbfb8aa3b121d7820 */ /* 0x000fe20000410000 */
[----:B------:R-:W-:Y:S02]  /*1e60*/  FMUL.FTZ R14, R14, UR9 ;  /* 0x000000090e0e7c20 */ /* 0x000fe40008410000 */
[----:B------:R-:W1:Y:S08]  /*1e70*/  MUFU.RCP R13, R13 ;  /* 0x0000000d000d7308 */ /* 0x000e700000001000 */
[----:B------:R2:W3:Y:S01]  /*1e80*/  MUFU.EX2 R19, R29 ;  /* 0x0000001d00137308 */ /* 0x0004e20000000800 */
[----:B0-----:R-:W-:Y:S01]  /*1e90*/  FADD.FTZ R22, R12, 1 ;  /* 0x3f8000000c167421 */ /* 0x001fe20000010000 */
[----:B------:R-:W-:-:S04]  /*1ea0*/  FFMA.FTZ R12, R9, R14, R7 ;  /* 0x0000000e090c7223 */ /* 0x000fc80000010007 */
[----:B------:R-:W-:Y:S01]  /*1eb0*/  FMUL.FTZ R28, R12, -1.4426950216293334961 ;  /* 0xbfb8aa3b0c1c7820 */ /* 0x000fe20000410000 */
[----:B------:R-:W0:Y:S01]  /*1ec0*/  MUFU.RCP R22, R22 ;  /* 0x0000001600167308 */ /* 0x000e220000001000 */
[----:B--2---:R-:W-:Y:S02]  /*1ed0*/  HADD2.F32 R29, -RZ, R40.H0_H0 ;  /* 0x20000028ff1d7230 */ /* 0x004fe40000004100 */
[----:B---3--:R-:W-:Y:S01]  /*1ee0*/  FADD.FTZ R31, R19, 1 ;  /* 0x3f800000131f7421 */ /* 0x008fe20000010000 */
[----:B-1----:R-:W-:-:S04]  /*1ef0*/  FADD.FTZ R19, -R13, 1 ;  /* 0x3f8000000d137421 */ /* 0x002fc80000010100 */
[----:B------:R-:W1:Y:S01]  /*1f00*/  MUFU.EX2 R28, R28 ;  /* 0x0000001c001c7308 */ /* 0x000e620000000800 */
[----:B------:R-:W-:Y:S01]  /*1f10*/  FMUL.FTZ R13, R29, R13 ;  /* 0x0000000d1d0d7220 */ /* 0x000fe20000410000 */
[----:B------:R-:W-:Y:S02]  /*1f20*/  FFMA.FTZ R26, R26, R19, 1 ;  /* 0x3f8000001a1a7423 */ /* 0x000fe40000010013 */
[----:B------:R-:W2:Y:S02]  /*1f30*/  MUFU.RCP R19, R31 ;  /* 0x0000001f00137308 */ /* 0x000ea40000001000 */
[----:B------:R-:W-:Y:S01]  /*1f40*/  FMUL.FTZ R26, R13, R26 ;  /* 0x0000001a0d1a7220 */ /* 0x000fe20000410000 */
[----:B0-----:R-:W-:Y:S01]  /*1f50*/  FADD.FTZ R29, -R22, 1 ;  /* 0x3f800000161d7421 */ /* 0x001fe20000010100 */
[----:B-1----:R-:W-:-:S03]  /*1f60*/  FADD.FTZ R47, R28, 1 ;  /* 0x3f8000001c2f7421 */ /* 0x002fc60000010000 */
[----:B------:R-:W-:Y:S01]  /*1f70*/  FFMA.FTZ R17, R17, R29, 1 ;  /* 0x3f80000011117423 */ /* 0x000fe2000001001d */
[----:B------:R-:W-:Y:S01]  /*1f80*/  HADD2.F32 R29, -RZ, R40.H1_H1 ;  /* 0x30000028ff1d7230 */ /* 0x000fe20000004100 */
[----:B------:R-:W0:Y:S04]  /*1f90*/  MUFU.RCP R28, R47 ;  /* 0x0000002f001c7308 */ /* 0x000e280000001000 */
[----:B------:R-:W-:Y:S01]  /*1fa0*/  FMUL.FTZ R22, R29, R22 ;  /* 0x000000161d167220 */ /* 0x000fe20000410000 */
[----:B--2---:R-:W-:-:S04]  /*1fb0*/  FADD.FTZ R29, -R19, 1 ;  /* 0x3f800000131d7421 */ /* 0x004fc80000010100 */
[----:B------:R-:W-:Y:S01]  /*1fc0*/  FFMA.FTZ R18, R18, R29, 1 ;  /* 0x3f80000012127423 */ /* 0x000fe2000001001d */
[----:B------:R-:W-:-:S05]  /*1fd0*/  HADD2.F32 R29, -RZ, R38.H0_H0 ;  /* 0x20000026ff1d7230 */ /* 0x000fca0000004100 */
[----:B------:R-:W-:Y:S01]  /*1fe0*/  FMUL.FTZ R29, R29, R19 ;  /* 0x000000131d1d7220 */ /* 0x000fe20000410000 */
[----:B------:R-:W-:Y:S02]  /*1ff0*/  HADD2.F32 R19, -RZ, R38.H1_H1 ;  /* 0x30000026ff137230 */ /* 0x000fe40000004100 */
[----:B0-----:R-:W-:Y:S01]  /*2000*/  FADD.FTZ R31, -R28, 1 ;  /* 0x3f8000001c1f7421 */ /* 0x001fe20000010100 */
[----:B------:R-:W-:Y:S01]  /*2010*/  FMUL.FTZ R13, R29, R18 ;  /* 0x000000121d0d7220 */ /* 0x000fe20000410000 */
[----:B------:R-:W-:Y:S01]  /*2020*/  FMUL.FTZ R18, R8, R30 ;  /* 0x0000001e08127220 */ /* 0x000fe20000410000 */
[----:B------:R-:W-:Y:S01]  /*2030*/  FMUL.FTZ R19, R19, R28 ;  /* 0x0000001c13137220 */ /* 0x000fe20000410000 */
[----:B------:R-:W-:Y:S01]  /*2040*/  FFMA.FTZ R28, R12, R31, 1 ;  /* 0x3f8000000c1c7423 */ /* 0x000fe2000001001f */
[----:B------:R-:W-:Y:S01]  /*2050*/  FMUL.FTZ R12, R22, R17 ;  /* 0x00000011160c7220 */ /* 0x000fe20000410000 */
[----:B------:R-:W-:Y:S01]  /*2060*/  FFMA.FTZ R29, R11, R18, RZ ;  /* 0x000000120b1d7223 */ /* 0x000fe200000100ff */
[----:B------:R-:W-:Y:S01]  /*2070*/  FMUL.FTZ R31, R9, R24 ;  /* 0x00000018091f7220 */ /* 0x000fe20000410000 */
[----:B------:R-:W-:Y:S01]  /*2080*/  FMUL.FTZ R17, R19, R28 ;  /* 0x0000001c13117220 */ /* 0x000fe20000410000 */
[----:B------:R-:W-:-:S02]  /*2090*/  HADD2.F32 R19, -RZ, R37.H0_H0 ;  /* 0x20000025ff137230 */ /* 0x000fc40000004100 */
[----:B------:R-:W-:Y:S01]  /*20a0*/  FADD.FTZ R28, RZ, R18 ;  /* 0x00000012ff1c7221 */ /* 0x000fe20000010000 */
[----:B------:R-:W-:Y:S01]  /*20b0*/  FFMA.FTZ R29, R10, R31, R29 ;  /* 0x0000001f0a1d7223 */ /* 0x000fe2000001001d */
[----:B------:R-:W-:Y:S01]  /*20c0*/  FFMA.FTZ R11, R11, R30, RZ ;  /* 0x0000001e0b0b7223 */ /* 0x000fe200000100ff */
[----:B------:R-:W-:Y:S01]  /*20d0*/  FADD.FTZ R30, RZ, R30 ;  /* 0x0000001eff1e7221 */ /* 0x000fe20000010000 */
[----:B------:R-:W-:Y:S01]  /*20e0*/  FADD.FTZ R19, R19, -UR14 ;  /* 0x8000000e13137e21 */ /* 0x000fe20008010000 */
[----:B------:R-:W-:Y:S02]  /*20f0*/  FADD.FTZ R28, R31, R28 ;  /* 0x0000001c1f1c7221 */ /* 0x000fe40000010000 */
[----:B------:R-:W-:Y:S01]  /*2100*/  FADD.FTZ R47, R30, R21 ;  /* 0x000000151e2f7221 */ /* 0x000fe20000010000 */
[----:B------:R-:W-:Y:S01]  /*2110*/  FMUL.FTZ R19, R19, UR9 ;  /* 0x0000000913137c20 */ /* 0x000fe20008410000 */
[-C--:B------:R-:W-:Y:S01]  /*2120*/  FFMA.FTZ R30, R27, R21.reuse, R11 ;  /* 0x000000151b1e7223 */ /* 0x080fe2000001000b */
[----:B------:R-:W-:Y:S01]  /*2130*/  FMUL.FTZ R21, R8, R21 ;  /* 0x0000001508157220 */ /* 0x000fe20000410000 */
[----:B------:R-:W-:-:S02]  /*2140*/  HADD2.F32 R11, -RZ, R36.H0_H0 ;  /* 0x20000024ff0b7230 */ /* 0x000fc40000004100 */
[----:B------:R-:W-:Y:S01]  /*2150*/  FFMA.FTZ R18, R8, R19, R6 ;  /* 0x0000001308127223 */ /* 0x000fe20000010006 */
[----:B------:R-:W-:Y:S01]  /*2160*/  FFMA.FTZ R27, R27, R21, R29 ;  /* 0x000000151b1b7223 */ /* 0x000fe2000001001d */
[----:B------:R-:W-:Y:S02]  /*2170*/  FADD.FTZ R28, R28, R21 ;  /* 0x000000151c1c7221 */ /* 0x000fe40000010000 */
[----:B------:R-:W-:-:S06]  /*2180*/  FMUL.FTZ R31, R18, -1.4426950216293334961 ;  /* 0xbfb8aa3b121f7820 */ /* 0x000fcc0000410000 */
[----:B------:R-:W0:Y:S02]  /*2190*/  MUFU.EX2 R31, R31 ;  /* 0x0000001f001f7308 */ /* 0x000e240000000800 */
[----:B0-----:R-:W-:-:S06]  /*21a0*/  FADD.FTZ R22, R31, 1 ;  /* 0x3f8000001f167421 */ /* 0x001fcc0000010000 */
[----:B------:R-:W0:Y:S02]  /*21b0*/  MUFU.RCP R22, R22 ;  /* 0x0000001600167308 */ /* 0x000e240000001000 */
[----:B0-----:R-:W-:Y:S01]  /*21c0*/  FMUL.FTZ R11, R11, R22 ;  /* 0x000000160b0b7220 */ /* 0x001fe20000410000 */
[----:B------:R-:W-:Y:S01]  /*21d0*/  FADD.FTZ R29, -R22, 1 ;  /* 0x3f800000161d7421 */ /* 0x000fe20000010100 */
[----:B------:R-:W-:-:S03]  /*21e0*/  HADD2.F32 R22, -RZ, R37.H1_H1 ;  /* 0x30000025ff167230 */ /* 0x000fc60000004100 */
[----:B------:R-:W-:Y:S01]  /*21f0*/  FFMA.FTZ R18, R18, R29, 1 ;  /* 0x3f80000012127423 */ /* 0x000fe2000001001d */
[----:B------:R-:W-:Y:S01]  /*2200*/  FFMA.FTZ R29, R10, R24, RZ ;  /* 0x000000180a1d7223 */ /* 0x000fe200000100ff */
[----:B------:R-:W-:Y:S01]  /*2210*/  FADD.FTZ R22, R22, -UR14 ;  /* 0x8000000e16167e21 */ /* 0x000fe20008010000 */
[----:B------:R-:W-:Y:S01]  /*2220*/  FADD.FTZ R24, RZ, R24 ;  /* 0x00000018ff187221 */ /* 0x000fe20000010000 */
[----:B------:R-:W-:Y:S01]  /*2230*/  FMUL.FTZ R11, R11, R18 ;  /* 0x000000120b0b7220 */ /* 0x000fe20000410000 */
[-C--:B------:R-:W-:Y:S01]  /*2240*/  FFMA.FTZ R29, R20, R23.reuse, R29 ;  /* 0x00000017141d7223 */ /* 0x080fe2000001001d */
[----:B------:R-:W-:Y:S01]  /*2250*/  FMUL.FTZ R18, R22, UR9 ;  /* 0x0000000916127c20 */ /* 0x000fe20008410000 */
[----:B------:R-:W-:Y:S01]  /*2260*/  FADD.FTZ R31, R24, R23 ;  /* 0x00000017181f7221 */ /* 0x000fe20000010000 */
[C---:B------:R-:W-:Y:S01]  /*2270*/  FMUL.FTZ R10, R9.reuse, R23 ;  /* 0x00000017090a7220 */ /* 0x040fe20000410000 */
[----:B------:R-:W-:Y:S02]  /*2280*/  HADD2.F32 R23, -RZ, R36.H1_H1 ;  /* 0x30000024ff177230 */ /* 0x000fe40000004100 */
[----:B------:R-:W-:Y:S01]  /*2290*/  FFMA.FTZ R21, R9, R18, R7 ;  /* 0x0000001209157223 */ /* 0x000fe20000010007 */
[----:B------:R-:W-:Y:S01]  /*22a0*/  FFMA.FTZ R29, R16, R12, R29 ;  /* 0x0000000c101d7223 */ /* 0x000fe2000001001d */
[----:B------:R-:W-:Y:S01]  /*22b0*/  FFMA.FTZ R27, R20, R10, R27 ;  /* 0x0000000a141b7223 */ /* 0x000fe2000001001b */
[----:B------:R-:W-:Y:S01]  /*22c0*/  FADD.FTZ R28, R10, R28 ;  /* 0x0000001c0a1c7221 */ /* 0x000fe20000010000 */
[----:B------:R-:W-:Y:S01]  /*22d0*/  FMUL.FTZ R22, R21, -1.4426950216293334961 ;  /* 0xbfb8aa3b15167820 */ /* 0x000fe20000410000 */
[----:B------:R-:W-:-:S05]  /*22e0*/  FFMA.FTZ R29, R14, R17, R29 ;  /* 0x000000110e1d7223 */ /* 0x000fca000001001d */
[----:B------:R-:W0:Y:S02]  /*22f0*/  MUFU.EX2 R22, R22 ;  /* 0x0000001600167308 */ /* 0x000e240000000800 */
[----:B0-----:R-:W-:-:S06]  /*2300*/  FADD.FTZ R22, R22, 1 ;  /* 0x3f80000016167421 */ /* 0x001fcc0000010000 */
[----:B------:R-:W0:Y:S02]  /*2310*/  MUFU.RCP R22, R22 ;  /* 0x0000001600167308 */ /* 0x000e240000001000 */
[----:B0-----:R-:W-:Y:S01]  /*2320*/  FMUL.FTZ R20, R23, R22 ;  /* 0x0000001617147220 */ /* 0x001fe20000410000 */
[----:B------:R-:W-:Y:S01]  /*2330*/  FADD.FTZ R24, -R22, 1 ;  /* 0x3f80000016187421 */ /* 0x000fe20000010100 */
[----:B------:R-:W-:-:S03]  /*2340*/  HADD2.F32 R22, -RZ, R35.H0_H0 ;  /* 0x20000023ff167230 */ /* 0x000fc60000004100 */
[----:B------:R-:W-:Y:S02]  /*2350*/  FFMA.FTZ R21, R21, R24, 1 ;  /* 0x3f80000015157423 */ /* 0x000fe40000010018 */
[----:B------:R-:W-:Y:S02]  /*2360*/  FADD.FTZ R22, R22, -UR14 ;  /* 0x8000000e16167e21 */ /* 0x000fe40008010000 */
[----:B------:R-:W-:Y:S02]  /*2370*/  FMUL.FTZ R20, R20, R21 ;  /* 0x0000001514147220 */ /* 0x000fe40000410000 */
[----:B------:R-:W-:Y:S01]  /*2380*/  FMUL.FTZ R23, R22, UR9 ;  /* 0x0000000916177c20 */ /* 0x000fe20008410000 */
[----:B------:R-:W-:Y:S01]  /*2390*/  FADD.FTZ R22, R47, R26 ;  /* 0x0000001a2f167221 */ /* 0x000fe20000010000 */
[----:B------:R-:W-:Y:S02]  /*23a0*/  FFMA.FTZ R29, R18, R20, R29 ;  /* 0x00000014121d7223 */ /* 0x000fe4000001001d */
[----:B------:R-:W-:Y:S01]  /*23b0*/  FFMA.FTZ R21, R8, R23, R6 ;  /* 0x0000001708157223 */ /* 0x000fe20000010006 */
[----:B------:R-:W-:-:S03]  /*23c0*/  FADD.FTZ R22, R22, R13 ;  /* 0x0000000d16167221 */ /* 0x000fc60000010000 */
[----:B------:R-:W-:Y:S01]  /*23d0*/  FMUL.FTZ R10, R21, -1.4426950216293334961 ;  /* 0xbfb8aa3b150a7820 */ /* 0x000fe20000410000 */
[----:B------:R-:W-:-:S05]  /*23e0*/  FADD.FTZ R22, R22, R11 ;  /* 0x0000000b16167221 */ /* 0x000fca0000010000 */
[----:B------:R-:W0:Y:S02]  /*23f0*/  MUFU.EX2 R10, R10 ;  /* 0x0000000a000a7308 */ /* 0x000e240000000800 */
[----:B0-----:R-:W-:Y:S01]  /*2400*/  FADD.FTZ R24, R10, 1 ;  /* 0x3f8000000a187421 */ /* 0x001fe20000010000 */
[-C--:B------:R-:W-:Y:S01]  /*2410*/  FFMA.FTZ R10, R25, R26.reuse, R30 ;  /* 0x0000001a190a7223 */ /* 0x080fe2000001001e */
[----:B------:R-:W-:-:S03]  /*2420*/  FMUL.FTZ R26, R8, R26 ;  /* 0x0000001a081a7220 */ /* 0x000fc60000410000 */
[-C--:B------:R-:W-:Y:S01]  /*2430*/  FFMA.FTZ R10, R15, R13.reuse, R10 ;  /* 0x0000000d0f0a7223 */ /* 0x080fe2000001000a */
[----:B------:R-:W0:Y:S01]  /*2440*/  MUFU.RCP R24, R24 ;  /* 0x0000001800187308 */ /* 0x000e220000001000 */
[----:B------:R-:W-:Y:S01]  /*2450*/  FFMA.FTZ R25, R25, R26, R27 ;  /* 0x0000001a19197223 */ /* 0x000fe2000001001b */
[----:B------:R-:W-:Y:S02]  /*2460*/  HADD2.F32 R27, -RZ, R34.H0_H0 ;  /* 0x20000022ff1b7230 */ /* 0x000fe40000004100 */
[----:B------:R-:W-:Y:S01]  /*2470*/  FADD.FTZ R28, R28, R26 ;  /* 0x0000001a1c1c7221 */ /* 0x000fe20000010000 */
[C---:B------:R-:W-:Y:S01]  /*2480*/  FMUL.FTZ R13, R8.reuse, R13 ;  /* 0x0000000d080d7220 */ /* 0x040fe20000410000 */
[-C--:B------:R-:W-:Y:S01]  /*2490*/  FFMA.FTZ R10, R19, R11.reuse, R10 ;  /* 0x0000000b130a7223 */ /* 0x080fe2000001000a */
[----:B------:R-:W-:Y:S01]  /*24a0*/  FMUL.FTZ R11, R8, R11 ;  /* 0x0000000b080b7220 */ /* 0x000fe20000410000 */
[----:B0-----:R-:W-:Y:S01]  /*24b0*/  FADD.FTZ R30, -R24, 1 ;  /* 0x3f800000181e7421 */ /* 0x001fe20000010100 */
[----:B------:R-:W-:-:S03]  /*24c0*/  FMUL.FTZ R27, R27, R24 ;  /* 0x000000181b1b7220 */ /* 0x000fc60000410000 */
[----:B------:R-:W-:Y:S01]  /*24d0*/  FFMA.FTZ R30, R21, R30, 1 ;  /* 0x3f800000151e7423 */ /* 0x000fe2000001001e */
[----:B------:R-:W-:-:S05]  /*24e0*/  HADD2.F32 R21, -RZ, R35.H1_H1 ;  /* 0x30000023ff157230 */ /* 0x000fca0000004100 */
[----:B------:R-:W-:Y:S01]  /*24f0*/  FADD.FTZ R47, R21, -UR14 ;  /* 0x8000000e152f7e21 */ /* 0x000fe20008010000 */
[----:B------:R-:W-:Y:S01]  /*2500*/  FMUL.FTZ R21, R27, R30 ;  /* 0x0000001e1b157220 */ /* 0x000fe20000410000 */
[----:B------:R-:W-:Y:S01]  /*2510*/  FADD.FTZ R30, R31, R12 ;  /* 0x0000000c1f1e7221 */ /* 0x000fe20000010000 */
[----:B------:R-:W-:Y:S01]  /*2520*/  FMUL.FTZ R12, R9, R12 ;  /* 0x0000000c090c7220 */ /* 0x000fe20000410000 */
[----:B------:R-:W-:-:S03]  /*2530*/  FMUL.FTZ R24, R47, UR9 ;  /* 0x000000092f187c20 */ /* 0x000fc60008410000 */
[----:B------:R-:W-:Y:S01]  /*2540*/  FFMA.FTZ R16, R16, R12, R25 ;  /* 0x0000000c10107223 */ /* 0x000fe20000010019 */
[----:B------:R-:W-:Y:S01]  /*2550*/  FFMA.FTZ R27, R9, R24, R7 ;  /* 0x00000018091b7223 */ /* 0x000fe20000010007 */
[----:B------:R-:W-:Y:S02]  /*2560*/  HADD2.F32 R25, -RZ, R34.H1_H1 ;  /* 0x30000022ff197230 */ /* 0x000fe40000004100 */
[----:B------:R-:W-:Y:S01]  /*2570*/  FADD.FTZ R28, R12, R28 ;  /* 0x0000001c0c1c7221 */ /* 0x000fe20000010000 */
[----:B------:R-:W-:Y:S01]  /*2580*/  FFMA.FTZ R15, R15, R13, R16 ;  /* 0x0000000d0f0f7223 */ /* 0x000fe20000010010 */
[----:B------:R-:W-:Y:S02]  /*2590*/  FMUL.FTZ R47, R27, -1.4426950216293334961 ;  /* 0xbfb8aa3b1b2f7820 */ /* 0x000fe40000410000 */
[----:B------:R-:W-:-:S04]  /*25a0*/  FADD.FTZ R28, R28, R13 ;  /* 0x0000000d1c1c7221 */ /* 0x000fc80000010000 */
[----:B------:R-:W0:Y:S02]  /*25b0*/  MUFU.EX2 R47, R47 ;  /* 0x0000002f002f7308 */ /* 0x000e240000000800 */
[----:B0-----:R-:W-:Y:S01]  /*25c0*/  FADD.FTZ R26, R47, 1 ;  /* 0x3f8000002f1a7421 */ /* 0x001fe20000010000 */
[----:B------:R-:W-:-:S05]  /*25d0*/  HADD2.F32 R47, -RZ, R32.H0_H0 ;  /* 0x20000020ff2f7230 */ /* 0x000fca0000004100 */
[----:B------:R-:W0:Y:S02]  /*25e0*/  MUFU.RCP R26, R26 ;  /* 0x0000001a001a7308 */ /* 0x000e240000001000 */
[----:B0-----:R-:W-:Y:S01]  /*25f0*/  FADD.FTZ R31, -R26, 1 ;  /* 0x3f8000001a1f7421 */ /* 0x001fe20000010100 */
[----:B------:R-:W-:-:S03]  /*2600*/  FMUL.FTZ R25, R25, R26 ;  /* 0x0000001a19197220 */ /* 0x000fc60000410000 */
[----:B------:R-:W-:Y:S01]  /*2610*/  FFMA.FTZ R31, R27, R31, 1 ;  /* 0x3f8000001b1f7423 */ /* 0x000fe2000001001f */
[----:B------:R-:W-:-:S03]  /*2620*/  HADD2.F32 R27, -RZ, R33.H0_H0 ;  /* 0x20000021ff1b7230 */ /* 0x000fc60000004100 */
        /* <DEDUP_REMOVED lines=12> */
[----:B------:R-:W-:Y:S02]  /*26f0*/  HADD2.F32 R15, -RZ, R32.H1_H1 ;  /* 0x30000020ff0f7230 */ /* 0x000fe40000004100 */
[----:B------:R-:W-:Y:S01]  /*2700*/  FADD.FTZ R28, R30, R28 ;  /* 0x0000001c1e1c7221 */ /* 0x000fe20000010000 */
[----:B------:R-:W-:Y:S01]  /*2710*/  FFMA.FTZ R19, R19, R11, R14 ;  /* 0x0000000b13137223 */ /* 0x000fe2000001000e */
[----:B------:R-:W-:Y:S02]  /*2720*/  HADD2.F32 R14, -RZ, R5.H0_H0 ;  /* 0x20000005ff0e7230 */ /* 0x000fe40000004100 */
[----:B------:R-:W-:Y:S01]  /*2730*/  FADD.FTZ R28, R28, R11 ;  /* 0x0000000b1c1c7221 */ /* 0x000fe20000010000 */
[----:B0-----:R-:W-:Y:S01]  /*2740*/  FMUL.FTZ R16, R47, R12 ;  /* 0x0000000c2f107220 */ /* 0x001fe20000410000 */
[----:B------:R-:W-:-:S04]  /*2750*/  FADD.FTZ R47, -R12, 1 ;  /* 0x3f8000000c2f7421 */ /* 0x000fc80000010100 */
[----:B------:R-:W-:Y:S01]  /*2760*/  FFMA.FTZ R47, R26, R47, 1 ;  /* 0x3f8000001a2f7423 */ /* 0x000fe2000001002f */
[----:B------:R-:W-:-:S03]  /*2770*/  HADD2.F32 R26, -RZ, R33.H1_H1 ;  /* 0x30000021ff1a7230 */ /* 0x000fc60000004100 */
        /* <DEDUP_REMOVED lines=25> */
[----:B------:R-:W-:Y:S02]  /*2910*/  HADD2.F32 R19, -RZ, R5.H1_H1 ;  /* 0x30000005ff137230 */ /* 0x000fe40000004100 */
[----:B------:R-:W-:Y:S01]  /*2920*/  FADD.FTZ R28, R20, R28 ;  /* 0x0000001c141c7221 */ /* 0x000fe20000010000 */
[----:B------:R-:W-:Y:S01]  /*2930*/  FADD.FTZ R30, R30, R13 ;  /* 0x0000000d1e1e7221 */ /* 0x000fe20000010000 */
[----:B0-----:R-:W-:Y:S01]  /*2940*/  FADD.FTZ R47, -R17, 1 ;  /* 0x3f800000112f7421 */ /* 0x001fe20000010100 */
[----:B------:R-:W-:-:S03]  /*2950*/  FMUL.FTZ R14, R14, R17 ;  /* 0x000000110e0e7220 */ /* 0x000fc60000410000 */
        /* <DEDUP_REMOVED lines=12> */
[----:B------:R-:W-:Y:S02]  /*2a20*/  FADD.FTZ R17, R22, R21 ;  /* 0x0000001516117221 */ /* 0x000fe40000010000 */
[----:B------:R-:W-:-:S04]  /*2a30*/  FFMA.FTZ R11, R11, R31, 1 ;  /* 0x3f8000000b0b7423 */ /* 0x000fc8000001001f */
[----:B------:R-:W-:Y:S01]  /*2a40*/  FMUL.FTZ R11, R19, R11 ;  /* 0x0000000b130b7220 */ /* 0x000fe20000410000 */
[-C--:B------:R-:W-:Y:S01]  /*2a50*/  FFMA.FTZ R19, R23, R21.reuse, R10 ;  /* 0x0000001517137223 */ /* 0x080fe2000001000a */
[----:B------:R-:W-:-:S03]  /*2a60*/  FMUL.FTZ R21, R8, R21 ;  /* 0x0000001508157220 */ /* 0x000fc60000410000 */
[-C--:B------:R-:W-:Y:S01]  /*2a70*/  FFMA.FTZ R10, R27, R12.reuse, R19 ;  /* 0x0000000c1b0a7223 */ /* 0x080fe20000010013 */
[----:B------:R-:W-:Y:S01]  /*2a80*/  FFMA.FTZ R18, R23, R21, R18 ;  /* 0x0000001517127223 */ /* 0x000fe20000010012 */
[----:B------:R-:W-:Y:S01]  /*2a90*/  FMUL.FTZ R23, R9, R25 ;  /* 0x0000001909177220 */ /* 0x000fe20000410000 */
[----:B------:R-:W-:Y:S01]  /*2aa0*/  FADD.FTZ R28, R28, R21 ;  /* 0x000000151c1c7221 */ /* 0x000fe20000010000 */
[----:B------:R-:W-:Y:S01]  /*2ab0*/  FMUL.FTZ R21, R8, R12 ;  /* 0x0000000c08157220 */ /* 0x000fe20000410000 */
[----:B------:R-:W-:Y:S01]  /*2ac0*/  FADD.FTZ R19, R17, R12 ;  /* 0x0000000c11137221 */ /* 0x000fe20000010000 */
[----:B------:R-:W-:Y:S01]  /*2ad0*/  FFMA.FTZ R18, R24, R23, R18 ;  /* 0x0000001718127223 */ /* 0x000fe20000010012 */
[----:B------:R-:W-:Y:S01]  /*2ae0*/  FADD.FTZ R28, R23, R28 ;  /* 0x0000001c171c7221 */ /* 0x000fe20000010000 */
[C---:B------:R-:W-:Y:S01]  /*2af0*/  FMUL.FTZ R23, R9.reuse, R13 ;  /* 0x0000000d09177220 */ /* 0x040fe20000410000 */
[----:B------:R-:W-:Y:S01]  /*2b00*/  FMUL.FTZ R17, R9, R11 ;  /* 0x0000000b09117220 */ /* 0x000fe20000410000 */
[----:B------:R-:W-:Y:S01]  /*2b10*/  FFMA.FTZ R25, R27, R21, R18 ;  /* 0x000000151b197223 */ /* 0x000fe20000010012 */
[----:B------:R-:W-:Y:S01]  /*2b20*/  FADD.FTZ R28, R28, R21 ;  /* 0x000000151c1c7221 */ /* 0x000fe20000010000 */
[-C--:B------:R-:W-:Y:S01]  /*2b30*/  FMUL.FTZ R21, R8, R14.reuse ;  /* 0x0000000e08157220 */ /* 0x080fe20000410000 */
[----:B------:R-:W-:Y:S01]  /*2b40*/  FFMA.FTZ R12, R15, R14, R10 ;  /* 0x0000000e0f0c7223 */ /* 0x000fe2000001000a */
[----:B------:R-:W-:Y:S01]  /*2b50*/  FFMA.FTZ R18, R16, R23, R25 ;  /* 0x0000001710127223 */ /* 0x000fe20000010019 */
[----:B------:R-:W-:Y:S01]  /*2b60*/  FADD.FTZ R28, R23, R28 ;  /* 0x0000001c171c7221 */ /* 0x000fe20000010000 */
[----:B------:R-:W-:Y:S01]  /*2b70*/  FADD.FTZ R14, R19, R14 ;  /* 0x0000000e130e7221 */ /* 0x000fe20000010000 */
[----:B------:R-:W-:Y:S01]  /*2b80*/  FFMA.FTZ R13, R26, R11, R29 ;  /* 0x0000000b1a0d7223 */ /* 0x000fe2000001001d */
[----:B------:R-:W-:Y:S01]  /*2b90*/  FFMA.FTZ R23, R15, R21, R18 ;  /* 0x000000150f177223 */ /* 0x000fe20000010012 */
[----:B------:R-:W-:Y:S01]  /*2ba0*/  FADD.FTZ R28, R28, R21 ;  /* 0x000000151c1c7221 */ /* 0x000fe20000010000 */
[----:B------:R-:W-:-:S02]  /*2bb0*/  FADD.FTZ R15, R30, R11 ;  /* 0x0000000b1e0f7221 */ /* 0x000fc40000010000 */
[----:B------:R-:W-:Y:S01]  /*2bc0*/  FFMA.FTZ R18, R26, R17, R23 ;  /* 0x000000111a127223 */ /* 0x000fe20000010017 */
[----:B------:R-:W-:-:S07]  /*2bd0*/  FADD.FTZ R17, R17, R28 ;  /* 0x0000001c11117221 */ /* 0x000fce0000010000 */
.L_x_639:
        /* <DEDUP_REMOVED lines=54> */
[----:B------:R-:W1:Y:S04]  /*2f40*/  LDS.128 R24, [UR5+0x20] ;  /* 0x00002005ff187984 */ /* 0x000e680008000c00 */
[----:B0-----:R-:W0:Y:S04]  /*2f50*/  LDS.128 R16, [UR5+0x30] ;  /* 0x00003005ff107984 */ /* 0x001e280008000c00 */
[----:B------:R-:W2:Y:S01]  /*2f60*/  LDS.128 R20, [UR5+0x40] ;  /* 0x00004005ff147984 */ /* 0x000ea20008000c00 */
[----:B-1----:R-:W-:Y:S01]  /*2f70*/  FADD.FTZ R29, R10, R24 ;  /* 0x000000180a1d7221 */ /* 0x002fe20000010000 */
[----:B------:R-:W-:-:S03]  /*2f80*/  FADD.FTZ R10, R11, R25 ;  /* 0x000000190b0a7221 */ /* 0x000fc60000010000 */
[----:B------:R-:W-:Y:S01]  /*2f90*/  FADD.FTZ R29, R29, R26 ;  /* 0x0000001a1d1d7221 */ /* 0x000fe20000010000 */
[----:B------:R-:W-:Y:S02]  /*2fa0*/  FADD.FTZ R10, R10, R27 ;  /* 0x0000001b0a0a7221 */ /* 0x000fe40000010000 */
[----:B------:R-:W-:Y:S01]  /*2fb0*/  LDS.128 R24, [UR5+0x60] ;  /* 0x00006005ff187984 */ /* 0x000fe20008000c00 */
[----:B0-----:R-:W-:Y:S01]  /*2fc0*/  FADD.FTZ R11, R29, R16 ;  /* 0x000000101d0b7221 */ /* 0x001fe20000010000 */
[----:B------:R-:W-:Y:S02]  /*2fd0*/  FADD.FTZ R10, R10, R17 ;  /* 0x000000110a0a7221 */ /* 0x000fe40000010000 */
[----:B------:R-:W0:Y:S01]  /*2fe0*/  LDS.128 R28, [UR5+0x50] ;  /* 0x00005005ff1c7984 */ /* 0x000e220008000c00 */
        /* <DEDUP_REMOVED lines=11> */
[----:B------:R-:W-:-:S03]  /*30a0*/  FADD.FTZ R10, R10, R31 ;  /* 0x0000001f0a0a7221 */ /* 0x000fc60000010000 */
[----:B------:R-:W-:Y:S01]  /*30b0*/  FADD.FTZ R11, R11, R24 ;  /* 0x000000180b0b7221 */ /* 0x000fe20000010000 */
[----:B------:R-:W-:-:S03]  /*30c0*/  FADD.FTZ R10, R10, R25 ;  /* 0x000000190a0a7221 */ /* 0x000fc60000010000 */
[----:B------:R-:W-:Y:S01]  /*30d0*/  FADD.FTZ R11, R11, R26 ;  /* 0x0000001a0b0b7221 */ /* 0x000fe20000010000 */
[----:B------:R-:W-:Y:S02]  /*30e0*/  FADD.FTZ R28, R10, R27 ;  /* 0x0000001b0a1c7221 */ /* 0x000fe40000010000 */
[----:B------:R-:W0:Y:S01]  /*30f0*/  LDS.128 R24, [UR5+0x90] ;  /* 0x00009005ff187984 */ /* 0x000e220008000c00 */
[----:B-1----:R-:W-:Y:S01]  /*3100*/  FADD.FTZ R29, R11, R16 ;  /* 0x000000100b1d7221 */ /* 0x002fe20000010000 */
[----:B------:R-:W-:Y:S02]  /*3110*/  FADD.FTZ R28, R28, R17 ;  /* 0x000000111c1c7221 */ /* 0x000fe40000010000 */
[----:B------:R-:W1:Y:S01]  /*3120*/  LDS.64 R10, [UR5+0xa0] ;  /* 0x0000a005ff0a7984 */ /* 0x000e620008000a00 */
[----:B------:R-:W-:Y:S01]  /*3130*/  FADD.FTZ R29, R29, R18 ;  /* 0x000000121d1d7221 */ /* 0x000fe20000010000 */
[----:B------:R-:W-:-:S03]  /*3140*/  FADD.FTZ R28, R28, R19 ;  /* 0x000000131c1c7221 */ /* 0x000fc60000010000 */
        /* <DEDUP_REMOVED lines=10> */
.L_x_641:
[----:B------:R-:W-:Y:S05]  /*31f0*/  BSYNC.RECONVERGENT B0 ;  /* 0x0000000000007941 */ /* 0x000fea0003800200 */
.L_x_640:
[----:B0-----:R-:W0:Y:S01]  /*3200*/  S2R R16, SR_TID.X ;  /* 0x0000000000107919 */ /* 0x001e220000002100 */
[----:B------:R-:W1:Y:S01]  /*3210*/  LDC R28, c[0x0][0x370] ;  /* 0x0000dc00ff1c7b82 */ /* 0x000e620000000800 */
[----:B------:R-:W-:Y:S07]  /*3220*/  BSSY.RECONVERGENT B0, `(.L_x_642) ;  /* 0x0000051000007945 */ /* 0x000fee0003800200 */
[----:B------:R-:W-:Y:S01]  /*3230*/  BAR.SYNC.DEFER_BLOCKING 0x0 ;  /* 0x0000000000007b1d */ /* 0x000fe20000010000 */
[----:B-1----:R-:W-:-:S02]  /*3240*/  ISETP.GE.U32.AND P0, PT, R28, 0x2, PT ;  /* 0x000000021c00780c */ /* 0x002fc40003f06070 */
[----:B0-----:R-:W-:Y:S01]  /*3250*/  ISETP.GT.U32.AND P2, PT, R16, 0x22, PT ;  /* 0x000000221000780c */ /* 0x001fe20003f44070 */
[----:B------:R-:W-:-:S12]  /*3260*/  IMAD R29, R49, 0x23, R16 ;  /* 0x00000023311d7824 */ /* 0x000fd800078e0210 */
        /* <DEDUP_REMOVED lines=10> */
[----:B------:R-:W0:Y:S01]  /*3310*/  LDS.128 R24, [R47+0x8c0] ;  /* 0x0008c0002f187984 */ /* 0x000e220000000c00 */
[----:B------:R-:W-:Y:S01]  /*3320*/  FADD.FTZ R17, R13, R18 ;  /* 0x000000120d117221 */ /* 0x000fe20000010000 */
[----:B--2---:R-:W-:Y:S01]  /*3330*/  FADD.FTZ R31, R31, R20 ;  /* 0x000000141f1f7221 */ /* 0x004fe20000010000 */
[----:B------:R-:W-:Y:S01]  /*3340*/  FADD.FTZ R20, R12, R21 ;  /* 0x000000150c147221 */ /* 0x000fe20000010000 */
[----:B------:R-:W-:Y:S01]  /*3350*/  FADD.FTZ R30, R30, R19 ;  /* 0x000000131e1e7221 */ /* 0x000fe20000010000 */
[----:B------:R-:W1:Y:S01]  /*3360*/  LDS.128 R12, [R47+0xaf0] ;  /* 0x000af0002f0c7984 */ /* 0x000e620000000c00 */
[----:B------:R-:W-:-:S02]  /*3370*/  FADD.FTZ R21, R17, R22 ;  /* 0x0000001611157221 */ /* 0x000fc40000010000 */
        /* <DEDUP_REMOVED lines=59> */
.L_x_643:
[----:B------:R-:W-:Y:S05]  /*3730*/  BSYNC.RECONVERGENT B0 ;  /* 0x0000000000007941 */ /* 0x000fea0003800200 */
.L_x_642:
        /* <DEDUP_REMOVED lines=28> */
.L_x_645:
[----:B------:R-:W-:Y:S05]  /*3900*/  BSYNC.RECONVERGENT B0 ;  /* 0x0000000000007941 */ /* 0x000fea0003800200 */
.L_x_644:
[----:B------:R-:W-:Y:S05]  /*3910*/  @!P0 BRA `(.L_x_646) ;  /* 0x0000000800c88947 */ /* 0x000fea0003800000 */
[----:B------:R-:W-:Y:S01]  /*3920*/  ULOP3.LUT UR5, UR4, 0x1, URZ, 0xc0, !UPT ;  /* 0x0000000104057892 */ /* 0x000fe2000f8ec0ff */
[----:B------:R-:W1:Y:S01]  /*3930*/  LDC.64 R30, c[0x0][0x3d0] ;  /* 0x0000f400ff1e7b82 */ /* 0x000e620000000a00 */
[----:B0-----:R-:W0:Y:S01]  /*3940*/  S2R R20, SR_CTAID.Y ;  /* 0x0000000000147919 */ /* 0x001e220000002600 */
[----:B------:R-:W-:-:S03]  /*3950*/  ISETP.GE.U32.AND P2, PT, R28, 0x8, PT ;  /* 0x000000081c00780c */ /* 0x000fc60003f46070 */
[----:B------:R-:W-:-:S05]  /*3960*/  MOV R15, UR5 ;  /* 0x00000005000f7c02 */ /* 0x000fca0008000f00 */
[----:B------:R-:W-:-:S04]  /*3970*/  IMAD R15, R15, UR7, RZ ;  /* 0x000000070f0f7c24 */ /* 0x000fc8000f8e02ff */
[----:B------:R-:W-:-:S05]  /*3980*/  IMAD R12, R15, R28, RZ ;  /* 0x0000001c0f0c7224 */ /* 0x000fca00078e02ff */
[----:B------:R-:W-:-:S05]  /*3990*/  SHF.L.U32 R13, R12, 0x1, RZ ;  /* 0x000000010c0d7819 */ /* 0x000fca00000006ff */
[----:B-1----:R-:W-:Y:S01]  /*39a0*/  IMAD.WIDE R30, R13, 0x4, R30 ;  /* 0x000000040d1e7825 */ /* 0x002fe200078e021e */
[----:B0-----:R-:W-:Y:S06]  /*39b0*/  @P1 BRA `(.L_x_647) ;  /* 0x0000000000581947 */ /* 0x001fec0003800000 */
        /* <DEDUP_REMOVED lines=17> */
.L_x_648:
[----:B0-----:R-:W2:Y:S04]  /*3ad0*/  LDG.E.STRONG.GPU R14, desc[UR10][R12.64] ;  /* 0x0000000a0c0e7981 */ /* 0x001ea8000c1ef900 */
[----:B--2---:R-:W-:Y:S01]  /*3ae0*/  CCTL.IVALL ;  /* 0x00000000ff00798f */ /* 0x004fe20002000000 */
[----:B------:R-:W-:Y:S05]  /*3af0*/  YIELD ;  /* 0x0000000000007946 */ /* 0x000fea0003800000 */
[----:B------:R-:W-:-:S13]  /*3b00*/  ISETP.NE.AND P0, PT, R14, R17, PT ;  /* 0x000000110e00720c */ /* 0x000fda0003f05270 */
[----:B------:R-:W-:Y:S05]  /*3b10*/  @P0 BRA `(.L_x_648) ;  /* 0xfffffffc00ec0947 */ /* 0x000fea000383ffff */
.L_x_647:
[----:B------:R-:W-:Y:S05]  /*3b20*/  WARPSYNC.ALL ;  /* 0x0000000000007948 */ /* 0x000fea0003800000 */
[----:B------:R-:W-:Y:S01]  /*3b30*/  BAR.SYNC.DEFER_BLOCKING 0x0 ;  /* 0x0000000000007b1d */ /* 0x000fe20000010000 */
[----:B------:R-:W-:-:S05]  /*3b40*/  HFMA2 R21, -RZ, RZ, 0, 0 ;  /* 0x00000000ff157431 */ /* 0x000fca00000001ff */
[----:B------:R-:W-:Y:S05]  /*3b50*/  @!P2 BRA `(.L_x_649) ;  /* 0x000000040040a947 */ /* 0x000fea0003800000 */
[----:B------:R-:W-:Y:S01]  /*3b60*/  MOV R27, UR7 ;  /* 0x00000007001b7c02 */ /* 0x000fe20008000f00 */
[----:B------:R-:W-:Y:S01]  /*3b70*/  UMOV UR5, URZ ;  /* 0x000000ff00057c82 */ /* 0x000fe20008000000 */
[----:B0-----:R-:W-:Y:S02]  /*3b80*/  MOV R13, UR7 ;  /* 0x00000007000d7c02 */ /* 0x001fe40008000f00 */
        /* <DEDUP_REMOVED lines=14> */
.L_x_650:
[----:B------:R-:W-:Y:S01]  /*3c70*/  ISETP.EQ.OR P2, PT, R21, RZ, P1 ;  /* 0x000000ff1500720c */ /* 0x000fe20000f42670 */
[----:B------:R-:W-:-:S06]  /*3c80*/  UIADD3 UR8, UPT, UPT, UR5, 0x1, URZ ;  /* 0x0000000105087890 */ /* 0x000fcc000fffe0ff */
[----:B------:R-:W-:-:S06]  /*3c90*/  ISETP.EQ.OR P3, PT, R3, UR8, P1 ;  /* 0x0000000803007c0c */ /* 0x000fcc0008f62670 */
[----:B------:R-:W-:-:S06]  /*3ca0*/  @!P2 IMAD.WIDE.U32 R14, R19, 0x8, R30 ;  /* 0x00000008130ea825 */ /* 0x000fcc00078e001e */
[----:B------:R-:W2:Y:S01]  /*3cb0*/  @!P2 LDG.E.64 R14, desc[UR10][R14.64] ;  /* 0x0000000a0e0ea981 */ /* 0x000ea2000c1e1b00 */
[----:B------:R-:W-:-:S06]  /*3cc0*/  @!P3 IMAD.WIDE.U32 R12, R22, 0x8, R30 ;  /* 0x00000008160cb825 */ /* 0x000fcc00078e001e */
[----:B------:R-:W3:Y:S01]  /*3cd0*/  @!P3 LDG.E.64 R12, desc[UR10][R12.64] ;  /* 0x0000000a0c0cb981 */ /* 0x000ee2000c1e1b00 */
[----:B------:R-:W-:-:S06]  /*3ce0*/  UIADD3 UR8, UPT, UPT, UR5, 0x2, URZ ;  /* 0x0000000205087890 */ /* 0x000fcc000fffe0ff */
[----:B------:R-:W-:Y:S01]  /*3cf0*/  ISETP.EQ.OR P4, PT, R3, UR8, P1 ;  /* 0x0000000803007c0c */ /* 0x000fe20008f82670 */
[----:B------:R-:W-:-:S06]  /*3d00*/  UIADD3 UR8, UPT, UPT, UR5, 0x3, URZ ;  /* 0x0000000305087890 */ /* 0x000fcc000fffe0ff */
[----:B------:R-:W-:Y:S01]  /*3d10*/  ISETP.EQ.OR P0, PT, R3, UR8, P1 ;  /* 0x0000000803007c0c */ /* 0x000fe20008f02670 */
[----:B------:R-:W-:-:S12]  /*3d20*/  UIADD3 UR8, UPT, UPT, UR5, 0x4, URZ ;  /* 0x0000000405087890 */ /* 0x000fd8000fffe0ff */
[----:B------:R-:W-:-:S06]  /*3d30*/  @!P0 IMAD.WIDE.U32 R16, R26, 0x8, R30 ;  /* 0x000000081a108825 */ /* 0x000fcc00078e001e */
[----:B------:R-:W4:Y:S01]  /*3d40*/  @!P0 LDG.E.64 R16, desc[UR10][R16.64] ;  /* 0x0000000a10108981 */ /* 0x000f22000c1e1b00 */
[----:B--2---:R-:W-:Y:S01]  /*3d50*/  @!P2 FADD.FTZ R10, R10, R14 ;  /* 0x0000000e0a0aa221 */ /* 0x004fe20000010000 */
[----:B------:R-:W-:Y:S01]  /*3d60*/  @!P2 FADD.FTZ R11, R11, R15 ;  /* 0x0000000f0b0ba221 */ /* 0x000fe20000010000 */
[----:B------:R-:W-:Y:S01]  /*3d70*/  @!P4 IMAD.WIDE.U32 R14, R29, 0x8, R30 ;  /* 0x000000081d0ec825 */ /* 0x000fe200078e001e */
[----:B------:R-:W-:-:S05]  /*3d80*/  ISETP.EQ.OR P2, PT, R3, UR8, P1 ;  /* 0x0000000803007c0c */ /* 0x000fca0008f42670 */
[----:B------:R-:W2:Y:S01]  /*3d90*/  @!P4 LDG.E.64 R14, desc[UR10][R14.64] ;  /* 0x0000000a0e0ec981 */ /* 0x000ea2000c1e1b00 */
[----:B---3--:R-:W-:Y:S01]  /*3da0*/  @!P3 FADD.FTZ R10, R10, R12 ;  /* 0x0000000c0a0ab221 */ /* 0x008fe20000010000 */
[----:B------:R-:W-:-:S06]  /*3db0*/  @!P3 FADD.FTZ R11, R11, R13 ;  /* 0x0000000d0b0bb221 */ /* 0x000fcc0000010000 */
[----:B------:R-:W-:-:S06]  /*3dc0*/  @!P2 IMAD.WIDE.U32 R12, R23, 0x8, R30 ;  /* 0x00000008170ca825 */ /* 0x000fcc00078e001e */
[----:B------:R-:W3:Y:S01]  /*3dd0*/  @!P2 LDG.E.64 R12, desc[UR10][R12.64] ;  /* 0x0000000a0c0ca981 */ /* 0x000ee2000c1e1b00 */
[----:B------:R-:W-:Y:S02]  /*3de0*/  UIADD3 UR8, UPT, UPT, UR5, 0x5, URZ ;  /* 0x0000000505087890 */ /* 0x000fe4000fffe0ff */
[----:B------:R-:W-:-:S04]  /*3df0*/  UIADD3 UR12, UPT, UPT, UR5, 0x6, URZ ;  /* 0x00000006050c7890 */ /* 0x000fc8000fffe0ff */
[----:B------:R-:W-:Y:S01]  /*3e00*/  ISETP.EQ.OR P3, PT, R3, UR8, P1 ;  /* 0x0000000803007c0c */ /* 0x000fe20008f62670 */
[----:B------:R-:W-:Y:S01]  /*3e10*/  UIADD3 UR8, UPT, UPT, UR5, 0x7, URZ ;  /* 0x0000000705087890 */ /* 0x000fe2000fffe0ff */
[----:B--2---:R-:W-:Y:S01]  /*3e20*/  @!P4 FADD.FTZ R10, R10, R14 ;  /* 0x0000000e0a0ac221 */ /* 0x004fe20000010000 */
[----:B------:R-:W-:Y:S01]  /*3e30*/  @!P4 FADD.FTZ R11, R11, R15 ;  /* 0x0000000f0b0bc221 */ /* 0x000fe20000010000 */
[----:B------:R-:W-:Y:S02]  /*3e40*/  ISETP.EQ.OR P4, PT, R3, UR12, P1 ;  /* 0x0000000c03007c0c */ /* 0x000fe40008f82670 */
[----:B----4-:R-:W-:Y:S01]  /*3e50*/  @!P0 FADD.FTZ R10, R10, R16 ;  /* 0x000000100a0a8221 */ /* 0x010fe20000010000 */
[----:B------:R-:W-:Y:S01]  /*3e60*/  @!P0 FADD.FTZ R11, R11, R17 ;  /* 0x000000110b0b8221 */ /* 0x000fe20000010000 */
[----:B------:R-:W-:-:S05]  /*3e70*/  ISETP.EQ.OR P0, PT, R3, UR8, P1 ;  /* 0x0000000803007c0c */ /* 0x000fca0008f02670 */
[----:B------:R-:W-:-:S06]  /*3e80*/  @!P3 IMAD.WIDE.U32 R16, R24, 0x8, R30 ;  /* 0x000000081810b825 */ /* 0x000fcc00078e001e */
[----:B------:R-:W2:Y:S01]  /*3e90*/  @!P3 LDG.E.64 R16, desc[UR10][R16.64] ;  /* 0x0000000a1010b981 */ /* 0x000ea2000c1e1b00 */
[----:B------:R-:W-:-:S04]  /*3ea0*/  @!P4 IMAD.WIDE.U32 R14, R25, 0x8, R30 ;  /* 0x00000008190ec825 */ /* 0x000fc800078e001e */
[----:B---3--:R-:W-:Y:S01]  /*3eb0*/  @!P2 FADD.FTZ R10, R10, R12 ;  /* 0x0000000c0a0aa221 */ /* 0x008fe20000010000 */
[----:B------:R-:W-:Y:S01]  /*3ec0*/  @!P2 FADD.FTZ R11, R11, R13 ;  /* 0x0000000d0b0ba221 */ /* 0x000fe20000010000 */
[----:B------:R-:W-:Y:S01]  /*3ed0*/  @!P0 IMAD.WIDE.U32 R12, R27, 0x8, R30 ;  /* 0x000000081b0c8825 */ /* 0x000fe200078e001e */
[----:B------:R-:W3:Y:S05]  /*3ee0*/  @!P4 LDG.E.64 R14, desc[UR10][R14.64] ;  /* 0x0000000a0e0ec981 */ /* 0x000eea000c1e1b00 */
[----:B------:R-:W4:Y:S01]  /*3ef0*/  @!P0 LDG.E.64 R12, desc[UR10][R12.64] ;  /* 0x0000000a0c0c8981 */ /* 0x000f22000c1e1b00 */
[----:B------:R-:W-:-:S06]  /*3f00*/  UIADD3 UR5, UPT, UPT, UR5, 0x8, URZ ;  /* 0x0000000805057890 */ /* 0x000fcc000fffe0ff */
[----:B------:R-:W-:Y:S02]  /*3f10*/  ISETP.NE.AND P2, PT, R18, UR5, PT ;  /* 0x0000000512007c0c */ /* 0x000fe4000bf45270 */
[----:B------:R-:W-:Y:S01]  /*3f20*/  IADD3 R21, PT, PT, R21, 0x8, RZ ;  /* 0x0000000815157810 */ /* 0x000fe20007ffe0ff */
[----:B--2---:R-:W-:Y:S01]  /*3f30*/  @!P3 FADD.FTZ R10, R10, R16 ;  /* 0x000000100a0ab221 */ /* 0x004fe20000010000 */
[----:B------:R-:W-:Y:S01]  /*3f40*/  @!P3 FADD.FTZ R11, R11, R17 ;  /* 0x000000110b0bb221 */ /* 0x000fe20000010000 */
[----:B------:R-:W-:Y:S02]  /*3f50*/  MOV R16, UR7 ;  /* 0x0000000700107c02 */ /* 0x000fe40008000f00 */
[----:B---3--:R-:W-:Y:S01]  /*3f60*/  @!P4 FADD.FTZ R10, R10, R14 ;  /* 0x0000000e0a0ac221 */ /* 0x008fe20000010000 */
[----:B------:R-:W-:Y:S01]  /*3f70*/  @!P4 FADD.FTZ R11, R11, R15 ;  /* 0x0000000f0b0bc221 */ /* 0x000fe20000010000 */
[----:B------:R-:W-:Y:S02]  /*3f80*/  MOV R14, UR7 ;  /* 0x00000007000e7c02 */ /* 0x000fe40008000f00 */
[----:B------:R-:W-:Y:S01]  /*3f90*/  MOV R15, UR7 ;  /* 0x00000007000f7c02 */ /* 0x000fe20008000f00 */
[----:B----4-:R-:W-:Y:S01]  /*3fa0*/  @!P0 FADD.FTZ R10, R10, R12 ;  /* 0x0000000c0a0a8221 */ /* 0x010fe20000010000 */
[----:B------:R-:W-:Y:S01]  /*3fb0*/  LEA R19, R16, R19, 0x3 ;  /* 0x0000001310137211 */ /* 0x000fe200078e18ff */
[----:B------:R-:W-:Y:S01]  /*3fc0*/  @!P0 FADD.FTZ R11, R11, R13 ;  /* 0x0000000d0b0b8221 */ /* 0x000fe20000010000 */
[----:B------:R-:W-:-:S02]  /*3fd0*/  LEA R27, R14, R27, 0x3 ;  /* 0x0000001b0e1b7211 */ /* 0x000fc400078e18ff */
[C---:B------:R-:W-:Y:S02]  /*3fe0*/  LEA R25, R14.reuse, R25, 0x3 ;  /* 0x000000190e197211 */ /* 0x040fe400078e18ff */
[C---:B------:R-:W-:Y:S02]  /*3ff0*/  LEA R24, R15.reuse, R24, 0x3 ;  /* 0x000000180f187211 */ /* 0x040fe400078e18ff */
[C---:B------:R-:W-:Y:S02]  /*4000*/  LEA R23, R14.reuse, R23, 0x3 ;  /* 0x000000170e177211 */ /* 0x040fe400078e18ff */
[C---:B------:R-:W-:Y:S02]  /*4010*/  LEA R26, R15.reuse, R26, 0x3 ;  /* 0x0000001a0f1a7211 */ /* 0x040fe400078e18ff */
[----:B------:R-:W-:Y:S02]  /*4020*/  LEA R29, R14, R29, 0x3 ;  /* 0x0000001d0e1d7211 */ /* 0x000fe400078e18ff */
[----:B------:R-:W-:Y:S01]  /*4030*/  LEA R22, R15, R22, 0x3 ;  /* 0x000000160f167211 */ /* 0x000fe200078e18ff */
[----:B------:R-:W-:Y:S06]  /*4040*/  @P2 BRA `(.L_x_650) ;  /* 0xfffffffc00082947 */ /* 0x000fec000383ffff */
[----:B------:R-:W-:-:S07]  /*4050*/  MOV R21, R18 ;  /* 0x0000001200157202 */ /* 0x000fce0000000f00 */
.L_x_649:
[----:B0-----:R-:W-:-:S13]  /*4060*/  LOP3.LUT P0, R12, R28, 0x7, RZ, 0xc0, !PT ;  /* 0x000000071c0c7812 */ /* 0x001fda000780c0ff */
        /* <DEDUP_REMOVED lines=33> */
.L_x_651:
        /* <DEDUP_REMOVED lines=18> */
.L_x_652:
[----:B------:R-:W-:Y:S01]  /*43a0*/  ISETP.EQ.OR P0, PT, R21, R3, P1 ;  /* 0x000000031500720c */ /* 0x000fe20000f02670 */
[----:B------:R-:W-:Y:S03]  /*43b0*/  BSSY.RECONVERGENT B0, `(.L_x_646) ;  /* 0x0000008000007945 */ /* 0x000fe60003800200 */
[----:B------:R-:W-:-:S13]  /*43c0*/  ISETP.NE.U32.OR P0, PT, R28, 0x1, P0 ;  /* 0x000000011c00780c */ /* 0x000fda0000705470 */
[----:B------:R-:W-:Y:S05]  /*43d0*/  @P0 BRA `(.L_x_653) ;  /* 0x0000000000140947 */ /* 0x000fea0003800000 */
[----:B------:R-:W-:-:S04]  /*43e0*/  IMAD R13, R21, UR7, R20 ;  /* 0x00000007150d7c24 */ /* 0x000fc8000f8e0214 */
[----:B------:R-:W-:-:S06]  /*43f0*/  IMAD.WIDE.U32 R12, R13, 0x8, R30 ;  /* 0x000000080d0c7825 */ /* 0x000fcc00078e001e */
[----:B------:R-:W2:Y:S02]  /*4400*/  LDG.E.64 R12, desc[UR10][R12.64] ;  /* 0x0000000a0c0c7981 */ /* 0x000ea4000c1e1b00 */
[----:B--2---:R-:W-:Y:S01]  /*4410*/  FADD.FTZ R10, R10, R12 ;  /* 0x0000000c0a0a7221 */ /* 0x004fe20000010000 */
[----:B------:R-:W-:-:S07]  /*4420*/  FADD.FTZ R11, R11, R13 ;  /* 0x0000000d0b0b7221 */ /* 0x000fce0000010000 */
.L_x_653:
[----:B------:R-:W-:Y:S05]  /*4430*/  BSYNC.RECONVERGENT B0 ;  /* 0x0000000000007941 */ /* 0x000fea0003800200 */
.L_x_646:
[----:B------:R-:W1:Y:S01]  /*4440*/  S2UR UR8, SR_CgaCtaId ;  /* 0x00000000000879c3 */ /* 0x000e620000008800 */
[----:B------:R-:W-:Y:S01]  /*4450*/  UMOV UR5, 0x400 ;  /* 0x0000040000057882 */ /* 0x000fe20000000000 */
[--C-:B0-----:R-:W-:Y:S02]  /*4460*/  HADD2.F32 R14, -RZ, R45.reuse.H0_H0 ;  /* 0x2000002dff0e7230 */ /* 0x101fe40000004100 */
[----:B------:R-:W-:-:S03]  /*4470*/  HADD2.F32 R45, -RZ, R45.H1_H1 ;  /* 0x3000002dff2d7230 */ /* 0x000fc60000004100 */
[----:B------:R-:W-:Y:S02]  /*4480*/  FADD.FTZ R14, R14, -UR14 ;  /* 0x8000000e0e0e7e21 */ /* 0x000fe40008010000 */
[----:B------:R-:W-:Y:S02]  /*4490*/  FADD.FTZ R45, R45, -UR14 ;  /* 0x8000000e2d2d7e21 */ /* 0x000fe40008010000 */
[----:B------:R-:W-:Y:S02]  /*44a0*/  FMUL.FTZ R25, R14, UR9 ;  /* 0x000000090e197c20 */ /* 0x000fe40008410000 */
[----:B------:R-:W-:Y:S01]  /*44b0*/  FMUL.FTZ R20, R45, UR9 ;  /* 0x000000092d147c20 */ /* 0x000fe20008410000 */
[----:B-1----:R-:W-:Y:S01]  /*44c0*/  ULEA UR5, UR8, UR5, 0x18 ;  /* 0x0000000508057291 */ /* 0x002fe2000f8ec0ff */
[----:B------:R-:W0:Y:S08]  /*44d0*/  LDCU.U8 UR8, c[0x0][0x414] ;  /* 0x00008280ff0877ac */ /* 0x000e300008000000 */
[----:B------:R1:W-:Y:S01]  /*44e0*/  @!P1 STS.64 [UR5+0xb0], R10 ;  /* 0x0000b00aff009988 */ /* 0x0003e20008000a05 */
[----:B------:R-:W-:Y:S01]  /*44f0*/  BAR.SYNC.DEFER_BLOCKING 0x0 ;  /* 0x0000000000007b1d */ /* 0x000fe20000010000 */
[--C-:B-1----:R-:W-:Y:S01]  /*4500*/  HADD2.F32 R11, -RZ, R44.reuse.H0_H0 ;  /* 0x2000002cff0b7230 */ /* 0x102fe20000004100 */
[----:B0-----:R-:W-:Y:S01]  /*4510*/  UISETP.NE.AND UP0, UPT, UR8, URZ, UPT ;  /* 0x000000ff0800728c */ /* 0x001fe2000bf05270 */
[----:B------:R-:W-:-:S03]  /*4520*/  HADD2.F32 R44, -RZ, R44.H1_H1 ;  /* 0x3000002cff2c7230 */ /* 0x000fc60000004100 */
[----:B------:R-:W0:Y:S01]  /*4530*/  LDS.64 R12, [UR5+0xb0] ;  /* 0x0000b005ff0c7984 */ /* 0x000e220008000a00 */
[----:B------:R-:W0:Y:S02]  /*4540*/  LDCU UR5, c[0x0][0x42c] ;  /* 0x00008580ff0577ac */ /* 0x000e240008000800 */
[----:B0-----:R-:W-:Y:S01]  /*4550*/  FMUL.FTZ R12, R12, UR5 ;  /* 0x000000050c0c7c20 */ /* 0x001fe20008410000 */
        /* <DEDUP_REMOVED lines=20> */
.L_x_654:
[----:B------:R-:W0:Y:S01]  /*46a0*/  LDCU UR5, c[0x0][0x41c] ;  /* 0x00008380ff0577ac */ /* 0x000e220008000800 */
[C-C-:B------:R-:W-:Y:S01]  /*46b0*/  FFMA.FTZ R10, R12.reuse, R20, R13.reuse ;  /* 0x000000140c0a7223 */ /* 0x140fe2000001000d */
[----:B------:R-:W-:Y:S01]  /*46c0*/  BSSY.RECONVERGENT B0, `(.L_x_655) ;  /* 0x000001a000007945 */ /* 0x000fe20003800200 */
[----:B------:R-:W1:Y:S02]  /*46d0*/  LDCU.64 UR16, c[0x0][0x400] ;  /* 0x00008000ff1077ac */ /* 0x000e640008000a00 */
[----:B------:R-:W-:Y:S01]  /*46e0*/  FFMA.FTZ R17, R9, R44, -R10 ;  /* 0x0000002c09117223 */ /* 0x000fe2000001080a */
[----:B0-----:R-:W-:Y:S02]  /*46f0*/  IMAD R21, R3, UR5, R48 ;  /* 0x0000000503157c24 */ /* 0x001fe4000f8e0230 */
[----:B------:R-:W-:-:S03]  /*4700*/  FFMA.FTZ R3, R12, R25, R13 ;  /* 0x000000190c037223 */ /* 0x000fc6000001000d */
[C---:B-1----:R-:W-:Y:S01]  /*4710*/  ISETP.GE.U32.AND P0, PT, R21.reuse, UR16, PT ;  /* 0x0000001015007c0c */ /* 0x042fe2000bf06070 */
[----:B------:R-:W-:Y:S01]  /*4720*/  FFMA.FTZ R14, R8, R11, -R3 ;  /* 0x0000000b080e7223 */ /* 0x000fe20000010803 */
[----:B------:R-:W-:Y:S02]  /*4730*/  SHF.R.S32.HI R15, RZ, 0x1f, R21 ;  /* 0x0000001fff0f7819 */ /* 0x000fe40000011415 */
[----:B------:R-:W-:Y:S02]  /*4740*/  IADD3 R16, PT, PT, R21, 0x10, RZ ;  /* 0x0000001015107810 */ /* 0x000fe40007ffe0ff */
[----:B------:R-:W-:Y:S02]  /*4750*/  ISETP.GE.AND.EX P0, PT, R15, UR17, PT, P0 ;  /* 0x000000110f007c0c */ /* 0x000fe4000bf06300 */
[----:B------:R-:W-:-:S11]  /*4760*/  IADD3 R3, PT, PT, R21, 0x20, RZ ;  /* 0x0000002015037810 */ /* 0x000fd60007ffe0ff */
[----:B------:R-:W-:Y:S05]  /*4770*/  @P0 BRA `(.L_x_656) ;  /* 0x0000000000380947 */ /* 0x000fea0003800000 */
        /* <DEDUP_REMOVED lines=11> */
[----:B------:R-:W-:Y:S02]  /*4830*/  F2FP.F16.F32.PACK_AB R17, R17, R18 ;  /* 0x000000121111723e */ /* 0x000fe400000000ff */
[----:B------:R-:W-:-:S05]  /*4840*/  LEA.HI.X R15, R10, UR13, R15, 0x1, P0 ;  /* 0x0000000d0a0f7c11 */ /* 0x000fca00080f0c0f */
[----:B------:R0:W-:Y:S02]  /*4850*/  STG.E desc[UR10][R14.64], R17 ;  /* 0x000000110e007986 */ /* 0x0001e4000c10190a */
.L_x_656:
[----:B------:R-:W-:Y:S05]  /*4860*/  BSYNC.RECONVERGENT B0 ;  /* 0x0000000000007941 */ /* 0x000fea0003800200 */
.L_x_655:
[--C-:B------:R-:W-:Y:S01]  /*4870*/  HADD2.F32 R11, -RZ, R43.reuse.H0_H0 ;  /* 0x2000002bff0b7230 */ /* 0x100fe20000004100 */
[----:B------:R-:W-:Y:S01]  /*4880*/  ISETP.GE.U32.AND P0, PT, R16, UR16, PT ;  /* 0x0000001010007c0c */ /* 0x000fe2000bf06070 */
[----:B------:R-:W-:Y:S01]  /*4890*/  HADD2.F32 R43, -RZ, R43.H1_H1 ;  /* 0x3000002bff2b7230 */ /* 0x000fe20000004100 */
[----:B------:R-:W-:Y:S01]  /*48a0*/  ISETP.GE.U32.AND P1, PT, R3, UR16, PT ;  /* 0x0000001003007c0c */ /* 0x000fe2000bf26070 */
[--C-:B0-----:R-:W-:Y:S02]  /*48b0*/  HADD2.F32 R15, -RZ, R42.reuse.H0_H0 ;  /* 0x2000002aff0f7230 */ /* 0x101fe40000004100 */
[----:B------:R-:W-:Y:S01]  /*48c0*/  FADD.FTZ R11, R11, -UR14 ;  /* 0x8000000e0b0b7e21 */ /* 0x000fe20008010000 */
[----:B------:R-:W-:Y:S01]  /*48d0*/  SHF.R.S32.HI R10, RZ, 0x1f, R16 ;  /* 0x0000001fff0a7819 */ /* 0x000fe20000011410 */
[----:B------:R-:W-:Y:S01]  /*48e0*/  FADD.FTZ R43, R43, -UR14 ;  /* 0x8000000e2b2b7e21 */ /* 0x000fe20008010000 */
[----:B------:R-:W-:Y:S01]  /*48f0*/  SHF.R.S32.HI R14, RZ, 0x1f, R3 ;  /* 0x0000001fff0e7819 */ /* 0x000fe20000011403 */
[----:B------:R-:W-:Y:S01]  /*4900*/  FMUL.FTZ R19, R11, UR9 ;  /* 0x000000090b137c20 */ /* 0x000fe20008410000 */
[----:B------:R-:W-:Y:S01]  /*4910*/  ISETP.GE.AND.EX P0, PT, R10, UR17, PT, P0 ;  /* 0x000000110a007c0c */ /* 0x000fe2000bf06300 */
[----:B------:R-:W-:Y:S01]  /*4920*/  HADD2.F32 R42, -RZ, R42.H1_H1 ;  /* 0x3000002aff2a7230 */ /* 0x000fe20000004100 */
[----:B------:R-:W-:Y:S01]  /*4930*/  ISETP.GE.AND.EX P1, PT, R14, UR17, PT, P1 ;  /* 0x000000110e007c0c */ /* 0x000fe2000bf26310 */
[----:B------:R-:W-:-:S02]  /*4940*/  HADD2.F32 R11, -RZ, R41.H0_H0 ;  /* 0x20000029ff0b7230 */ /* 0x000fc40000004100 */
[----:B------:R-:W-:Y:S01]  /*4950*/  FFMA.FTZ R17, R12, R19, R13 ;  /* 0x000000130c117223 */ /* 0x000fe2000001000d */
[----:B------:R-:W-:Y:S01]  /*4960*/  FMUL.FTZ R28, R43, UR9 ;  /* 0x000000092b1c7c20 */ /* 0x000fe20008410000 */
        /* <DEDUP_REMOVED lines=19> */
.L_x_657:
[----:B------:R-:W-:Y:S01]  /*4aa0*/  FFMA.FTZ R18, R12, R28, R13 ;  /* 0x0000001c0c127223 */ /* 0x000fe2000001000d */
[----:B------:R-:W-:Y:S01]  /*4ab0*/  BSSY.RECONVERGENT B0, `(.L_x_658) ;  /* 0x0000014000007945 */ /* 0x000fe20003800200 */
[----:B------:R-:W-:Y:S01]  /*4ac0*/  FFMA.FTZ R17, R8, R15, -R17 ;  /* 0x0000000f08117223 */ /* 0x000fe20000010811 */
[----:B------:R-:W-:Y:S02]  /*4ad0*/  HADD2.F32 R41, -RZ, R41.H1_H1 ;  /* 0x30000029ff297230 */ /* 0x000fe40000004100 */
        /* <DEDUP_REMOVED lines=8> */
[----:B------:R-:W-:Y:S01]  /*4b60*/  F2FP.F16.F32.PACK_AB R15, R15, R18 ;  /* 0x000000120f0f723e */ /* 0x000fe200000000ff */
        /* <DEDUP_REMOVED lines=8> */
.L_x_659:
[----:B------:R-:W-:Y:S05]  /*4bf0*/  BSYNC.RECONVERGENT B0 ;  /* 0x0000000000007941 */ /* 0x000fea0003800200 */
.L_x_658:
[----:B0-----:R-:W-:Y:S01]  /*4c00*/  FMUL.FTZ R15, R20, UR9 ;  /* 0x00000009140f7c20 */ /* 0x001fe20008410000 */
[----:B------:R-:W-:Y:S01]  /*4c10*/  FADD.FTZ R41, R41, -UR14 ;  /* 0x8000000e29297e21 */ /* 0x000fe20008010000 */
[--C-:B------:R-:W-:Y:S02]  /*4c20*/  HADD2.F32 R11, -RZ, R40.reuse.H0_H0 ;  /* 0x20000028ff0b7230 */ /* 0x100fe40000004100 */
[----:B------:R-:W-:Y:S02]  /*4c30*/  HADD2.F32 R40, -RZ, R40.H1_H1 ;  /* 0x30000028ff287230 */ /* 0x000fe40000004100 */
[----:B------:R-:W-:Y:S01]  /*4c40*/  FFMA.FTZ R27, R12, R15, R13 ;  /* 0x0000000f0c1b7223 */ /* 0x000fe2000001000d */
        /* <DEDUP_REMOVED lines=20> */
.L_x_660:
[----:B------:R-:W-:Y:S01]  /*4d90*/  FFMA.FTZ R10, R12, R24, R13 ;  /* 0x000000180c0a7223 */ /* 0x000fe2000001000d */
[----:B------:R-:W-:Y:S01]  /*4da0*/  BSSY.RECONVERGENT B0, `(.L_x_661) ;  /* 0x0000014000007945 */ /* 0x000fe20003800200 */
[--C-:B------:R-:W-:Y:S02]  /*4db0*/  HADD2.F32 R17, -RZ, R39.reuse.H0_H0 ;  /* 0x20000027ff117230 */ /* 0x100fe40000004100 */
[----:B------:R-:W-:Y:S01]  /*4dc0*/  FFMA.FTZ R27, R8, R11, -R27 ;  /* 0x0000000b081b7223 */ /* 0x000fe2000001081b */
[----:B------:R-:W-:Y:S02]  /*4dd0*/  HADD2.F32 R39, -RZ, R39.H1_H1 ;  /* 0x30000027ff277230 */ /* 0x000fe40000004100 */
        /* <DEDUP_REMOVED lines=16> */
.L_x_662:
[----:B------:R-:W-:Y:S05]  /*4ee0*/  BSYNC.RECONVERGENT B0 ;  /* 0x0000000000007941 */ /* 0x000fea0003800200 */
.L_x_661:
[--C-:B0-----:R-:W-:Y:S02]  /*4ef0*/  HADD2.F32 R3, -RZ, R37.reuse.H0_H0 ;  /* 0x20000025ff037230 */ /* 0x101fe40000004100 */
[----:B------:R-:W-:Y:S01]  /*4f00*/  FADD.FTZ R17, R17, -UR14 ;  /* 0x8000000e11117e21 */ /* 0x000fe20008010000 */
[--C-:B------:R-:W-:Y:S02]  /*4f10*/  HADD2.F32 R14, -RZ, R4.reuse.H0_H0 ;  /* 0x20000004ff0e7230 */ /* 0x100fe40000004100 */
[----:B------:R-:W-:Y:S01]  /*4f20*/  FADD.FTZ R39, R39, -UR14 ;  /* 0x8000000e27277e21 */ /* 0x000fe20008010000 */
[----:B------:R-:W-:Y:S02]  /*4f30*/  HADD2.F32 R37, -RZ, R37.H1_H1 ;  /* 0x30000025ff257230 */ /* 0x000fe40000004100 */
[----:B------:R-:W-:Y:S01]  /*4f40*/  FADD.FTZ R3, R3, -UR14 ;  /* 0x8000000e03037e21 */ /* 0x000fe20008010000 */
[----:B------:R-:W-:Y:S02]  /*4f50*/  HADD2.F32 R15, -RZ, R4.H1_H1 ;  /* 0x30000004ff0f7230 */ /* 0x000fe40000004100 */
[----:B------:R-:W-:Y:S01]  /*4f60*/  FADD.FTZ R18, R14, -UR14 ;  /* 0x8000000e0e127e21 */ /* 0x000fe20008010000 */
[----:B------:R-:W-:-:S02]  /*4f70*/  HADD2.F32 R10, -RZ, R35.H0_H0 ;  /* 0x20000023ff0a7230 */ /* 0x000fc40000004100 */
[----:B------:R-:W-:Y:S01]  /*4f80*/  FADD.FTZ R37, R37, -UR14 ;  /* 0x8000000e25257e21 */ /* 0x000fe20008010000 */
[----:B------:R-:W-:Y:S02]  /*4f90*/  HADD2.F32 R11, -RZ, R33.H0_H0 ;  /* 0x20000021ff0b7230 */ /* 0x000fe40000004100 */
[----:B------:R-:W-:Y:S01]  /*4fa0*/  FADD.FTZ R19, R15, -UR14 ;  /* 0x8000000e0f137e21 */ /* 0x000fe20008010000 */
[----:B------:R-:W-:Y:S02]  /*4fb0*/  HADD2.F32 R35, -RZ, R35.H1_H1 ;  /* 0x30000023ff237230 */ /* 0x000fe40000004100 */
[----:B------:R-:W-:Y:S01]  /*4fc0*/  FADD.FTZ R10, R10, -UR14 ;  /* 0x8000000e0a0a7e21 */ /* 0x000fe20008010000 */
[----:B------:R-:W-:Y:S02]  /*4fd0*/  HADD2.F32 R33, -RZ, R33.H1_H1 ;  /* 0x30000021ff217230 */ /* 0x000fe40000004100 */
[----:B------:R-:W-:Y:S01]  /*4fe0*/  FADD.FTZ R11, R11, -UR14 ;  /* 0x8000000e0b0b7e21 */ /* 0x000fe20008010000 */
[----:B------:R-:W-:Y:S01]  /*4ff0*/  FMUL.FTZ R15, R18, UR9 ;  /* 0x00000009120f7c20 */ /* 0x000fe20008410000 */
[----:B------:R-:W-:Y:S01]  /*5000*/  FADD.FTZ R4, R35, -UR14 ;  /* 0x8000000e23047e21 */ /* 0x000fe20008010000 */
[----:B------:R-:W-:Y:S01]  /*5010*/  FMUL.FTZ R40, R37, UR9 ;  /* 0x0000000925287c20 */ /* 0x000fe20008410000 */
[----:B------:R-:W-:Y:S01]  /*5020*/  FADD.FTZ R16, R33, -UR14 ;  /* 0x8000000e21107e21 */ /* 0x000fe20008010000 */
[----:B------:R-:W-:Y:S01]  /*5030*/  FMUL.FTZ R18, R19, UR9 ;  /* 0x0000000913127c20 */ /* 0x000fe20008410000 */
[----:B------:R-:W-:Y:S01]  /*5040*/  IADD3 R37, PT, PT, R21, 0x30, RZ ;  /* 0x0000003015257810 */ /* 0x000fe20007ffe0ff */
[----:B------:R-:W-:Y:S01]  /*5050*/  FMUL.FTZ R33, R3, UR9 ;  /* 0x0000000903217c20 */ /* 0x000fe20008410000 */
[----:B------:R-:W-:Y:S01]  /*5060*/  IADD3 R29, PT, PT, R21, 0x40, RZ ;  /* 0x00000040151d7810 */ /* 0x000fe20007ffe0ff */
[----:B------:R-:W-:Y:S01]  /*5070*/  FMUL.FTZ R41, R17, UR9 ;  /* 0x0000000911297c20 */ /* 0x000fe20008410000 */
[----:B------:R-:W-:Y:S01]  /*5080*/  IADD3 R19, PT, PT, R21, 0x50, RZ ;  /* 0x0000005015137810 */ /* 0x000fe20007ffe0ff */
[----:B------:R-:W-:Y:S01]  /*5090*/  FMUL.FTZ R42, R39, UR9 ;  /* 0x00000009272a7c20 */ /* 0x000fe20008410000 */
[----:B------:R-:W-:Y:S01]  /*50a0*/  IADD3 R20, PT, PT, R21, 0x60, RZ ;  /* 0x0000006015147810 */ /* 0x000fe20007ffe0ff */
[----:B------:R-:W-:Y:S01]  /*50b0*/  FMUL.FTZ R3, R10, UR9 ;  /* 0x000000090a037c20 */ /* 0x000fe20008410000 */
[----:B------:R-:W-:Y:S01]  /*50c0*/  FMUL.FTZ R4, R4, UR9 ;  /* 0x0000000904047c20 */ /* 0x000fe20008410000 */
[----:B------:R-:W-:Y:S01]  /*50d0*/  FMUL.FTZ R14, R11, UR9 ;  /* 0x000000090b0e7c20 */ /* 0x000fe20008410000 */
[----:B------:R-:W-:Y:S01]  /*50e0*/  FMUL.FTZ R16, R16, UR9 ;  /* 0x0000000910107c20 */ /* 0x000fe20008410000 */
[----:B------:R-:W-:Y:S01]  /*50f0*/  IADD3 R21, PT, PT, R21, 0x70, RZ ;  /* 0x0000007015157810 */ /* 0x000fe20007ffe0ff */
[C-C-:B------:R-:W-:Y:S01]  /*5100*/  FFMA.FTZ R11, R12.reuse, R41, R13.reuse ;  /* 0x000000290c0b7223 */ /* 0x140fe2000001000d */
[----:B------:R-:W-:Y:S01]  /*5110*/  ISETP.GE.U32.AND P1, PT, R37, UR16, PT ;  /* 0x0000001025007c0c */ /* 0x000fe2000bf26070 */
[C-C-:B------:R-:W-:Y:S01]  /*5120*/  FFMA.FTZ R10, R12.reuse, R42, R13.reuse ;  /* 0x0000002a0c0a7223 */ /* 0x140fe2000001000d */
[----:B------:R-:W-:Y:S01]  /*5130*/  ISETP.GE.U32.AND P3, PT, R29, UR16, PT ;  /* 0x000000101d007c0c */ /* 0x000fe2000bf66070 */
[C-C-:B------:R-:W-:Y:S01]  /*5140*/  FFMA.FTZ R31, R12.reuse, R33, R13.reuse ;  /* 0x000000210c1f7223 */ /* 0x140fe2000001000d */
[----:B------:R-:W-:Y:S01]  /*5150*/  ISETP.GE.U32.AND P4, PT, R19, UR16, PT ;  /* 0x0000001013007c0c */ /* 0x000fe2000bf86070 */
[--C-:B------:R-:W-:Y:S01]  /*5160*/  FFMA.FTZ R30, R12, R40, R13.reuse ;  /* 0x000000280c1e7223 */ /* 0x100fe2000001000d */
[----:B------:R-:W-:Y:S01]  /*5170*/  ISETP.GE.U32.AND P2, PT, R20, UR16, PT ;  /* 0x0000001014007c0c */ /* 0x000fe2000bf46070 */
[C---:B------:R-:W-:Y:S01]  /*5180*/  FFMA.FTZ R17, R12.reuse, R3, R13 ;  /* 0x000000030c117223 */ /* 0x040fe2000001000d */
[----:B------:R-:W-:Y:S01]  /*5190*/  SHF.R.S32.HI R39, RZ, 0x1f, R37 ;  /* 0x0000001fff277819 */ /* 0x000fe20000011425 */
[C---:B------:R-:W-:Y:S01]  /*51a0*/  FFMA.FTZ R24, R12.reuse, R4, R13 ;  /* 0x000000040c187223 */ /* 0x040fe2000001000d */
[----:B------:R-:W-:Y:S01]  /*51b0*/  SHF.R.S32.HI R35, RZ, 0x1f, R29 ;  /* 0x0000001fff237819 */ /* 0x000fe2000001141d */
[C---:B------:R-:W-:Y:S01]  /*51c0*/  FFMA.FTZ R25, R12.reuse, R14, R13 ;  /* 0x0000000e0c197223 */ /* 0x040fe2000001000d */
[----:B------:R-:W-:Y:S01]  /*51d0*/  SHF.R.S32.HI R22, RZ, 0x1f, R19 ;  /* 0x0000001fff167819 */ /* 0x000fe20000011413 */
[C-C-:B------:R-:W-:Y:S01]  /*51e0*/  FFMA.FTZ R26, R12.reuse, R16, R13.reuse ;  /* 0x000000100c1a7223 */ /* 0x140fe2000001000d */
[----:B------:R-:W-:Y:S01]  /*51f0*/  SHF.R.S32.HI R23, RZ, 0x1f, R20 ;  /* 0x0000001fff177819 */ /* 0x000fe20000011414 */
[C-C-:B------:R-:W-:Y:S01]  /*5200*/  FFMA.FTZ R27, R12.reuse, R15, R13.reuse ;  /* 0x0000000f0c1b7223 */ /* 0x140fe2000001000d */
[----:B------:R-:W-:Y:S01]  /*5210*/  FFMA.FTZ R28, R12, R18, R13 ;  /* 0x000000120c1c7223 */ /* 0x000fe2000001000d */
[--C-:B------:R-:W-:Y:S01]  /*5220*/  HADD2.F32 R12, -RZ, R38.reuse.H0_H0 ;  /* 0x20000026ff0c7230 */ /* 0x100fe20000004100 */
[----:B------:R-:W-:Y:S01]  /*5230*/  ISETP.GE.U32.AND P0, PT, R21, UR16, PT ;  /* 0x0000001015007c0c */ /* 0x000fe2000bf06070 */
[----:B------:R-:W-:Y:S01]  /*5240*/  HADD2.F32 R38, -RZ, R38.H1_H1 ;  /* 0x30000026ff267230 */ /* 0x000fe20000004100 */
[----:B------:R-:W-:-:S02]  /*5250*/  ISETP.GE.AND.EX P1, PT, R39, UR17, PT, P1 ;  /* 0x0000001127007c0c */ /* 0x000fc4000bf26310 */
[----:B------:R-:W-:Y:S02]  /*5260*/  ISETP.GE.AND.EX P3, PT, R35, UR17, PT, P3 ;  /* 0x0000001123007c0c */ /* 0x000fe4000bf66330 */
        /* <DEDUP_REMOVED lines=21> */
.L_x_663:
[----:B------:R-:W-:Y:S01]  /*53c0*/  BSSY.RECONVERGENT B0, `(.L_x_664) ;  /* 0x0000012000007945 */ /* 0x000fe20003800200 */
[----:B------:R-:W-:Y:S01]  /*53d0*/  FFMA.FTZ R12, R8, R12, -R11 ;  /* 0x0000000c080c7223 */ /* 0x000fe2000001080b */
        /* <DEDUP_REMOVED lines=13> */
[----:B------:R-:W-:Y:S02]  /*54b0*/  F2FP.F16.F32.PACK_AB R37, R37, R38 ;  /* 0x000000262525723e */ /* 0x000fe400000000ff */
[----:B------:R-:W-:-:S05]  /*54c0*/  LEA.HI.X R13, R10, UR19, R39, 0x1, P1 ;  /* 0x000000130a0d7c11 */ /* 0x000fca00088f0c27 */
[----:B------:R0:W-:Y:S02]  /*54d0*/  STG.E desc[UR10][R12.64], R37 ;  /* 0x000000250c007986 */ /* 0x0001e4000c10190a */
.L_x_665:
[----:B------:R-:W-:Y:S05]  /*54e0*/  BSYNC.RECONVERGENT B0 ;  /* 0x0000000000007941 */ /* 0x000fea0003800200 */
.L_x_664:
[--C-:B------:R-:W-:Y:S02]  /*54f0*/  HADD2.F32 R10, -RZ, R36.reuse.H0_H0 ;  /* 0x20000024ff0a7230 */ /* 0x100fe40000004100 */
[----:B------:R-:W-:Y:S01]  /*5500*/  HADD2.F32 R36, -RZ, R36.H1_H1 ;  /* 0x30000024ff247230 */ /* 0x000fe20000004100 */
        /* <DEDUP_REMOVED lines=19> */
.L_x_666:
        /* <DEDUP_REMOVED lines=18> */
.L_x_668:
[----:B------:R-:W-:Y:S05]  /*5760*/  BSYNC.RECONVERGENT B0 ;  /* 0x0000000000007941 */ /* 0x000fea0003800200 */
.L_x_667:
[--C-:B------:R-:W-:Y:S02]  /*5770*/  HADD2.F32 R10, -RZ, R34.reuse.H0_H0 ;  /* 0x20000022ff0a7230 */ /* 0x100fe40000004100 */
[----:B------:R-:W-:Y:S01]  /*5780*/  HADD2.F32 R34, -RZ, R34.H1_H1 ;  /* 0x30000022ff227230 */ /* 0x000fe20000004100 */
[----:B------:R-:W-:Y:S06]  /*5790*/  BRA.U !UP0, `(.L_x_669) ;  /* 0x0000000108487547 */ /* 0x000fec000b800000 */
[----:B------:R-:W-:Y:S01]  /*57a0*/  FFMA.FTZ R3, R8, R3, R6 ;  /* 0x0000000308037223 */ /* 0x000fe20000010006 */
[----:B------:R-:W-:-:S03]  /*57b0*/  FFMA.FTZ R4, R9, R4, R7 ;  /* 0x0000000409047223 */ /* 0x000fc60000010007 */
[----:B------:R-:W-:Y:S01]  /*57c0*/  FMUL.FTZ R11, R3, -1.4426950216293334961 ;  /* 0xbfb8aa3b030b7820 */ /* 0x000fe20000410000 */
[----:B-1----:R-:W-:-:S05]  /*57d0*/  FMUL.FTZ R29, R4, -1.4426950216293334961 ;  /* 0xbfb8aa3b041d7820 */ /* 0x002fca0000410000 */
        /* <DEDUP_REMOVED lines=14> */
.L_x_669:
[----:B------:R-:W-:Y:S01]  /*58c0*/  BSSY.RECONVERGENT B0, `(.L_x_670) ;  /* 0x0000012000007945 */ /* 0x000fe20003800200 */
[----:B------:R-:W-:Y:S01]  /*58d0*/  FFMA.FTZ R17, R8, R10, -R17 ;  /* 0x0000000a08117223 */ /* 0x000fe20000010811 */
[----:B------:R-:W-:Y:S02]  /*58e0*/  FFMA.FTZ R3, R9, R34, -R24 ;  /* 0x0000002209037223 */ /* 0x000fe40000010818 */
[----:B------:R-:W-:Y:S05]  /*58f0*/  @P4 BRA `(.L_x_671) ;  /* 0x0000000000384947 */ /* 0x000fea0003800000 */
[----:B------:R-:W2:Y:S01]  /*5900*/  LDCU.64 UR12, c[0x0][0x3f8] ;  /* 0x00007f00ff0c77ac */ /* 0x000ea20008000a00 */
[----:B------:R-:W-:Y:S01]  /*5910*/  MOV R10, R50 ;  /* 0x00000032000a7202 */ /* 0x000fe20000000f00 */
[----:B------:R-:W-:Y:S01]  /*5920*/  FMUL.FTZ R4, R17, UR9 ;  /* 0x0000000911047c20 */ /* 0x000fe20008410000 */
[----:B------:R-:W-:Y:S01]  /*5930*/  MOV R11, R53 ;  /* 0x00000035000b7202 */ /* 0x000fe20000000f00 */
[----:B------:R-:W0:Y:S01]  /*5940*/  LDCU.64 UR18, c[0x0][0x380] ;  /* 0x00007000ff1277ac */ /* 0x000e220008000a00 */
[----:B------:R-:W-:-:S05]  /*5950*/  FMUL.FTZ R3, R3, UR9 ;  /* 0x0000000903037c20 */ /* 0x000fca0008410000 */
[----:B------:R-:W-:Y:S01]  /*5960*/  F2FP.F16.F32.PACK_AB R3, R3, R4 ;  /* 0x000000040303723e */ /* 0x000fe200000000ff */
[----:B--2---:R-:W-:Y:S02]  /*5970*/  IMAD R22, R22, UR12, RZ ;  /* 0x0000000c16167c24 */ /* 0x004fe4000f8e02ff */
[----:B------:R-:W-:-:S04]  /*5980*/  IMAD.WIDE.U32 R10, R19, UR12, R10 ;  /* 0x0000000c130a7c25 */ /* 0x000fc8000f8e000a */
[----:B------:R-:W-:Y:S01]  /*5990*/  IMAD R19, R19, UR13, R22 ;  /* 0x0000000d13137c24 */ /* 0x000fe2000f8e0216 */
[----:B01----:R-:W-:-:S04]  /*59a0*/  LEA R12, P1, R10, UR18, 0x1 ;  /* 0x000000120a0c7c11 */ /* 0x003fc8000f8208ff */
[----:B------:R-:W-:-:S04]  /*59b0*/  IADD3 R19, PT, PT, R11, R19, RZ ;  /* 0x000000130b137210 */ /* 0x000fc80007ffe0ff */
[----:B------:R-:W-:-:S05]  /*59c0*/  LEA.HI.X R13, R10, UR19, R19, 0x1, P1 ;  /* 0x000000130a0d7c11 */ /* 0x000fca00088f0c13 */
[----:B------:R2:W-:Y:S02]  /*59d0*/  STG.E desc[UR10][R12.64], R3 ;  /* 0x000000030c007986 */ /* 0x0005e4000c10190a */
.L_x_671:
[----:B------:R-:W-:Y:S05]  /*59e0*/  BSYNC.RECONVERGENT B0 ;  /* 0x0000000000007941 */ /* 0x000fea0003800200 */
.L_x_670:
[--C-:B--2---:R-:W-:Y:S02]  /*59f0*/  HADD2.F32 R3, -RZ, R32.reuse.H0_H0 ;  /* 0x20000020ff037230 */ /* 0x104fe40000004100 */
[----:B------:R-:W-:Y:S01]  /*5a00*/  HADD2.F32 R32, -RZ, R32.H1_H1 ;  /* 0x30000020ff207230 */ /* 0x000fe20000004100 */
[----:B------:R-:W-:Y:S06]  /*5a10*/  BRA.U !UP0, `(.L_x_672) ;  /* 0x0000000108487547 */ /* 0x000fec000b800000 */
[----:B------:R-:W-:Y:S01]  /*5a20*/  FFMA.FTZ R14, R8, R14, R6 ;  /* 0x0000000e080e7223 */ /* 0x000fe20000010006 */
[----:B------:R-:W-:-:S03]  /*5a30*/  FFMA.FTZ R16, R9, R16, R7 ;  /* 0x0000001009107223 */ /* 0x000fc60000010007 */
[----:B------:R-:W-:Y:S01]  /*5a40*/  FMUL.FTZ R4, R14, -1.4426950216293334961 ;  /* 0xbfb8aa3b0e047820 */ /* 0x000fe20000410000 */
[----:B------:R-:W-:-:S05]  /*5a50*/  FMUL.FTZ R11, R16, -1.4426950216293334961 ;  /* 0xbfb8aa3b100b7820 */ /* 0x000fca0000410000 */
[----:B------:R-:W2:Y:S04]  /*5a60*/  MUFU.EX2 R4, R4 ;  /* 0x0000000400047308 */ /* 0x000ea80000000800 */
[----:B------:R-:W0:Y:S01]  /*5a70*/  MUFU.EX2 R11, R11 ;  /* 0x0000000b000b7308 */ /* 0x000e220000000800 */
[----:B--2---:R-:W-:Y:S01]  /*5a80*/  FADD.FTZ R10, R4, 1 ;  /* 0x3f800000040a7421 */ /* 0x004fe20000010000 */
[----:B01----:R-:W-:-:S05]  /*5a90*/  FADD.FTZ R12, R11, 1 ;  /* 0x3f8000000b0c7421 */ /* 0x003fca0000010000 */
        /* <DEDUP_REMOVED lines=10> */
.L_x_672:
        /* <DEDUP_REMOVED lines=8> */
[----:B------:R-:W3:Y:S01]  /*5bc0*/  LDCU.64 UR18, c[0x0][0x380] ;  /* 0x00007000ff1277ac */ /* 0x000ee20008000a00 */
[----:B------:R-:W-:-:S05]  /*5bd0*/  FMUL.FTZ R3, R3, UR9 ;  /* 0x0000000903037c20 */ /* 0x000fca0008410000 */
[----:B------:R-:W-:Y:S01]  /*5be0*/  F2FP.F16.F32.PACK_AB R3, R3, R4 ;  /* 0x000000040303723e */ /* 0x000fe200000000ff */
[----:B--2---:R-:W-:Y:S02]  /*5bf0*/  IMAD R23, R23, UR12, RZ ;  /* 0x0000000c17177c24 */ /* 0x004fe4000f8e02ff */
[----:B01----:R-:W-:-:S04]  /*5c00*/  IMAD.WIDE.U32 R12, R20, UR12, R10 ;  /* 0x0000000c140c7c25 */ /* 0x003fc8000f8e000a */
[----:B------:R-:W-:Y:S01]  /*5c10*/  IMAD R23, R20, UR13, R23 ;  /* 0x0000000d14177c24 */ /* 0x000fe2000f8e0217 */
[----:B---3--:R-:W-:-:S04]  /*5c20*/  LEA R10, P1, R12, UR18, 0x1 ;  /* 0x000000120c0a7c11 */ /* 0x008fc8000f8208ff */
[----:B------:R-:W-:-:S04]  /*5c30*/  IADD3 R23, PT, PT, R13, R23, RZ ;  /* 0x000000170d177210 */ /* 0x000fc80007ffe0ff */
[----:B------:R-:W-:-:S05]  /*5c40*/  LEA.HI.X R11, R12, UR19, R23, 0x1, P1 ;  /* 0x000000130c0b7c11 */ /* 0x000fca00088f0c17 */
[----:B------:R2:W-:Y:S02]  /*5c50*/  STG.E desc[UR10][R10.64], R3 ;  /* 0x000000030a007986 */ /* 0x0005e4000c10190a */
.L_x_674:
[----:B------:R-:W-:Y:S05]  /*5c60*/  BSYNC.RECONVERGENT B0 ;  /* 0x0000000000007941 */ /* 0x000fea0003800200 */
.L_x_673:
[--C-:B--2---:R-:W-:Y:S01]  /*5c70*/  HADD2.F32 R3, -RZ, R5.reuse.H0_H0 ;  /* 0x20000005ff037230 */ /* 0x104fe20000004100 */
[----:B------:R-:W-:Y:S01]  /*5c80*/  SHF.R.S32.HI R16, RZ, 0x1f, R21 ;  /* 0x0000001fff107819 */ /* 0x000fe20000011415 */
        /* <DEDUP_REMOVED lines=20> */
.L_x_675:
[----:B------:R-:W-:Y:S01]  /*5dd0*/  ISETP.GE.AND.EX P0, PT, R16, UR17, PT, P0 ;  /* 0x0000001110007c0c */ /* 0x000fe2000bf06300 */
[----:B------:R-:W-:Y:S01]  /*5de0*/  FFMA.FTZ R27, R8, R3, -R27 ;  /* 0x00000003081b7223 */ /* 0x000fe2000001081b */
[----:B------:R-:W-:Y:S01]  /*5df0*/  FFMA.FTZ R28, R9, R5, -R28 ;  /* 0x00000005091c7223 */ /* 0x000fe2000001081c */
[----:B------:R-:W-:Y:S02]  /*5e00*/  BSSY.RECONVERGENT B0, `(.L_x_676) ;  /* 0x000000f000007945 */ /* 0x000fe40003800200 */
[----:B------:R-:W-:Y:S01]  /*5e10*/  FMUL.FTZ R3, R27, UR9 ;  /* 0x000000091b037c20 */ /* 0x000fe20008410000 */
[----:B------:R-:W-:-:S07]  /*5e20*/  FMUL.FTZ R28, R28, UR9 ;  /* 0x000000091c1c7c20 */ /* 0x000fce0008410000 */
        /* <DEDUP_REMOVED lines=12> */
.L_x_677:
[----:B------:R-:W-:Y:S05]  /*5ef0*/  BSYNC.RECONVERGENT B0 ;  /* 0x0000000000007941 */ /* 0x000fea0003800200 */
.L_x_676:
[----:B------:R-:W3:Y:S01]  /*5f00*/  LDCU UR5, c[0x0][0x410] ;  /* 0x00008200ff0577ac */ /* 0x000ee20008000800 */
[----:B------:R-:W3:Y:S01]  /*5f10*/  LDCU UR8, c[0x0][0x3e0] ;  /* 0x00007c00ff0877ac */ /* 0x000ee20008000800 */
[----:B------:R-:W-:Y:S02]  /*5f20*/  UIADD3 UR6, UPT, UPT, UR7, UR6, URZ ;  /* 0x0000000607067290 */ /* 0x000fe4000fffe0ff */
[----:B------:R-:W-:Y:S02]  /*5f30*/  UIADD3 UR4, UPT, UPT, UR4, 0x1, URZ ;  /* 0x0000000104047890 */ /* 0x000fe4000fffe0ff */
[----:B---3--:R-:W-:-:S04]  /*5f40*/  UIMAD UR5, UR5, UR8, URZ ;  /* 0x00000008050572a4 */ /* 0x008fc8000f8e02ff */
[----:B------:R-:W-:-:S09]  /*5f50*/  UISETP.GE.AND UP0, UPT, UR6, UR5, UPT ;  /* 0x000000050600728c */ /* 0x000fd2000bf06270 */
[----:B------:R-:W-:Y:S05]  /*5f60*/  BRA.U !UP0, `(.L_x_678) ;  /* 0xffffffa108787547 */ /* 0x000fea000b83ffff */
.L_x_637:
[----:B------:R-:W3:Y:S01]  /*5f70*/  S2R R11, SR_TID.X ;  /* 0x00000000000b7919 */ /* 0x000ee20000002100 */
[----:B--2---:R-:W2:Y:S01]  /*5f80*/  LDC R4, c[0x0][0x370] ;  /* 0x0000dc00ff047b82 */ /* 0x004ea20000000800 */
[----:B------:R-:W-:Y:S07]  /*5f90*/  BSSY.RECONVERGENT B0, `(.L_x_679) ;  /* 0x000000e000007945 */ /* 0x000fee0003800200 */
[----:B------:R-:W4:Y:S08]  /*5fa0*/  LDC R7, c[0x0][0x374] ;  /* 0x0000dd00ff077b82 */ /* 0x000f300000000800 */
[----:B------:R-:W5:Y:S01]  /*5fb0*/  LDC.64 R2, c[0x0][0x3c8] ;  /* 0x0000f200ff027b82 */ /* 0x000f620000000a00 */
[----:B--2---:R-:W-:-:S02]  /*5fc0*/  ISETP.NE.AND P0, PT, R4, 0x1, PT ;  /* 0x000000010400780c */ /* 0x004fc40003f05270 */
[----:B---3--:R-:W-:Y:S02]  /*5fd0*/  ISETP.NE.AND P1, PT, R11, RZ, PT ;  /* 0x000000ff0b00720c */ /* 0x008fe40003f25270 */
        /* <DEDUP_REMOVED lines=9> */
.L_x_680:
[----:B------:R-:W-:Y:S05]  /*6070*/  BSYNC.RECONVERGENT B0 ;  /* 0x0000000000007941 */ /* 0x000fea0003800200 */
.L_x_679:
        /* <DEDUP_REMOVED lines=11> */
.L_x_682:
[----:B------:R-:W2:Y:S04]  /*6130*/  LDG.E.STRONG.GPU R5, desc[UR10][R2.64] ;  /* 0x0000000a02057981 */ /* 0x000ea8000c1ef900 */
[----:B--2---:R-:W-:Y:S01]  /*6140*/  CCTL.IVALL ;  /* 0x00000000ff00798f */ /* 0x004fe20002000000 */
[----:B------:R-:W-:Y:S05]  /*6150*/  YIELD ;  /* 0x0000000000007946 */ /* 0x000fea0003800000 */
[----:B------:R-:W-:-:S13]  /*6160*/  ISETP.NE.AND P0, PT, R5, R0, PT ;  /* 0x000000000500720c */ /* 0x000fda0003f05270 */
[----:B------:R-:W-:Y:S05]  /*6170*/  @P0 BRA `(.L_x_682) ;  /* 0xfffffffc00ec0947 */ /* 0x000fea000383ffff */
.L_x_681:
        /* <DEDUP_REMOVED lines=13> */
[----:B01----:R-:W-:-:S04]  /*6250*/  IADD3 R13, P1, PT, R2, 0x230, RZ ;  /* 0x00000230020d7810 */ /* 0x003fc80007f3e0ff */
        /* <DEDUP_REMOVED lines=60> */
.L_x_685:
        /* <DEDUP_REMOVED lines=29> */
.L_x_684:
[----:B------:R-:W-:Y:S05]  /*67f0*/  BSYNC.RECONVERGENT B0 ;  /* 0x0000000000007941 */ /* 0x000fea0003800200 */
.L_x_683:
        /* <DEDUP_REMOVED lines=10> */
.L_x_686:
        /* <DEDUP_REMOVED lines=82> */
.L_x_687:
        /* <DEDUP_REMOVED lines=12> */
.L_x_4362:


//--------------------- .text._Z35group_norm_nhwc_bwd_one_pass_kernelI11Fp16IOFp32WLi256ELi70ELi560EEv26Group_norm_nhwc_bwd_params --------------------------
	.section	.text._Z35group_norm_nhwc_bwd_one_pass_kernelI11Fp16IOFp32WLi256ELi70ELi560EEv26Group_norm_nhwc_bwd_params,"ax",@progbits
	.align	128
        .global         _Z35group_norm_nhwc_bwd_one_pass_kernelI11Fp16IOFp32WLi256ELi70ELi560EEv26Group_norm_nhwc_bwd_params
        .type           _Z35group_norm_nhwc_bwd_one_pass_kernelI11Fp16IOFp32WLi256ELi70ELi560EEv26Group_norm_nhwc_bwd_params,@function
        .size           _Z35group_norm_nhwc_bwd_one_pass_kernelI11Fp16IOFp32WLi256ELi70ELi560EEv26Group_norm_nhwc_bwd_params,(.L_x_4363 - _Z35group_norm_nhwc_bwd_one_pass_kernelI11Fp16IOFp32WLi256ELi70ELi560EEv26Group_norm_nhwc_bwd_params)
        .other          _Z35group_norm_nhwc_bwd_one_pass_kernelI11Fp16IOFp32WLi256ELi70ELi560EEv26Group_norm_nhwc_bwd_params,@"STO_CUDA_ENTRY STV_DEFAULT"
_Z35group_norm_nhwc_bwd_one_pass_kernelI11Fp16IOFp32WLi256ELi70ELi560EEv26Group_norm_nhwc_bwd_params:
.text._Z35group_norm_nhwc_bwd_one_pass_kernelI11Fp16IOFp32WLi256ELi70ELi560EEv26Group_norm_nhwc_bwd_params:
        /* <DEDUP_REMOVED lines=21> */
.L_x_753:
[----:B------:R-:W1:Y:S01]  /*0150*/  LDC R9, c[0x0][0x410] ;  /* 0x00010400ff097b82 */ /* 0x000e620000000800 */
[----:B------:R-:W-:Y:S01]  /*0160*/  IABS R8, UR5 ;  /* 0x0000000500087c13 */ /* 0x000fe20008000000 */
[----:B------:R-:W2:Y:S01]  /*0170*/  LDCU.128 UR16, c[0x0][0x400] ;  /* 0x00008000ff1077ac */ /* 0x000ea20008000c00 */
[----:B------:R-:W-:Y:S02]  /*0180*/  ISETP.LE.AND P3, PT, RZ, UR5, PT ;  /* 0x00000005ff007c0c */ /* 0x000fe4000bf63270 */
[----:B------:R-:W-:-:S03]  /*0190*/  CS2R R52, SRZ ;  /* 0x0000000000347805 */ /* 0x000fc6000001ff00 */
[----:B------:R-:W3:Y:S01]  /*01a0*/  S2UR UR14, SR_CTAID.X ;  /* 0x00000000000e79c3 */ /* 0x000ee20000002500 */
[----:B------:R-:W-:Y:S02]  /*01b0*/  CS2R R50, SRZ ;  /* 0x0000000000327805 */ /* 0x000fe4000001ff00 */
[----:B------:R-:W-:Y:S02]  /*01c0*/  CS2R R48, SRZ ;  /* 0x0000000000307805 */ /* 0x000fe4000001ff00 */
[----:B------:R-:W-:Y:S02]  /*01d0*/  CS2R R46, SRZ ;  /* 0x00000000002e7805 */ /* 0x000fe4000001ff00 */
[----:B------:R-:W-:Y:S02]  /*01e0*/  CS2R R44, SRZ ;  /* 0x00000000002c7805 */ /* 0x000fe4000001ff00 */
[----:B------:R-:W-:Y:S02]  /*01f0*/  CS2R R42, SRZ ;  /* 0x00000000002a7805 */ /* 0x000fe4000001ff00 */
[----:B------:R-:W-:-:S02]  /*0200*/  CS2R R40, SRZ ;  /* 0x0000000000287805 */ /* 0x000fc4000001ff00 */
[----:B------:R-:W-:Y:S01]  /*0210*/  CS2R R38, SRZ ;  /* 0x0000000000267805 */ /* 0x000fe2000001ff00 */
[----:B------:R-:W4:Y:S01]  /*0220*/  LDCU.64 UR6, c[0x0][0x3b8] ;  /* 0x00007700ff0677ac */ /* 0x000f220008000a00 */
[----:B-1----:R-:W-:-:S04]  /*0230*/  IABS R6, R9 ;  /* 0x0000000900067213 */ /* 0x002fc80000000000 */
[----:B0-----:R-:W1:Y:S08]  /*0240*/  I2F.RP R3, R6 ;  /* 0x0000000600037306 */ /* 0x001e700000209400 */
[----:B-1----:R-:W1:Y:S02]  /*0250*/  MUFU.RCP R3, R3 ;  /* 0x0000000300037308 */ /* 0x002e640000001000 */
[----:B-1----:R-:W-:-:S06]  /*0260*/  IADD3 R4, PT, PT, R3, 0xffffffe, RZ ;  /* 0x0ffffffe03047810 */ /* 0x002fcc0007ffe0ff */
[----:B------:R1:W0:Y:S02]  /*0270*/  F2I.FTZ.U32.TRUNC.NTZ R5, R4 ;  /* 0x0000000400057305 */ /* 0x000224000021f000 */
[----:B-1----:R-:W-:Y:S01]  /*0280*/  HFMA2 R4, -RZ, RZ, 0, 0 ;  /* 0x00000000ff047431 */ /* 0x002fe200000001ff */
[----:B0-----:R-:W-:-:S05]  /*0290*/  IADD3 R7, PT, PT, RZ, -R5, RZ ;  /* 0x80000005ff077210 */ /* 0x001fca0007ffe0ff */
[----:B------:R-:W-:-:S04]  /*02a0*/  IMAD R7, R7, R6, RZ ;  /* 0x0000000607077224 */ /* 0x000fc800078e02ff */
[----:B------:R-:W-:Y:S01]  /*02b0*/  IMAD.HI.U32 R5, R5, R7, R4 ;  /* 0x0000000705057227 */ /* 0x000fe200078e0004 */
[----:B------:R-:W-:Y:S02]  /*02c0*/  MOV R7, R8 ;  /* 0x0000000800077202 */ /* 0x000fe40000000f00 */
[----:B------:R-:W3:Y:S03]  /*02d0*/  LDC R8, c[0x0][0x41c] ;  /* 0x00010700ff087b82 */ /* 0x000ee60000000800 */
[----:B------:R-:W-:-:S05]  /*02e0*/  IMAD.HI.U32 R5, R5, R7, RZ ;  /* 0x0000000705057227 */ /* 0x000fca00078e00ff */
[----:B------:R-:W-:-:S05]  /*02f0*/  IADD3 R3, PT, PT, -R5, RZ, RZ ;  /* 0x000000ff05037210 */ /* 0x000fca0007ffe1ff */
[----:B------:R-:W-:-:S05]  /*0300*/  IMAD R3, R6, R3, R7 ;  /* 0x0000000306037224 */ /* 0x000fca00078e0207 */
[----:B------:R-:W-:Y:S01]  /*0310*/  ISETP.GT.U32.AND P2, PT, R6, R3, PT ;  /* 0x000000030600720c */ /* 0x000fe20003f44070 */
[----:B---3--:R-:W-:Y:S01]  /*0320*/  IMAD R13, R8, UR14, R55 ;  /* 0x0000000e080d7c24 */ /* 0x008fe2000f8e0237 */
[----:B------:R-:W-:-:S04]  /*0330*/  LOP3.LUT R8, R9, UR5, RZ, 0x3c, !PT ;  /* 0x0000000509087c12 */ /* 0x000fc8000f8e3cff */
[----:B--2---:R-:W-:-:S07]  /*0340*/  ISETP.GE.U32.AND P0, PT, R13, UR16, PT ;  /* 0x000000100d007c0c */ /* 0x004fce000bf06070 */
[-C--:B------:R-:W-:Y:S02]  /*0350*/  @!P2 IADD3 R3, PT, PT, R3, -R6.reuse, RZ ;  /* 0x800000060303a210 */ /* 0x080fe40007ffe0ff */
[----:B------:R-:W-:Y:S02]  /*0360*/  SHF.R.S32.HI R7, RZ, 0x1f, R13 ;  /* 0x0000001fff077819 */ /* 0x000fe4000001140d */
[CC--:B------:R-:W-:Y:S02]  /*0370*/  ISETP.GE.U32.AND P1, PT, R3.reuse, R6.reuse, PT ;  /* 0x000000060300720c */ /* 0x0c0fe40003f26070 */
[----:B------:R-:W-:Y:S02]  /*0380*/  ISETP.GT.U32.AND P4, PT, R6, R3, PT ;  /* 0x000000030600720c */ /* 0x000fe40003f84070 */
[----:B------:R-:W-:Y:S02]  /*0390*/  IADD3 R4, PT, PT, R3, -R6, RZ ;  /* 0x8000000603047210 */ /* 0x000fe40007ffe0ff */
[----:B------:R-:W-:-:S02]  /*03a0*/  ISETP.GE.AND P5, PT, R8, RZ, PT ;  /* 0x000000ff0800720c */ /* 0x000fc40003fa6270 */
[----:B------:R-:W-:Y:S02]  /*03b0*/  ISETP.GE.AND.EX P0, PT, R7, UR17, PT, P0 ;  /* 0x0000001107007c0c */ /* 0x000fe4000bf06300 */
[----:B------:R-:W-:Y:S02]  /*03c0*/  SEL R3, R4, R3, !P4 ;  /* 0x0000000304037207 */ /* 0x000fe40006000000 */
[----:B------:R-:W-:Y:S02]  /*03d0*/  @!P2 IADD3 R5, PT, PT, R5, 0x1, RZ ;  /* 0x000000010505a810 */ /* 0x000fe40007ffe0ff */
[----:B------:R-:W-:Y:S02]  /*03e0*/  ISETP.NE.AND P2, PT, R9, RZ, PT ;  /* 0x000000ff0900720c */ /* 0x000fe40003f45270 */
[----:B------:R-:W-:Y:S02]  /*03f0*/  LOP3.LUT R4, RZ, R9, RZ, 0x33, !PT ;  /* 0x00000009ff047212 */ /* 0x000fe400078e33ff */
[----:B------:R-:W-:-:S02]  /*0400*/  IADD3 R9, PT, PT, R13, 0x10, RZ ;  /* 0x000000100d097810 */ /* 0x000fc40007ffe0ff */
[----:B------:R-:W-:Y:S01]  /*0410*/  @P1 IADD3 R5, PT, PT, R5, 0x1, RZ ;  /* 0x0000000105051810 */ /* 0x000fe20007ffe0ff */
[----:B------:R-:W0:Y:S01]  /*0420*/  @!P0 LDC.64 R14, c[0x0][0x3f8] ;  /* 0x0000fe00ff0e8b82 */ /* 0x000e220000000a00 */
[----:B------:R-:W-:Y:S02]  /*0430*/  @!P3 IADD3 R3, PT, PT, -R3, RZ, RZ ;  /* 0x000000ff0303b210 */ /* 0x000fe40007ffe1ff */
[----:B------:R-:W-:Y:S02]  /*0440*/  ISETP.GE.U32.AND P1, PT, R9, UR16, PT ;  /* 0x0000001009007c0c */ /* 0x000fe4000bf26070 */
[----:B------:R-:W-:Y:S02]  /*0450*/  SHF.R.S32.HI R17, RZ, 0x1f, R9 ;  /* 0x0000001fff117819 */ /* 0x000fe40000011409 */
[----:B------:R-:W-:Y:S01]  /*0460*/  @!P5 IADD3 R5, PT, PT, -R5, RZ, RZ ;  /* 0x000000ff0505d210 */ /* 0x000fe20007ffe1ff */
[----:B------:R-:W1:Y:S01]  /*0470*/  @!P0 LDC.64 R22, c[0x0][0x3a0] ;  /* 0x0000e800ff168b82 */ /* 0x000e620000000a00 */
[----:B------:R-:W-:-:S02]  /*0480*/  SEL R33, R4, R3, !P2 ;  /* 0x0000000304217207 */ /* 0x000fc40005000000 */
[----:B------:R-:W-:Y:S02]  /*0490*/  ISETP.GE.AND.EX P5, PT, R17, UR17, PT, P1 ;  /* 0x0000001111007c0c */ /* 0x000fe4000bfa6310 */
[----:B------:R-:W-:Y:S01]  /*04a0*/  IADD3 R11, PT, PT, R13, 0x20, RZ ;  /* 0x000000200d0b7810 */ /* 0x000fe20007ffe0ff */
[----:B------:R-:W-:Y:S01]  /*04b0*/  IMAD R3, R33, 0x46, RZ ;  /* 0x0000004621037824 */ /* 0x000fe200078e02ff */
[----:B------:R-:W-:Y:S01]  /*04c0*/  SEL R5, R4, R5, !P2 ;  /* 0x0000000504057207 */ /* 0x000fe20005000000 */
[----:B------:R-:W2:Y:S01]  /*04d0*/  @!P0 LDC.64 R24, c[0x0][0x398] ;  /* 0x0000e600ff188b82 */ /* 0x000ea20000000a00 */
[----:B------:R-:W-:Y:S02]  /*04e0*/  ISETP.GE.U32.AND P3, PT, R11, UR16, PT ;  /* 0x000000100b007c0c */ /* 0x000fe4000bf66070 */
[----:B------:R-:W-:Y:S02]  /*04f0*/  SHF.R.S32.HI R19, RZ, 0x1f, R11 ;  /* 0x0000001fff137819 */ /* 0x000fe4000001140b */
[----:B------:R-:W-:-:S02]  /*0500*/  IADD3 R58, P1, PT, R3, R2, RZ ;  /* 0x00000002033a7210 */ /* 0x000fc40007f3e0ff */
[----:B------:R-:W-:Y:S01]  /*0510*/  SHF.R.S32.HI R2, RZ, 0x1f, R5 ;  /* 0x0000001fff027819 */ /* 0x000fe20000011405 */
[----:B------:R-:W3:Y:S01]  /*0520*/  @!P5 LDC.64 R26, c[0x0][0x3f8] ;  /* 0x0000fe00ff1adb82 */ /* 0x000ee20000000a00 */
[----:B------:R-:W-:Y:S02]  /*0530*/  ISETP.GE.AND.EX P3, PT, R19, UR17, PT, P3 ;  /* 0x0000001113007c0c */ /* 0x000fe4000bf66330 */
[----:B------:R-:W-:Y:S01]  /*0540*/  LEA.HI.X.SX32 R59, R3, RZ, 0x1, P1 ;  /* 0x000000ff033b7211 */ /* 0x000fe200008f0eff */
[----:B------:R-:W-:-:S04]  /*0550*/  IMAD R2, R2, UR18, RZ ;  /* 0x0000001202027c24 */ /* 0x000fc8000f8e02ff */
[C---:B------:R-:W-:Y:S01]  /*0560*/  IMAD R61, R5.reuse, UR19, R2 ;  /* 0x00000013053d7c24 */ /* 0x040fe2000f8e0202 */
[----:B------:R-:W4:Y:S01]  /*0570*/  @!P5 LDC.64 R28, c[0x0][0x3a0] ;  /* 0x0000e800ff1cdb82 */ /* 0x000f220000000a00 */
[----:B------:R-:W-:-:S04]  /*0580*/  IMAD.WIDE.U32 R58, R5, UR18, R58 ;  /* 0x00000012053a7c25 */ /* 0x000fc8000f8e003a */
[----:B0-----:R-:W-:Y:S01]  /*0590*/  @!P0 IMAD R2, R7, R14, RZ ;  /* 0x0000000e07028224 */ /* 0x001fe200078e02ff */
[----:B------:R-:W-:Y:S02]  /*05a0*/  IADD3 R61, PT, PT, R59, R61, RZ ;  /* 0x0000003d3b3d7210 */ /* 0x000fe40007ffe0ff */
[----:B------:R-:W-:Y:S01]  /*05b0*/  @!P0 MOV R60, R58 ;  /* 0x0000003a003c8202 */ /* 0x000fe20000000f00 */
[----:B------:R-:W0:Y:S01]  /*05c0*/  @!P3 LDC.64 R30, c[0x0][0x3f8] ;  /* 0x0000fe00ff1ebb82 */ /* 0x000e220000000a00 */
[C---:B------:R-:W-:Y:S01]  /*05d0*/  @!P0 IMAD R5, R13.reuse, R15, R2 ;  /* 0x0000000f0d058224 */ /* 0x040fe200078e0202 */
[C---:B------:R-:W-:Y:S02]  /*05e0*/  IADD3 R15, PT, PT, R13.reuse, 0x30, RZ ;  /* 0x000000300d0f7810 */ /* 0x040fe40007ffe0ff */
[----:B------:R-:W-:Y:S01]  /*05f0*/  @!P0 IMAD.WIDE.U32 R2, R13, R14, R60 ;  /* 0x0000000e0d028225 */ /* 0x000fe200078e003c */
[----:B------:R-:W-:Y:S02]  /*0600*/  @!P5 MOV R6, R58 ;  /* 0x0000003a0006d202 */ /* 0x000fe40000000f00 */
[----:B------:R-:W-:Y:S01]  /*0610*/  ISETP.GE.U32.AND P4, PT, R15, UR16, PT ;  /* 0x000000100f007c0c */ /* 0x000fe2000bf86070 */
[----:B---3--:R-:W-:Y:S01]  /*0620*/  @!P5 IMAD R4, R17, R26, RZ ;  /* 0x0000001a1104d224 */ /* 0x008fe200078e02ff */
[----:B------:R-:W-:Y:S01]  /*0630*/  SHF.R.S32.HI R21, RZ, 0x1f, R15 ;  /* 0x0000001fff157819 */ /* 0x000fe2000001140f */
[----:B------:R-:W3:Y:S01]  /*0640*/  @!P3 LDC.64 R34, c[0x0][0x3a0] ;  /* 0x0000e800ff22bb82 */ /* 0x000ee20000000a00 */
[----:B------:R-:W-:Y:S01]  /*0650*/  @!P0 IADD3 R3, PT, PT, R3, R5, RZ ;  /* 0x0000000503038210 */ /* 0x000fe20007ffe0ff */
[----:B------:R-:W-:Y:S01]  /*0660*/  @!P5 IMAD R17, R9, R27, R4 ;  /* 0x0000001b0911d224 */ /* 0x000fe200078e0204 */
[----:B------:R-:W-:-:S02]  /*0670*/  @!P0 SHF.L.U32 R5, R2, 0x1, RZ ;  /* 0x0000000102058819 */ /* 0x000fc400000006ff */
[----:B------:R-:W-:Y:S02]  /*0680*/  ISETP.GE.AND.EX P4, PT, R21, UR17, PT, P4 ;  /* 0x0000001115007c0c */ /* 0x000fe4000bf86340 */
[----:B------:R-:W-:Y:S02]  /*0690*/  @!P5 MOV R7, R61 ;  /* 0x0000003d0007d202 */ /* 0x000fe40000000f00 */
[----:B------:R-:W-:Y:S02]  /*06a0*/  @!P0 SHF.L.U64.HI R8, R2, 0x1, R3 ;  /* 0x0000000102088819 */ /* 0x000fe40000010203 */
[----:B-1----:R-:W-:Y:S01]  /*06b0*/  @!P0 IADD3 R2, P1, PT, R5, R22, RZ ;  /* 0x0000001605028210 */ /* 0x002fe20007f3e0ff */
[----:B------:R-:W-:Y:S02]  /*06c0*/  @!P5 IMAD.WIDE.U32 R6, R9, R26, R6 ;  /* 0x0000001a0906d225 */ /* 0x000fe400078e0006 */
[----:B------:R-:W1:Y:S01]  /*06d0*/  @!P5 LDC.64 R26, c[0x0][0x398] ;  /* 0x0000e600ff1adb82 */ /* 0x000e620000000a00 */
[----:B------:R-:W-:-:S02]  /*06e0*/  @!P0 IADD3.X R3, PT, PT, R8, R23, RZ, P1, !PT ;  /* 0x0000001708038210 */ /* 0x000fc40000ffe4ff */
[----:B--2---:R-:W-:Y:S02]  /*06f0*/  @!P0 IADD3 R4, P1, PT, R5, R24, RZ ;  /* 0x0000001805048210 */ /* 0x004fe40007f3e0ff */
[----:B------:R-:W-:Y:S01]  /*0700*/  @!P5 IADD3 R7, PT, PT, R7, R17, RZ ;  /* 0x000000110707d210 */ /* 0x000fe20007ffe0ff */
[----:B------:R2:W5:Y:S01]  /*0710*/  @!P0 LDG.E R53, desc[UR10][R2.64] ;  /* 0x0000000a02358981 */ /* 0x000562000c1e1900 */
[----:B------:R-:W-:Y:S01]  /*0720*/  @!P0 IADD3.X R5, PT, PT, R8, R25, RZ, P1, !PT ;  /* 0x0000001908058210 */ /* 0x000fe20000ffe4ff */
[----:B------:R-:W3:Y:S01]  /*0730*/  @!P4 LDC.64 R36, c[0x0][0x3f8] ;  /* 0x0000fe00ff24cb82 */ /* 0x000ee20000000a00 */
[----:B0-----:R-:W-:Y:S01]  /*0740*/  @!P3 IMAD R8, R19, R30, RZ ;  /* 0x0000001e1308b224 */ /* 0x001fe200078e02ff */
[C---:B------:R-:W-:Y:S02]  /*0750*/  @!P5 SHF.L.U32 R23, R6.reuse, 0x1, RZ ;  /* 0x000000010617d819 */ /* 0x040fe400000006ff */
[----:B------:R-:W-:Y:S01]  /*0760*/  @!P5 SHF.L.U64.HI R10, R6, 0x1, R7 ;  /* 0x00000001060ad819 */ /* 0x000fe20000010207 */
[----:B------:R0:W5:Y:S01]  /*0770*/  @!P0 LDG.E R52, desc[UR10][R4.64] ;  /* 0x0000000a04348981 */ /* 0x000162000c1e1900 */
[----:B------:R-:W-:Y:S01]  /*0780*/  @!P3 MOV R9, R61 ;  /* 0x0000003d0009b202 */ /* 0x000fe20000000f00 */
[----:B--2---:R-:W-:Y:S01]  /*0790*/  @!P3 IMAD R3, R11, R31, R8 ;  /* 0x0000001f0b03b224 */ /* 0x004fe200078e0208 */
[----:B------:R-:W-:-:S02]  /*07a0*/  @!P3 MOV R8, R58 ;  /* 0x0000003a0008b202 */ /* 0x000fc40000000f00 */
[----:B----4-:R-:W-:Y:S02]  /*07b0*/  @!P5 IADD3 R6, P1, PT, R23, R28, RZ ;  /* 0x0000001c1706d210 */ /* 0x010fe40007f3e0ff */
[----:B------:R-:W-:Y:S01]  /*07c0*/  IADD3 R17, PT, PT, R13, 0x40, RZ ;  /* 0x000000400d117810 */ /* 0x000fe20007ffe0ff */
[----:B------:R-:W-:Y:S01]  /*07d0*/  @!P3 IMAD.WIDE.U32 R8, R11, R30, R8 ;  /* 0x0000001e0b08b225 */ /* 0x000fe200078e0008 */
[----:B------:R-:W-:Y:S01]  /*07e0*/  @!P5 IADD3.X R7, PT, PT, R10, R29, RZ, P1, !PT ;  /* 0x0000001d0a07d210 */ /* 0x000fe20000ffe4ff */
[----:B------:R-:W2:Y:S01]  /*07f0*/  @!P4 LDC.64 R30, c[0x0][0x3a0] ;  /* 0x0000e800ff1ecb82 */ /* 0x000ea20000000a00 */
[----:B------:R-:W-:Y:S02]  /*0800*/  ISETP.GE.U32.AND P1, PT, R17, UR16, PT ;  /* 0x0000001011007c0c */ /* 0x000fe4000bf26070 */
[----:B------:R-:W-:Y:S01]  /*0810*/  SHF.R.S32.HI R11, RZ, 0x1f, R17 ;  /* 0x0000001fff0b7819 */ /* 0x000fe20000011411 */
[----:B------:R-:W5:Y:S01]  /*0820*/  @!P5 LDG.E R51, desc[UR10][R6.64] ;  /* 0x0000000a0633d981 */ /* 0x000f62000c1e1900 */
[----:B-1----:R-:W-:-:S02]  /*0830*/  @!P5 IADD3 R2, P0, PT, R23, R26, RZ ;  /* 0x0000001a1702d210 */ /* 0x002fc40007f1e0ff */
[----:B------:R-:W-:Y:S01]  /*0840*/  ISETP.GE.AND.EX P1, PT, R11, UR17, PT, P1 ;  /* 0x000000110b007c0c */ /* 0x000fe2000bf26310 */
[----:B------:R-:W1:Y:S01]  /*0850*/  @!P3 LDC.64 R28, c[0x0][0x398] ;  /* 0x0000e600ff1cbb82 */ /* 0x000e620000000a00 */
[----:B0-----:R-:W-:Y:S02]  /*0860*/  @!P3 IADD3 R5, PT, PT, R9, R3, RZ ;  /* 0x000000030905b210 */ /* 0x001fe40007ffe0ff */
[----:B------:R-:W-:Y:S02]  /*0870*/  @!P5 IADD3.X R3, PT, PT, R10, R27, RZ, P0, !PT ;  /* 0x0000001b0a03d210 */ /* 0x000fe400007fe4ff */
[C---:B------:R-:W-:Y:S02]  /*0880*/  @!P3 SHF.L.U32 R23, R8.reuse, 0x1, RZ ;  /* 0x000000010817b819 */ /* 0x040fe400000006ff */
[----:B------:R-:W-:Y:S01]  /*0890*/  @!P3 SHF.L.U64.HI R10, R8, 0x1, R5 ;  /* 0x00000001080ab819 */ /* 0x000fe20000010205 */
[----:B---3--:R-:W-:Y:S01]  /*08a0*/  @!P4 IMAD R4, R21, R36, RZ ;  /* 0x000000241504c224 */ /* 0x008fe200078e02ff */
[----:B------:R-:W-:Y:S01]  /*08b0*/  @!P4 MOV R8, R58 ;  /* 0x0000003a0008c202 */ /* 0x000fe20000000f00 */
[----:B------:R0:W5:Y:S01]  /*08c0*/  @!P5 LDG.E R50, desc[UR10][R2.64] ;  /* 0x0000000a0232d981 */ /* 0x000162000c1e1900 */
[----:B------:R-:W-:-:S02]  /*08d0*/  @!P4 MOV R9, R61 ;  /* 0x0000003d0009c202 */ /* 0x000fc40000000f00 */
[----:B------:R-:W-:Y:S01]  /*08e0*/  IADD3 R21, PT, PT, R13, 0x50, RZ ;  /* 0x000000500d157810 */ /* 0x000fe20007ffe0ff */
[C---:B------:R-:W-:Y:S02]  /*08f0*/  @!P4 IMAD R25, R15.reuse, R37, R4 ;  /* 0x000000250f19c224 */ /* 0x040fe400078e0204 */
[----:B------:R-:W-:Y:S01]  /*0900*/  @!P4 IMAD.WIDE.U32 R8, R15, R36, R8 ;  /* 0x000000240f08c225 */ /* 0x000fe200078e0008 */
[----:B------:R-:W-:Y:S01]  /*0910*/  ISETP.GE.U32.AND P2, PT, R21, UR16, PT ;  /* 0x0000001015007c0c */ /* 0x000fe2000bf46070 */
[----:B------:R-:W3:Y:S01]  /*0920*/  @!P1 LDC.64 R36, c[0x0][0x3f8] ;  /* 0x0000fe00ff249b82 */ /* 0x000ee20000000a00 */
[----:B------:R-:W-:Y:S02]  /*0930*/  SHF.R.S32.HI R19, RZ, 0x1f, R21 ;  /* 0x0000001fff137819 */ /* 0x000fe40000011415 */
[----:B------:R-:W-:Y:S02]  /*0940*/  @!P3 IADD3 R4, P0, PT, R23, R34, RZ ;  /* 0x000000221704b210 */ /* 0x000fe40007f1e0ff */
[----:B------:R-:W-:-:S02]  /*0950*/  ISETP.GE.AND.EX P2, PT, R19, UR17, PT, P2 ;  /* 0x0000001113007c0c */ /* 0x000fc4000bf46320 */
[----:B------:R-:W-:Y:S01]  /*0960*/  @!P3 IADD3.X R5, PT, PT, R10, R35, RZ, P0, !PT ;  /* 0x000000230a05b210 */ /* 0x000fe200007fe4ff */
[----:B0-----:R-:W0:Y:S01]  /*0970*/  @!P1 LDC.64 R2, c[0x0][0x398] ;  /* 0x0000e600ff029b82 */ /* 0x001e220000000a00 */
[----:B-1----:R-:W-:Y:S02]  /*0980*/  @!P3 IADD3 R6, P0, PT, R23, R28, RZ ;  /* 0x0000001c1706b210 */ /* 0x002fe40007f1e0ff */
[----:B------:R-:W-:Y:S01]  /*0990*/  @!P4 IADD3 R9, PT, PT, R9, R25, RZ ;  /* 0x000000190909c210 */ /* 0x000fe20007ffe0ff */
[----:B------:R3:W5:Y:S04]  /*09a0*/  @!P3 LDG.E R49, desc[UR10][R4.64] ;  /* 0x0000000a0431b981 */ /* 0x000768000c1e1900 */
[----:B------:R-:W1:Y:S01]  /*09b0*/  @!P4 LDC.64 R34, c[0x0][0x398] ;  /* 0x0000e600ff22cb82 */ /* 0x000e620000000a00 */
[----:B------:R-:W-:-:S02]  /*09c0*/  IADD3 R23, PT, PT, R13, 0x60, RZ ;  /* 0x000000600d177810 */ /* 0x000fc40007ffe0ff */
[----:B------:R-:W-:Y:S02]  /*09d0*/  @!P3 IADD3.X R7, PT, PT, R10, R29, RZ, P0, !PT ;  /* 0x0000001d0a07b210 */ /* 0x000fe400007fe4ff */
[C---:B------:R-:W-:Y:S02]  /*09e0*/  @!P4 SHF.L.U32 R15, R8.reuse, 0x1, RZ ;  /* 0x00000001080fc819 */ /* 0x040fe400000006ff */
[----:B------:R-:W-:Y:S01]  /*09f0*/  @!P4 SHF.L.U64.HI R12, R8, 0x1, R9 ;  /* 0x00000001080cc819 */ /* 0x000fe20000010209 */
[----:B------:R-:W4:Y:S01]  /*0a00*/  @!P1 LDC.64 R28, c[0x0][0x3a0] ;  /* 0x0000e800ff1c9b82 */ /* 0x000f220000000a00 */
[----:B------:R-:W-:Y:S01]  /*0a10*/  ISETP.GE.U32.AND P0, PT, R23, UR16, PT ;  /* 0x0000001017007c0c */ /* 0x000fe2000bf06070 */
[----:B---3--:R-:W-:Y:S01]  /*0a20*/  @!P1 IMAD R4, R11, R36, RZ ;  /* 0x000000240b049224 */ /* 0x008fe200078e02ff */
[----:B------:R-:W-:Y:S01]  /*0a30*/  SHF.R.S32.HI R27, RZ, 0x1f, R23 ;  /* 0x0000001fff1b7819 */ /* 0x000fe20000011417 */
[----:B------:R3:W5:Y:S04]  /*0a40*/  @!P3 LDG.E R48, desc[UR10][R6.64] ;  /* 0x0000000a0630b981 */ /* 0x000768000c1e1900 */
[----:B------:R-:W0:Y:S01]  /*0a50*/  @!P2 LDC.64 R8, c[0x0][0x3f8] ;  /* 0x0000fe00ff08ab82 */ /* 0x000e220000000a00 */
[----:B------:R-:W-:-:S02]  /*0a60*/  ISETP.GE.AND.EX P0, PT, R27, UR17, PT, P0 ;  /* 0x000000111b007c0c */ /* 0x000fc4000bf06300 */
[----:B------:R-:W-:Y:S02]  /*0a70*/  @!P1 MOV R10, R58 ;  /* 0x0000003a000a9202 */ /* 0x000fe40000000f00 */
[----:B------:R-:W-:Y:S01]  /*0a80*/  @!P1 MOV R11, R61 ;  /* 0x0000003d000b9202 */ /* 0x000fe20000000f00 */
[----:B------:R-:W-:Y:S01]  /*0a90*/  @!P1 IMAD R25, R17, R37, R4 ;  /* 0x0000002511199224 */ /* 0x000fe200078e0204 */
[C---:B--2---:R-:W-:Y:S02]  /*0aa0*/  @!P4 IADD3 R14, P5, PT, R15.reuse, R30, RZ ;  /* 0x0000001e0f0ec210 */ /* 0x044fe40007fbe0ff */
[----:B-1----:R-:W-:Y:S01]  /*0ab0*/  @!P4 IADD3 R16, P3, PT, R15, R34, RZ ;  /* 0x000000220f10c210 */ /* 0x002fe20007f7e0ff */
[----:B------:R-:W-:Y:S01]  /*0ac0*/  @!P1 IMAD.WIDE.U32 R10, R17, R36, R10 ;  /* 0x00000024110a9225 */ /* 0x000fe200078e000a */
[C---:B------:R-:W-:Y:S02]  /*0ad0*/  @!P4 IADD3.X R15, PT, PT, R12.reuse, R31, RZ, P5, !PT ;  /* 0x0000001f0c0fc210 */ /* 0x040fe40002ffe4ff */
[----:B------:R-:W-:Y:S01]  /*0ae0*/  @!P4 IADD3.X R17, PT, PT, R12, R35, RZ, P3, !PT ;  /* 0x000000230c11c210 */ /* 0x000fe20001ffe4ff */
[----:B------:R-:W1:Y:S01]  /*0af0*/  @!P0 LDC.64 R4, c[0x0][0x3f8] ;  /* 0x0000fe00ff048b82 */ /* 0x000e620000000a00 */
[----:B---3--:R-:W-:Y:S01]  /*0b00*/  @!P1 IADD3 R7, PT, PT, R11, R25, RZ ;  /* 0x000000190b079210 */ /* 0x008fe20007ffe0ff */
[----:B------:R2:W5:Y:S01]  /*0b10*/  @!P4 LDG.E R47, desc[UR10][R14.64] ;  /* 0x0000000a0e2fc981 */ /* 0x000562000c1e1900 */
[----:B------:R-:W-:-:S02]  /*0b20*/  @!P1 SHF.L.U32 R11, R10, 0x1, RZ ;  /* 0x000000010a0b9819 */ /* 0x000fc400000006ff */
[----:B------:R-:W-:Y:S01]  /*0b30*/  @!P1 SHF.L.U64.HI R12, R10, 0x1, R7 ;  /* 0x000000010a0c9819 */ /* 0x000fe20000010207 */
[----:B------:R3:W5:Y:S01]  /*0b40*/  @!P4 LDG.E R46, desc[UR10][R16.64] ;  /* 0x0000000a102ec981 */ /* 0x000762000c1e1900 */
[----:B----4-:R-:W-:Y:S01]  /*0b50*/  @!P1 IADD3 R18, P4, PT, R11, R28, RZ ;  /* 0x0000001c0b129210 */ /* 0x010fe20007f9e0ff */
[----:B------:R-:W4:Y:S01]  /*0b60*/  @!P2 LDC.64 R34, c[0x0][0x3a0] ;  /* 0x0000e800ff22ab82 */ /* 0x000f220000000a00 */
[----:B------:R-:W-:Y:S01]  /*0b70*/  IADD3 R25, PT, PT, R13, 0x70, RZ ;  /* 0x000000700d197810 */ /* 0x000fe20007ffe0ff */
[----:B0-----:R-:W-:Y:S01]  /*0b80*/  @!P2 IMAD R6, R19, R8, RZ ;  /* 0x000000081306a224 */ /* 0x001fe200078e02ff */
[----:B------:R-:W-:Y:S02]  /*0b90*/  @!P1 IADD3.X R19, PT, PT, R12, R29, RZ, P4, !PT ;  /* 0x0000001d0c139210 */ /* 0x000fe400027fe4ff */
[----:B------:R-:W-:Y:S01]  /*0ba0*/  ISETP.GE.U32.AND P4, PT, R25, UR16, PT ;  /* 0x0000001019007c0c */ /* 0x000fe2000bf86070 */
[----:B------:R-:W-:Y:S01]  /*0bb0*/  @!P2 IMAD R31, R21, R9, R6 ;  /* 0x00000009151fa224 */ /* 0x000fe200078e0206 */
[----:B------:R-:W-:Y:S01]  /*0bc0*/  SHF.R.S32.HI R29, RZ, 0x1f, R25 ;  /* 0x0000001fff1d7819 */ /* 0x000fe20000011419 */
[----:B------:R-:W0:Y:S01]  /*0bd0*/  @!P2 LDC.64 R6, c[0x0][0x398] ;  /* 0x0000e600ff06ab82 */ /* 0x000e220000000a00 */
[----:B--2---:R-:W-:Y:S01]  /*0be0*/  @!P2 MOV R14, R58 ;  /* 0x0000003a000ea202 */ /* 0x004fe20000000f00 */
[----:B------:R2:W5:Y:S01]  /*0bf0*/  @!P1 LDG.E R45, desc[UR10][R18.64] ;  /* 0x0000000a122d9981 */ /* 0x000562000c1e1900 */
[----:B------:R-:W-:-:S02]  /*0c00*/  @!P2 MOV R15, R61 ;  /* 0x0000003d000fa202 */ /* 0x000fc40000000f00 */
[----:B------:R-:W-:Y:S01]  /*0c10*/  ISETP.GE.AND.EX P4, PT, R29, UR17, PT, P4 ;  /* 0x000000111d007c0c */ /* 0x000fe2000bf86340 */
[----:B------:R-:W-:Y:S01]  /*0c20*/  @!P2 IMAD.WIDE.U32 R8, R21, R8, R14 ;  /* 0x000000081508a225 */ /* 0x000fe200078e000e */
[----:B------:R-:W-:Y:S02]  /*0c30*/  @!P1 IADD3 R10, P3, PT, R11, R2, RZ ;  /* 0x000000020b0a9210 */ /* 0x000fe40007f7e0ff */
[----:B------:R-:W-:Y:S02]  /*0c40*/  IADD3 R21, PT, PT, R13, 0x80, RZ ;  /* 0x000000800d157810 */ /* 0x000fe40007ffe0ff */
[----:B------:R-:W-:Y:S01]  /*0c50*/  @!P2 IADD3 R9, PT, PT, R9, R31, RZ ;  /* 0x0000001f0909a210 */ /* 0x000fe20007ffe0ff */
[----:B-1----:R-:W-:Y:S01]  /*0c60*/  @!P0 IMAD R14, R27, R4, RZ ;  /* 0x000000041b0e8224 */ /* 0x002fe200078e02ff */
[----:B------:R-:W-:Y:S02]  /*0c70*/  @!P1 IADD3.X R11, PT, PT, R12, R3, RZ, P3, !PT ;  /* 0x000000030c0b9210 */ /* 0x000fe40001ffe4ff */
[----:B------:R-:W-:Y:S01]  /*0c80*/  ISETP.GE.U32.AND P3, PT, R21, UR16, PT ;  /* 0x0000001015007c0c */ /* 0x000fe2000bf66070 */
[----:B------:R-:W1:Y:S01]  /*0c90*/  @!P0 LDC.64 R2, c[0x0][0x3a0] ;  /* 0x0000e800ff028b82 */ /* 0x000e620000000a00 */
[----:B------:R-:W-:Y:S01]  /*0ca0*/  SHF.R.S32.HI R27, RZ, 0x1f, R21 ;  /* 0x0000001fff1b7819 */ /* 0x000fe20000011415 */
[----:B------:R4:W5:Y:S01]  /*0cb0*/  @!P1 LDG.E R44, desc[UR10][R10.64] ;  /* 0x0000000a0a2c9981 */ /* 0x000962000c1e1900 */
[----:B---3--:R-:W-:-:S02]  /*0cc0*/  @!P2 SHF.L.U32 R17, R8, 0x1, RZ ;  /* 0x000000010811a819 */ /* 0x008fc400000006ff */
[----:B------:R-:W-:Y:S02]  /*0cd0*/  @!P2 SHF.L.U64.HI R12, R8, 0x1, R9 ;  /* 0x00000001080ca819 */ /* 0x000fe40000010209 */
[----:B------:R-:W-:Y:S01]  /*0ce0*/  ISETP.GE.AND.EX P3, PT, R27, UR17, PT, P3 ;  /* 0x000000111b007c0c */ /* 0x000fe2000bf66330 */
[----:B------:R-:W3:Y:S01]  /*0cf0*/  @!P4 LDC.64 R8, c[0x0][0x3f8] ;  /* 0x0000fe00ff08cb82 */ /* 0x000ee20000000a00 */
[----:B--2---:R-:W-:Y:S02]  /*0d00*/  @!P0 MOV R18, R58 ;  /* 0x0000003a00128202 */ /* 0x004fe40000000f00 */
[----:B------:R-:W-:Y:S02]  /*0d10*/  @!P0 MOV R19, R61 ;  /* 0x0000003d00138202 */ /* 0x000fe40000000f00 */
[----:B0-----:R-:W-:Y:S01]  /*0d20*/  @!P2 IADD3 R16, P1, PT, R17, R6, RZ ;  /* 0x000000061110a210 */ /* 0x001fe20007f3e0ff */
[C---:B------:R-:W-:Y:S02]  /*0d30*/  @!P0 IMAD R15, R23.reuse, R5, R14 ;  /* 0x00000005170f8224 */ /* 0x040fe400078e020e */
[----:B------:R-:W-:Y:S01]  /*0d40*/  @!P0 IMAD.WIDE.U32 R18, R23, R4, R18 ;  /* 0x0000000417128225 */ /* 0x000fe200078e0012 */
[----:B----4-:R-:W-:Y:S01]  /*0d50*/  @!P2 IADD3 R4, P5, PT, R17, R34, RZ ;  /* 0x000000221104a210 */ /* 0x010fe20007fbe0ff */
[----:B------:R-:W0:Y:S01]  /*0d60*/  @!P4 LDC.64 R10, c[0x0][0x3a0] ;  /* 0x0000e800ff0acb82 */ /* 0x000e220000000a00 */
[----:B------:R-:W-:-:S02]  /*0d70*/  @!P2 IADD3.X R17, PT, PT, R12, R7, RZ, P1, !PT ;  /* 0x000000070c11a210 */ /* 0x000fc40000ffe4ff */
[----:B------:R-:W-:Y:S02]  /*0d80*/  @!P0 IADD3 R19, PT, PT, R19, R15, RZ ;  /* 0x0000000f13138210 */ /* 0x000fe40007ffe0ff */
[C---:B------:R-:W-:Y:S01]  /*0d90*/  @!P0 SHF.L.U32 R23, R18.reuse, 0x1, RZ ;  /* 0x0000000112178819 */ /* 0x040fe200000006ff */
[----:B------:R-:W5:Y:S02]  /*0da0*/  @!P2 LDG.E R42, desc[UR10][R16.64] ;  /* 0x0000000a102aa981 */ /* 0x000f64000c1e1900 */
[----:B------:R-:W2:Y:S01]  /*0db0*/  @!P3 LDC.64 R6, c[0x0][0x3f8] ;  /* 0x0000fe00ff06bb82 */ /* 0x000ea20000000a00 */
[----:B------:R-:W-:Y:S02]  /*0dc0*/  @!P0 SHF.L.U64.HI R20, R18, 0x1, R19 ;  /* 0x0000000112148819 */ /* 0x000fe40000010213 */
[----:B-1----:R-:W-:-:S05]  /*0dd0*/  @!P0 IADD3 R18, P1, PT, R23, R2, RZ ;  /* 0x0000000217128210 */ /* 0x002fca0007f3e0ff */
[----:B------:R-:W1:Y:S01]  /*0de0*/  @!P0 LDC.64 R14, c[0x0][0x398] ;  /* 0x0000e600ff0e8b82 */ /* 0x000e620000000a00 */
[----:B------:R-:W-:Y:S01]  /*0df0*/  @!P2 IADD3.X R5, PT, PT, R12, R35, RZ, P5, !PT ;  /* 0x000000230c05a210 */ /* 0x000fe20002ffe4ff */
[----:B---3--:R-:W-:Y:S01]  /*0e00*/  @!P4 IMAD R2, R29, R8, RZ ;  /* 0x000000081d02c224 */ /* 0x008fe200078e02ff */
[----:B------:R-:W-:Y:S02]  /*0e10*/  IADD3 R12, PT, PT, R13, 0x90, RZ ;  /* 0x000000900d0c7810 */ /* 0x000fe40007ffe0ff */
[----:B------:R-:W-:Y:S01]  /*0e20*/  @!P0 IADD3.X R19, PT, PT, R20, R3, RZ, P1, !PT ;  /* 0x0000000314138210 */ /* 0x000fe20000ffe4ff */
[----:B------:R-:W-:Y:S01]  /*0e30*/  @!P4 IMAD R31, R25, R9, R2 ;  /* 0x00000009191fc224 */ /* 0x000fe200078e0202 */
[----:B------:R-:W-:Y:S01]  /*0e40*/  ISETP.GE.U32.AND P1, PT, R12, UR16, PT ;  /* 0x000000100c007c0c */ /* 0x000fe2000bf26070 */
[----:B------:R3:W5:Y:S01]  /*0e50*/  @!P2 LDG.E R43, desc[UR10][R4.64] ;  /* 0x0000000a042ba981 */ /* 0x000762000c1e1900 */
[----:B------:R-:W-:Y:S02]  /*0e60*/  SHF.R.S32.HI R29, RZ, 0x1f, R12 ;  /* 0x0000001fff1d7819 */ /* 0x000fe4000001140c */
[----:B------:R-:W-:Y:S01]  /*0e70*/  @!P4 MOV R2, R58 ;  /* 0x0000003a0002c202 */ /* 0x000fe20000000f00 */
[----:B------:R4:W5:Y:S01]  /*0e80*/  @!P0 LDG.E R41, desc[UR10][R18.64] ;  /* 0x0000000a12298981 */ /* 0x000962000c1e1900 */
[----:B------:R-:W-:-:S02]  /*0e90*/  @!P4 MOV R3, R61 ;  /* 0x0000003d0003c202 */ /* 0x000fc40000000f00 */
[----:B------:R-:W-:Y:S01]  /*0ea0*/  ISETP.GE.AND.EX P1, PT, R29, UR17, PT, P1 ;  /* 0x000000111d007c0c */ /* 0x000fe2000bf26310 */
[----:B------:R-:W-:Y:S01]  /*0eb0*/  @!P4 IMAD.WIDE.U32 R8, R25, R8, R2 ;  /* 0x000000081908c225 */ /* 0x000fe200078e0002 */
[----:B---3--:R-:W3:Y:S03]  /*0ec0*/  @!P3 LDC.64 R4, c[0x0][0x3a0] ;  /* 0x0000e800ff04bb82 */ /* 0x008ee60000000a00 */
[----:B--2---:R-:W-:-:S05]  /*0ed0*/  @!P3 IMAD R16, R27, R6, RZ ;  /* 0x000000061b10b224 */ /* 0x004fca00078e02ff */
[----:B------:R-:W2:Y:S01]  /*0ee0*/  @!P4 LDC.64 R2, c[0x0][0x398] ;  /* 0x0000e600ff02cb82 */ /* 0x000ea20000000a00 */
[----:B------:R-:W-:Y:S01]  /*0ef0*/  @!P4 IADD3 R9, PT, PT, R9, R31, RZ ;  /* 0x0000001f0909c210 */ /* 0x000fe20007ffe0ff */
[----:B------:R-:W-:Y:S01]  /*0f00*/  @!P3 IMAD R25, R21, R7, R16 ;  /* 0x000000071519b224 */ /* 0x000fe200078e0210 */
[----:B------:R-:W-:Y:S02]  /*0f10*/  IADD3 R16, PT, PT, R13, 0xa0, RZ ;  /* 0x000000a00d107810 */ /* 0x000fe40007ffe0ff */
[----:B-1----:R-:W-:Y:S02]  /*0f20*/  @!P0 IADD3 R14, P2, PT, R23, R14, RZ ;  /* 0x0000000e170e8210 */ /* 0x002fe40007f5e0ff */
[----:B----4-:R-:W-:Y:S02]  /*0f30*/  @!P3 MOV R18, R58 ;  /* 0x0000003a0012b202 */ /* 0x010fe40000000f00 */
[----:B------:R-:W-:Y:S02]  /*0f40*/  @!P3 MOV R19, R61 ;  /* 0x0000003d0013b202 */ /* 0x000fe40000000f00 */
[----:B------:R-:W-:-:S02]  /*0f50*/  @!P4 SHF.L.U32 R23, R8, 0x1, RZ ;  /* 0x000000010817c819 */ /* 0x000fc400000006ff */
[----:B------:R-:W-:Y:S02]  /*0f60*/  @!P4 SHF.L.U64.HI R24, R8, 0x1, R9 ;  /* 0x000000010818c819 */ /* 0x000fe40000010209 */
[----:B------:R-:W1:Y:S01]  /*0f70*/  @!P1 LDC.64 R8, c[0x0][0x3f8] ;  /* 0x0000fe00ff089b82 */ /* 0x000e620000000a00 */
[----:B------:R-:W-:Y:S02]  /*0f80*/  ISETP.GE.U32.AND P5, PT, R16, UR16, PT ;  /* 0x0000001010007c0c */ /* 0x000fe4000bfa6070 */
[----:B------:R-:W-:Y:S01]  /*0f90*/  SHF.R.S32.HI R17, RZ, 0x1f, R16 ;  /* 0x0000001fff117819 */ /* 0x000fe20000011410 */
[----:B------:R-:W-:Y:S01]  /*0fa0*/  @!P3 IMAD.WIDE.U32 R18, R21, R6, R18 ;  /* 0x000000061512b225 */ /* 0x000fe200078e0012 */
[----:B------:R-:W-:Y:S02]  /*0fb0*/  @!P0 IADD3.X R15, PT, PT, R20, R15, RZ, P2, !PT ;  /* 0x0000000f140f8210 */ /* 0x000fe400017fe4ff */
[----:B------:R-:W-:Y:S01]  /*0fc0*/  ISETP.GE.AND.EX P5, PT, R17, UR17, PT, P5 ;  /* 0x0000001111007c0c */ /* 0x000fe2000bfa6350 */
[----:B------:R-:W4:Y:S01]  /*0fd0*/  @!P3 LDC.64 R6, c[0x0][0x398] ;  /* 0x0000e600ff06bb82 */ /* 0x000f220000000a00 */
[----:B------:R-:W-:Y:S01]  /*0fe0*/  @!P3 IADD3 R19, PT, PT, R19, R25, RZ ;  /* 0x000000191313b210 */ /* 0x000fe20007ffe0ff */
[----:B------:R3:W5:Y:S01]  /*0ff0*/  @!P0 LDG.E R40, desc[UR10][R14.64] ;  /* 0x0000000a0e288981 */ /* 0x000762000c1e1900 */
[----:B--2---:R-:W-:-:S02]  /*1000*/  @!P4 IADD3 R20, P0, PT, R23, R2, RZ ;  /* 0x000000021714c210 */ /* 0x004fc40007f1e0ff */
[C---:B------:R-:W-:Y:S02]  /*1010*/  @!P3 SHF.L.U32 R25, R18.reuse, 0x1, RZ ;  /* 0x000000011219b819 */ /* 0x040fe400000006ff */
[----:B------:R-:W-:Y:S02]  /*1020*/  @!P3 SHF.L.U64.HI R28, R18, 0x1, R19 ;  /* 0x00000001121cb819 */ /* 0x000fe40000010213 */
[----:B------:R-:W-:Y:S02]  /*1030*/  @!P4 IADD3.X R21, PT, PT, R24, R3, RZ, P0, !PT ;  /* 0x000000031815c210 */ /* 0x000fe400007fe4ff */
[----:B0-----:R-:W-:Y:S01]  /*1040*/  @!P4 IADD3 R10, P2, PT, R23, R10, RZ ;  /* 0x0000000a170ac210 */ /* 0x001fe20007f5e0ff */
[----:B------:R-:W0:Y:S01]  /*1050*/  @!P5 LDC.64 R2, c[0x0][0x3f8] ;  /* 0x0000fe00ff02db82 */ /* 0x000e220000000a00 */
[----:B------:R-:W-:Y:S02]  /*1060*/  IADD3 R18, PT, PT, R13, 0xb0, RZ ;  /* 0x000000b00d127810 */ /* 0x000fe40007ffe0ff */
[----:B------:R-:W-:-:S02]  /*1070*/  CS2R R36, SRZ ;  /* 0x0000000000247805 */ /* 0x000fc4000001ff00 */
[----:B------:R-:W-:Y:S01]  /*1080*/  @!P4 IADD3.X R11, PT, PT, R24, R11, RZ, P2, !PT ;  /* 0x0000000b180bc210 */ /* 0x000fe200017fe4ff */
[----:B-1----:R-:W-:Y:S01]  /*1090*/  @!P1 IMAD R29, R29, R8, RZ ;  /* 0x000000081d1d9224 */ /* 0x002fe200078e02ff */
[----:B------:R-:W-:Y:S01]  /*10a0*/  ISETP.GE.U32.AND P0, PT, R18, UR16, PT ;  /* 0x0000001012007c0c */ /* 0x000fe2000bf06070 */
[----:B------:R-:W5:Y:S01]  /*10b0*/  @!P4 LDG.E R38, desc[UR10][R20.64] ;  /* 0x0000000a1426c981 */ /* 0x000f62000c1e1900 */
[----:B---3--:R-:W1:Y:S01]  /*10c0*/  @!P1 LDC.64 R14, c[0x0][0x3a0] ;  /* 0x0000e800ff0e9b82 */ /* 0x008e620000000a00 */
[----:B------:R-:W-:Y:S02]  /*10d0*/  SHF.R.S32.HI R19, RZ, 0x1f, R18 ;  /* 0x0000001fff137819 */ /* 0x000fe40000011412 */
[----:B------:R-:W-:Y:S01]  /*10e0*/  @!P3 IADD3 R22, P2, PT, R25, R4, RZ ;  /* 0x000000041916b210 */ /* 0x000fe20007f5e0ff */
[----:B------:R2:W5:Y:S01]  /*10f0*/  @!P4 LDG.E R39, desc[UR10][R10.64] ;  /* 0x0000000a0a27c981 */ /* 0x000562000c1e1900 */
[----:B------:R-:W-:Y:S02]  /*1100*/  @!P1 MOV R26, R58 ;  /* 0x0000003a001a9202 */ /* 0x000fe40000000f00 */
[----:B------:R-:W-:-:S02]  /*1110*/  @!P1 MOV R27, R61 ;  /* 0x0000003d001b9202 */ /* 0x000fc40000000f00 */
[----:B------:R-:W-:Y:S01]  /*1120*/  ISETP.GE.AND.EX P0, PT, R19, UR17, PT, P0 ;  /* 0x0000001113007c0c */ /* 0x000fe2000bf06300 */
[----:B------:R-:W-:Y:S01]  /*1130*/  @!P1 IMAD R29, R12, R9, R29 ;  /* 0x000000090c1d9224 */ /* 0x000fe200078e021d */
[----:B------:R-:W-:Y:S01]  /*1140*/  @!P3 IADD3.X R23, PT, PT, R28, R5, RZ, P2, !PT ;  /* 0x000000051c17b210 */ /* 0x000fe200017fe4ff */
[----:B------:R-:W-:Y:S01]  /*1150*/  @!P1 IMAD.WIDE.U32 R26, R12, R8, R26 ;  /* 0x000000080c1a9225 */ /* 0x000fe200078e001a */
[----:B----4-:R-:W-:Y:S01]  /*1160*/  @!P3 IADD3 R24, P2, PT, R25, R6, RZ ;  /* 0x000000061918b210 */ /* 0x010fe20007f5e0ff */
[----:B------:R-:W3:Y:S02]  /*1170*/  @!P1 LDC.64 R4, c[0x0][0x398] ;  /* 0x0000e600ff049b82 */ /* 0x000ee40000000a00 */
[----:B------:R4:W5:Y:S01]  /*1180*/  @!P3 LDG.E R37, desc[UR10][R22.64] ;  /* 0x0000000a1625b981 */ /* 0x000962000c1e1900 */
[----:B------:R-:W-:Y:S02]  /*1190*/  @!P3 IADD3.X R25, PT, PT, R28, R7, RZ, P2, !PT ;  /* 0x000000071c19b210 */ /* 0x000fe400017fe4ff */
[----:B------:R-:W-:-:S03]  /*11a0*/  @!P1 IADD3 R7, PT, PT, R27, R29, RZ ;  /* 0x0000001d1b079210 */ /* 0x000fc60007ffe0ff */
[----:B--2---:R-:W2:Y:S01]  /*11b0*/  @!P5 LDC.64 R10, c[0x0][0x3a0] ;  /* 0x0000e800ff0adb82 */ /* 0x004ea20000000a00 */
[----:B0-----:R-:W-:Y:S01]  /*11c0*/  @!P5 IMAD R17, R17, R2, RZ ;  /* 0x000000021111d224 */ /* 0x001fe200078e02ff */
[----:B------:R-:W-:Y:S01]  /*11d0*/  @!P5 MOV R20, R58 ;  /* 0x0000003a0014d202 */ /* 0x000fe20000000f00 */
[----:B------:R3:W5:Y:S01]  /*11e0*/  @!P3 LDG.E R36, desc[UR10][R24.64] ;  /* 0x0000000a1824b981 */ /* 0x000762000c1e1900 */
[----:B----4-:R-:W-:-:S04]  /*11f0*/  @!P1 SHF.L.U32 R23, R26, 0x1, RZ ;  /* 0x000000011a179819 */ /* 0x010fc800000006ff */
[----:B------:R-:W0:Y:S01]  /*1200*/  @!P5 LDC.64 R8, c[0x0][0x398] ;  /* 0x0000e600ff08db82 */ /* 0x000e220000000a00 */
[----:B------:R-:W-:Y:S02]  /*1210*/  @!P1 SHF.L.U64.HI R26, R26, 0x1, R7 ;  /* 0x000000011a1a9819 */ /* 0x000fe40000010207 */
[----:B------:R-:W-:-:S05]  /*1220*/  @!P5 MOV R21, R61 ;  /* 0x0000003d0015d202 */ /* 0x000fca0000000f00 */
[----:B------:R-:W4:Y:S01]  /*1230*/  @!P0 LDC.64 R6, c[0x0][0x3f8] ;  /* 0x0000fe00ff068b82 */ /* 0x000f220000000a00 */
[----:B-1----:R-:W-:Y:S01]  /*1240*/  @!P1 IADD3 R14, P2, PT, R23, R14, RZ ;  /* 0x0000000e170e9210 */ /* 0x002fe20007f5e0ff */
[C---:B------:R-:W-:Y:S01]  /*1250*/  @!P5 IMAD R29, R16.reuse, R3, R17 ;  /* 0x00000003101dd224 */ /* 0x040fe200078e0211 */
[----:B------:R-:W-:Y:S01]  /*1260*/  IADD3 R12, PT, PT, R13, 0xc0, RZ ;  /* 0x000000c00d0c7810 */ /* 0x000fe20007ffe0ff */
[----:B------:R-:W-:Y:S01]  /*1270*/  @!P5 IMAD.WIDE.U32 R16, R16, R2, R20 ;  /* 0x000000021010d225 */ /* 0x000fe200078e0014 */
[----:B------:R-:W-:Y:S02]  /*1280*/  @!P1 IADD3.X R15, PT, PT, R26, R15, RZ, P2, !PT ;  /* 0x0000000f1a0f9210 */ /* 0x000fe400017fe4ff */
[----:B------:R-:W-:Y:S02]  /*1290*/  ISETP.GE.U32.AND P2, PT, R12, UR16, PT ;  /* 0x000000100c007c0c */ /* 0x000fe4000bf46070 */
[----:B---3--:R-:W-:Y:S01]  /*12a0*/  @!P1 IADD3 R24, P3, PT, R23, R4, RZ ;  /* 0x0000000417189210 */ /* 0x008fe20007f7e0ff */
[----:B------:R-:W-:Y:S01]  /*12b0*/  HFMA2 R3, -RZ, RZ, 0, 0 ;  /* 0x00000000ff037431 */ /* 0x000fe200000001ff */
[----:B------:R-:W-:Y:S01]  /*12c0*/  SHF.R.S32.HI R27, RZ, 0x1f, R12 ;  /* 0x0000001fff1b7819 */ /* 0x000fe2000001140c */
[----:B------:R-:W-:Y:S01]  /*12d0*/  UIMAD.WIDE UR6, UR5, 0x8, UR6 ;  /* 0x00000008050678a5 */ /* 0x000fe2000f8e0206 */
[----:B------:R-:W-:Y:S01]  /*12e0*/  @!P5 IADD3 R17, PT, PT, R17, R29, RZ ;  /* 0x0000001d1111d210 */ /* 0x000fe20007ffe0ff */
[----:B------:R-:W1:Y:S01]  /*12f0*/  @!P0 LDC.64 R20, c[0x0][0x398] ;  /* 0x0000e600ff148b82 */ /* 0x000e620000000a00 */
[----:B------:R-:W-:Y:S01]  /*1300*/  ISETP.GE.AND.EX P2, PT, R27, UR17, PT, P2 ;  /* 0x000000111b007c0c */ /* 0x000fe2000bf46320 */
[----:B------:R3:W5:Y:S01]  /*1310*/  @!P1 LDG.E R3, desc[UR10][R14.64] ;  /* 0x0000000a0e039981 */ /* 0x000762000c1e1900 */
[----:B------:R-:W-:-:S02]  /*1320*/  @!P5 SHF.L.U32 R23, R16, 0x1, RZ ;  /* 0x000000011017d819 */ /* 0x000fc400000006ff */
[----:B------:R-:W-:Y:S02]  /*1330*/  @!P1 IADD3.X R25, PT, PT, R26, R5, RZ, P3, !PT ;  /* 0x000000051a199210 */ /* 0x000fe40001ffe4ff */
[----:B------:R-:W-:Y:S02]  /*1340*/  @!P5 SHF.L.U64.HI R2, R16, 0x1, R17 ;  /* 0x000000011002d819 */ /* 0x000fe40000010211 */
[C---:B--2---:R-:W-:Y:S02]  /*1350*/  @!P5 IADD3 R16, P3, PT, R23.reuse, R10, RZ ;  /* 0x0000000a1710d210 */ /* 0x044fe40007f7e0ff */
[----:B0-----:R-:W-:Y:S02]  /*1360*/  @!P5 IADD3 R22, P4, PT, R23, R8, RZ ;  /* 0x000000081716d210 */ /* 0x001fe40007f9e0ff */
[C---:B------:R-:W-:Y:S01]  /*1370*/  @!P5 IADD3.X R17, PT, PT, R2.reuse, R11, RZ, P3, !PT ;  /* 0x0000000b0211d210 */ /* 0x040fe20001ffe4ff */
[----:B----4-:R-:W-:Y:S01]  /*1380*/  @!P0 IMAD R19, R19, R6, RZ ;  /* 0x0000000613138224 */ /* 0x010fe200078e02ff */
[----:B------:R-:W-:Y:S01]  /*1390*/  @!P5 IADD3.X R23, PT, PT, R2, R9, RZ, P4, !PT ;  /* 0x000000090217d210 */ /* 0x000fe200027fe4ff */
[----:B------:R-:W0:Y:S01]  /*13a0*/  @!P0 LDC.64 R10, c[0x0][0x3a0] ;  /* 0x0000e800ff0a8b82 */ /* 0x000e220000000a00 */
[----:B------:R-:W-:-:S02]  /*13b0*/  @!P0 MOV R8, R58 ;  /* 0x0000003a00088202 */ /* 0x000fc40000000f00 */
[----:B------:R-:W-:Y:S02]  /*13c0*/  @!P0 MOV R9, R61 ;  /* 0x0000003d00098202 */ /* 0x000fe40000000f00 */
[----:B------:R-:W-:Y:S01]  /*13d0*/  CS2R R4, SRZ ;  /* 0x0000000000047805 */ /* 0x000fe2000001ff00 */
[C---:B------:R-:W-:Y:S02]  /*13e0*/  @!P0 IMAD R7, R18.reuse, R7, R19 ;  /* 0x0000000712078224 */ /* 0x040fe400078e0213 */
[----:B---3--:R-:W2:Y:S01]  /*13f0*/  @!P2 LDC.64 R14, c[0x0][0x3f8] ;  /* 0x0000fe00ff0eab82 */ /* 0x008ea20000000a00 */
[----:B------:R-:W-:Y:S01]  /*1400*/  @!P0 IMAD.WIDE.U32 R18, R18, R6, R8 ;  /* 0x0000000612128225 */ /* 0x000fe200078e0008 */
[----:B------:R-:W-:Y:S01]  /*1410*/  IADD3 R28, PT, PT, R13, 0xd0, RZ ;  /* 0x000000d00d1c7810 */ /* 0x000fe20007ffe0ff */
[----:B------:R-:W5:Y:S02]  /*1420*/  @!P1 LDG.E R4, desc[UR10][R24.64] ;  /* 0x0000000a18049981 */ /* 0x000f64000c1e1900 */
[----:B------:R-:W-:Y:S01]  /*1430*/  HFMA2 R6, -RZ, RZ, 0, 0 ;  /* 0x00000000ff067431 */ /* 0x000fe200000001ff */
[----:B------:R-:W-:Y:S01]  /*1440*/  @!P0 IADD3 R9, PT, PT, R19, R7, RZ ;  /* 0x0000000713098210 */ /* 0x000fe20007ffe0ff */
[----:B------:R-:W5:Y:S01]  /*1450*/  @!P5 LDG.E R5, desc[UR10][R16.64] ;  /* 0x0000000a1005d981 */ /* 0x000f62000c1e1900 */
[----:B------:R-:W-:-:S02]  /*1460*/  ISETP.GE.U32.AND P1, PT, R28, UR16, PT ;  /* 0x000000101c007c0c */ /* 0x000fc4000bf26070 */
[----:B------:R-:W-:Y:S01]  /*1470*/  SHF.R.S32.HI R29, RZ, 0x1f, R28 ;  /* 0x0000001fff1d7819 */ /* 0x000fe2000001141c */
[----:B------:R3:W5:Y:S01]  /*1480*/  @!P5 LDG.E R6, desc[UR10][R22.64] ;  /* 0x0000000a1606d981 */ /* 0x000762000c1e1900 */
[C---:B------:R-:W-:Y:S02]  /*1490*/  @!P0 SHF.L.U32 R7, R18.reuse, 0x1, RZ ;  /* 0x0000000112078819 */ /* 0x040fe400000006ff */
[----:B------:R-:W-:Y:S02]  /*14a0*/  @!P0 SHF.L.U64.HI R18, R18, 0x1, R9 ;  /* 0x0000000112128819 */ /* 0x000fe40000010209 */
[----:B------:R-:W-:Y:S01]  /*14b0*/  ISETP.GE.AND.EX P1, PT, R29, UR17, PT, P1 ;  /* 0x000000111d007c0c */ /* 0x000fe2000bf26310 */
[----:B------:R-:W4:Y:S01]  /*14c0*/  @!P2 LDC.64 R8, c[0x0][0x3a0] ;  /* 0x0000e800ff08ab82 */ /* 0x000f220000000a00 */
[----:B---3--:R-:W-:Y:S02]  /*14d0*/  MOV R22, UR6 ;  /* 0x0000000600167c02 */ /* 0x008fe40008000f00 */
[----:B------:R-:W-:Y:S01]  /*14e0*/  MOV R23, UR7 ;  /* 0x0000000700177c02 */ /* 0x000fe20008000f00 */
[----:B--2---:R-:W-:Y:S01]  /*14f0*/  @!P2 IMAD R27, R27, R14, RZ ;  /* 0x0000000e1b1ba224 */ /* 0x004fe200078e02ff */
[----:B0-----:R-:W-:Y:S01]  /*1500*/  @!P0 IADD3 R24, P5, PT, R7, R10, RZ ;  /* 0x0000000a07188210 */ /* 0x001fe20007fbe0ff */
[----:B------:R-:W0:Y:S01]  /*1510*/  LDCU.U8 UR7, c[0x0][0x414] ;  /* 0x00008280ff0777ac */ /* 0x000e220008000000 */
[----:B------:R-:W-:-:S02]  /*1520*/  @!P2 MOV R16, R58 ;  /* 0x0000003a0010a202 */ /* 0x000fc40000000f00 */
[----:B------:R-:W2:Y:S01]  /*1530*/  LDG.E.64 R22, desc[UR10][R22.64] ;  /* 0x0000000a16167981 */ /* 0x000ea2000c1e1b00 */
[----:B------:R-:W-:Y:S02]  /*1540*/  @!P2 MOV R17, R61 ;  /* 0x0000003d0011a202 */ /* 0x000fe40000000f00 */
[----:B------:R-:W-:Y:S02]  /*1550*/  @!P0 IADD3.X R25, PT, PT, R18, R11, RZ, P5, !PT ;  /* 0x0000000b12198210 */ /* 0x000fe40002ffe4ff */
[----:B------:R-:W-:Y:S01]  /*1560*/  IADD3 R2, PT, PT, R13, 0xe0, RZ ;  /* 0x000000e00d027810 */ /* 0x000fe20007ffe0ff */
[----:B------:R-:W3:Y:S01]  /*1570*/  @!P1 LDC.64 R10, c[0x0][0x3f8] ;  /* 0x0000fe00ff0a9b82 */ /* 0x000ee20000000a00 */
[C---:B------:R-:W-:Y:S02]  /*1580*/  @!P2 IMAD R27, R12.reuse, R15, R27 ;  /* 0x0000000f0c1ba224 */ /* 0x040fe400078e021b */
[----:B------:R-:W-:Y:S01]  /*1590*/  @!P2 IMAD.WIDE.U32 R16, R12, R14, R16 ;  /* 0x0000000e0c10a225 */ /* 0x000fe200078e0010 */
[----:B------:R-:W-:-:S02]  /*15a0*/  ISETP.GE.U32.AND P3, PT, R2, UR16, PT ;  /* 0x0000001002007c0c */ /* 0x000fc4000bf66070 */
[----:B------:R-:W-:Y:S02]  /*15b0*/  SHF.R.S32.HI R31, RZ, 0x1f, R2 ;  /* 0x0000001fff1f7819 */ /* 0x000fe40000011402 */
[----:B------:R-:W0:Y:S01]  /*15c0*/  @!P2 LDC.64 R14, c[0x0][0x398] ;  /* 0x0000e600ff0eab82 */ /* 0x000e220000000a00 */
[----:B------:R-:W-:Y:S02]  /*15d0*/  @!P2 IADD3 R17, PT, PT, R17, R27, RZ ;  /* 0x0000001b1111a210 */ /* 0x000fe40007ffe0ff */
[----:B------:R-:W-:Y:S02]  /*15e0*/  ISETP.GE.AND.EX P3, PT, R31, UR17, PT, P3 ;  /* 0x000000111f007c0c */ /* 0x000fe4000bf66330 */
[C---:B------:R-:W-:Y:S02]  /*15f0*/  @!P2 SHF.L.U32 R57, R16.reuse, 0x1, RZ ;  /* 0x000000011039a819 */ /* 0x040fe400000006ff */
[----:B------:R-:W-:Y:S02]  /*1600*/  @!P2 SHF.L.U64.HI R30, R16, 0x1, R17 ;  /* 0x00000001101ea819 */ /* 0x000fe40000010211 */
[----:B----4-:R-:W-:Y:S01]  /*1610*/  @!P2 IADD3 R26, P5, PT, R57, R8, RZ ;  /* 0x00000008391aa210 */ /* 0x010fe20007fbe0ff */
[----:B------:R-:W4:Y:S01]  /*1620*/  @!P1 LDC.64 R16, c[0x0][0x3a0] ;  /* 0x0000e800ff109b82 */ /* 0x000f220000000a00 */
[----:B-1----:R-:W-:-:S02]  /*1630*/  @!P0 IADD3 R20, P4, PT, R7, R20, RZ ;  /* 0x0000001407148210 */ /* 0x002fc40007f9e0ff */
[----:B------:R-:W-:Y:S02]  /*1640*/  @!P2 IADD3.X R27, PT, PT, R30, R9, RZ, P5, !PT ;  /* 0x000000091e1ba210 */ /* 0x000fe40002ffe4ff */
[----:B------:R-:W-:Y:S02]  /*1650*/  CS2R R8, SRZ ;  /* 0x0000000000087805 */ /* 0x000fe4000001ff00 */
[----:B------:R-:W-:Y:S02]  /*1660*/  @!P0 IADD3.X R21, PT, PT, R18, R21, RZ, P4, !PT ;  /* 0x0000001512158210 */ /* 0x000fe400027fe4ff */
[----:B------:R-:W-:Y:S01]  /*1670*/  MOV R7, RZ ;  /* 0x000000ff00077202 */ /* 0x000fe20000000f00 */
[----:B------:R-:W1:Y:S01]  /*1680*/  @!P3 LDC.64 R18, c[0x0][0x3f8] ;  /* 0x0000fe00ff12bb82 */ /* 0x000e620000000a00 */
[----:B------:R-:W-:Y:S01]  /*1690*/  IADD3 R32, PT, PT, R13, 0xf0, RZ ;  /* 0x000000f00d207810 */ /* 0x000fe20007ffe0ff */
[----:B------:R3:W5:Y:S02]  /*16a0*/  @!P0 LDG.E R8, desc[UR10][R20.64] ;  /* 0x0000000a14088981 */ /* 0x000764000c1e1900 */
[----:B---3--:R-:W-:Y:S01]  /*16b0*/  @!P1 IMAD R29, R29, R10, RZ ;  /* 0x0000000a1d1d9224 */ /* 0x008fe200078e02ff */
[----:B------:R-:W-:Y:S01]  /*16c0*/  ISETP.GE.U32.AND P4, PT, R32, UR16, PT ;  /* 0x0000001020007c0c */ /* 0x000fe2000bf86070 */
[----:B------:R0:W5:Y:S01]  /*16d0*/  @!P0 LDG.E R7, desc[UR10][R24.64] ;  /* 0x0000000a18078981 */ /* 0x000162000c1e1900 */
[----:B------:R-:W-:Y:S01]  /*16e0*/  SHF.R.S32.HI R35, RZ, 0x1f, R32 ;  /* 0x0000001fff237819 */ /* 0x000fe20000011420 */
[----:B------:R-:W-:Y:S01]  /*16f0*/  @!P1 IMAD R11, R28, R11, R29 ;  /* 0x0000000b1c0b9224 */ /* 0x000fe200078e021d */
[----:B------:R-:W3:Y:S01]  /*1700*/  @!P1 LDC.64 R12, c[0x0][0x398] ;  /* 0x0000e600ff0c9b82 */ /* 0x000ee20000000a00 */
[----:B------:R4:W5:Y:S01]  /*1710*/  @!P2 LDG.E R9, desc[UR10][R26.64] ;  /* 0x0000000a1a09a981 */ /* 0x000962000c1e1900 */
[----:B------:R-:W-:-:S02]  /*1720*/  @!P1 MOV R20, R58 ;  /* 0x0000003a00149202 */ /* 0x000fc40000000f00 */
[----:B------:R-:W-:Y:S02]  /*1730*/  @!P1 MOV R21, R61 ;  /* 0x0000003d00159202 */ /* 0x000fe40000000f00 */
[----:B0-----:R-:W-:Y:S01]  /*1740*/  @!P2 IADD3 R24, P0, PT, R57, R14, RZ ;  /* 0x0000000e3918a210 */ /* 0x001fe20007f1e0ff */
[----:B------:R-:W-:Y:S01]  /*1750*/  @!P1 IMAD.WIDE.U32 R28, R28, R10, R20 ;  /* 0x0000000a1c1c9225 */ /* 0x000fe200078e0014 */
[----:B------:R-:W-:Y:S02]  /*1760*/  ISETP.GE.AND.EX P4, PT, R35, UR17, PT, P4 ;  /* 0x0000001123007c0c */ /* 0x000fe4000bf86340 */
[----:B------:R-:W-:Y:S02]  /*1770*/  @!P2 IADD3.X R25, PT, PT, R30, R15, RZ, P0, !PT ;  /* 0x0000000f1e19a210 */ /* 0x000fe400007fe4ff */
[----:B------:R-:W0:Y:S01]  /*1780*/  @!P3 LDC.64 R14, c[0x0][0x3a0] ;  /* 0x0000e800ff0ebb82 */ /* 0x000e220000000a00 */
[----:B------:R-:W-:Y:S02]  /*1790*/  @!P1 IADD3 R11, PT, PT, R29, R11, RZ ;  /* 0x0000000b1d0b9210 */ /* 0x000fe40007ffe0ff */
[----:B------:R-:W-:-:S02]  /*17a0*/  @!P1 SHF.L.U32 R29, R28, 0x1, RZ ;  /* 0x000000011c1d9819 */ /* 0x000fc400000006ff */
[----:B------:R-:W-:Y:S02]  /*17b0*/  @!P1 SHF.L.U64.HI R28, R28, 0x1, R11 ;  /* 0x000000011c1c9819 */ /* 0x000fe4000001020b */
[----:B----4-:R-:W-:Y:S01]  /*17c0*/  @!P1 IADD3 R26, P0, PT, R29, R16, RZ ;  /* 0x000000101d1a9210 */ /* 0x010fe20007f1e0ff */
[----:B-1----:R-:W-:Y:S01]  /*17d0*/  @!P3 IMAD R31, R31, R18, RZ ;  /* 0x000000121f1fb224 */ /* 0x002fe200078e02ff */
[----:B------:R-:W-:Y:S02]  /*17e0*/  @!P3 MOV R20, R58 ;  /* 0x0000003a0014b202 */ /* 0x000fe40000000f00 */
[----:B------:R-:W-:Y:S02]  /*17f0*/  @!P1 IADD3.X R27, PT, PT, R28, R17, RZ, P0, !PT ;  /* 0x000000111c1b9210 */ /* 0x000fe400007fe4ff */
[----:B------:R-:W-:Y:S01]  /*1800*/  @!P3 MOV R21, R61 ;  /* 0x0000003d0015b202 */ /* 0x000fe20000000f00 */
[----:B------:R-:W1:Y:S01]  /*1810*/  @!P4 LDC.64 R16, c[0x0][0x3f8] ;  /* 0x0000fe00ff10cb82 */ /* 0x000e620000000a00 */
[----:B------:R-:W-:-:S02]  /*1820*/  HFMA2 R10, -RZ, RZ, 0, 0 ;  /* 0x00000000ff0a7431 */ /* 0x000fc400000001ff */
[C---:B------:R-:W-:Y:S02]  /*1830*/  @!P3 IMAD R19, R2.reuse, R19, R31 ;  /* 0x000000130213b224 */ /* 0x040fe400078e021f */
[----:B------:R-:W-:-:S04]  /*1840*/  @!P3 IMAD.WIDE.U32 R20, R2, R18, R20 ;  /* 0x000000120214b225 */ /* 0x000fc800078e0014 */
[----:B------:R-:W-:Y:S01]  /*1850*/  HFMA2 R11, -RZ, RZ, 0, 0 ;  /* 0x00000000ff0b7431 */ /* 0x000fe200000001ff */
[----:B------:R-:W5:Y:S01]  /*1860*/  @!P2 LDG.E R10, desc[UR10][R24.64] ;  /* 0x0000000a180aa981 */ /* 0x000f62000c1e1900 */
[----:B---3--:R-:W-:Y:S01]  /*1870*/  @!P1 IADD3 R18, P2, PT, R29, R12, RZ ;  /* 0x0000000c1d129210 */ /* 0x008fe20007f5e0ff */
[----:B------:R-:W3:Y:S01]  /*1880*/  @!P3 LDC.64 R30, c[0x0][0x398] ;  /* 0x0000e600ff1ebb82 */ /* 0x000ee20000000a00 */
[----:B------:R-:W-:Y:S02]  /*1890*/  @!P3 IADD3 R21, PT, PT, R21, R19, RZ ;  /* 0x000000131515b210 */ /* 0x000fe40007ffe0ff */
[----:B------:R4:W5:Y:S01]  /*18a0*/  @!P1 LDG.E R11, desc[UR10][R26.64] ;  /* 0x0000000a1a0b9981 */ /* 0x000962000c1e1900 */
[----:B------:R-:W-:Y:S02]  /*18b0*/  @!P3 SHF.L.U32 R57, R20, 0x1, RZ ;  /* 0x000000011439b819 */ /* 0x000fe400000006ff */
[----:B------:R-:W-:Y:S02]  /*18c0*/  @!P1 IADD3.X R19, PT, PT, R28, R13, RZ, P2, !PT ;  /* 0x0000000d1c139210 */ /* 0x000fe400017fe4ff */
[----:B------:R-:W-:Y:S01]  /*18d0*/  @!P3 SHF.L.U64.HI R34, R20, 0x1, R21 ;  /* 0x000000011422b819 */ /* 0x000fe20000010215 */
[----:B------:R-:W3:Y:S01]  /*18e0*/  @!P4 LDC.64 R28, c[0x0][0x398] ;  /* 0x0000e600ff1ccb82 */ /* 0x000ee20000000a00 */
[----:B0-----:R-:W-:-:S02]  /*18f0*/  @!P3 IADD3 R14, P2, PT, R57, R14, RZ ;  /* 0x0000000e390eb210 */ /* 0x001fc40007f5e0ff */
[----:B------:R-:W-:-:S05]  /*1900*/  CS2R R12, SRZ ;  /* 0x00000000000c7805 */ /* 0x000fca000001ff00 */
[----:B----4-:R-:W0:Y:S01]  /*1910*/  @!P4 LDC.64 R26, c[0x0][0x3a0] ;  /* 0x0000e800ff1acb82 */ /* 0x010e220000000a00 */
[----:B------:R-:W-:Y:S01]  /*1920*/  @!P3 IADD3.X R15, PT, PT, R34, R15, RZ, P2, !PT ;  /* 0x0000000f220fb210 */ /* 0x000fe200017fe4ff */
[----:B-1----:R-:W-:Y:S01]  /*1930*/  @!P4 IMAD R35, R35, R16, RZ ;  /* 0x000000102323c224 */ /* 0x002fe200078e02ff */
[----:B------:R-:W5:Y:S04]  /*1940*/  @!P1 LDG.E R12, desc[UR10][R18.64] ;  /* 0x0000000a120c9981 */ /* 0x000f68000c1e1900 */
[----:B------:R1:W5:Y:S01]  /*1950*/  @!P3 LDG.E R13, desc[UR10][R14.64] ;  /* 0x0000000a0e0db981 */ /* 0x000362000c1e1900 */
[----:B------:R-:W4:Y:S01]  /*1960*/  LDC.64 R20, c[0x0][0x3a8] ;  /* 0x0000ea00ff147b82 */ /* 0x000f220000000a00 */
[----:B------:R-:W-:Y:S01]  /*1970*/  @!P4 IMAD R35, R32, R17, R35 ;  /* 0x000000112023c224 */ /* 0x000fe200078e0223 */
[----:B-1----:R-:W-:-:S02]  /*1980*/  @!P4 MOV R14, R58 ;  /* 0x0000003a000ec202 */ /* 0x002fc40000000f00 */
[----:B------:R-:W-:-:S03]  /*1990*/  @!P4 MOV R15, R61 ;  /* 0x0000003d000fc202 */ /* 0x000fc60000000f00 */
[----:B------:R-:W-:Y:S01]  /*19a0*/  @!P4 IMAD.WIDE.U32 R16, R32, R16, R14 ;  /* 0x000000102010c225 */ /* 0x000fe200078e000e */
[----:B---3--:R-:W-:Y:S02]  /*19b0*/  @!P3 IADD3 R30, P1, PT, R57, R30, RZ ;  /* 0x0000001e391eb210 */ /* 0x008fe40007f3e0ff */
[----:B------:R-:W-:Y:S02]  /*19c0*/  LOP3.LUT R2, R54, 0xffff, RZ, 0xc0, !PT ;  /* 0x0000ffff36027812 */ /* 0x000fe400078ec0ff */
[----:B------:R-:W-:Y:S02]  /*19d0*/  @!P4 IADD3 R17, PT, PT, R17, R35, RZ ;  /* 0x000000231111c210 */ /* 0x000fe40007ffe0ff */
[----:B------:R-:W-:Y:S02]  /*19e0*/  @!P4 SHF.L.U32 R15, R16, 0x1, RZ ;  /* 0x00000001100fc819 */ /* 0x000fe400000006ff */
[----:B------:R-:W-:Y:S01]  /*19f0*/  @!P3 IADD3.X R31, PT, PT, R34, R31, RZ, P1, !PT ;  /* 0x0000001f221fb210 */ /* 0x000fe20000ffe4ff */
[----:B------:R-:W-:Y:S01]  /*1a00*/  IMAD R19, R33, 0x46, R2 ;  /* 0x0000004621137824 */ /* 0x000fe200078e0202 */
[----:B------:R-:W-:-:S02]  /*1a10*/  @!P4 SHF.L.U64.HI R16, R16, 0x1, R17 ;  /* 0x000000011010c819 */ /* 0x000fc40000010211 */
[C---:B0-----:R-:W-:Y:S02]  /*1a20*/  @!P4 IADD3 R26, P1, PT, R15.reuse, R26, RZ ;  /* 0x0000001a0f1ac210 */ /* 0x041fe40007f3e0ff */
[----:B------:R-:W-:Y:S01]  /*1a30*/  @!P4 IADD3 R28, P2, PT, R15, R28, RZ ;  /* 0x0000001c0f1cc210 */ /* 0x000fe20007f5e0ff */
[----:B----4-:R-:W-:Y:S01]  /*1a40*/  IMAD.WIDE R20, R19, 0x4, R20 ;  /* 0x0000000413147825 */ /* 0x010fe200078e0214 */
[----:B------:R-:W-:-:S03]  /*1a50*/  @!P4 IADD3.X R27, PT, PT, R16, R27, RZ, P1, !PT ;  /* 0x0000001b101bc210 */ /* 0x000fc60000ffe4ff */
[----:B------:R-:W-:Y:S01]  /*1a60*/  HFMA2 R14, -RZ, RZ, 0, 0 ;  /* 0x00000000ff0e7431 */ /* 0x000fe200000001ff */
[----:B------:R-:W-:Y:S01]  /*1a70*/  @!P4 IADD3.X R29, PT, PT, R16, R29, RZ, P2, !PT ;  /* 0x0000001d101dc210 */ /* 0x000fe200017fe4ff */
[----:B------:R-:W-:Y:S01]  /*1a80*/  HFMA2 R16, -RZ, RZ, 0, 0 ;  /* 0x00000000ff107431 */ /* 0x000fe200000001ff */
[----:B------:R-:W-:Y:S01]  /*1a90*/  MOV R15, RZ ;  /* 0x000000ff000f7202 */ /* 0x000fe20000000f00 */
[----:B------:R-:W5:Y:S04]  /*1aa0*/  LDG.E.64 R20, desc[UR10][R20.64] ;  /* 0x0000000a14147981 */ /* 0x000f68000c1e1b00 */
[----:B------:R0:W5:Y:S04]  /*1ab0*/  @!P3 LDG.E R14, desc[UR10][R30.64] ;  /* 0x0000000a1e0eb981 */ /* 0x000168000c1e1900 */
[----:B------:R0:W5:Y:S04]  /*1ac0*/  @!P4 LDG.E R15, desc[UR10][R26.64] ;  /* 0x0000000a1a0fc981 */ /* 0x000168000c1e1900 */
[----:B------:R0:W5:Y:S01]  /*1ad0*/  @!P4 LDG.E R16, desc[UR10][R28.64] ;  /* 0x0000000a1c10c981 */ /* 0x000162000c1e1900 */
[----:B------:R-:W-:-:S13]  /*1ae0*/  ISETP.NE.AND P0, PT, RZ, UR7, PT ;  /* 0x00000007ff007c0c */ /* 0x000fda000bf05270 */
[----:B------:R-:W1:Y:S02]  /*1af0*/  @P0 LDC.64 R24, c[0x0][0x3b0] ;  /* 0x0000ec00ff180b82 */ /* 0x000e640000000a00 */
[----:B-1----:R-:W-:Y:S01]  /*1b00*/  @P0 IMAD.WIDE R24, R19, 0x4, R24 ;  /* 0x0000000413180825 */ /* 0x002fe200078e0218 */
[----:B------:R-:W-:-:S06]  /*1b10*/  CS2R R18, SRZ ;  /* 0x0000000000127805 */ /* 0x000fcc000001ff00 */
[----:B------:R0:W5:Y:S01]  /*1b20*/  @P0 LDG.E.64 R18, desc[UR10][R24.64] ;  /* 0x0000000a18120981 */ /* 0x000162000c1e1b00 */
[----:B------:R-:W-:Y:S01]  /*1b30*/  UISETP.NE.AND UP1, UPT, UR7, URZ, UPT ;  /* 0x000000ff0700728c */ /* 0x000fe2000bf25270 */
[----:B------:R-:W-:Y:S01]  /*1b40*/  UMOV UR9, 0x3f800000 ;  /* 0x3f80000000097882 */ /* 0x000fe20000000000 */
[----:B--2---:R-:W-:-:S13]  /*1b50*/  R2UR UR8, R22 ;  /* 0x00000000160872ca */ /* 0x004fda00000e0000 */
        /* <DEDUP_REMOVED lines=20> */
[----:B------:R-:W-:Y:S01]  /*1ca0*/  FMUL.FTZ R26, R21, R22 ;  /* 0x00000016151a7220 */ /* 0x000fe20000410000 */
[----:B------:R-:W-:Y:S01]  /*1cb0*/  FMUL.FTZ R25, R25, UR9 ;  /* 0x0000000919197c20 */ /* 0x000fe20008410000 */
[----:B------:R-:W-:Y:S01]  /*1cc0*/  FADD.FTZ R23, RZ, R27 ;  /* 0x0000001bff177221 */ /* 0x000fe20000010000 */
[----:B------:R-:W-:Y:S01]  /*1cd0*/  FFMA.FTZ R28, R24, R27, RZ ;  /* 0x0000001b181c7223 */ /* 0x000fe200000100ff */
[--C-:B------:R-:W-:Y:S02]  /*1ce0*/  HADD2.F32 R27, -RZ, R51.reuse.H0_H0 ;  /* 0x20000033ff1b7230 */ /* 0x100fe40000004100 */
[----:B------:R-:W-:Y:S01]  /*1cf0*/  FFMA.FTZ R30, R17, R24, RZ ;  /* 0x00000018111e7223 */ /* 0x000fe200000100ff */
[----:B------:R-:W-:Y:S01]  /*1d00*/  FADD.FTZ R23, R26, R23 ;  /* 0x000000171a177221 */ /* 0x000fe20000010000 */
[----:B------:R-:W-:Y:S01]  /*1d10*/  FFMA.FTZ R28, R25, R26, R28 ;  /* 0x0000001a191c7223 */ /* 0x000fe2000001001c */
[----:B------:R-:W-:-:S02]  /*1d20*/  HADD2.F32 R26, -RZ, R51.H1_H1 ;  /* 0x30000033ff1a7230 */ /* 0x000fc40000004100 */
[----:B------:R-:W-:Y:S01]  /*1d30*/  FADD.FTZ R27, R27, -UR8 ;  /* 0x800000081b1b7e21 */ /* 0x000fe20008010000 */
[----:B------:R-:W-:Y:S01]  /*1d40*/  FADD.FTZ R32, RZ, R17 ;  /* 0x00000011ff207221 */ /* 0x000fe20000010000 */
[----:B------:R-:W-:Y:S02]  /*1d50*/  HADD2.F32 R24, -RZ, R50.H1_H1 ;  /* 0x30000032ff187230 */ /* 0x000fe40000004100 */
[----:B------:R-:W-:Y:S01]  /*1d60*/  FMUL.FTZ R34, R20, R29 ;  /* 0x0000001d14227220 */ /* 0x000fe20000410000 */
[----:B------:R-:W-:Y:S01]  /*1d70*/  FMUL.FTZ R27, R27, UR9 ;  /* 0x000000091b1b7c20 */ /* 0x000fe20008410000 */
[----:B------:R-:W-:Y:S01]  /*1d80*/  FADD.FTZ R26, R26, -UR8 ;  /* 0x800000081a1a7e21 */ /* 0x000fe20008010000 */
[C---:B------:R-:W-:Y:S01]  /*1d90*/  FADD.FTZ R32, R29.reuse, R32 ;  /* 0x000000201d207221 */ /* 0x040fe20000010000 */
[----:B------:R-:W-:Y:S01]  /*1da0*/  FFMA.FTZ R25, R22, R25, RZ ;  /* 0x0000001916197223 */ /* 0x000fe200000100ff */
[----:B------:R-:W-:Y:S01]  /*1db0*/  FFMA.FTZ R30, R29, R27, R30 ;  /* 0x0000001b1d1e7223 */ /* 0x000fe2000001001e */
[----:B------:R-:W-:Y:S01]  /*1dc0*/  FADD.FTZ R29, RZ, R22 ;  /* 0x00000016ff1d7221 */ /* 0x000fe20000010000 */
[----:B------:R-:W-:Y:S01]  /*1dd0*/  FMUL.FTZ R17, R26, UR9 ;  /* 0x000000091a117c20 */ /* 0x000fe20008410000 */
[----:B------:R-:W-:Y:S01]  /*1de0*/  FFMA.FTZ R28, R27, R34, R28 ;  /* 0x000000221b1c7223 */ /* 0x000fe2000001001c */
[----:B------:R-:W-:-:S02]  /*1df0*/  HADD2.F32 R22, -RZ, R49.H0_H0 ;  /* 0x20000031ff167230 */ /* 0x000fc40000004100 */
[C---:B------:R-:W-:Y:S01]  /*1e00*/  FADD.FTZ R29, R24.reuse, R29 ;  /* 0x0000001d181d7221 */ /* 0x040fe20000010000 */
[----:B------:R-:W-:Y:S01]  /*1e10*/  FFMA.FTZ R25, R24, R17, R25 ;  /* 0x0000001118197223 */ /* 0x000fe20000010019 */
[----:B------:R-:W-:Y:S01]  /*1e20*/  FMUL.FTZ R24, R21, R24 ;  /* 0x0000001815187220 */ /* 0x000fe20000410000 */
[----:B------:R-:W-:Y:S01]  /*1e30*/  FADD.FTZ R23, R23, R34 ;  /* 0x0000002217177221 */ /* 0x000fe20000010000 */
[----:B------:R-:W-:Y:S01]  /*1e40*/  FADD.FTZ R22, R22, -UR8 ;  /* 0x8000000816167e21 */ /* 0x000fe20008010000 */
[--C-:B------:R-:W-:Y:S02]  /*1e50*/  HADD2.F32 R27, -RZ, R48.reuse.H0_H0 ;  /* 0x20000030ff1b7230 */ /* 0x100fe40000004100 */
[----:B------:R-:W-:Y:S01]  /*1e60*/  FFMA.FTZ R28, R17, R24, R28 ;  /* 0x00000018111c7223 */ /* 0x000fe2000001001c */
[----:B------:R-:W-:Y:S02]  /*1e70*/  HADD2.F32 R17, -RZ, R49.H1_H1 ;  /* 0x30000031ff117230 */ /* 0x000fe40000004100 */
[----:B------:R-:W-:Y:S01]  /*1e80*/  FMUL.FTZ R31, R22, UR9 ;  /* 0x00000009161f7c20 */ /* 0x000fe20008410000 */
[----:B------:R-:W-:-:S02]  /*1e90*/  HADD2.F32 R22, -RZ, R48.H1_H1 ;  /* 0x30000030ff167230 */ /* 0x000fc40000004100 */
[----:B------:R-:W-:Y:S01]  /*1ea0*/  FADD.FTZ R23, R24, R23 ;  /* 0x0000001718177221 */ /* 0x000fe20000010000 */
[----:B------:R-:W-:Y:S01]  /*1eb0*/  FMUL.FTZ R24, R20, R27 ;  /* 0x0000001b14187220 */ /* 0x000fe20000410000 */
[----:B------:R-:W-:Y:S01]  /*1ec0*/  FADD.FTZ R17, R17, -UR8 ;  /* 0x8000000811117e21 */ /* 0x000fe20008010000 */
[----:B------:R-:W-:Y:S02]  /*1ed0*/  HADD2.F32 R26, -RZ, R47.H0_H0 ;  /* 0x2000002fff1a7230 */ /* 0x000fe40000004100 */
[----:B------:R-:W-:Y:S01]  /*1ee0*/  FADD.FTZ R29, R29, R22 ;  /* 0x000000161d1d7221 */ /* 0x000fe20000010000 */
[----:B------:R-:W-:Y:S01]  /*1ef0*/  FFMA.FTZ R28, R31, R24, R28 ;  /* 0x000000181f1c7223 */ /* 0x000fe2000001001c */
[----:B------:R-:W-:Y:S01]  /*1f00*/  FMUL.FTZ R17, R17, UR9 ;  /* 0x0000000911117c20 */ /* 0x000fe20008410000 */
[----:B------:R-:W-:Y:S01]  /*1f10*/  FADD.FTZ R23, R23, R24 ;  /* 0x0000001817177221 */ /* 0x000fe20000010000 */
[----:B------:R-:W-:Y:S01]  /*1f20*/  FADD.FTZ R32, R32, R27 ;  /* 0x0000001b20207221 */ /* 0x000fe20000010000 */
[----:B------:R-:W-:Y:S01]  /*1f30*/  FFMA.FTZ R30, R27, R31, R30 ;  /* 0x0000001f1b1e7223 */ /* 0x000fe2000001001e */
[----:B------:R-:W-:Y:S01]  /*1f40*/  FFMA.FTZ R25, R22, R17, R25 ;  /* 0x0000001116197223 */ /* 0x000fe20000010019 */
[----:B------:R-:W-:Y:S01]  /*1f50*/  FMUL.FTZ R22, R21, R22 ;  /* 0x0000001615167220 */ /* 0x000fe20000410000 */
[----:B------:R-:W-:-:S02]  /*1f60*/  HADD2.F32 R27, -RZ, R46.H0_H0 ;  /* 0x2000002eff1b7230 */ /* 0x000fc40000004100 */
[----:B------:R-:W-:Y:S01]  /*1f70*/  FADD.FTZ R26, R26, -UR8 ;  /* 0x800000081a1a7e21 */ /* 0x000fe20008010000 */
[----:B------:R-:W-:Y:S01]  /*1f80*/  FFMA.FTZ R28, R17, R22, R28 ;  /* 0x00000016111c7223 */ /* 0x000fe2000001001c */
[----:B------:R-:W-:Y:S02]  /*1f90*/  HADD2.F32 R17, -RZ, R47.H1_H1 ;  /* 0x3000002fff117230 */ /* 0x000fe40000004100 */
[----:B------:R-:W-:Y:S01]  /*1fa0*/  FADD.FTZ R23, R22, R23 ;  /* 0x0000001716177221 */ /* 0x000fe20000010000 */
[----:B------:R-:W-:Y:S02]  /*1fb0*/  HADD2.F32 R22, -RZ, R46.H1_H1 ;  /* 0x3000002eff167230 */ /* 0x000fe40000004100 */
[----:B------:R-:W-:Y:S01]  /*1fc0*/  FMUL.FTZ R31, R26, UR9 ;  /* 0x000000091a1f7c20 */ /* 0x000fe20008410000 */
[----:B------:R-:W-:Y:S01]  /*1fd0*/  FMUL.FTZ R24, R20, R27 ;  /* 0x0000001b14187220 */ /* 0x000fe20000410000 */
[----:B------:R-:W-:Y:S01]  /*1fe0*/  FADD.FTZ R17, R17, -UR8 ;  /* 0x8000000811117e21 */ /* 0x000fe20008010000 */
[----:B------:R-:W-:-:S02]  /*1ff0*/  HADD2.F32 R26, -RZ, R45.H0_H0 ;  /* 0x2000002dff1a7230 */ /* 0x000fc40000004100 */
        /* <DEDUP_REMOVED lines=8> */
[----:B------:R-:W-:Y:S02]  /*2080*/  HADD2.F32 R27, -RZ, R44.H0_H0 ;  /* 0x2000002cff1b7230 */ /* 0x000fe40000004100 */
[----:B------:R-:W-:Y:S01]  /*2090*/  FADD.FTZ R26, R26, -UR8 ;  /* 0x800000081a1a7e21 */ /* 0x000fe20008010000 */
[----:B------:R-:W-:Y:S01]  /*20a0*/  FFMA.FTZ R28, R17, R22, R28 ;  /* 0x00000016111c7223 */ /* 0x000fe2000001001c */
[----:B------:R-:W-:-:S02]  /*20b0*/  HADD2.F32 R17, -RZ, R45.H1_H1 ;  /* 0x3000002dff117230 */ /* 0x000fc40000004100 */
[----:B------:R-:W-:Y:S01]  /*20c0*/  FADD.FTZ R23, R22, R23 ;  /* 0x0000001716177221 */ /* 0x000fe20000010000 */
[----:B------:R-:W-:Y:S02]  /*20d0*/  HADD2.F32 R22, -RZ, R44.H1_H1 ;  /* 0x3000002cff167230 */ /* 0x000fe40000004100 */
[----:B------:R-:W-:Y:S01]  /*20e0*/  FMUL.FTZ R31, R26, UR9 ;  /* 0x000000091a1f7c20 */ /* 0x000fe20008410000 */
        /* <DEDUP_REMOVED lines=133> */
[----:B------:R-:W-:Y:S01]  /*2940*/  FFMA.FTZ R30, R27, R31, R30 ;  /* 0x0000001f1b1e7223 */ /* 0x000fe2000001001e */
[----:B------:R-:W-:Y:S01]  /*2950*/  FADD.FTZ R23, R23, R24 ;  /* 0x0000001817177221 */ /* 0x000fe20000010000 */
        /* <DEDUP_REMOVED lines=11> */
[----:B------:R-:W-:Y:S01]  /*2a10*/  FADD.FTZ R32, R32, R27 ;  /* 0x0000001b20207221 */ /* 0x000fe20000010000 */
[----:B------:R-:W-:Y:S01]  /*2a20*/  FMUL.FTZ R26, R21, R22 ;  /* 0x00000016151a7220 */ /* 0x000fe20000410000 */
[----:B------:R-:W-:Y:S01]  /*2a30*/  FFMA.FTZ R28, R31, R24, R28 ;  /* 0x000000181f1c7223 */ /* 0x000fe2000001001c */
[----:B------:R-:W-:Y:S01]  /*2a40*/  FMUL.FTZ R17, R17, UR9 ;  /* 0x0000000911117c20 */ /* 0x000fe20008410000 */
[----:B------:R-:W-:Y:S01]  /*2a50*/  FFMA.FTZ R30, R27, R31, R30 ;  /* 0x0000001f1b1e7223 */ /* 0x000fe2000001001e */
[----:B------:R-:W-:-:S02]  /*2a60*/  HADD2.F32 R27, -RZ, R11.H0_H0 ;  /* 0x2000000bff1b7230 */ /* 0x000fc40000004100 */
[----:B------:R-:W-:Y:S01]  /*2a70*/  FADD.FTZ R29, R29, R22 ;  /* 0x000000161d1d7221 */ /* 0x000fe20000010000 */
[----:B------:R-:W-:Y:S01]  /*2a80*/  FFMA.FTZ R25, R22, R17, R25 ;  /* 0x0000001116197223 */ /* 0x000fe20000010019 */
[----:B------:R-:W-:Y:S01]  /*2a90*/  FFMA.FTZ R28, R17, R26, R28 ;  /* 0x0000001a111c7223 */ /* 0x000fe2000001001c */
[----:B------:R-:W-:Y:S02]  /*2aa0*/  HADD2.F32 R17, -RZ, R11.H1_H1 ;  /* 0x3000000bff117230 */ /* 0x000fe40000004100 */
[----:B------:R-:W-:Y:S01]  /*2ab0*/  FADD.FTZ R22, R27, -UR8 ;  /* 0x800000081b167e21 */ /* 0x000fe20008010000 */
[--C-:B------:R-:W-:Y:S02]  /*2ac0*/  HADD2.F32 R27, -RZ, R12.reuse.H0_H0 ;  /* 0x2000000cff1b7230 */ /* 0x100fe40000004100 */
[----:B------:R-:W-:Y:S01]  /*2ad0*/  FADD.FTZ R23, R23, R24 ;  /* 0x0000001817177221 */ /* 0x000fe20000010000 */
[----:B------:R-:W-:Y:S01]  /*2ae0*/  FADD.FTZ R17, R17, -UR8 ;  /* 0x8000000811117e21 */ /* 0x000fe20008010000 */
[----:B------:R-:W-:Y:S01]  /*2af0*/  FMUL.FTZ R31, R22, UR9 ;  /* 0x00000009161f7c20 */ /* 0x000fe20008410000 */
[----:B------:R-:W-:-:S02]  /*2b00*/  HADD2.F32 R22, -RZ, R12.H1_H1 ;  /* 0x3000000cff167230 */ /* 0x000fc40000004100 */
[----:B------:R-:W-:Y:S01]  /*2b10*/  FMUL.FTZ R24, R20, R27 ;  /* 0x0000001b14187220 */ /* 0x000fe20000410000 */
[----:B------:R-:W-:Y:S01]  /*2b20*/  FMUL.FTZ R17, R17, UR9 ;  /* 0x0000000911117c20 */ /* 0x000fe20008410000 */
[----:B------:R-:W-:Y:S01]  /*2b30*/  FADD.FTZ R23, R26, R23 ;  /* 0x000000171a177221 */ /* 0x000fe20000010000 */
[----:B------:R-:W-:Y:S02]  /*2b40*/  HADD2.F32 R26, -RZ, R13.H0_H0 ;  /* 0x2000000dff1a7230 */ /* 0x000fe40000004100 */
[----:B------:R-:W-:Y:S01]  /*2b50*/  FADD.FTZ R29, R29, R22 ;  /* 0x000000161d1d7221 */ /* 0x000fe20000010000 */
[----:B------:R-:W-:Y:S01]  /*2b60*/  FFMA.FTZ R25, R22, R17, R25 ;  /* 0x0000001116197223 */ /* 0x000fe20000010019 */
[----:B------:R-:W-:Y:S01]  /*2b70*/  FFMA.FTZ R28, R31, R24, R28 ;  /* 0x000000181f1c7223 */ /* 0x000fe2000001001c */
[----:B------:R-:W-:Y:S01]  /*2b80*/  FMUL.FTZ R22, R21, R22 ;  /* 0x0000001615167220 */ /* 0x000fe20000410000 */
[----:B------:R-:W-:Y:S01]  /*2b90*/  FADD.FTZ R32, R32, R27 ;  /* 0x0000001b20207221 */ /* 0x000fe20000010000 */
[----:B------:R-:W-:Y:S01]  /*2ba0*/  FFMA.FTZ R30, R27, R31, R30 ;  /* 0x0000001f1b1e7223 */ /* 0x000fe2000001001e */
[----:B------:R-:W-:Y:S01]  /*2bb0*/  FADD.FTZ R23, R23, R24 ;  /* 0x0000001817177221 */ /* 0x000fe20000010000 */
[----:B------:R-:W-:-:S02]  /*2bc0*/  HADD2.F32 R27, -RZ, R14.H0_H0 ;  /* 0x2000000eff1b7230 */ /* 0x000fc40000004100 */
[----:B------:R-:W-:Y:S01]  /*2bd0*/  FFMA.FTZ R28, R17, R22, R28 ;  /* 0x00000016111c7223 */ /* 0x000fe2000001001c */
[----:B------:R-:W-:Y:S01]  /*2be0*/  FADD.FTZ R26, R26, -UR8 ;  /* 0x800000081a1a7e21 */ /* 0x000fe20008010000 */
[----:B------:R-:W-:Y:S02]  /*2bf0*/  HADD2.F32 R17, -RZ, R13.H1_H1 ;  /* 0x3000000dff117230 */ /* 0x000fe40000004100 */
[----:B------:R-:W-:Y:S01]  /*2c00*/  FADD.FTZ R23, R22, R23 ;  /* 0x0000001716177221 */ /* 0x000fe20000010000 */
[----:B------:R-:W-:Y:S01]  /*2c10*/  FMUL.FTZ R24, R20, R27 ;  /* 0x0000001b14187220 */ /* 0x000fe20000410000 */
[----:B------:R-:W-:Y:S01]  /*2c20*/  FMUL.FTZ R31, R26, UR9 ;  /* 0x000000091a1f7c20 */ /* 0x000fe20008410000 */
[----:B------:R-:W-:Y:S02]  /*2c30*/  HADD2.F32 R22, -RZ, R14.H1_H1 ;  /* 0x3000000eff167230 */ /* 0x000fe40000004100 */
[----:B------:R-:W-:Y:S01]  /*2c40*/  FADD.FTZ R17, R17, -UR8 ;  /* 0x8000000811117e21 */ /* 0x000fe20008010000 */
[----:B------:R-:W-:Y:S01]  /*2c50*/  FADD.FTZ R23, R23, R24 ;  /* 0x0000001817177221 */ /* 0x000fe20000010000 */
[----:B------:R-:W-:Y:S01]  /*2c60*/  FFMA.FTZ R28, R31, R24, R28 ;  /* 0x000000181f1c7223 */ /* 0x000fe2000001001c */
[----:B------:R-:W-:-:S02]  /*2c70*/  HADD2.F32 R26, -RZ, R15.H0_H0 ;  /* 0x2000000fff1a7230 */ /* 0x000fc40000004100 */
[----:B------:R-:W-:Y:S01]  /*2c80*/  FMUL.FTZ R17, R17, UR9 ;  /* 0x0000000911117c20 */ /* 0x000fe20008410000 */
[----:B------:R-:W-:Y:S01]  /*2c90*/  FMUL.FTZ R24, R21, R22 ;  /* 0x0000001615187220 */ /* 0x000fe20000410000 */
[----:B------:R-:W-:Y:S01]  /*2ca0*/  FADD.FTZ R32, R32, R27 ;  /* 0x0000001b20207221 */ /* 0x000fe20000010000 */
[----:B------:R-:W-:Y:S01]  /*2cb0*/  FFMA.FTZ R30, R27, R31, R30 ;  /* 0x0000001f1b1e7223 */ /* 0x000fe2000001001e */
[----:B------:R-:W-:Y:S01]  /*2cc0*/  FFMA.FTZ R25, R22, R17, R25 ;  /* 0x0000001116197223 */ /* 0x000fe20000010019 */
[--C-:B------:R-:W-:Y:S02]  /*2cd0*/  HADD2.F32 R27, -RZ, R16.reuse.H0_H0 ;  /* 0x20000010ff1b7230 */ /* 0x100fe40000004100 */
[----:B------:R-:W-:Y:S01]  /*2ce0*/  FFMA.FTZ R28, R17, R24, R28 ;  /* 0x00000018111c7223 */ /* 0x000fe2000001001c */
[----:B------:R-:W-:Y:S01]  /*2cf0*/  FADD.FTZ R26, R26, -UR8 ;  /* 0x800000081a1a7e21 */ /* 0x000fe20008010000 */
[----:B------:R-:W-:Y:S02]  /*2d00*/  HADD2.F32 R17, -RZ, R15.H1_H1 ;  /* 0x3000000fff117230 */ /* 0x000fe40000004100 */
[----:B------:R-:W-:Y:S01]  /*2d10*/  FADD.FTZ R29, R29, R22 ;  /* 0x000000161d1d7221 */ /* 0x000fe20000010000 */
[----:B------:R-:W-:Y:S01]  /*2d20*/  FADD.FTZ R23, R24, R23 ;  /* 0x0000001718177221 */ /* 0x000fe20000010000 */
[----:B------:R-:W-:Y:S01]  /*2d30*/  FMUL.FTZ R24, R20, R27 ;  /* 0x0000001b14187220 */ /* 0x000fe20000410000 */
[----:B------:R-:W-:Y:S01]  /*2d40*/  FMUL.FTZ R31, R26, UR9 ;  /* 0x000000091a1f7c20 */ /* 0x000fe20008410000 */
[----:B------:R-:W-:-:S02]  /*2d50*/  HADD2.F32 R22, -RZ, R16.H1_H1 ;  /* 0x30000010ff167230 */ /* 0x000fc40000004100 */
[----:B------:R-:W-:Y:S01]  /*2d60*/  FADD.FTZ R17, R17, -UR8 ;  /* 0x8000000811117e21 */ /* 0x000fe20008010000 */
[----:B------:R-:W-:Y:S01]  /*2d70*/  FADD.FTZ R23, R23, R24 ;  /* 0x0000001817177221 */ /* 0x000fe20000010000 */
[----:B------:R-:W-:Y:S01]  /*2d80*/  FFMA.FTZ R28, R31, R24, R28 ;  /* 0x000000181f1c7223 */ /* 0x000fe2000001001c */
[----:B------:R-:W-:Y:S01]  /*2d90*/  FADD.FTZ R26, R32, R27 ;  /* 0x0000001b201a7221 */ /* 0x000fe20000010000 */
[----:B------:R-:W-:Y:S01]  /*2da0*/  FMUL.FTZ R24, R21, R22 ;  /* 0x0000001615187220 */ /* 0x000fe20000410000 */
[----:B------:R-:W-:-:S03]  /*2db0*/  FMUL.FTZ R17, R17, UR9 ;  /* 0x0000000911117c20 */ /* 0x000fc60008410000 */
[----:B------:R-:W-:Y:S01]  /*2dc0*/  FADD.FTZ R23, R24, R23 ;  /* 0x0000001718177221 */ /* 0x000fe20000010000 */
[----:B------:R-:W-:Y:S01]  /*2dd0*/  FFMA.FTZ R28, R17, R24, R28 ;  /* 0x00000018111c7223 */ /* 0x000fe2000001001c */
[----:B------:R-:W-:Y:S01]  /*2de0*/  FFMA.FTZ R24, R27, R31, R30 ;  /* 0x0000001f1b187223 */ /* 0x000fe2000001001e */
[----:B------:R-:W-:Y:S01]  /*2df0*/  FADD.FTZ R27, R29, R22 ;  /* 0x000000161d1b7221 */ /* 0x000fe20000010000 */
[----:B------:R-:W-:Y:S01]  /*2e00*/  FFMA.FTZ R25, R22, R17, R25 ;  /* 0x0000001116197223 */ /* 0x000fe20000010019 */
[----:B------:R-:W-:Y:S06]  /*2e10*/  BRA `(.L_x_690) ;  /* 0x0000002400007947 */ /* 0x000fec0003800000 */
.L_x_689:
[--C-:B-----5:R-:W-:Y:S02]  /*2e20*/  HADD2.F32 R17, -RZ, R53.reuse.H0_H0 ;  /* 0x20000035ff117230 */ /* 0x120fe40000004100 */
[----:B------:R-:W-:Y:S02]  /*2e30*/  HADD2.F32 R22, -RZ, R53.H1_H1 ;  /* 0x30000035ff167230 */ /* 0x000fe40000004100 */
[--C-:B------:R-:W-:Y:S02]  /*2e40*/  HADD2.F32 R23, -RZ, R51.reuse.H0_H0 ;  /* 0x20000033ff177230 */ /* 0x100fe40000004100 */
[----:B------:R-:W-:Y:S01]  /*2e50*/  FADD.FTZ R17, R17, -UR8 ;  /* 0x8000000811117e21 */ /* 0x000fe20008010000 */
[----:B------:R-:W-:Y:S02]  /*2e60*/  HADD2.F32 R35, -RZ, R51.H1_H1 ;  /* 0x30000033ff237230 */ /* 0x000fe40000004100 */
[----:B------:R-:W-:Y:S01]  /*2e70*/  FADD.FTZ R22, R22, -UR8 ;  /* 0x8000000816167e21 */ /* 0x000fe20008010000 */
[----:B------:R-:W-:-:S02]  /*2e80*/  HADD2.F32 R56, -RZ, R52.H1_H1 ;  /* 0x30000034ff387230 */ /* 0x000fc40000004100 */
[----:B------:R-:W-:Y:S01]  /*2e90*/  FMUL.FTZ R17, R17, UR9 ;  /* 0x0000000911117c20 */ /* 0x000fe20008410000 */
[----:B------:R-:W-:Y:S01]  /*2ea0*/  FADD.FTZ R23, R23, -UR8 ;  /* 0x8000000817177e21 */ /* 0x000fe20008010000 */
[----:B------:R-:W-:Y:S01]  /*2eb0*/  FMUL.FTZ R22, R22, UR9 ;  /* 0x0000000916167c20 */ /* 0x000fe20008410000 */
[----:B------:R-:W-:Y:S01]  /*2ec0*/  FADD.FTZ R35, R35, -UR8 ;  /* 0x8000000823237e21 */ /* 0x000fe20008010000 */
[--C-:B------:R-:W-:Y:S01]  /*2ed0*/  FFMA.FTZ R24, R20, R17, R18.reuse ;  /* 0x0000001114187223 */ /* 0x100fe20000010012 */
[----:B------:R-:W-:Y:S01]  /*2ee0*/  FMUL.FTZ R23, R23, UR9 ;  /* 0x0000000917177c20 */ /* 0x000fe20008410000 */
[----:B------:R-:W-:Y:S01]  /*2ef0*/  FFMA.FTZ R25, R21, R22, R19 ;  /* 0x0000001615197223 */ /* 0x000fe20000010013 */
[----:B------:R-:W-:Y:S02]  /*2f00*/  HADD2.F32 R64, -RZ, R48.H1_H1 ;  /* 0x30000030ff407230 */ /* 0x000fe40000004100 */
[----:B------:R-:W-:Y:S01]  /*2f10*/  FMUL.FTZ R26, R24, -1.4426950216293334961 ;  /* 0xbfb8aa3b181a7820 */ /* 0x000fe20000410000 */
[----:B------:R-:W-:Y:S01]  /*2f20*/  FFMA.FTZ R30, R20, R23, R18 ;  /* 0x00000017141e7223 */ /* 0x000fe20000010012 */
[----:B------:R-:W-:-:S03]  /*2f30*/  FMUL.FTZ R28, R25, -1.4426950216293334961 ;  /* 0xbfb8aa3b191c7820 */ /* 0x000fc60000410000 */
[----:B------:R-:W-:Y:S01]  /*2f40*/  FMUL.FTZ R32, R30, -1.4426950216293334961 ;  /* 0xbfb8aa3b1e207820 */ /* 0x000fe20000410000 */
[----:B------:R-:W0:Y:S04]  /*2f50*/  MUFU.EX2 R26, R26 ;  /* 0x0000001a001a7308 */ /* 0x000e280000000800 */
[----:B------:R-:W1:Y:S04]  /*2f60*/  MUFU.EX2 R28, R28 ;  /* 0x0000001c001c7308 */ /* 0x000e680000000800 */
[----:B------:R-:W2:Y:S01]  /*2f70*/  MUFU.EX2 R32, R32 ;  /* 0x0000002000207308 */ /* 0x000ea20000000800 */
[----:B0-----:R-:W-:Y:S01]  /*2f80*/  FADD.FTZ R27, R26, 1 ;  /* 0x3f8000001a1b7421 */ /* 0x001fe20000010000 */
[----:B------:R-:W-:-:S02]  /*2f90*/  HADD2.F32 R26, -RZ, R52.H0_H0 ;  /* 0x20000034ff1a7230 */ /* 0x000fc40000004100 */
[----:B-1----:R-:W-:-:S03]  /*2fa0*/  FADD.FTZ R29, R28, 1 ;  /* 0x3f8000001c1d7421 */ /* 0x002fc60000010000 */
[----:B------:R-:W0:Y:S01]  /*2fb0*/  MUFU.RCP R27, R27 ;  /* 0x0000001b001b7308 */ /* 0x000e220000001000 */
[----:B--2---:R-:W-:-:S07]  /*2fc0*/  FADD.FTZ R34, R32, 1 ;  /* 0x3f80000020227421 */ /* 0x004fce0000010000 */
[----:B------:R-:W1:Y:S08]  /*2fd0*/  MUFU.RCP R29, R29 ;  /* 0x0000001d001d7308 */ /* 0x000e700000001000 */
[----:B------:R-:W2:Y:S01]  /*2fe0*/  MUFU.RCP R34, R34 ;  /* 0x0000002200227308 */ /* 0x000ea20000001000 */
[----:B0-----:R-:W-:Y:S01]  /*2ff0*/  FADD.FTZ R31, -R27, 1 ;  /* 0x3f8000001b1f7421 */ /* 0x001fe20000010100 */
[----:B------:R-:W-:-:S03]  /*3000*/  FMUL.FTZ R26, R26, R27 ;  /* 0x0000001b1a1a7220 */ /* 0x000fc60000410000 */
[----:B------:R-:W-:Y:S01]  /*3010*/  FFMA.FTZ R31, R24, R31, 1 ;  /* 0x3f800000181f7423 */ /* 0x000fe2000001001f */
[----:B------:R-:W-:Y:S01]  /*3020*/  FMUL.FTZ R24, R35, UR9 ;  /* 0x0000000923187c20 */ /* 0x000fe20008410000 */
[----:B-1----:R-:W-:Y:S02]  /*3030*/  FADD.FTZ R28, -R29, 1 ;  /* 0x3f8000001d1c7421 */ /* 0x002fe40000010100 */
[----:B------:R-:W-:Y:S01]  /*3040*/  FMUL.FTZ R26, R26, R31 ;  /* 0x0000001f1a1a7220 */ /* 0x000fe20000410000 */
[----:B------:R-:W-:Y:S01]  /*3050*/  FFMA.FTZ R31, R21, R24, R19 ;  /* 0x00000018151f7223 */ /* 0x000fe20000010013 */
[----:B------:R-:W-:Y:S01]  /*3060*/  FMUL.FTZ R27, R56, R29 ;  /* 0x0000001d381b7220 */ /* 0x000fe20000410000 */
[----:B------:R-:W-:Y:S01]  /*3070*/  FFMA.FTZ R28, R25, R28, 1 ;  /* 0x3f800000191c7423 */ /* 0x000fe2000001001c */
[----:B------:R-:W-:Y:S02]  /*3080*/  HADD2.F32 R29, -RZ, R49.H0_H0 ;  /* 0x20000031ff1d7230 */ /* 0x000fe40000004100 */
[----:B------:R-:W-:Y:S01]  /*3090*/  FMUL.FTZ R32, R31, -1.4426950216293334961 ;  /* 0xbfb8aa3b1f207820 */ /* 0x000fe20000410000 */
[----:B--2---:R-:W-:Y:S01]  /*30a0*/  FADD.FTZ R25, -R34, 1 ;  /* 0x3f80000022197421 */ /* 0x004fe20000010100 */
[----:B------:R-:W-:-:S03]  /*30b0*/  FMUL.FTZ R27, R27, R28 ;  /* 0x0000001c1b1b7220 */ /* 0x000fc60000410000 */
[----:B------:R-:W-:Y:S01]  /*30c0*/  FFMA.FTZ R35, R30, R25, 1 ;  /* 0x3f8000001e237423 */ /* 0x000fe20000010019 */
[--C-:B------:R-:W-:Y:S01]  /*30d0*/  HADD2.F32 R25, -RZ, R50.reuse.H0_H0 ;  /* 0x20000032ff197230 */ /* 0x100fe20000004100 */
[----:B------:R-:W0:Y:S01]  /*30e0*/  MUFU.EX2 R32, R32 ;  /* 0x0000002000207308 */ /* 0x000e220000000800 */
[----:B------:R-:W-:-:S03]  /*30f0*/  HADD2.F32 R30, -RZ, R50.H1_H1 ;  /* 0x30000032ff1e7230 */ /* 0x000fc60000004100 */
[----:B------:R-:W-:Y:S01]  /*3100*/  FMUL.FTZ R34, R25, R34 ;  /* 0x0000002219227220 */ /* 0x000fe20000410000 */
[----:B------:R-:W-:-:S03]  /*3110*/  FADD.FTZ R25, R29, -UR8 ;  /* 0x800000081d197e21 */ /* 0x000fc60008010000 */
[----:B------:R-:W-:Y:S01]  /*3120*/  FMUL.FTZ R35, R34, R35 ;  /* 0x0000002322237220 */ /* 0x000fe20000410000 */
[----:B------:R-:W-:-:S04]  /*3130*/  FMUL.FTZ R25, R25, UR9 ;  /* 0x0000000919197c20 */ /* 0x000fc80008410000 */
[----:B------:R-:W-:Y:S01]  /*3140*/  FFMA.FTZ R56, R20, R25, R18 ;  /* 0x0000001914387223 */ /* 0x000fe20000010012 */
[----:B0-----:R-:W-:-:S03]  /*3150*/  FADD.FTZ R29, R32, 1 ;  /* 0x3f800000201d7421 */ /* 0x001fc60000010000 */
[----:B------:R-:W-:-:S03]  /*3160*/  FMUL.FTZ R32, R56, -1.4426950216293334961 ;  /* 0xbfb8aa3b38207820 */ /* 0x000fc60000410000 */
[----:B------:R-:W0:Y:S08]  /*3170*/  MUFU.RCP R29, R29 ;  /* 0x0000001d001d7308 */ /* 0x000e300000001000 */
[----:B------:R-:W1:Y:S01]  /*3180*/  MUFU.EX2 R32, R32 ;  /* 0x0000002000207308 */ /* 0x000e620000000800 */
[----:B0-----:R-:W-:Y:S01]  /*3190*/  FADD.FTZ R28, -R29, 1 ;  /* 0x3f8000001d1c7421 */ /* 0x001fe20000010100 */
[----:B------:R-:W-:Y:S01]  /*31a0*/  FMUL.FTZ R30, R30, R29 ;  /* 0x0000001d1e1e7220 */ /* 0x000fe20000410000 */
[----:B------:R-:W-:Y:S01]  /*31b0*/  FMUL.FTZ R29, R21, R27 ;  /* 0x0000001b151d7220 */ /* 0x000fe20000410000 */
[----:B-1----:R-:W-:Y:S01]  /*31c0*/  FADD.FTZ R57, R32, 1 ;  /* 0x3f80000020397421 */ /* 0x002fe20000010000 */
[----:B------:R-:W-:Y:S01]  /*31d0*/  FFMA.FTZ R31, R31, R28, 1 ;  /* 0x3f8000001f1f7423 */ /* 0x000fe2000001001c */
[-C--:B------:R-:W-:Y:S01]  /*31e0*/  FMUL.FTZ R28, R20, R26.reuse ;  /* 0x0000001a141c7220 */ /* 0x080fe20000410000 */
[----:B------:R-:W-:-:S02]  /*31f0*/  FFMA.FTZ R32, R17, R26, RZ ;  /* 0x0000001a11207223 */ /* 0x000fc400000100ff */
[----:B------:R-:W-:Y:S01]  /*3200*/  FMUL.FTZ R30, R30, R31 ;  /* 0x0000001f1e1e7220 */ /* 0x000fe20000410000 */
[----:B------:R-:W0:Y:S01]  /*3210*/  MUFU.RCP R57, R57 ;  /* 0x0000003900397308 */ /* 0x000e220000001000 */
[----:B------:R-:W-:Y:S01]  /*3220*/  FFMA.FTZ R31, R17, R28, RZ ;  /* 0x0000001c111f7223 */ /* 0x000fe200000100ff */
[----:B------:R-:W-:Y:S01]  /*3230*/  FADD.FTZ R28, RZ, R28 ;  /* 0x0000001cff1c7221 */ /* 0x000fe20000010000 */
[----:B------:R-:W-:Y:S02]  /*3240*/  HADD2.F32 R17, -RZ, R49.H1_H1 ;  /* 0x30000031ff117230 */ /* 0x000fe40000004100 */
[----:B------:R-:W-:Y:S01]  /*3250*/  FFMA.FTZ R32, R23, R35, R32 ;  /* 0x0000002317207223 */ /* 0x000fe20000010020 */
[----:B------:R-:W-:Y:S01]  /*3260*/  FFMA.FTZ R34, R22, R29, R31 ;  /* 0x0000001d16227223 */ /* 0x000fe2000001001f */
[----:B------:R-:W-:Y:S01]  /*3270*/  FADD.FTZ R31, R29, R28 ;  /* 0x0000001c1d1f7221 */ /* 0x000fe20000010000 */
[----:B------:R-:W-:Y:S02]  /*3280*/  HADD2.F32 R28, -RZ, R48.H0_H0 ;  /* 0x20000030ff1c7230 */ /* 0x000fe40000004100 */
[----:B------:R-:W-:Y:S01]  /*3290*/  FADD.FTZ R17, R17, -UR8 ;  /* 0x8000000811117e21 */ /* 0x000fe20008010000 */
[----:B0-----:R-:W-:-:S02]  /*32a0*/  FADD.FTZ R29, -R57, 1 ;  /* 0x3f800000391d7421 */ /* 0x001fc40000010100 */
[----:B------:R-:W-:Y:S02]  /*32b0*/  FMUL.FTZ R28, R28, R57 ;  /* 0x000000391c1c7220 */ /* 0x000fe40000410000 */
[----:B------:R-:W-:-:S04]  /*32c0*/  FFMA.FTZ R29, R56, R29, 1 ;  /* 0x3f800000381d7423 */ /* 0x000fc8000001001d */
[----:B------:R-:W-:Y:S01]  /*32d0*/  FMUL.FTZ R28, R28, R29 ;  /* 0x0000001d1c1c7220 */ /* 0x000fe20000410000 */
[----:B------:R-:W-:Y:S01]  /*32e0*/  FADD.FTZ R29, RZ, R26 ;  /* 0x0000001aff1d7221 */ /* 0x000fe20000010000 */
[----:B------:R-:W-:Y:S02]  /*32f0*/  FMUL.FTZ R26, R17, UR9 ;  /* 0x00000009111a7c20 */ /* 0x000fe40008410000 */
[----:B------:R-:W-:Y:S01]  /*3300*/  FFMA.FTZ R32, R25, R28, R32 ;  /* 0x0000001c19207223 */ /* 0x000fe20000010020 */
[----:B------:R-:W-:Y:S01]  /*3310*/  FADD.FTZ R29, R29, R35 ;  /* 0x000000231d1d7221 */ /* 0x000fe20000010000 */
[----:B------:R-:W-:Y:S01]  /*3320*/  FMUL.FTZ R35, R20, R35 ;  /* 0x0000002314237220 */ /* 0x000fe20000410000 */
[----:B------:R-:W-:Y:S02]  /*3330*/  FFMA.FTZ R17, R21, R26, R19 ;  /* 0x0000001a15117223 */ /* 0x000fe40000010013 */
[----:B------:R-:W-:Y:S01]  /*3340*/  FADD.FTZ R29, R29, R28 ;  /* 0x0000001c1d1d7221 */ /* 0x000fe20000010000 */
[----:B------:R-:W-:Y:S01]  /*3350*/  FFMA.FTZ R56, R23, R35, R34 ;  /* 0x0000002317387223 */ /* 0x000fe20000010022 */
[----:B------:R-:W-:Y:S01]  /*3360*/  FMUL.FTZ R34, R17, -1.4426950216293334961 ;  /* 0xbfb8aa3b11227820 */ /* 0x000fe20000410000 */
[----:B------:R-:W-:Y:S01]  /*3370*/  FADD.FTZ R62, R31, R35 ;  /* 0x000000231f3e7221 */ /* 0x000fe20000010000 */
[----:B------:R-:W-:-:S04]  /*3380*/  FMUL.FTZ R31, R21, R30 ;  /* 0x0000001e151f7220 */ /* 0x000fc80000410000 */
[----:B------:R-:W0:Y:S01]  /*3390*/  MUFU.EX2 R34, R34 ;  /* 0x0000002200227308 */ /* 0x000e220000000800 */
[----:B------:R-:W-:Y:S01]  /*33a0*/  FFMA.FTZ R56, R24, R31, R56 ;  /* 0x0000001f18387223 */ /* 0x000fe20000010038 */
[----:B------:R-:W-:Y:S01]  /*33b0*/  FADD.FTZ R62, R31, R62 ;  /* 0x0000003e1f3e7221 */ /* 0x000fe20000010000 */
[----:B0-----:R-:W-:-:S06]  /*33c0*/  FADD.FTZ R57, R34, 1 ;  /* 0x3f80000022397421 */ /* 0x001fcc0000010000 */
[----:B------:R-:W0:Y:S02]  /*33d0*/  MUFU.RCP R57, R57 ;  /* 0x0000003900397308 */ /* 0x000e240000001000 */
[----:B0-----:R-:W-:Y:S01]  /*33e0*/  FMUL.FTZ R23, R64, R57 ;  /* 0x0000003940177220 */ /* 0x001fe20000410000 */
[----:B------:R-:W-:-:S04]  /*33f0*/  FADD.FTZ R64, -R57, 1 ;  /* 0x3f80000039407421 */ /* 0x000fc80000010100 */
[----:B------:R-:W-:Y:S01]  /*3400*/  FFMA.FTZ R64, R17, R64, 1 ;  /* 0x3f80000011407423 */ /* 0x000fe20000010040 */
[----:B------:R-:W-:Y:S01]  /*3410*/  FFMA.FTZ R17, R22, R27, RZ ;  /* 0x0000001b16117223 */ /* 0x000fe200000100ff */
[----:B------:R-:W-:Y:S02]  /*3420*/  HADD2.F32 R22, -RZ, R47.H0_H0 ;  /* 0x2000002fff167230 */ /* 0x000fe40000004100 */
[----:B------:R-:W-:Y:S01]  /*3430*/  FADD.FTZ R27, RZ, R27 ;  /* 0x0000001bff1b7221 */ /* 0x000fe20000010000 */
[----:B------:R-:W-:Y:S02]  /*3440*/  FMUL.FTZ R23, R23, R64 ;  /* 0x0000004017177220 */ /* 0x000fe40000410000 */
[----:B------:R-:W-:Y:S01]  /*3450*/  FADD.FTZ R22, R22, -UR8 ;  /* 0x8000000816167e21 */ /* 0x000fe20008010000 */
[----:B------:R-:W-:Y:S01]  /*3460*/  FADD.FTZ R34, R27, R30 ;  /* 0x0000001e1b227221 */ /* 0x000fe20000010000 */
[----:B------:R-:W-:Y:S01]  /*3470*/  FFMA.FTZ R27, R24, R30, R17 ;  /* 0x0000001e181b7223 */ /* 0x000fe20000010011 */
[----:B------:R-:W-:-:S02]  /*3480*/  HADD2.F32 R24, -RZ, R46.H0_H0 ;  /* 0x2000002eff187230 */ /* 0x000fc40000004100 */
        /* <DEDUP_REMOVED lines=12> */
[----:B------:R-:W-:Y:S01]  /*3550*/  FMUL.FTZ R31, R20, R28 ;  /* 0x0000001c141f7220 */ /* 0x000fe20000410000 */
[----:B------:R-:W-:Y:S02]  /*3560*/  FADD.FTZ R22, R22, -UR8 ;  /* 0x8000000816167e21 */ /* 0x000fe40008010000 */
[----:B------:R-:W-:Y:S01]  /*3570*/  FADD.FTZ R29, R29, R24 ;  /* 0x000000181d1d7221 */ /* 0x000fe20000010000 */
[----:B------:R-:W-:Y:S01]  /*3580*/  FFMA.FTZ R56, R25, R31, R56 ;  /* 0x0000001f19387223 */ /* 0x000fe20000010038 */
[----:B------:R-:W-:Y:S01]  /*3590*/  FMUL.FTZ R22, R22, UR9 ;  /* 0x0000000916167c20 */ /* 0x000fe20008410000 */
[----:B------:R-:W-:Y:S01]  /*35a0*/  FADD.FTZ R62, R62, R31 ;  /* 0x0000001f3e3e7221 */ /* 0x000fe20000010000 */
[----:B------:R-:W-:Y:S02]  /*35b0*/  HADD2.F32 R31, -RZ, R46.H1_H1 ;  /* 0x3000002eff1f7230 */ /* 0x000fe40000004100 */
[----:B------:R-:W-:Y:S01]  /*35c0*/  FFMA.FTZ R32, R17, R24, R32 ;  /* 0x0000001811207223 */ /* 0x000fe20000010020 */
        /* <DEDUP_REMOVED lines=9> */
[----:B------:R-:W-:-:S03]  /*3660*/  HADD2.F32 R31, -RZ, R45.H0_H0 ;  /* 0x2000002dff1f7230 */ /* 0x000fc60000004100 */
[----:B------:R-:W-:Y:S02]  /*3670*/  FADD.FTZ R34, R34, R25 ;  /* 0x0000001922227221 */ /* 0x000fe40000010000 */
        /* <DEDUP_REMOVED lines=8> */
[----:B------:R-:W-:-:S02]  /*3700*/  HADD2.F32 R27, -RZ, R44.H0_H0 ;  /* 0x2000002cff1b7230 */ /* 0x000fc40000004100 */
[----:B------:R-:W-:Y:S01]  /*3710*/  FMUL.FTZ R25, R21, R25 ;  /* 0x0000001915197220 */ /* 0x000fe20000410000 */
        /* <DEDUP_REMOVED lines=8> */
[----:B------:R-:W-:-:S03]  /*37a0*/  HADD2.F32 R27, -RZ, R45.H1_H1 ;  /* 0x3000002dff1b7230 */ /* 0x000fc60000004100 */
[----:B------:R-:W-:Y:S02]  /*37b0*/  FFMA.FTZ R32, R23, R26, R32 ;  /* 0x0000001a17207223 */ /* 0x000fe40000010020 */
[----:B------:R-:W-:Y:S01]  /*37c0*/  FADD.FTZ R35, R27, -UR8 ;  /* 0x800000081b237e21 */ /* 0x000fe20008010000 */
[----:B------:R-:W-:-:S03]  /*37d0*/  FMUL.FTZ R27, R20, R24 ;  /* 0x00000018141b7220 */ /* 0x000fc60000410000 */
[----:B------:R-:W-:Y:S01]  /*37e0*/  FMUL.FTZ R24, R35, UR9 ;  /* 0x0000000923187c20 */ /* 0x000fe20008410000 */
[----:B------:R-:W-:Y:S01]  /*37f0*/  FFMA.FTZ R56, R17, R27, R56 ;  /* 0x0000001b11387223 */ /* 0x000fe20000010038 */
[----:B------:R-:W-:Y:S01]  /*3800*/  FADD.FTZ R62, R62, R27 ;  /* 0x0000001b3e3e7221 */ /* 0x000fe20000010000 */
[----:B------:R-:W-:Y:S02]  /*3810*/  HADD2.F32 R27, -RZ, R44.H1_H1 ;  /* 0x3000002cff1b7230 */ /* 0x000fe40000004100 */
[----:B------:R-:W-:Y:S01]  /*3820*/  FFMA.FTZ R17, R21, R24, R19 ;  /* 0x0000001815117223 */ /* 0x000fe20000010013 */
[----:B------:R-:W-:Y:S01]  /*3830*/  FFMA.FTZ R56, R22, R25, R56 ;  /* 0x0000001916387223 */ /* 0x000fe20000010038 */
[----:B------:R-:W-:Y:S01]  /*3840*/  FADD.FTZ R62, R25, R62 ;  /* 0x0000003e193e7221 */ /* 0x000fe20000010000 */
[----:B------:R-:W-:Y:S02]  /*3850*/  HADD2.F32 R25, -RZ, R42.H0_H0 ;  /* 0x2000002aff197230 */ /* 0x000fe40000004100 */
        /* <DEDUP_REMOVED lines=17> */
[----:B------:R-:W-:Y:S01]  /*3970*/  FMUL.FTZ R29, R20, R26 ;  /* 0x0000001a141d7220 */ /* 0x000fe20000410000 */
[----:B------:R-:W-:-:S03]  /*3980*/  HADD2.F32 R26, -RZ, R42.H1_H1 ;  /* 0x3000002aff1a7230 */ /* 0x000fc60000004100 */
[----:B------:R-:W0:Y:S01]  /*3990*/  MUFU.RCP R30, R30 ;  /* 0x0000001e001e7308 */ /* 0x000e220000001000 */
[----:B------:R-:W-:Y:S01]  /*39a0*/  FFMA.FTZ R56, R23, R29, R56 ;  /* 0x0000001d17387223 */ /* 0x000fe20000010038 */
[----:B------:R-:W-:Y:S01]  /*39b0*/  FADD.FTZ R62, R62, R29 ;  /* 0x0000001d3e3e7221 */ /* 0x000fe20000010000 */
[----:B------:R-:W-:Y:S01]  /*39c0*/  FADD.FTZ R29, R34, R27 ;  /* 0x0000001b221d7221 */ /* 0x000fe20000010000 */
[----:B------:R-:W-:-:S04]  /*39d0*/  FMUL.FTZ R27, R21, R27 ;  /* 0x0000001b151b7220 */ /* 0x000fc80000410000 */
[----:B------:R-:W-:Y:S01]  /*39e0*/  FFMA.FTZ R56, R24, R27, R56 ;  /* 0x0000001b18387223 */ /* 0x000fe20000010038 */
[----:B------:R-:W-:Y:S01]  /*39f0*/  FADD.FTZ R62, R27, R62 ;  /* 0x0000003e1b3e7221 */ /* 0x000fe20000010000 */
[----:B------:R-:W-:Y:S02]  /*3a00*/  HADD2.F32 R27, -RZ, R40.H0_H0 ;  /* 0x20000028ff1b7230 */ /* 0x000fe40000004100 */
[----:B0-----:R-:W-:Y:S01]  /*3a10*/  FADD.FTZ R35, -R30, 1 ;  /* 0x3f8000001e237421 */ /* 0x001fe20000010100 */
[----:B------:R-:W-:-:S03]  /*3a20*/  FMUL.FTZ R25, R25, R30 ;  /* 0x0000001e19197220 */ /* 0x000fc60000410000 */
[----:B------:R-:W-:-:S04]  /*3a30*/  FFMA.FTZ R22, R22, R35, 1 ;  /* 0x3f80000016167423 */ /* 0x000fc80000010023 */
[----:B------:R-:W-:Y:S01]  /*3a40*/  FMUL.FTZ R25, R25, R22 ;  /* 0x0000001619197220 */ /* 0x000fe20000410000 */
[----:B------:R-:W-:-:S03]  /*3a50*/  HADD2.F32 R22, -RZ, R43.H1_H1 ;  /* 0x3000002bff167230 */ /* 0x000fc60000004100 */
[----:B------:R-:W-:Y:S01]  /*3a60*/  FADD.FTZ R28, R28, R25 ;  /* 0x000000191c1c7221 */ /* 0x000fe20000010000 */
[-C--:B------:R-:W-:Y:S01]  /*3a70*/  FFMA.FTZ R32, R17, R25.reuse, R32 ;  /* 0x0000001911207223 */ /* 0x080fe20000010020 */
[----:B------:R-:W-:Y:S01]  /*3a80*/  FADD.FTZ R22, R22, -UR8 ;  /* 0x8000000816167e21 */ /* 0x000fe20008010000 */
[----:B------:R-:W-:-:S03]  /*3a90*/  FMUL.FTZ R25, R20, R25 ;  /* 0x0000001914197220 */ /* 0x000fc60000410000 */
[----:B------:R-:W-:Y:S01]  /*3aa0*/  FMUL.FTZ R22, R22, UR9 ;  /* 0x0000000916167c20 */ /* 0x000fe20008410000 */
[----:B------:R-:W-:Y:S01]  /*3ab0*/  FFMA.FTZ R56, R17, R25, R56 ;  /* 0x0000001911387223 */ /* 0x000fe20000010038 */
[----:B------:R-:W-:Y:S01]  /*3ac0*/  FADD.FTZ R62, R62, R25 ;  /* 0x000000193e3e7221 */ /* 0x000fe20000010000 */
[----:B------:R-:W-:Y:S02]  /*3ad0*/  HADD2.F32 R25, -RZ, R40.H1_H1 ;  /* 0x30000028ff197230 */ /* 0x000fe40000004100 */
        /* <DEDUP_REMOVED lines=31> */
[----:B------:R-:W-:Y:S01]  /*3cd0*/  FMUL.FTZ R29, R21, R26 ;  /* 0x0000001a151d7220 */ /* 0x000fe20000410000 */
[----:B------:R-:W-:-:S03]  /*3ce0*/  HADD2.F32 R26, -RZ, R38.H0_H0 ;  /* 0x20000026ff1a7230 */ /* 0x000fc60000004100 */
[----:B------:R-:W0:Y:S01]  /*3cf0*/  MUFU.RCP R34, R34 ;  /* 0x0000002200227308 */ /* 0x000e220000001000 */
[----:B------:R-:W-:Y:S01]  /*3d00*/  FFMA.FTZ R56, R22, R29, R56 ;  /* 0x0000001d16387223 */ /* 0x000fe20000010038 */
[----:B------:R-:W-:Y:S01]  /*3d10*/  FADD.FTZ R62, R29, R62 ;  /* 0x0000003e1d3e7221 */ /* 0x000fe20000010000 */
[----:B0-----:R-:W-:Y:S01]  /*3d20*/  FADD.FTZ R64, -R34, 1 ;  /* 0x3f80000022407421 */ /* 0x001fe20000010100 */
[----:B------:R-:W-:-:S03]  /*3d30*/  FMUL.FTZ R25, R25, R34 ;  /* 0x0000002219197220 */ /* 0x000fc60000410000 */
[----:B------:R-:W-:Y:S01]  /*3d40*/  FFMA.FTZ R64, R17, R64, 1 ;  /* 0x3f80000011407423 */ /* 0x000fe20000010040 */
[----:B------:R-:W-:-:S03]  /*3d50*/  HADD2.F32 R17, -RZ, R39.H0_H0 ;  /* 0x20000027ff117230 */ /* 0x000fc60000004100 */
[----:B------:R-:W-:Y:S02]  /*3d60*/  FMUL.FTZ R25, R25, R64 ;  /* 0x0000004019197220 */ /* 0x000fe40000410000 */
[----:B------:R-:W-:Y:S02]  /*3d70*/  FADD.FTZ R17, R17, -UR8 ;  /* 0x8000000811117e21 */ /* 0x000fe40008010000 */
[----:B------:R-:W-:Y:S01]  /*3d80*/  FADD.FTZ R30, R30, R25 ;  /* 0x000000191e1e7221 */ /* 0x000fe20000010000 */
[-C--:B------:R-:W-:Y:S01]  /*3d90*/  FFMA.FTZ R31, R24, R25.reuse, R31 ;  /* 0x00000019181f7223 */ /* 0x080fe2000001001f */
[----:B------:R-:W-:Y:S01]  /*3da0*/  FMUL.FTZ R17, R17, UR9 ;  /* 0x0000000911117c20 */ /* 0x000fe20008410000 */
[----:B------:R-:W-:-:S03]  /*3db0*/  FMUL.FTZ R25, R21, R25 ;  /* 0x0000001915197220 */ /* 0x000fc60000410000 */
        /* <DEDUP_REMOVED lines=11> */
[----:B------:R-:W-:Y:S01]  /*3e70*/  FADD.FTZ R22, R22, -UR8 ;  /* 0x8000000816167e21 */ /* 0x000fe20008010000 */
[----:B------:R-:W-:Y:S01]  /*3e80*/  FMUL.FTZ R27, R20, R27 ;  /* 0x0000001b141b7220 */ /* 0x000fe20000410000 */
[----:B------:R-:W-:Y:S02]  /*3e90*/  FFMA.FTZ R32, R17, R26, R32 ;  /* 0x0000001a11207223 */ /* 0x000fe40000010020 */
[----:B------:R-:W-:Y:S01]  /*3ea0*/  FMUL.FTZ R22, R22, UR9 ;  /* 0x0000000916167c20 */ /* 0x000fe20008410000 */
[----:B------:R-:W-:Y:S01]  /*3eb0*/  FFMA.FTZ R56, R23, R27, R56 ;  /* 0x0000001b17387223 */ /* 0x000fe20000010038 */
[----:B------:R-:W-:Y:S01]  /*3ec0*/  FADD.FTZ R62, R62, R27 ;  /* 0x0000001b3e3e7221 */ /* 0x000fe20000010000 */
[----:B------:R-:W-:Y:S02]  /*3ed0*/  HADD2.F32 R27, -RZ, R38.H1_H1 ;  /* 0x30000026ff1b7230 */ /* 0x000fe40000004100 */
[----:B------:R-:W-:Y:S01]  /*3ee0*/  FFMA.FTZ R23, R21, R22, R19 ;  /* 0x0000001615177223 */ /* 0x000fe20000010013 */
[----:B------:R-:W-:Y:S01]  /*3ef0*/  FFMA.FTZ R56, R24, R25, R56 ;  /* 0x0000001918387223 */ /* 0x000fe20000010038 */
[----:B------:R-:W-:Y:S01]  /*3f00*/  FADD.FTZ R62, R25, R62 ;  /* 0x0000003e193e7221 */ /* 0x000fe20000010000 */
[----:B------:R-:W-:-:S02]  /*3f10*/  HADD2.F32 R25, -RZ, R36.H0_H0 ;  /* 0x20000024ff197230 */ /* 0x000fc40000004100 */
        /* <DEDUP_REMOVED lines=274> */
[----:B------:R-:W-:-:S05]  /*5040*/  HADD2.F32 R22, -RZ, R15.H1_H1 ;  /* 0x3000000fff167230 */ /* 0x000fca0000004100 */
[----:B------:R-:W-:Y:S01]  /*5050*/  FADD.FTZ R27, R22, -UR8 ;  /* 0x80000008161b7e21 */ /* 0x000fe20008010000 */
[----:B------:R-:W-:Y:S01]  /*5060*/  FADD.FTZ R22, R28, R25 ;  /* 0x000000191c167221 */ /* 0x000fe20000010000 */
[----:B------:R-:W-:Y:S02]  /*5070*/  FMUL.FTZ R25, R20, R25 ;  /* 0x0000001914197220 */ /* 0x000fe40000410000 */
[----:B------:R-:W-:Y:S02]  /*5080*/  FMUL.FTZ R34, R27, UR9 ;  /* 0x000000091b227c20 */ /* 0x000fe40008410000 */
[----:B------:R-:W-:Y:S01]  /*5090*/  FFMA.FTZ R56, R23, R25, R56 ;  /* 0x0000001917387223 */ /* 0x000fe20000010038 */
[----:B------:R-:W-:Y:S01]  /*50a0*/  FADD.FTZ R62, R62, R25 ;  /* 0x000000193e3e7221 */ /* 0x000fe20000010000 */
[----:B------:R-:W-:Y:S01]  /*50b0*/  FFMA.FTZ R23, R21, R34, R19 ;  /* 0x0000002215177223 */ /* 0x000fe20000010013 */
[----:B------:R-:W-:-:S03]  /*50c0*/  HADD2.F32 R25, -RZ, R16.H1_H1 ;  /* 0x30000010ff197230 */ /* 0x000fc60000004100 */
[----:B------:R-:W-:-:S06]  /*50d0*/  FMUL.FTZ R27, R23, -1.4426950216293334961 ;  /* 0xbfb8aa3b171b7820 */ /* 0x000fcc0000410000 */
[----:B------:R-:W0:Y:S02]  /*50e0*/  MUFU.EX2 R27, R27 ;  /* 0x0000001b001b7308 */ /* 0x000e240000000800 */
[----:B0-----:R-:W-:-:S06]  /*50f0*/  FADD.FTZ R28, R27, 1 ;  /* 0x3f8000001b1c7421 */ /* 0x001fcc0000010000 */
[----:B------:R-:W0:Y:S02]  /*5100*/  MUFU.RCP R28, R28 ;  /* 0x0000001c001c7308 */ /* 0x000e240000001000 */
[----:B0-----:R-:W-:Y:S01]  /*5110*/  FADD.FTZ R30, -R28, 1 ;  /* 0x3f8000001c1e7421 */ /* 0x001fe20000010100 */
[----:B------:R-:W-:-:S03]  /*5120*/  FMUL.FTZ R25, R25, R28 ;  /* 0x0000001c19197220 */ /* 0x000fc60000410000 */
[----:B------:R-:W-:Y:S01]  /*5130*/  FFMA.FTZ R30, R23, R30, 1 ;  /* 0x3f800000171e7423 */ /* 0x000fe2000001001e */
[----:B------:R-:W-:Y:S01]  /*5140*/  FMUL.FTZ R23, R21, R26 ;  /* 0x0000001a15177220 */ /* 0x000fe20000410000 */
[----:B------:R-:W-:Y:S02]  /*5150*/  FADD.FTZ R26, R22, R35 ;  /* 0x00000023161a7221 */ /* 0x000fe40000010000 */
[----:B------:R-:W-:Y:S01]  /*5160*/  FMUL.FTZ R30, R25, R30 ;  /* 0x0000001e191e7220 */ /* 0x000fe20000410000 */
[----:B------:R-:W-:Y:S01]  /*5170*/  FFMA.FTZ R56, R24, R23, R56 ;  /* 0x0000001718387223 */ /* 0x000fe20000010038 */
[----:B------:R-:W-:Y:S01]  /*5180*/  FADD.FTZ R62, R23, R62 ;  /* 0x0000003e173e7221 */ /* 0x000fe20000010000 */
[-C--:B------:R-:W-:Y:S01]  /*5190*/  FMUL.FTZ R23, R20, R35.reuse ;  /* 0x0000002314177220 */ /* 0x080fe20000410000 */
[----:B------:R-:W-:Y:S01]  /*51a0*/  FFMA.FTZ R24, R17, R35, R32 ;  /* 0x0000002311187223 */ /* 0x000fe20000010020 */
[-C--:B------:R-:W-:Y:S01]  /*51b0*/  FFMA.FTZ R25, R34, R30.reuse, R31 ;  /* 0x0000001e22197223 */ /* 0x080fe2000001001f */
[----:B------:R-:W-:Y:S01]  /*51c0*/  FADD.FTZ R27, R29, R30 ;  /* 0x0000001e1d1b7221 */ /* 0x000fe20000010000 */
[----:B------:R-:W-:Y:S01]  /*51d0*/  FFMA.FTZ R56, R17, R23, R56 ;  /* 0x0000001711387223 */ /* 0x000fe20000010038 */
[----:B------:R-:W-:Y:S01]  /*51e0*/  FADD.FTZ R62, R62, R23 ;  /* 0x000000173e3e7221 */ /* 0x000fe20000010000 */
[----:B------:R-:W-:-:S04]  /*51f0*/  FMUL.FTZ R23, R21, R30 ;  /* 0x0000001e15177220 */ /* 0x000fc80000410000 */
[----:B------:R-:W-:Y:S01]  /*5200*/  FFMA.FTZ R28, R34, R23, R56 ;  /* 0x00000017221c7223 */ /* 0x000fe20000010038 */
[----:B------:R-:W-:-:S07]  /*5210*/  FADD.FTZ R23, R23, R62 ;  /* 0x0000003e17177221 */ /* 0x000fce0000010000 */
.L_x_690:
[----:B------:R-:W0:Y:S01]  /*5220*/  S2R R32, SR_TID.X ;  /* 0x0000000000207919 */ /* 0x000e220000002100 */
[----:B------:R-:W-:Y:S01]  /*5230*/  MOV R30, R28 ;  /* 0x0000001c001e7202 */ /* 0x000fe20000000f00 */
[----:B------:R-:W1:Y:S01]  /*5240*/  S2UR UR13, SR_CgaCtaId ;  /* 0x00000000000d79c3 */ /* 0x000e620000008800 */
[----:B------:R-:W-:Y:S01]  /*5250*/  MOV R29, R23 ;  /* 0x00000017001d7202 */ /* 0x000fe20000000f00 */
[----:B------:R-:W-:Y:S01]  /*5260*/  UMOV UR7, 0x400 ;  /* 0x0000040000077882 */ /* 0x000fe20000000000 */
[----:B------:R-:W-:Y:S01]  /*5270*/  ISETP.NE.AND P2, PT, R0, RZ, PT ;  /* 0x000000ff0000720c */ /* 0x000fe20003f45270 */
[----:B------:R-:W-:Y:S01]  /*5280*/  UIADD3 UR6, UPT, UPT, UR7, 0xc0, URZ ;  /* 0x000000c007067890 */ /* 0x000fe2000fffe0ff */
[----:B------:R-:W-:Y:S11]  /*5290*/  BSSY.RECONVERGENT B0, `(.L_x_691) ;  /* 0x000005d000007945 */ /* 0x000ff60003800200 */
[----:B------:R-:W-:Y:S01]  /*52a0*/  VOTEU.ALL UP0, P2 ;  /* 0x0000000000ff7886 */ /* 0x000fe20001000000 */
[----:B-1----:R-:W-:-:S04]  /*52b0*/  ULEA UR6, UR13, UR6, 0x18 ;  /* 0x000000060d067291 */ /* 0x002fc8000f8ec0ff */
[----:B------:R-:W-:Y:S01]  /*52c0*/  @!UP0 ULEA UR12, UR13, UR7, 0x18 ;  /* 0x000000070d0c8291 */ /* 0x000fe2000f8ec0ff */
[C---:B0-----:R-:W-:Y:S02]  /*52d0*/  LOP3.LUT R17, R32.reuse, 0x3e0, RZ, 0xc0, !PT ;  /* 0x000003e020117812 */ /* 0x041fe400078ec0ff */
[C---:B------:R-:W-:Y:S02]  /*52e0*/  ISETP.NE.AND P1, PT, R32.reuse, RZ, PT ;  /* 0x000000ff2000720c */ /* 0x040fe40003f25270 */
[C---:B------:R-:W-:Y:S02]  /*52f0*/  ISETP.GT.U32.AND P0, PT, R17.reuse, 0x210, PT ;  /* 0x000002101100780c */ /* 0x040fe40003f04070 */
[----:B------:R-:W-:Y:S02]  /*5300*/  IADD3 R17, PT, PT, -R17, 0x22f, RZ ;  /* 0x0000022f11117810 */ /* 0x000fe40007ffe1ff */
[----:B------:R-:W-:Y:S02]  /*5310*/  LEA R56, R32, UR6, 0x4 ;  /* 0x0000000620387c11 */ /* 0x000fe4000f8e20ff */
[----:B------:R-:W-:-:S03]  /*5320*/  SEL R22, R17, 0x1f, P0 ;  /* 0x0000001f11167807 */ /* 0x000fc60000000000 */
[----:B------:R-:W-:Y:S01]  /*5330*/  STS.128 [R56], R24 ;  /* 0x0000001838007388 */ /* 0x000fe20000000c00 */
[----:B------:R-:W-:-:S03]  /*5340*/  ISETP.GE.AND P0, PT, R0, R22, PT ;  /* 0x000000160000720c */ /* 0x000fc60003f06270 */
[----:B------:R-:W0:Y:S04]  /*5350*/  SHFL.DOWN PT, R17, R30, 0x1, R22 ;  /* 0x082000001e117989 */ /* 0x000e2800000e0016 */
[----:B------:R-:W1:Y:S06]  /*5360*/  SHFL.DOWN PT, R23, R29, 0x1, R22 ;  /* 0x082000001d177989 */ /* 0x000e6c00000e0016 */
        /* <DEDUP_REMOVED lines=26> */
[----:B-1----:R-:W-:Y:S01]  /*5510*/  @!P0 FADD.FTZ R29, R29, R28 ;  /* 0x0000001c1d1d8221 */ /* 0x002fe20000010000 */
[----:B------:R-:W-:Y:S01]  /*5520*/  @!P2 LOP3.LUT R28, R17, 0xf8, RZ, 0xc0, !PT ;  /* 0x000000f8111ca812 */ /* 0x000fe200078ec0ff */
[----:B------:R-:W-:-:S02]  /*5530*/  IMAD R17, R33, 0x23, R32 ;  /* 0x0000002321117824 */ /* 0x000fc400078e0220 */
[----:B------:R-:W-:Y:S02]  /*5540*/  MOV R22, R30 ;  /* 0x0000001e00167202 */ /* 0x000fe40000000f00 */
[----:B------:R-:W-:Y:S02]  /*5550*/  MOV R23, R29 ;  /* 0x0000001d00177202 */ /* 0x000fe40000000f00 */
[----:B------:R-:W-:-:S03]  /*5560*/  ISETP.GT.U32.AND P0, PT, R32, 0x22, PT ;  /* 0x000000222000780c */ /* 0x000fc60003f04070 */
[----:B------:R0:W-:Y:S01]  /*5570*/  @!P2 STS.64 [R28+UR12+0x18], R22 ;  /* 0x000018161c00a988 */ /* 0x0001e20008000a0c */
[----:B------:R-:W-:Y:S06]  /*5580*/  BAR.SYNC.DEFER_BLOCKING 0x0 ;  /* 0x0000000000007b1d */ /* 0x000fec0000010000 */
[----:B------:R-:W-:Y:S05]  /*5590*/  @P1 BRA `(.L_x_692) ;  /* 0x0000000000b01947 */ /* 0x000fea0003800000 */
[----:B------:R-:W-:-:S09]  /*55a0*/  ULEA UR6, UR13, UR7, 0x18 ;  /* 0x000000070d067291 */ /* 0x000fd2000f8ec0ff */
[----:B------:R-:W1:Y:S04]  /*55b0*/  LDS.128 R32, [UR6+0x20] ;  /* 0x00002006ff207984 */ /* 0x000e680008000c00 */
[----:B0-----:R-:W0:Y:S01]  /*55c0*/  LDS.128 R28, [UR6+0x30] ;  /* 0x00003006ff1c7984 */ /* 0x001e220008000c00 */
[----:B-1----:R-:W-:Y:S01]  /*55d0*/  FADD.FTZ R57, R22, R32 ;  /* 0x0000002016397221 */ /* 0x002fe20000010000 */
[----:B------:R-:W-:-:S03]  /*55e0*/  FADD.FTZ R22, R23, R33 ;  /* 0x0000002117167221 */ /* 0x000fc60000010000 */
[----:B------:R-:W-:Y:S01]  /*55f0*/  FADD.FTZ R57, R57, R34 ;  /* 0x0000002239397221 */ /* 0x000fe20000010000 */
[----:B------:R-:W-:Y:S02]  /*5600*/  FADD.FTZ R22, R22, R35 ;  /* 0x0000002316167221 */ /* 0x000fe40000010000 */
[----:B------:R-:W1:Y:S01]  /*5610*/  LDS.128 R32, [UR6+0x40] ;  /* 0x00004006ff207984 */ /* 0x000e620008000c00 */
        /* <DEDUP_REMOVED lines=36> */
.L_x_692:
[----:B------:R-:W-:Y:S05]  /*5860*/  BSYNC.RECONVERGENT B0 ;  /* 0x0000000000007941 */ /* 0x000fea0003800200 */
.L_x_691:
[----:B------:R-:W-:Y:S06]  /*5870*/  BAR.SYNC.DEFER_BLOCKING 0x0 ;  /* 0x0000000000007b1d */ /* 0x000fec0000010000 */
[----:B------:R-:W-:Y:S04]  /*5880*/  BSSY.RECONVERGENT B0, `(.L_x_693) ;  /* 0x000004d000007945 */ /* 0x000fe80003800200 */
[----:B------:R-:W-:Y:S05]  /*5890*/  @P0 BRA `(.L_x_694) ;  /* 0x00000004002c0947 */ /* 0x000fea0003800000 */
[----:B0-----:R-:W0:Y:S04]  /*58a0*/  LDS.128 R28, [R56+0x230] ;  /* 0x00023000381c7984 */ /* 0x001e280000000c00 */
[----:B------:R-:W1:Y:S01]  /*58b0*/  LDS.128 R32, [R56+0x460] ;  /* 0x0004600038207984 */ /* 0x000e620000000c00 */
        /* <DEDUP_REMOVED lines=8> */
[----:B------:R-:W-:-:S02]  /*5940*/  FADD.FTZ R34, R30, R35 ;  /* 0x000000231e227221 */ /* 0x000fc40000010000 */
        /* <DEDUP_REMOVED lines=50> */
[----:B------:R-:W-:Y:S01]  /*5c70*/  LDS.128 R28, [R56+0x20d0] ;  /* 0x0020d000381c7984 */ /* 0x000fe20000000c00 */
[----:B0-----:R-:W-:Y:S01]  /*5c80*/  FADD.FTZ R57, R57, R24 ;  /* 0x0000001839397221 */ /* 0x001fe20000010000 */
[----:B------:R-:W-:Y:S01]  /*5c90*/  FADD.FTZ R32, R32, R25 ;  /* 0x0000001920207221 */ /* 0x000fe20000010000 */
[----:B------:R-:W-:Y:S01]  /*5ca0*/  FADD.FTZ R33, R33, R26 ;  /* 0x0000001a21217221 */ /* 0x000fe20000010000 */
[----:B------:R-:W-:Y:S02]  /*5cb0*/  FADD.FTZ R34, R34, R27 ;  /* 0x0000001b22227221 */ /* 0x000fe40000010000 */
[----:B------:R-:W0:Y:S02]  /*5cc0*/  LDS.128 R24, [R56+0x1ea0] ;  /* 0x001ea00038187984 */ /* 0x000e240000000c00 */
[----:B0-----:R-:W-:Y:S01]  /*5cd0*/  FADD.FTZ R57, R57, R24 ;  /* 0x0000001839397221 */ /* 0x001fe20000010000 */
[----:B------:R-:W-:Y:S01]  /*5ce0*/  FADD.FTZ R32, R32, R25 ;  /* 0x0000001920207221 */ /* 0x000fe20000010000 */
[----:B------:R-:W-:Y:S01]  /*5cf0*/  FADD.FTZ R33, R33, R26 ;  /* 0x0000001a21217221 */ /* 0x000fe20000010000 */
[----:B------:R-:W-:Y:S01]  /*5d00*/  FADD.FTZ R34, R34, R27 ;  /* 0x0000001b22227221 */ /* 0x000fe20000010000 */
[----:B------:R-:W-:Y:S01]  /*5d10*/  FADD.FTZ R24, R57, R28 ;  /* 0x0000001c39187221 */ /* 0x000fe20000010000 */
[----:B------:R-:W-:Y:S01]  /*5d20*/  FADD.FTZ R25, R32, R29 ;  /* 0x0000001d20197221 */ /* 0x000fe20000010000 */
[----:B------:R-:W-:Y:S01]  /*5d30*/  FADD.FTZ R26, R33, R30 ;  /* 0x0000001e211a7221 */ /* 0x000fe20000010000 */
[----:B------:R-:W-:-:S07]  /*5d40*/  FADD.FTZ R27, R34, R31 ;  /* 0x0000001f221b7221 */ /* 0x000fce0000010000 */
.L_x_694:
[----:B------:R-:W-:Y:S05]  /*5d50*/  BSYNC.RECONVERGENT B0 ;  /* 0x0000000000007941 */ /* 0x000fea0003800200 */
.L_x_693:
[----:B------:R-:W-:Y:S04]  /*5d60*/  BSSY.RECONVERGENT B0, `(.L_x_695) ;  /* 0x000001c000007945 */ /* 0x000fe80003800200 */
[----:B------:R-:W-:Y:S05]  /*5d70*/  @P0 BRA `(.L_x_696) ;  /* 0x0000000000680947 */ /* 0x000fea0003800000 */
[----:B0-----:R-:W0:Y:S08]  /*5d80*/  LDC.64 R28, c[0x0][0x3f8] ;  /* 0x0000fe00ff1c7b82 */ /* 0x001e300000000a00 */
[----:B------:R-:W1:Y:S01]  /*5d90*/  LDC.64 R30, c[0x0][0x3d8] ;  /* 0x0000f600ff1e7b82 */ /* 0x000e620000000a00 */
[----:B0-----:R-:W-:Y:S01]  /*5da0*/  IMAD.WIDE.U32 R32, R28, 0x3, RZ ;  /* 0x000000031c207825 */ /* 0x001fe200078e00ff */
[----:B------:R-:W-:-:S04]  /*5db0*/  LEA R35, R29, R29, 0x1 ;  /* 0x0000001d1d237211 */ /* 0x000fc800078e08ff */
[----:B------:R-:W-:Y:S01]  /*5dc0*/  IADD3 R33, PT, PT, R33, R35, RZ ;  /* 0x0000002321217210 */ /* 0x000fe20007ffe0ff */
[----:B-1----:R-:W-:-:S03]  /*5dd0*/  IMAD.WIDE R30, R17, 0x4, R30 ;  /* 0x00000004111e7825 */ /* 0x002fc600078e021e */
[----:B------:R-:W-:-:S04]  /*5de0*/  LEA.HI R17, P0, R33, R32, RZ, 0x1 ;  /* 0x0000002021117211 */ /* 0x000fc800078108ff */
[----:B------:R-:W-:Y:S01]  /*5df0*/  IADD3.X R32, PT, PT, RZ, R33, RZ, P0, !PT ;  /* 0x00000021ff207210 */ /* 0x000fe200007fe4ff */
[----:B------:R1:W-:Y:S01]  /*5e00*/  REDG.E.ADD.F32.FTZ.RN.STRONG.GPU desc[UR10][R30.64], R24 ;  /* 0x000000181e0079a6 */ /* 0x0003e2000c12f30a */
[----:B------:R-:W-:Y:S02]  /*5e10*/  LEA.HI R63, P0, R29, R28, RZ, 0x1 ;  /* 0x0000001c1d3f7211 */ /* 0x000fe400078108ff */
[----:B------:R-:W-:Y:S02]  /*5e20*/  SHF.L.U64.HI R57, R17, 0x1, R32 ;  /* 0x0000000111397819 */ /* 0x000fe40000010220 */
[----:B------:R-:W-:Y:S02]  /*5e30*/  IADD3.X R32, PT, PT, RZ, R29, RZ, P0, !PT ;  /* 0x0000001dff207210 */ /* 0x000fe400007fe4ff */
[----:B------:R-:W-:Y:S02]  /*5e40*/  SHF.L.U32 R35, R63, 0x1, RZ ;  /* 0x000000013f237819 */ /* 0x000fe400000006ff */
[----:B------:R-:W-:-:S02]  /*5e50*/  SHF.L.U32 R17, R17, 0x1, RZ ;  /* 0x0000000111117819 */ /* 0x000fc400000006ff */
[----:B------:R-:W-:Y:S02]  /*5e60*/  SHF.L.U64.HI R63, R63, 0x1, R32 ;  /* 0x000000013f3f7819 */ /* 0x000fe40000010220 */
[----:B------:R-:W-:Y:S02]  /*5e70*/  LOP3.LUT R35, R35, 0xfffffffc, RZ, 0xc0, !PT ;  /* 0xfffffffc23237812 */ /* 0x000fe400078ec0ff */
[----:B------:R-:W-:Y:S02]  /*5e80*/  LEA R32, P2, R28, R30, 0x2 ;  /* 0x0000001e1c207211 */ /* 0x000fe400078410ff */
[----:B------:R-:W-:Y:S02]  /*5e90*/  LOP3.LUT R17, R17, 0xfffffffc, RZ, 0xc0, !PT ;  /* 0xfffffffc11117812 */ /* 0x000fe400078ec0ff */
[----:B------:R-:W-:Y:S02]  /*5ea0*/  IADD3 R34, P0, PT, R30, R35, RZ ;  /* 0x000000231e227210 */ /* 0x000fe40007f1e0ff */
[----:B------:R-:W-:-:S02]  /*5eb0*/  LEA.HI.X R33, R28, R31, R29, 0x2, P2 ;  /* 0x0000001f1c217211 */ /* 0x000fc400010f141d */
[----:B------:R-:W-:Y:S02]  /*5ec0*/  IADD3 R28, P2, PT, R30, R17, RZ ;  /* 0x000000111e1c7210 */ /* 0x000fe40007f5e0ff */
[C---:B------:R-:W-:Y:S02]  /*5ed0*/  IADD3.X R35, PT, PT, R31.reuse, R63, RZ, P0, !PT ;  /* 0x0000003f1f237210 */ /* 0x040fe400007fe4ff */
[----:B------:R-:W-:-:S03]  /*5ee0*/  IADD3.X R29, PT, PT, R31, R57, RZ, P2, !PT ;  /* 0x000000391f1d7210 */ /* 0x000fc600017fe4ff */
[----:B------:R1:W-:Y:S04]  /*5ef0*/  REDG.E.ADD.F32.FTZ.RN.STRONG.GPU desc[UR10][R34.64], R25 ;  /* 0x00000019220079a6 */ /* 0x0003e8000c12f30a */
[----:B------:R1:W-:Y:S04]  /*5f00*/  REDG.E.ADD.F32.FTZ.RN.STRONG.GPU desc[UR10][R32.64], R26 ;  /* 0x0000001a200079a6 */ /* 0x0003e8000c12f30a */
[----:B------:R1:W-:Y:S02]  /*5f10*/  REDG.E.ADD.F32.FTZ.RN.STRONG.GPU desc[UR10][R28.64], R27 ;  /* 0x0000001b1c0079a6 */ /* 0x0003e4000c12f30a */
.L_x_696:
[----:B------:R-:W-:Y:S05]  /*5f20*/  BSYNC.RECONVERGENT B0 ;  /* 0x0000000000007941 */ /* 0x000fea0003800200 */
.L_x_695:
[----:B------:R-:W2:Y:S02]  /*5f30*/  LDCU UR6, c[0x0][0x370] ;  /* 0x00006e00ff0677ac */ /* 0x000ea40008000800 */
[----:B--2---:R-:W-:-:S09]  /*5f40*/  UISETP.GE.U32.AND UP0, UPT, UR6, 0x2, UPT ;  /* 0x000000020600788c */ /* 0x004fd2000bf06070 */
[----:B------:R-:W-:Y:S05]  /*5f50*/  BRA.U !UP0, `(.L_x_697) ;  /* 0x0000000908cc7547 */ /* 0x000fea000b800000 */
[----:B-1----:R-:W0:Y:S01]  /*5f60*/  LDC R30, c[0x0][0x374] ;  /* 0x0000dd00ff1e7b82 */ /* 0x002e220000000800 */
[----:B------:R-:W-:-:S07]  /*5f70*/  ULOP3.LUT UR6, UR4, 0x1, URZ, 0xc0, !UPT ;  /* 0x0000000104067892 */ /* 0x000fce000f8ec0ff */
[----:B------:R-:W1:Y:S08]  /*5f80*/  LDC R17, c[0x0][0x370] ;  /* 0x0000dc00ff117b82 */ /* 0x000e700000000800 */
[----:B------:R-:W2:Y:S01]  /*5f90*/  LDC.64 R24, c[0x0][0x3d0] ;  /* 0x0000f400ff187b82 */ /* 0x000ea20000000a00 */
[----:B0-----:R-:W-:-:S04]  /*5fa0*/  IMAD R28, R30, UR6, RZ ;  /* 0x000000061e1c7c24 */ /* 0x001fc8000f8e02ff */
[----:B-1----:R-:W-:-:S05]  /*5fb0*/  IMAD R17, R28, R17, RZ ;  /* 0x000000111c117224 */ /* 0x002fca00078e02ff */
[----:B------:R-:W-:Y:S02]  /*5fc0*/  SHF.L.U32 R27, R17, 0x1, RZ ;  /* 0x00000001111b7819 */ /* 0x000fe400000006ff */
[----:B------:R-:W0:Y:S03]  /*5fd0*/  S2R R17, SR_CTAID.Y ;  /* 0x0000000000117919 */ /* 0x000e260000002600 */
[----:B--2---:R-:W-:Y:S01]  /*5fe0*/  IMAD.WIDE R24, R27, 0x4, R24 ;  /* 0x000000041b187825 */ /* 0x004fe200078e0218 */
[----:B------:R-:W-:Y:S06]  /*5ff0*/  @P1 BRA `(.L_x_698) ;  /* 0x00000000005c1947 */ /* 0x000fec0003800000 */
[----:B------:R-:W1:Y:S01]  /*6000*/  LDC.64 R26, c[0x0][0x3c8] ;  /* 0x0000f200ff1a7b82 */ /* 0x000e620000000a00 */
[----:B0-----:R-:W-:Y:S01]  /*6010*/  IADD3 R29, PT, PT, R28, R17, RZ ;  /* 0x000000111c1d7210 */ /* 0x001fe20007ffe0ff */
[----:B------:R-:W-:Y:S01]  /*6020*/  IMAD R31, R30, UR14, R17 ;  /* 0x0000000e1e1f7c24 */ /* 0x000fe2000f8e0211 */
[----:B------:R-:W-:-:S04]  /*6030*/  ULOP3.LUT UP0, UR6, UR4, 0x2, URZ, 0xc0, !UPT ;  /* 0x0000000204067892 */ /* 0x000fc8000f80c0ff */
[----:B------:R-:W-:Y:S01]  /*6040*/  UIADD3 UR6, UPT, UPT, -UR6, 0x1, URZ ;  /* 0x0000000106067890 */ /* 0x000fe2000fffe1ff */
[----:B-1----:R-:W-:Y:S01]  /*6050*/  IMAD.WIDE.U32 R26, R29, 0x4, R26 ;  /* 0x000000041d1a7825 */ /* 0x002fe200078e001a */
[----:B------:R-:W-:-:S04]  /*6060*/  PLOP3.LUT P0, PT, PT, PT, UP0, 0x80, 0x8 ;  /* 0x000000000008781c */ /* 0x000fc80003f0f008 */
[----:B------:R-:W-:Y:S01]  /*6070*/  MOV R33, UR6 ;  /* 0x0000000600217c02 */ /* 0x000fe20008000f00 */
[----:B------:R-:W-:Y:S02]  /*6080*/  IMAD.WIDE.U32 R28, R31, 0x8, R24 ;  /* 0x000000081f1c7825 */ /* 0x000fe400078e0018 */
[----:B------:R-:W0:Y:S03]  /*6090*/  LDC R31, c[0x0][0x370] ;  /* 0x0000dc00ff1f7b82 */ /* 0x000e260000000800 */
        /* <DEDUP_REMOVED lines=8> */
.L_x_699:
[----:B------:R-:W2:Y:S04]  /*6120*/  LDG.E.STRONG.GPU R28, desc[UR10][R26.64] ;  /* 0x0000000a1a1c7981 */ /* 0x000ea8000c1ef900 */
[----:B--2---:R-:W-:Y:S01]  /*6130*/  CCTL.IVALL ;  /* 0x00000000ff00798f */ /* 0x004fe20002000000 */
[----:B------:R-:W-:Y:S05]  /*6140*/  YIELD ;  /* 0x0000000000007946 */ /* 0x000fea0003800000 */
[----:B------:R-:W-:-:S13]  /*6150*/  ISETP.NE.AND P0, PT, R28, R31, PT ;  /* 0x0000001f1c00720c */ /* 0x000fda0003f05270 */
[----:B------:R-:W-:Y:S05]  /*6160*/  @P0 BRA `(.L_x_699) ;  /* 0xfffffffc00ec0947 */ /* 0x000fea000383ffff */
.L_x_698:
[----:B------:R-:W1:Y:S01]  /*6170*/  LDC R26, c[0x0][0x370] ;  /* 0x0000dc00ff1a7b82 */ /* 0x000e620000000800 */
[----:B------:R-:W-:Y:S05]  /*6180*/  WARPSYNC.ALL ;  /* 0x0000000000007948 */ /* 0x000fea0003800000 */
[----:B-1----:R-:W-:Y:S02]  /*6190*/  ISETP.GE.U32.AND P0, PT, R26, 0x8, PT ;  /* 0x000000081a00780c */ /* 0x002fe40003f06070 */
[----:B------:R-:W-:Y:S01]  /*61a0*/  BAR.SYNC.DEFER_BLOCKING 0x0 ;  /* 0x0000000000007b1d */ /* 0x000fe20000010000 */
[----:B------:R-:W-:-:S10]  /*61b0*/  HFMA2 R34, -RZ, RZ, 0, 0 ;  /* 0x00000000ff227431 */ /* 0x000fd400000001ff */
[----:B------:R-:W-:Y:S05]  /*61c0*/  @!P0 BRA `(.L_x_700) ;  /* 0x0000000400208947 */ /* 0x000fea0003800000 */
[C-C-:B0-----:R-:W-:Y:S01]  /*61d0*/  IMAD R67, R30.reuse, 0x7, R17.reuse ;  /* 0x000000071e437824 */ /* 0x141fe200078e0211 */
        /* <DEDUP_REMOVED lines=9> */
.L_x_701:
[----:B------:R-:W-:-:S13]  /*6270*/  ISETP.EQ.OR P0, PT, RZ, UR6, P1 ;  /* 0x00000006ff007c0c */ /* 0x000fda0008f02670 */
[----:B------:R-:W-:-:S06]  /*6280*/  @!P0 IMAD.WIDE.U32 R26, R69, 0x8, R24 ;  /* 0x00000008451a8825 */ /* 0x000fcc00078e0018 */
[----:B------:R-:W2:Y:S01]  /*6290*/  @!P0 LDG.E.64 R26, desc[UR10][R26.64] ;  /* 0x0000000a1a1a8981 */ /* 0x000ea2000c1e1b00 */
[----:B------:R-:W-:Y:S01]  /*62a0*/  IADD3 R28, PT, PT, R30, 0x1, RZ ;  /* 0x000000011e1c7810 */ /* 0x000fe20007ffe0ff */
[----:B--2---:R-:W-:Y:S01]  /*62b0*/  @!P0 FADD.FTZ R22, R22, R26 ;  /* 0x0000001a16168221 */ /* 0x004fe20000010000 */
[----:B------:R-:W-:Y:S02]  /*62c0*/  @!P0 FADD.FTZ R23, R23, R27 ;  /* 0x0000001b17178221 */ /* 0x000fe40000010000 */
[----:B------:R-:W-:-:S13]  /*62d0*/  ISETP.EQ.OR P0, PT, R28, UR14, P1 ;  /* 0x0000000e1c007c0c */ /* 0x000fda0008f02670 */
        /* <DEDUP_REMOVED lines=38> */
[----:B------:R-:W0:Y:S01]  /*6540*/  LDC R32, c[0x0][0x374] ;  /* 0x0000dd00ff207b82 */ /* 0x000e220000000800 */
[----:B------:R-:W-:Y:S01]  /*6550*/  IADD3 R30, PT, PT, R30, 0x8, RZ ;  /* 0x000000081e1e7810 */ /* 0x000fe20007ffe0ff */
[----:B------:R-:W-:-:S06]  /*6560*/  UIADD3 UR6, UPT, UPT, UR6, 0x8, URZ ;  /* 0x0000000806067890 */ /* 0x000fcc000fffe0ff */
[----:B------:R-:W1:Y:S01]  /*6570*/  LDC R34, c[0x0][0x370] ;  /* 0x0000dc00ff227b82 */ /* 0x000e620000000800 */
[C---:B0-----:R-:W-:Y:S02]  /*6580*/  LEA R69, R32.reuse, R69, 0x3 ;  /* 0x0000004520457211 */ /* 0x041fe400078e18ff */
[C---:B------:R-:W-:Y:S02]  /*6590*/  LEA R67, R32.reuse, R67, 0x3 ;  /* 0x0000004320437211 */ /* 0x040fe400078e18ff */
[C---:B------:R-:W-:Y:S02]  /*65a0*/  LEA R31, R32.reuse, R31, 0x3 ;  /* 0x0000001f201f7211 */ /* 0x040fe400078e18ff */
[----:B------:R-:W-:Y:S02]  /*65b0*/  LEA R65, R32, R65, 0x3 ;  /* 0x0000004120417211 */ /* 0x000fe400078e18ff */
[----:B-1----:R-:W-:Y:S02]  /*65c0*/  LOP3.LUT R34, R34, 0x7ffffff8, RZ, 0xc0, !PT ;  /* 0x7ffffff822227812 */ /* 0x002fe400078ec0ff */
[----:B------:R-:W-:-:S02]  /*65d0*/  LEA R63, R32, R63, 0x3 ;  /* 0x0000003f203f7211 */ /* 0x000fc400078e18ff */
[C---:B------:R-:W-:Y:S02]  /*65e0*/  LEA R35, R32.reuse, R35, 0x3 ;  /* 0x0000002320237211 */ /* 0x040fe400078e18ff */
[C---:B------:R-:W-:Y:S02]  /*65f0*/  LEA R57, R32.reuse, R57, 0x3 ;  /* 0x0000003920397211 */ /* 0x040fe400078e18ff */
[----:B------:R-:W-:Y:S01]  /*6600*/  LEA R33, R32, R33, 0x3 ;  /* 0x0000002120217211 */ /* 0x000fe200078e18ff */
[----:B--2---:R-:W-:Y:S01]  /*6610*/  @!P0 FADD.FTZ R22, R22, R28 ;  /* 0x0000001c16168221 */ /* 0x004fe20000010000 */
[----:B------:R-:W-:Y:S01]  /*6620*/  @!P0 FADD.FTZ R23, R23, R29 ;  /* 0x0000001d17178221 */ /* 0x000fe20000010000 */
[----:B------:R-:W-:-:S13]  /*6630*/  ISETP.NE.AND P0, PT, R30, R34, PT ;  /* 0x000000221e00720c */ /* 0x000fda0003f05270 */
[----:B------:R-:W-:Y:S05]  /*6640*/  @P0 BRA `(.L_x_701) ;  /* 0xfffffffc00080947 */ /* 0x000fea000383ffff */
.L_x_700:
[----:B------:R-:W1:Y:S02]  /*6650*/  LDCU UR6, c[0x0][0x370] ;  /* 0x00006e00ff0677ac */ /* 0x000e640008000800 */
[----:B-1----:R-:W-:-:S09]  /*6660*/  ULOP3.LUT UP0, URZ, UR6, 0x7, URZ, 0xc0, !UPT ;  /* 0x0000000706ff7892 */ /* 0x002fd2000f80c0ff */
[----:B------:R-:W-:Y:S05]  /*6670*/  BRA.U !UP0, `(.L_x_697) ;  /* 0x0000000508047547 */ /* 0x000fea000b800000 */
[----:B------:R-:W1:Y:S01]  /*6680*/  LDC R56, c[0x0][0x374] ;  /* 0x0000dd00ff387b82 */ /* 0x000e620000000800 */
[----:B------:R-:W2:Y:S01]  /*6690*/  LDCU UR6, c[0x0][0x370] ;  /* 0x00006e00ff0677ac */ /* 0x000ea20008000800 */
[----:B------:R-:W3:Y:S01]  /*66a0*/  LDCU UR7, c[0x0][0x370] ;  /* 0x00006e00ff0777ac */ /* 0x000ee20008000800 */
[----:B--2---:R-:W-:-:S04]  /*66b0*/  ULOP3.LUT UR6, UR6, 0x7, URZ, 0xc0, !UPT ;  /* 0x0000000706067892 */ /* 0x004fc8000f8ec0ff */
[----:B------:R-:W-:Y:S02]  /*66c0*/  UIADD3 UR6, UPT, UPT, UR6, -0x1, URZ ;  /* 0xffffffff06067890 */ /* 0x000fe4000fffe0ff */
[----:B---3--:R-:W-:Y:S02]  /*66d0*/  ULOP3.LUT UP1, UR7, UR7, 0x3, URZ, 0xc0, !UPT ;  /* 0x0000000307077892 */ /* 0x008fe4000f82c0ff */
[----:B------:R-:W-:-:S09]  /*66e0*/  UISETP.GE.U32.AND UP0, UPT, UR6, 0x3, UPT ;  /* 0x000000030600788c */ /* 0x000fd2000bf06070 */
[----:B------:R-:W-:Y:S05]  /*66f0*/  BRA.U !UP0, `(.L_x_702) ;  /* 0x0000000108707547 */ /* 0x000fea000b800000 */
[C---:B------:R-:W-:Y:S02]  /*6700*/  ISETP.EQ.OR P0, PT, R34.reuse, UR14, P1 ;  /* 0x0000000e22007c0c */ /* 0x040fe40008f02670 */
[C---:B------:R-:W-:Y:S02]  /*6710*/  IADD3 R29, PT, PT, R34.reuse, 0x1, RZ ;  /* 0x00000001221d7810 */ /* 0x040fe40007ffe0ff */
[C---:B------:R-:W-:Y:S02]  /*6720*/  IADD3 R27, PT, PT, R34.reuse, 0x2, RZ ;  /* 0x00000002221b7810 */ /* 0x040fe40007ffe0ff */
[----:B------:R-:W-:Y:S02]  /*6730*/  ISETP.EQ.OR P2, PT, R29, UR14, P1 ;  /* 0x0000000e1d007c0c */ /* 0x000fe40008f42670 */
[----:B------:R-:W-:Y:S02]  /*6740*/  ISETP.EQ.OR P3, PT, R27, UR14, P1 ;  /* 0x0000000e1b007c0c */ /* 0x000fe40008f62670 */
[----:B------:R-:W-:-:S03]  /*6750*/  IADD3 R33, PT, PT, R34, 0x3, RZ ;  /* 0x0000000322217810 */ /* 0x000fc60007ffe0ff */
[----:B01----:R-:W-:Y:S01]  /*6760*/  @!P0 IMAD R31, R34, R56, R17 ;  /* 0x00000038221f8224 */ /* 0x003fe200078e0211 */
[----:B------:R-:W-:-:S03]  /*6770*/  ISETP.EQ.OR P4, PT, R33, UR14, P1 ;  /* 0x0000000e21007c0c */ /* 0x000fc60008f82670 */
[----:B------:R-:W-:-:S04]  /*6780*/  @!P0 IMAD.WIDE.U32 R30, R31, 0x8, R24 ;  /* 0x000000081f1e8825 */ /* 0x000fc800078e0018 */
[-CC-:B------:R-:W-:Y:S02]  /*6790*/  @!P2 IMAD R29, R29, R56.reuse, R17.reuse ;  /* 0x000000381d1da224 */ /* 0x180fe400078e0211 */
[----:B------:R-:W-:Y:S01]  /*67a0*/  @!P3 IMAD R27, R27, R56, R17 ;  /* 0x000000381b1bb224 */ /* 0x000fe200078e0211 */
[----:B------:R-:W2:Y:S01]  /*67b0*/  @!P0 LDG.E.64 R30, desc[UR10][R30.64] ;  /* 0x0000000a1e1e8981 */ /* 0x000ea2000c1e1b00 */
[----:B------:R-:W-:-:S04]  /*67c0*/  @!P2 IMAD.WIDE.U32 R28, R29, 0x8, R24 ;  /* 0x000000081d1ca825 */ /* 0x000fc800078e0018 */
[----:B------:R-:W-:Y:S02]  /*67d0*/  @!P3 IMAD.WIDE.U32 R26, R27, 0x8, R24 ;  /* 0x000000081b1ab825 */ /* 0x000fe400078e0018 */
[----:B------:R-:W3:Y:S02]  /*67e0*/  @!P2 LDG.E.64 R28, desc[UR10][R28.64] ;  /* 0x0000000a1c1ca981 */ /* 0x000ee4000c1e1b00 */
[----:B------:R-:W-:Y:S02]  /*67f0*/  @!P4 IMAD R33, R33, R56, R17 ;  /* 0x000000382121c224 */ /* 0x000fe400078e0211 */
[----:B------:R-:W4:Y:S02]  /*6800*/  @!P3 LDG.E.64 R26, desc[UR10][R26.64] ;  /* 0x0000000a1a1ab981 */ /* 0x000f24000c1e1b00 */
[----:B------:R-:W-:-:S06]  /*6810*/  @!P4 IMAD.WIDE.U32 R32, R33, 0x8, R24 ;  /* 0x000000082120c825 */ /* 0x000fcc00078e0018 */
        /* <DEDUP_REMOVED lines=10> */
.L_x_702:
[----:B------:R-:W-:Y:S05]  /*68c0*/  BRA.U !UP1, `(.L_x_697) ;  /* 0x0000000109707547 */ /* 0x000fea000b800000 */
[----:B------:R-:W2:Y:S01]  /*68d0*/  LDC R30, c[0x0][0x370] ;  /* 0x0000dc00ff1e7b82 */ /* 0x000ea20000000800 */
[----:B------:R-:W-:Y:S01]  /*68e0*/  UISETP.NE.AND UP0, UPT, UR7, 0x1, UPT ;  /* 0x000000010700788c */ /* 0x000fe2000bf05270 */
[----:B--2---:R-:W-:-:S08]  /*68f0*/  LOP3.LUT R30, R30, 0x1, RZ, 0xc0, !PT ;  /* 0x000000011e1e7812 */ /* 0x004fd000078ec0ff */
[----:B------:R-:W-:Y:S05]  /*6900*/  BRA.U !UP0, `(.L_x_703) ;  /* 0x0000000108387547 */ /* 0x000fea000b800000 */
[C---:B------:R-:W-:Y:S02]  /*6910*/  IADD3 R27, PT, PT, R34.reuse, 0x1, RZ ;  /* 0x00000001221b7810 */ /* 0x040fe40007ffe0ff */
[----:B------:R-:W-:Y:S02]  /*6920*/  ISETP.EQ.OR P2, PT, R34, UR14, P1 ;  /* 0x0000000e22007c0c */ /* 0x000fe40008f42670 */
[----:B------:R-:W-:-:S11]  /*6930*/  ISETP.EQ.OR P0, PT, R27, UR14, P1 ;  /* 0x0000000e1b007c0c */ /* 0x000fd60008f02670 */
[-CC-:B01----:R-:W-:Y:S02]  /*6940*/  @!P2 IMAD R29, R34, R56.reuse, R17.reuse ;  /* 0x00000038221da224 */ /* 0x183fe400078e0211 */
        /* <DEDUP_REMOVED lines=10> */
.L_x_703:
[----:B------:R-:W-:Y:S01]  /*69f0*/  ISETP.EQ.OR P0, PT, R34, UR14, P1 ;  /* 0x0000000e22007c0c */ /* 0x000fe20008f02670 */
[----:B------:R-:W-:Y:S03]  /*6a00*/  BSSY.RECONVERGENT B0, `(.L_x_697) ;  /* 0x0000008000007945 */ /* 0x000fe60003800200 */
[----:B------:R-:W-:-:S13]  /*6a10*/  ISETP.NE.U32.OR P0, PT, R30, 0x1, P0 ;  /* 0x000000011e00780c */ /* 0x000fda0000705470 */
[----:B------:R-:W-:Y:S05]  /*6a20*/  @P0 BRA `(.L_x_704) ;  /* 0x0000000000140947 */ /* 0x000fea0003800000 */
[----:B01----:R-:W-:-:S04]  /*6a30*/  IMAD R17, R56, R34, R17 ;  /* 0x0000002238117224 */ /* 0x003fc800078e0211 */
[----:B------:R-:W-:-:S06]  /*6a40*/  IMAD.WIDE.U32 R24, R17, 0x8, R24 ;  /* 0x0000000811187825 */ /* 0x000fcc00078e0018 */
[----:B------:R-:W2:Y:S02]  /*6a50*/  LDG.E.64 R24, desc[UR10][R24.64] ;  /* 0x0000000a18187981 */ /* 0x000ea4000c1e1b00 */
[----:B--2---:R-:W-:Y:S01]  /*6a60*/  FADD.FTZ R22, R22, R24 ;  /* 0x0000001816167221 */ /* 0x004fe20000010000 */
[----:B------:R-:W-:-:S07]  /*6a70*/  FADD.FTZ R23, R23, R25 ;  /* 0x0000001917177221 */ /* 0x000fce0000010000 */
.L_x_704:
[----:B------:R-:W-:Y:S05]  /*6a80*/  BSYNC.RECONVERGENT B0 ;  /* 0x0000000000007941 */ /* 0x000fea0003800200 */
.L_x_697:
[----:B------:R-:W2:Y:S01]  /*6a90*/  S2UR UR7, SR_CgaCtaId ;  /* 0x00000000000779c3 */ /* 0x000ea20000008800 */
[----:B------:R-:W-:Y:S01]  /*6aa0*/  UMOV UR6, 0x400 ;  /* 0x0000040000067882 */ /* 0x000fe20000000000 */
[----:B------:R-:W3:Y:S01]  /*6ab0*/  LDCU UR13, c[0x0][0x42c] ;  /* 0x00008580ff0d77ac */ /* 0x000ee20008000800 */
[----:B-1----:R-:W-:Y:S01]  /*6ac0*/  HADD2.F32 R56, -RZ, R51.H0_H0 ;  /* 0x20000033ff387230 */ /* 0x002fe20000004100 */
[----:B------:R-:W1:Y:S04]  /*6ad0*/  LDCU.U8 UR15, c[0x0][0x414] ;  /* 0x00008280ff0f77ac */ /* 0x000e680008000000 */
[----:B------:R-:W0:Y:S01]  /*6ae0*/  LDC R26, c[0x0][0x41c] ;  /* 0x00010700ff1a7b82 */ /* 0x000e220000000800 */
[----:B--2---:R-:W-:Y:S02]  /*6af0*/  ULEA UR6, UR7, UR6, 0x18 ;  /* 0x0000000607067291 */ /* 0x004fe4000f8ec0ff */
[----:B-1----:R-:W-:Y:S01]  /*6b00*/  UISETP.NE.AND UP0, UPT, UR15, URZ, UPT ;  /* 0x000000ff0f00728c */ /* 0x002fe2000bf05270 */
[----:B0-----:R-:W-:-:S06]  /*6b10*/  IMAD R17, R26, UR14, R55 ;  /* 0x0000000e1a117c24 */ /* 0x001fcc000f8e0237 */
[----:B------:R0:W-:Y:S01]  /*6b20*/  @!P1 STS.64 [UR6+0xb0], R22 ;  /* 0x0000b016ff009988 */ /* 0x0001e20008000a06 */
[--C-:B------:R-:W-:Y:S02]  /*6b30*/  HADD2.F32 R26, -RZ, R53.reuse.H0_H0 ;  /* 0x20000035ff1a7230 */ /* 0x100fe40000004100 */
[----:B------:R-:W-:Y:S01]  /*6b40*/  HADD2.F32 R53, -RZ, R53.H1_H1 ;  /* 0x30000035ff357230 */ /* 0x000fe20000004100 */
[----:B------:R-:W-:Y:S01]  /*6b50*/  BAR.SYNC.DEFER_BLOCKING 0x0 ;  /* 0x0000000000007b1d */ /* 0x000fe20000010000 */
[----:B------:R-:W-:Y:S01]  /*6b60*/  SHF.R.S32.HI R34, RZ, 0x1f, R17 ;  /* 0x0000001fff227819 */ /* 0x000fe20000011411 */
[----:B------:R-:W-:Y:S01]  /*6b70*/  FADD.FTZ R26, R26, -UR8 ;  /* 0x800000081a1a7e21 */ /* 0x000fe20008010000 */
[----:B0-----:R-:W-:-:S03]  /*6b80*/  IADD3 R22, PT, PT, R17, 0x10, RZ ;  /* 0x0000001011167810 */ /* 0x001fc60007ffe0ff */
[----:B------:R-:W-:Y:S01]  /*6b90*/  FMUL.FTZ R27, R26, UR9 ;  /* 0x000000091a1b7c20 */ /* 0x000fe20008410000 */
[----:B------:R-:W-:Y:S01]  /*6ba0*/  FADD.FTZ R26, R53, -UR8 ;  /* 0x80000008351a7e21 */ /* 0x000fe20008010000 */
[----:B------:R-:W-:-:S03]  /*6bb0*/  SHF.R.S32.HI R23, RZ, 0x1f, R22 ;  /* 0x0000001fff177819 */ /* 0x000fc60000011416 */
[----:B------:R-:W-:Y:S01]  /*6bc0*/  FMUL.FTZ R57, R26, UR9 ;  /* 0x000000091a397c20 */ /* 0x000fe20008410000 */
[----:B------:R-:W3:Y:S01]  /*6bd0*/  LDS.64 R24, [UR6+0xb0] ;  /* 0x0000b006ff187984 */ /* 0x000ee20008000a00 */
[----:B------:R-:W0:Y:S02]  /*6be0*/  LDCU.64 UR6, c[0x0][0x400] ;  /* 0x00008000ff0677ac */ /* 0x000e240008000a00 */
[----:B0-----:R-:W-:Y:S02]  /*6bf0*/  ISETP.GE.U32.AND P0, PT, R17, UR6, PT ;  /* 0x0000000611007c0c */ /* 0x001fe4000bf06070 */
[----:B------:R-:W-:Y:S02]  /*6c00*/  ISETP.GE.U32.AND P1, PT, R22, UR6, PT ;  /* 0x0000000616007c0c */ /* 0x000fe4000bf26070 */
[----:B------:R-:W-:Y:S02]  /*6c10*/  ISETP.GE.AND.EX P0, PT, R34, UR7, PT, P0 ;  /* 0x0000000722007c0c */ /* 0x000fe4000bf06300 */
[----:B------:R-:W-:Y:S01]  /*6c20*/  ISETP.GE.AND.EX P1, PT, R23, UR7, PT, P1 ;  /* 0x0000000717007c0c */ /* 0x000fe2000bf26310 */
[----:B---3--:R-:W-:-:S05]  /*6c30*/  FMUL.FTZ R24, R24, UR13 ;  /* 0x0000000d18187c20 */ /* 0x008fca0008410000 */
[----:B------:R-:W-:Y:S01]  /*6c40*/  R2UR UR12, R24 ;  /* 0x00000000180c72ca */ /* 0x000fe200000e0000 */
[----:B------:R-:W-:Y:S01]  /*6c50*/  FMUL.FTZ R24, R25, UR13 ;  /* 0x0000000d19187c20 */ /* 0x000fe20008410000 */
[--C-:B------:R-:W-:Y:S02]  /*6c60*/  HADD2.F32 R25, -RZ, R52.reuse.H0_H0 ;  /* 0x20000034ff197230 */ /* 0x100fe40000004100 */
[----:B------:R-:W-:-:S09]  /*6c70*/  HADD2.F32 R52, -RZ, R52.H1_H1 ;  /* 0x30000034ff347230 */ /* 0x000fd20000004100 */
        /* <DEDUP_REMOVED lines=20> */
.L_x_705:
[----:B------:R-:W-:Y:S01]  /*6dc0*/  FFMA.FTZ R26, R57, UR12, R24 ;  /* 0x0000000c391a7c23 */ /* 0x000fe20008010018 */
        /* <DEDUP_REMOVED lines=20> */
.L_x_707:
[----:B------:R-:W-:Y:S05]  /*6f10*/  BSYNC.RECONVERGENT B0 ;  /* 0x0000000000007941 */ /* 0x000fea0003800200 */
.L_x_706:
[----:B------:R-:W-:Y:S01]  /*6f20*/  FMUL.FTZ R27, R56, UR9 ;  /* 0x00000009381b7c20 */ /* 0x000fe20008410000 */
[----:B------:R-:W-:Y:S01]  /*6f30*/  FADD.FTZ R26, R51, -UR8 ;  /* 0x80000008331a7e21 */ /* 0x000fe20008010000 */
[--C-:B0-----:R-:W-:Y:S02]  /*6f40*/  HADD2.F32 R25, -RZ, R50.reuse.H0_H0 ;  /* 0x20000032ff197230 */ /* 0x101fe40000004100 */
[----:B------:R-:W-:Y:S02]  /*6f50*/  HADD2.F32 R50, -RZ, R50.H1_H1 ;  /* 0x30000032ff327230 */ /* 0x000fe40000004100 */
        /* <DEDUP_REMOVED lines=21> */
.L_x_708:
        /* <DEDUP_REMOVED lines=21> */
.L_x_710:
[----:B------:R-:W-:Y:S05]  /*7200*/  BSYNC.RECONVERGENT B0 ;  /* 0x0000000000007941 */ /* 0x000fea0003800200 */
.L_x_709:
[--C-:B0-----:R-:W-:Y:S01]  /*7210*/  HADD2.F32 R23, -RZ, R49.reuse.H0_H0 ;  /* 0x20000031ff177230 */ /* 0x101fe20000004100 */
[----:B------:R-:W-:Y:S01]  /*7220*/  ISETP.GE.U32.AND P0, PT, R28, UR6, PT ;  /* 0x000000061c007c0c */ /* 0x000fe2000bf06070 */
[----:B------:R-:W-:Y:S01]  /*7230*/  HADD2.F32 R49, -RZ, R49.H1_H1 ;  /* 0x30000031ff317230 */ /* 0x000fe20000004100 */
[----:B------:R-:W-:Y:S01]  /*7240*/  ISETP.GE.U32.AND P1, PT, R25, UR6, PT ;  /* 0x0000000619007c0c */ /* 0x000fe2000bf26070 */
[----:B------:R-:W-:Y:S02]  /*7250*/  HADD2.F32 R52, -RZ, R47.H0_H0 ;  /* 0x2000002fff347230 */ /* 0x000fe40000004100 */
[----:B------:R-:W-:Y:S01]  /*7260*/  FADD.FTZ R26, R23, -UR8 ;  /* 0x80000008171a7e21 */ /* 0x000fe20008010000 */
[----:B------:R-:W-:Y:S01]  /*7270*/  SHF.R.S32.HI R50, RZ, 0x1f, R28 ;  /* 0x0000001fff327819 */ /* 0x000fe2000001141c */
[--C-:B------:R-:W-:Y:S01]  /*7280*/  HADD2.F32 R23, -RZ, R48.reuse.H0_H0 ;  /* 0x20000030ff177230 */ /* 0x100fe20000004100 */
[----:B------:R-:W-:Y:S01]  /*7290*/  SHF.R.S32.HI R22, RZ, 0x1f, R25 ;  /* 0x0000001fff167819 */ /* 0x000fe20000011419 */
[----:B------:R-:W-:Y:S01]  /*72a0*/  FMUL.FTZ R27, R26, UR9 ;  /* 0x000000091a1b7c20 */ /* 0x000fe20008410000 */
[----:B------:R-:W-:Y:S01]  /*72b0*/  FADD.FTZ R26, R49, -UR8 ;  /* 0x80000008311a7e21 */ /* 0x000fe20008010000 */
[----:B------:R-:W-:Y:S01]  /*72c0*/  ISETP.GE.AND.EX P0, PT, R50, UR7, PT, P0 ;  /* 0x0000000732007c0c */ /* 0x000fe2000bf06300 */
[----:B------:R-:W-:Y:S01]  /*72d0*/  HADD2.F32 R48, -RZ, R48.H1_H1 ;  /* 0x30000030ff307230 */ /* 0x000fe20000004100 */
[----:B------:R-:W-:Y:S01]  /*72e0*/  ISETP.GE.AND.EX P1, PT, R22, UR7, PT, P1 ;  /* 0x0000000716007c0c */ /* 0x000fe2000bf26310 */
[----:B------:R-:W-:Y:S01]  /*72f0*/  FFMA.FTZ R49, R27, UR12, R24 ;  /* 0x0000000c1b317c23 */ /* 0x000fe20008010018 */
        /* <DEDUP_REMOVED lines=20> */
.L_x_711:
        /* <DEDUP_REMOVED lines=21> */
.L_x_713:
[----:B------:R-:W-:Y:S05]  /*7590*/  BSYNC.RECONVERGENT B0 ;  /* 0x0000000000007941 */ /* 0x000fea0003800200 */
.L_x_712:
        /* <DEDUP_REMOVED lines=25> */
.L_x_714:
        /* <DEDUP_REMOVED lines=18> */
[----:B------:R-:W-:Y:S02]  /*7850*/  F2FP.F16.F32.PACK_AB R25, R22, R25 ;  /* 0x000000191619723e */ /* 0x000fe400000000ff */
[----:B------:R-:W-:-:S05]  /*7860*/  LEA.HI.X R29, R30, UR17, R27, 0x1, P0 ;  /* 0x000000111e1d7c11 */ /* 0x000fca00080f0c1b */
[----:B------:R0:W-:Y:S02]  /*7870*/  STG.E desc[UR10][R28.64], R25 ;  /* 0x000000191c007986 */ /* 0x0001e4000c10190a */
.L_x_716:
[----:B------:R-:W-:Y:S05]  /*7880*/  BSYNC.RECONVERGENT B0 ;  /* 0x0000000000007941 */ /* 0x000fea0003800200 */
.L_x_715:
[--C-:B------:R-:W-:Y:S01]  /*7890*/  HADD2.F32 R22, -RZ, R45.reuse.H0_H0 ;  /* 0x2000002dff167230 */ /* 0x100fe20000004100 */
[----:B------:R-:W-:Y:S01]  /*78a0*/  ISETP.GE.U32.AND P0, PT, R26, UR6, PT ;  /* 0x000000061a007c0c */ /* 0x000fe2000bf06070 */
[----:B------:R-:W-:Y:S01]  /*78b0*/  HADD2.F32 R45, -RZ, R45.H1_H1 ;  /* 0x3000002dff2d7230 */ /* 0x000fe20000004100 */
[----:B------:R-:W-:Y:S01]  /*78c0*/  ISETP.GE.U32.AND P1, PT, R23, UR6, PT ;  /* 0x0000000617007c0c */ /* 0x000fe2000bf26070 */
[--C-:B------:R-:W-:Y:S02]  /*78d0*/  HADD2.F32 R27, -RZ, R44.reuse.H0_H0 ;  /* 0x2000002cff1b7230 */ /* 0x100fe40000004100 */
[----:B------:R-:W-:Y:S01]  /*78e0*/  FADD.FTZ R22, R22, -UR8 ;  /* 0x8000000816167e21 */ /* 0x000fe20008010000 */
[----:B------:R-:W-:Y:S01]  /*78f0*/  SHF.R.S32.HI R34, RZ, 0x1f, R26 ;  /* 0x0000001fff227819 */ /* 0x000fe2000001141a */
[----:B------:R-:W-:Y:S01]  /*7900*/  FADD.FTZ R45, R45, -UR8 ;  /* 0x800000082d2d7e21 */ /* 0x000fe20008010000 */
[----:B0-----:R-:W-:Y:S01]  /*7910*/  SHF.R.S32.HI R25, RZ, 0x1f, R23 ;  /* 0x0000001fff197819 */ /* 0x001fe20000011417 */
[----:B------:R-:W-:Y:S01]  /*7920*/  FMUL.FTZ R29, R22, UR9 ;  /* 0x00000009161d7c20 */ /* 0x000fe20008410000 */
[----:B------:R-:W-:Y:S01]  /*7930*/  ISETP.GE.AND.EX P0, PT, R34, UR7, PT, P0 ;  /* 0x0000000722007c0c */ /* 0x000fe2000bf06300 */
[----:B------:R-:W-:Y:S01]  /*7940*/  HADD2.F32 R44, -RZ, R44.H1_H1 ;  /* 0x3000002cff2c7230 */ /* 0x000fe20000004100 */
[----:B------:R-:W-:Y:S01]  /*7950*/  ISETP.GE.AND.EX P1, PT, R25, UR7, PT, P1 ;  /* 0x0000000719007c0c */ /* 0x000fe2000bf26310 */
[----:B------:R-:W-:-:S02]  /*7960*/  HADD2.F32 R46, -RZ, R43.H0_H0 ;  /* 0x2000002bff2e7230 */ /* 0x000fc40000004100 */
[----:B------:R-:W-:Y:S01]  /*7970*/  FFMA.FTZ R47, R29, UR12, R24 ;  /* 0x0000000c1d2f7c23 */ /* 0x000fe20008010018 */
        /* <DEDUP_REMOVED lines=20> */
.L_x_717:
        /* <DEDUP_REMOVED lines=21> */
.L_x_719:
[----:B------:R-:W-:Y:S05]  /*7c10*/  BSYNC.RECONVERGENT B0 ;  /* 0x0000000000007941 */ /* 0x000fea0003800200 */
.L_x_718:
[----:B0-----:R-:W-:Y:S01]  /*7c20*/  FMUL.FTZ R29, R46, UR9 ;  /* 0x000000092e1d7c20 */ /* 0x001fe20008410000 */
[----:B------:R-:W-:Y:S01]  /*7c30*/  FADD.FTZ R43, R43, -UR8 ;  /* 0x800000082b2b7e21 */ /* 0x000fe20008010000 */
[--C-:B------:R-:W-:Y:S02]  /*7c40*/  HADD2.F32 R27, -RZ, R42.reuse.H0_H0 ;  /* 0x2000002aff1b7230 */ /* 0x100fe40000004100 */
        /* <DEDUP_REMOVED lines=22> */
.L_x_720:
        /* <DEDUP_REMOVED lines=21> */
.L_x_722:
[----:B------:R-:W-:Y:S05]  /*7f00*/  BSYNC.RECONVERGENT B0 ;  /* 0x0000000000007941 */ /* 0x000fea0003800200 */
.L_x_721:
        /* <DEDUP_REMOVED lines=35> */
.L_x_723:
        /* <DEDUP_REMOVED lines=21> */
.L_x_725:
[----:B------:R-:W-:Y:S05]  /*8290*/  BSYNC.RECONVERGENT B0 ;  /* 0x0000000000007941 */ /* 0x000fea0003800200 */
.L_x_724:
        /* <DEDUP_REMOVED lines=25> */
.L_x_726:
        /* <DEDUP_REMOVED lines=21> */
.L_x_728:
[----:B------:R-:W-:Y:S05]  /*8580*/  BSYNC.RECONVERGENT B0 ;  /* 0x0000000000007941 */ /* 0x000fea0003800200 */
.L_x_727:
        /* <DEDUP_REMOVED lines=35> */
.L_x_729:
        /* <DEDUP_REMOVED lines=21> */
.L_x_731:
[----:B------:R-:W-:Y:S05]  /*8910*/  BSYNC.RECONVERGENT B0 ;  /* 0x0000000000007941 */ /* 0x000fea0003800200 */
.L_x_730:
        /* <DEDUP_REMOVED lines=25> */
.L_x_732:
        /* <DEDUP_REMOVED lines=21> */
.L_x_734:
[----:B------:R-:W-:Y:S05]  /*8c00*/  BSYNC.RECONVERGENT B0 ;  /* 0x0000000000007941 */ /* 0x000fea0003800200 */
.L_x_733:
[--C-:B0-----:R-:W-:Y:S01]  /*8c10*/  HADD2.F32 R22, -RZ, R5.reuse.H0_H0 ;  /* 0x20000005ff167230 */ /* 0x101fe20000004100 */
[----:B------:R-:W-:Y:S01]  /*8c20*/  ISETP.GE.U32.AND P0, PT, R37, UR6, PT ;  /* 0x0000000625007c0c */ /* 0x000fe2000bf06070 */
[----:B------:R-:W-:Y:S01]  /*8c30*/  HADD2.F32 R23, -RZ, R5.H1_H1 ;  /* 0x30000005ff177230 */ /* 0x000fe20000004100 */
[----:B------:R-:W-:Y:S01]  /*8c40*/  ISETP.GE.U32.AND P1, PT, R3, UR6, PT ;  /* 0x0000000603007c0c */ /* 0x000fe2000bf26070 */
[--C-:B------:R-:W-:Y:S02]  /*8c50*/  HADD2.F32 R5, -RZ, R6.reuse.H0_H0 ;  /* 0x20000006ff057230 */ /* 0x100fe40000004100 */
        /* <DEDUP_REMOVED lines=30> */
.L_x_735:
        /* <DEDUP_REMOVED lines=21> */
.L_x_737:
[----:B------:R-:W-:Y:S05]  /*8f90*/  BSYNC.RECONVERGENT B0 ;  /* 0x0000000000007941 */ /* 0x000fea0003800200 */
.L_x_736:
        /* <DEDUP_REMOVED lines=25> */
.L_x_738:
[----:B------:R-:W-:Y:S01]  /*9130*/  FFMA.FTZ R6, R33, UR12, R24 ;  /* 0x0000000c21067c23 */ /* 0x000fe20008010018 */
[----:B------:R-:W-:Y:S01]  /*9140*/  BSSY.RECONVERGENT B0, `(.L_x_739) ;  /* 0x0000014000007945 */ /* 0x000fe20003800200 */
[----:B------:R-:W-:Y:S01]  /*9150*/  FFMA.FTZ R31, R20, R5, -R31 ;  /* 0x00000005141f7223 */ /* 0x000fe2000001081f */
[----:B------:R-:W-:Y:S01]  /*9160*/  HADD2.F32 R23, -RZ, R9.H0_H0 ;  /* 0x20000009ff177230 */ /* 0x000fe20000004100 */
[----:B------:R-:W-:Y:S01]  /*9170*/  IADD3 R35, PT, PT, R17, 0xc0, RZ ;  /* 0x000000c011237810 */ /* 0x000fe20007ffe0ff */
        /* <DEDUP_REMOVED lines=16> */
.L_x_740:
[----:B------:R-:W-:Y:S05]  /*9280*/  BSYNC.RECONVERGENT B0 ;  /* 0x0000000000007941 */ /* 0x000fea0003800200 */
.L_x_739:
[----:B------:R-:W-:Y:S01]  /*9290*/  HADD2.F32 R9, -RZ, R9.H1_H1 ;  /* 0x30000009ff097230 */ /* 0x000fe20000004100 */
[----:B0-----:R-:W-:Y:S01]  /*92a0*/  IADD3 R4, PT, PT, R17, 0xd0, RZ ;  /* 0x000000d011047810 */ /* 0x001fe20007ffe0ff */
[----:B------:R-:W-:Y:S01]  /*92b0*/  FADD.FTZ R23, R23, -UR8 ;  /* 0x8000000817177e21 */ /* 0x000fe20008010000 */
[----:B------:R-:W-:Y:S01]  /*92c0*/  IADD3 R3, PT, PT, R17, 0xe0, RZ ;  /* 0x000000e011037810 */ /* 0x000fe20007ffe0ff */
[--C-:B------:R-:W-:Y:S01]  /*92d0*/  HADD2.F32 R7, -RZ, R10.reuse.H0_H0 ;  /* 0x2000000aff077230 */ /* 0x100fe20000004100 */
[----:B------:R-:W-:Y:S01]  /*92e0*/  ISETP.GE.U32.AND P1, PT, R35, UR6, PT ;  /* 0x0000000623007c0c */ /* 0x000fe2000bf26070 */
[----:B------:R-:W-:Y:S01]  /*92f0*/  FADD.FTZ R9, R9, -UR8 ;  /* 0x8000000809097e21 */ /* 0x000fe20008010000 */
[----:B------:R-:W-:Y:S01]  /*9300*/  ISETP.GE.U32.AND P2, PT, R4, UR6, PT ;  /* 0x0000000604007c0c */ /* 0x000fe2000bf46070 */
[----:B------:R-:W-:Y:S01]  /*9310*/  HADD2.F32 R10, -RZ, R10.H1_H1 ;  /* 0x3000000aff0a7230 */ /* 0x000fe20000004100 */
[----:B------:R-:W-:Y:S01]  /*9320*/  SHF.R.S32.HI R26, RZ, 0x1f, R35 ;  /* 0x0000001fff1a7819 */ /* 0x000fe20000011423 */
[--C-:B------:R-:W-:Y:S01]  /*9330*/  HADD2.F32 R28, -RZ, R11.reuse.H0_H0 ;  /* 0x2000000bff1c7230 */ /* 0x100fe20000004100 */
[----:B------:R-:W-:Y:S01]  /*9340*/  SHF.R.S32.HI R5, RZ, 0x1f, R4 ;  /* 0x0000001fff057819 */ /* 0x000fe20000011404 */
[----:B------:R-:W-:Y:S01]  /*9350*/  HADD2.F32 R30, -RZ, R11.H1_H1 ;  /* 0x3000000bff1e7230 */ /* 0x000fe20000004100 */
[----:B------:R-:W-:Y:S01]  /*9360*/  ISETP.GE.U32.AND P0, PT, R3, UR6, PT ;  /* 0x0000000603007c0c */ /* 0x000fe2000bf06070 */
[----:B------:R-:W-:Y:S01]  /*9370*/  FMUL.FTZ R31, R23, UR9 ;  /* 0x00000009171f7c20 */ /* 0x000fe20008410000 */
[----:B------:R-:W-:Y:S01]  /*9380*/  ISETP.GE.AND.EX P1, PT, R26, UR7, PT, P1 ;  /* 0x000000071a007c0c */ /* 0x000fe2000bf26310 */
[----:B------:R-:W-:Y:S01]  /*9390*/  FMUL.FTZ R33, R9, UR9 ;  /* 0x0000000909217c20 */ /* 0x000fe20008410000 */
        /* <DEDUP_REMOVED lines=20> */
.L_x_741:
        /* <DEDUP_REMOVED lines=24> */
.L_x_743:
[----:B------:R-:W-:Y:S05]  /*9660*/  BSYNC.RECONVERGENT B0 ;  /* 0x0000000000007941 */ /* 0x000fea0003800200 */
.L_x_742:
[--C-:B0-----:R-:W-:Y:S02]  /*9670*/  HADD2.F32 R7, -RZ, R12.reuse.H0_H0 ;  /* 0x2000000cff077230 */ /* 0x101fe40000004100 */
[--C-:B------:R-:W-:Y:S01]  /*9680*/  FFMA.FTZ R29, R23, UR12, R24.reuse ;  /* 0x0000000c171d7c23 */ /* 0x100fe20008010018 */
[----:B------:R-:W-:Y:S01]  /*9690*/  FFMA.FTZ R26, R25, UR12, R24 ;  /* 0x0000000c191a7c23 */ /* 0x000fe20008010018 */
[----:B------:R-:W-:Y:S01]  /*96a0*/  HADD2.F32 R12, -RZ, R12.H1_H1 ;  /* 0x3000000cff0c7230 */ /* 0x000fe20000004100 */
        /* <DEDUP_REMOVED lines=19> */
.L_x_744:
[----:B------:R-:W-:Y:S01]  /*97e0*/  BSSY.RECONVERGENT B0, `(.L_x_745) ;  /* 0x0000013000007945 */ /* 0x000fe20003800200 */
[----:B------:R-:W-:Y:S01]  /*97f0*/  FFMA.FTZ R29, R20, R7, -R29 ;  /* 0x00000007141d7223 */ /* 0x000fe2000001081d */
[----:B------:R-:W-:Y:S02]  /*9800*/  HADD2.F32 R9, -RZ, R13.H0_H0 ;  /* 0x2000000dff097230 */ /* 0x000fe40000004100 */
        /* <DEDUP_REMOVED lines=16> */
.L_x_746:
[----:B------:R-:W-:Y:S05]  /*9910*/  BSYNC.RECONVERGENT B0 ;  /* 0x0000000000007941 */ /* 0x000fea0003800200 */
.L_x_745:
[----:B------:R-:W-:Y:S02]  /*9920*/  HADD2.F32 R13, -RZ, R13.H1_H1 ;  /* 0x3000000dff0d7230 */ /* 0x000fe40000004100 */
[----:B------:R-:W-:Y:S01]  /*9930*/  FADD.FTZ R9, R9, -UR8 ;  /* 0x8000000809097e21 */ /* 0x000fe20008010000 */
[----:B------:R-:W-:Y:S01]  /*9940*/  SHF.R.S32.HI R12, RZ, 0x1f, R3 ;  /* 0x0000001fff0c7819 */ /* 0x000fe20000011403 */
[--C-:B0-----:R-:W-:Y:S02]  /*9950*/  HADD2.F32 R5, -RZ, R14.reuse.H0_H0 ;  /* 0x2000000eff057230 */ /* 0x101fe40000004100 */
[----:B------:R-:W-:Y:S01]  /*9960*/  FMUL.FTZ R9, R9, UR9 ;  /* 0x0000000909097c20 */ /* 0x000fe20008410000 */
[----:B------:R-:W-:Y:S01]  /*9970*/  FADD.FTZ R13, R13, -UR8 ;  /* 0x800000080d0d7e21 */ /* 0x000fe20008010000 */
[----:B------:R-:W-:Y:S01]  /*9980*/  ISETP.GE.AND.EX P0, PT, R12, UR7, PT, P0 ;  /* 0x000000070c007c0c */ /* 0x000fe2000bf06300 */
[----:B------:R-:W-:Y:S02]  /*9990*/  HADD2.F32 R14, -RZ, R14.H1_H1 ;  /* 0x3000000eff0e7230 */ /* 0x000fe40000004100 */
[----:B------:R-:W-:Y:S01]  /*99a0*/  FFMA.FTZ R23, R9, UR12, R24 ;  /* 0x0000000c09177c23 */ /* 0x000fe20008010018 */
[----:B------:R-:W-:-:S02]  /*99b0*/  HADD2.F32 R22, -RZ, R15.H0_H0 ;  /* 0x2000000fff167230 */ /* 0x000fc40000004100 */
[----:B------:R-:W-:Y:S01]  /*99c0*/  FMUL.FTZ R25, R13, UR9 ;  /* 0x000000090d197c20 */ /* 0x000fe20008410000 */
        /* <DEDUP_REMOVED lines=20> */
.L_x_747:
        /* <DEDUP_REMOVED lines=22> */
.L_x_749:
[----:B------:R-:W-:Y:S05]  /*9c70*/  BSYNC.RECONVERGENT B0 ;  /* 0x0000000000007941 */ /* 0x000fea0003800200 */
.L_x_748:
[----:B0-----:R-:W-:Y:S01]  /*9c80*/  FMUL.FTZ R5, R22, UR9 ;  /* 0x0000000916057c20 */ /* 0x001fe20008410000 */
[----:B------:R-:W-:Y:S01]  /*9c90*/  FMUL.FTZ R7, R26, UR9 ;  /* 0x000000091a077c20 */ /* 0x000fe20008410000 */
[--C-:B------:R-:W-:Y:S01]  /*9ca0*/  HADD2.F32 R3, -RZ, R16.reuse.H0_H0 ;  /* 0x20000010ff037230 */ /* 0x100fe20000004100 */
[----:B------:R-:W-:Y:S01]  /*9cb0*/  ISETP.GE.U32.AND P0, PT, R17, UR6, PT ;  /* 0x0000000611007c0c */ /* 0x000fe2000bf06070 */
[--C-:B------:R-:W-:Y:S01]  /*9cc0*/  FFMA.FTZ R13, R5, UR12, R24.reuse ;  /* 0x0000000c050d7c23 */ /* 0x100fe20008010018 */
[----:B------:R-:W-:Y:S01]  /*9cd0*/  SHF.R.S32.HI R12, RZ, 0x1f, R17 ;  /* 0x0000001fff0c7819 */ /* 0x000fe20000011411 */
[----:B------:R-:W-:Y:S01]  /*9ce0*/  FFMA.FTZ R24, R7, UR12, R24 ;  /* 0x0000000c07187c23 */ /* 0x000fe20008010018 */
[----:B------:R-:W-:Y:S01]  /*9cf0*/  HADD2.F32 R16, -RZ, R16.H1_H1 ;  /* 0x30000010ff107230 */ /* 0x000fe20000004100 */
        /* <DEDUP_REMOVED lines=19> */
.L_x_750:
        /* <DEDUP_REMOVED lines=9> */
[----:B------:R-:W-:Y:S01]  /*9ec0*/  F2FP.F16.F32.PACK_AB R3, R24, R3 ;  /* 0x000000031803723e */ /* 0x000fe200000000ff */
        /* <DEDUP_REMOVED lines=8> */
.L_x_752:
[----:B------:R-:W-:Y:S05]  /*9f50*/  BSYNC.RECONVERGENT B0 ;  /* 0x0000000000007941 */ /* 0x000fea0003800200 */
.L_x_751:
        /* <DEDUP_REMOVED lines=8> */
.L_x_688:
        /* <DEDUP_REMOVED lines=16> */
.L_x_755:
[----:B------:R-:W-:Y:S05]  /*a0e0*/  BSYNC.RECONVERGENT B0 ;  /* 0x0000000000007941 */ /* 0x000fea0003800200 */
.L_x_754:
        /* <DEDUP_REMOVED lines=11> */
.L_x_757:
[----:B------:R-:W2:Y:S04]  /*a1a0*/  LDG.E.STRONG.GPU R5, desc[UR10][R2.64] ;  /* 0x0000000a02057981 */ /* 0x000ea8000c1ef900 */
[----:B--2---:R-:W-:Y:S01]  /*a1b0*/  CCTL.IVALL ;  /* 0x00000000ff00798f */ /* 0x004fe20002000000 */
[----:B------:R-:W-:Y:S05]  /*a1c0*/  YIELD ;  /* 0x0000000000007946 */ /* 0x000fea0003800000 */
[----:B------:R-:W-:-:S13]  /*a1d0*/  ISETP.NE.AND P0, PT, R5, R0, PT ;  /* 0x000000000500720c */ /* 0x000fda0003f05270 */
[----:B------:R-:W-:Y:S05]  /*a1e0*/  @P0 BRA `(.L_x_757) ;  /* 0xfffffffc00ec0947 */ /* 0x000fea000383ffff */
.L_x_756:
        /* <DEDUP_REMOVED lines=74> */
.L_x_760:
        /* <DEDUP_REMOVED lines=29> */
.L_x_759:
[----:B------:R-:W-:Y:S05]  /*a860*/  BSYNC.RECONVERGENT B0 ;  /* 0x0000000000007941 */ /* 0x000fea0003800200 */
.L_x_758:
        /* <DEDUP_REMOVED lines=10> */
.L_x_761:
        /* <DEDUP_REMOVED lines=82> */
.L_x_762:
        /* <DEDUP_REMOVED lines=13> */
.L_x_4363:


//--------------------- .text._Z35group_norm_nhwc_bwd_one_pass_kernelI11Fp16IOFp32WLi512ELi70ELi560EEv26Group_norm_nhwc_bwd_params --------------------------
	.section	.text._Z35group_norm_nhwc_bwd_one_pass_kernelI11Fp16IOFp32WLi512ELi70ELi560EEv26Group_norm_nhwc_bwd_params,"ax",@progbits
	.align	128
        .global         _Z35group_norm_nhwc_bwd_one_pass_kernelI11Fp16IOFp32WLi512ELi70ELi560EEv26Group_norm_nhwc_bwd_params
        .type           _Z35group_norm_nhwc_bwd_one_pass_kernelI11Fp16IOFp32WLi512ELi70ELi560EEv26Group_norm_nhwc_bwd_params,@function
        .size           _Z35group_norm_nhwc_bwd_one_pass_kernelI11Fp16IOFp32WLi512ELi70ELi560EEv26Group_norm_nhwc_bwd_params,(.L_x_4364 - _Z35group_norm_nhwc_bwd_one_pass_kernelI11Fp16IOFp32WLi512ELi70ELi560EEv26Group_norm_nhwc_bwd_params)
        .other          _Z35group_norm_nhwc_bwd_one_pass_kernelI11Fp16IOFp32WLi512ELi70ELi560EEv26Group_norm_nhwc_bwd_params,@"STO_CUDA_ENTRY STV_DEFAULT"
_Z35group_norm_nhwc_bwd_one_pass_kernelI11Fp16IOFp32WLi512ELi70ELi560EEv26Group_norm_nhwc_bwd_params:
.text._Z35group_norm_nhwc_bwd_one_pass_kernelI11Fp16IOFp32WLi512ELi70ELi560EEv26Group_norm_nhwc_bwd_params:
        /* <DEDUP_REMOVED lines=28> */
.L_x_787:
        /* <DEDUP_REMOVED lines=34> */
[----:B------:R-:W-:Y:S02]  /*03e0*/  @!UP4 UIADD3 UR5, UPT, UPT, -UR5, URZ, URZ ;  /* 0x000000ff0505c290 */ /* 0x000fe4000fffe1ff */
[----:B------:R-:W-:Y:S02]  /*03f0*/  @UP1 UIADD3 UR7, UPT, UPT, UR7, 0x1, URZ ;  /* 0x0000000107071890 */ /* 0x000fe4000fffe0ff */
[----:B------:R-:W-:Y:S02]  /*0400*/  USEL UR13, UR9, UR5, !UP0 ;  /* 0x00000005090d7287 */ /* 0x000fe4000c000000 */
[----:B------:R-:W-:Y:S01]  /*0410*/  @!UP2 UIADD3 UR7, UPT, UPT, -UR7, URZ, URZ ;  /* 0x000000ff0707a290 */ /* 0x000fe2000fffe1ff */
[----:B------:R-:W-:Y:S01]  /*0420*/  IADD3 R5, PT, PT, R27, 0x10, RZ ;  /* 0x000000101b057810 */ /* 0x000fe20007ffe0ff */
[----:B------:R-:W-:-:S02]  /*0430*/  UIMAD UR5, UR13, 0x46, URZ ;  /* 0x000000460d0578a4 */ /* 0x000fc4000f8e02ff */
[----:B------:R-:W-:Y:S01]  /*0440*/  USEL UR7, UR9, UR7, !UP0 ;  /* 0x0000000709077287 */ /* 0x000fe2000c000000 */
[----:B------:R-:W-:Y:S02]  /*0450*/  ISETP.GE.U32.AND P1, PT, R5, UR16, PT ;  /* 0x0000001005007c0c */ /* 0x000fe4000bf26070 */
[----:B------:R-:W-:Y:S02]  /*0460*/  IADD3 R7, PT, PT, R27, 0x20, RZ ;  /* 0x000000201b077810 */ /* 0x000fe40007ffe0ff */
[----:B------:R-:W-:Y:S02]  /*0470*/  LOP3.LUT R65, R65, 0xfeffffff, RZ, 0xc0, !PT ;  /* 0xfeffffff41417812 */ /* 0x000fe400078ec0ff */
[C---:B------:R-:W-:Y:S02]  /*0480*/  IADD3 R11, PT, PT, R27.reuse, 0x30, RZ ;  /* 0x000000301b0b7810 */ /* 0x040fe40007ffe0ff */
[----:B------:R-:W-:Y:S02]  /*0490*/  LOP3.LUT R64, R64, 0xfffffff7, RZ, 0xc0, !PT ;  /* 0xfffffff740407812 */ /* 0x000fe400078ec0ff */
[----:B------:R-:W-:-:S02]  /*04a0*/  IADD3 R61, PT, PT, R27, 0x110, RZ ;  /* 0x000001101b3d7810 */ /* 0x000fc40007ffe0ff */
[C---:B------:R-:W-:Y:S02]  /*04b0*/  IADD3 R89, PT, PT, R27.reuse, 0x120, RZ ;  /* 0x000001201b597810 */ /* 0x040fe40007ffe0ff */
[----:B------:R-:W-:Y:S01]  /*04c0*/  IADD3 R93, PT, PT, R27, 0x130, RZ ;  /* 0x000001301b5d7810 */ /* 0x000fe20007ffe0ff */
[----:B------:R-:W-:Y:S01]  /*04d0*/  STL.S16 [R1+0x122], RZ ;  /* 0x000122ff01007387 */ /* 0x000fe20000100600 */
[----:B------:R-:W-:Y:S01]  /*04e0*/  SHF.R.S32.HI R9, RZ, 0x1f, R5 ;  /* 0x0000001fff097819 */ /* 0x000fe20000011405 */
[----:B------:R-:W0:Y:S01]  /*04f0*/  LDCU.U8 UR9, c[0x0][0x414] ;  /* 0x00008280ff0977ac */ /* 0x000e220008000000 */
[----:B------:R-:W-:Y:S02]  /*0500*/  MOV R0, UR5 ;  /* 0x0000000500007c02 */ /* 0x000fe40008000f00 */
[----:B------:R-:W-:Y:S02]  /*0510*/  ISETP.GE.AND.EX P4, PT, R9, UR17, PT, P1 ;  /* 0x0000001109007c0c */ /* 0x000fe4000bf86310 */
[----:B------:R-:W-:-:S02]  /*0520*/  MOV R3, UR18 ;  /* 0x0000001200037c02 */ /* 0x000fc40008000f00 */
[----:B------:R-:W-:Y:S02]  /*0530*/  ISETP.GE.U32.AND P1, PT, R7, UR16, PT ;  /* 0x0000001007007c0c */ /* 0x000fe4000bf26070 */
[----:B------:R-:W-:-:S04]  /*0540*/  SHF.R.S32.HI R15, RZ, 0x1f, R7 ;  /* 0x0000001fff0f7819 */ /* 0x000fc80000011407 */
[----:B------:R-:W-:-:S03]  /*0550*/  ISETP.GE.AND.EX P3, PT, R15, UR17, PT, P1 ;  /* 0x000000110f007c0c */ /* 0x000fc6000bf66310 */
[----:B------:R-:W1:Y:S01]  /*0560*/  @!P4 LDC.64 R20, c[0x0][0x3f8] ;  /* 0x0000fe00ff14cb82 */ /* 0x000e620000000a00 */
[----:B------:R-:W-:Y:S02]  /*0570*/  @P4 LOP3.LUT R65, R65, 0x1000000, RZ, 0xfc, !PT ;  /* 0x0100000041414812 */ /* 0x000fe400078efcff */
[----:B------:R-:W-:Y:S02]  /*0580*/  ISETP.GE.U32.AND P1, PT, R11, UR16, PT ;  /* 0x000000100b007c0c */ /* 0x000fe4000bf26070 */
[----:B------:R-:W-:Y:S02]  /*0590*/  LOP3.LUT R65, R65, 0xff7fffff, RZ, 0xc0, !PT ;  /* 0xff7fffff41417812 */ /* 0x000fe400078ec0ff */
[----:B------:R-:W-:Y:S01]  /*05a0*/  SHF.R.S32.HI R17, RZ, 0x1f, R11 ;  /* 0x0000001fff117819 */ /* 0x000fe2000001140b */
[----:B------:R-:W4:Y:S02]  /*05b0*/  @!P4 LDC.64 R84, c[0x0][0x3a0] ;  /* 0x0000e800ff54cb82 */ /* 0x000f240000000a00 */
[----:B------:R-:W-:-:S02]  /*05c0*/  @P3 LOP3.LUT R65, R65, 0x800000, RZ, 0xfc, !PT ;  /* 0x0080000041413812 */ /* 0x000fc400078efcff */
[----:B------:R-:W-:-:S04]  /*05d0*/  ISETP.GE.AND.EX P6, PT, R17, UR17, PT, P1 ;  /* 0x0000001111007c0c */ /* 0x000fc8000bfc6310 */
[----:B------:R-:W0:Y:S08]  /*05e0*/  @!P3 LDC.64 R24, c[0x0][0x3f8] ;  /* 0x0000fe00ff18bb82 */ /* 0x000e300000000a00 */
[----:B------:R-:W4:Y:S08]  /*05f0*/  @!P4 LDC.64 R22, c[0x0][0x398] ;  /* 0x0000e600ff16cb82 */ /* 0x000f300000000a00 */
[----:B------:R-:W4:Y:S08]  /*0600*/  @!P6 LDC.64 R34, c[0x0][0x3f8] ;  /* 0x0000fe00ff22eb82 */ /* 0x000f300000000a00 */
[----:B------:R-:W4:Y:S01]  /*0610*/  @!P6 LDC.64 R82, c[0x0][0x3a0] ;  /* 0x0000e800ff52eb82 */ /* 0x000f220000000a00 */
[----:B--2---:R-:W-:-:S02]  /*0620*/  ISETP.GE.AND.EX P0, PT, R4, UR17, PT, P0 ;  /* 0x0000001104007c0c */ /* 0x004fc4000bf06300 */
[----:B---3--:R-:W-:-:S11]  /*0630*/  IADD3 R30, P2, PT, R6, UR5, RZ ;  /* 0x00000005061e7c10 */ /* 0x008fd6000ff5e0ff */
[----:B------:R-:W2:Y:S01]  /*0640*/  @!P0 LDC.64 R12, c[0x0][0x3f8] ;  /* 0x0000fe00ff0c8b82 */ /* 0x000ea20000000a00 */
[----:B------:R-:W-:Y:S01]  /*0650*/  USHF.R.S32.HI UR5, URZ, 0x1f, UR7 ;  /* 0x0000001fff057899 */ /* 0x000fe20008011407 */
[----:B------:R-:W-:-:S03]  /*0660*/  LEA.HI.X.SX32 R31, R0, RZ, 0x1, P2 ;  /* 0x000000ff001f7211 */ /* 0x000fc600010f0eff */
[----:B------:R-:W-:-:S03]  /*0670*/  UIMAD UR5, UR5, UR18, URZ ;  /* 0x00000012050572a4 */ /* 0x000fc6000f8e02ff */
[----:B------:R-:W3:Y:S01]  /*0680*/  @!P0 LDC.64 R18, c[0x0][0x398] ;  /* 0x0000e600ff128b82 */ /* 0x000ee20000000a00 */
[----:B------:R-:W-:Y:S02]  /*0690*/  UIMAD UR5, UR7, UR19, UR5 ;  /* 0x00000013070572a4 */ /* 0x000fe4000f8e0205 */
[----:B------:R-:W-:Y:S01]  /*06a0*/  IMAD.WIDE.U32 R30, R3, UR7, R30 ;  /* 0x00000007031e7c25 */ /* 0x000fe2000f8e001e */
[----:B------:R-:W-:Y:S01]  /*06b0*/  @!P0 SHF.R.S32.HI R4, RZ, 0x1f, R27 ;  /* 0x0000001fff048819 */ /* 0x000fe2000001141b */
[----:B------:R-:W4:Y:S03]  /*06c0*/  LDCU.64 UR6, c[0x0][0x3b8] ;  /* 0x00007700ff0677ac */ /* 0x000f260008000a00 */
[----:B------:R-:W1:Y:S01]  /*06d0*/  @!P0 LDC.64 R50, c[0x0][0x3a0] ;  /* 0x0000e800ff328b82 */ /* 0x000e620000000a00 */
[----:B------:R-:W-:Y:S02]  /*06e0*/  IADD3 R33, PT, PT, R31, UR5, RZ ;  /* 0x000000051f217c10 */ /* 0x000fe4000fffe0ff */
[----:B------:R-:W-:Y:S01]  /*06f0*/  @!P0 MOV R32, R30 ;  /* 0x0000001e00208202 */ /* 0x000fe20000000f00 */
[----:B--2---:R-:W-:-:S04]  /*0700*/  @!P0 IMAD R0, R4, R12, RZ ;  /* 0x0000000c04008224 */ /* 0x004fc800078e02ff */
[----:B------:R-:W-:-:S04]  /*0710*/  @!P0 IMAD.WIDE.U32 R2, R27, R12, R32 ;  /* 0x0000000c1b028225 */ /* 0x000fc800078e0020 */
[----:B------:R-:W-:Y:S01]  /*0720*/  @!P0 IMAD R13, R27, R13, R0 ;  /* 0x0000000d1b0d8224 */ /* 0x000fe200078e0200 */
[----:B------:R-:W-:-:S04]  /*0730*/  @!P0 SHF.L.U32 R55, R2, 0x1, RZ ;  /* 0x0000000102378819 */ /* 0x000fc800000006ff */
[----:B------:R-:W-:Y:S02]  /*0740*/  @!P0 IADD3 R3, PT, PT, R3, R13, RZ ;  /* 0x0000000d03038210 */ /* 0x000fe40007ffe0ff */
[----:B---3--:R-:W-:Y:S02]  /*0750*/  @!P0 IADD3 R54, P3, PT, R55, R18, RZ ;  /* 0x0000001237368210 */ /* 0x008fe40007f7e0ff */
[----:B------:R-:W-:Y:S02]  /*0760*/  @!P0 SHF.L.U64.HI R2, R2, 0x1, R3 ;  /* 0x0000000102028819 */ /* 0x000fe40000010203 */
[----:B------:R-:W-:Y:S02]  /*0770*/  IADD3 R13, PT, PT, R27, 0x40, RZ ;  /* 0x000000401b0d7810 */ /* 0x000fe40007ffe0ff */
[----:B-1----:R-:W-:Y:S02]  /*0780*/  @!P0 IADD3 R50, P2, PT, R55, R50, RZ ;  /* 0x0000003237328210 */ /* 0x002fe40007f5e0ff */
[----:B------:R-:W-:-:S02]  /*0790*/  @!P0 IADD3.X R55, PT, PT, R2, R19, RZ, P3, !PT ;  /* 0x0000001302378210 */ /* 0x000fc40001ffe4ff */
[----:B------:R-:W-:Y:S02]  /*07a0*/  ISETP.GE.U32.AND P1, PT, R13, UR16, PT ;  /* 0x000000100d007c0c */ /* 0x000fe4000bf26070 */
[----:B------:R-:W-:Y:S02]  /*07b0*/  SHF.R.S32.HI R19, RZ, 0x1f, R13 ;  /* 0x0000001fff137819 */ /* 0x000fe4000001140d */
[----:B------:R-:W-:Y:S02]  /*07c0*/  LOP3.LUT P3, RZ, R65, 0x800000, RZ, 0xc0, !PT ;  /* 0x0080000041ff7812 */ /* 0x000fe4000786c0ff */
[----:B------:R-:W-:Y:S02]  /*07d0*/  @!P0 IADD3.X R51, PT, PT, R2, R51, RZ, P2, !PT ;  /* 0x0000003302338210 */ /* 0x000fe400017fe4ff */
[----:B------:R-:W-:Y:S01]  /*07e0*/  ISETP.GE.AND.EX P5, PT, R19, UR17, PT, P1 ;  /* 0x0000001113007c0c */ /* 0x000fe2000bfa6310 */
[----:B------:R-:W-:Y:S01]  /*07f0*/  @!P4 IMAD R0, R9, R20, RZ ;  /* 0x000000140900c224 */ /* 0x000fe200078e02ff */
[----:B------:R-:W-:-:S02]  /*0800*/  LOP3.LUT R65, R65, 0xffbfffff, RZ, 0xc0, !PT ;  /* 0xffbfffff41417812 */ /* 0x000fc400078ec0ff */
[----:B------:R-:W-:Y:S02]  /*0810*/  @!P4 MOV R2, R30 ;  /* 0x0000001e0002c202 */ /* 0x000fe40000000f00 */
[----:B------:R-:W-:Y:S01]  /*0820*/  @!P4 MOV R3, R33 ;  /* 0x000000210003c202 */ /* 0x000fe20000000f00 */
[----:B------:R-:W-:Y:S01]  /*0830*/  @!P4 IMAD R9, R5, R21, R0 ;  /* 0x000000150509c224 */ /* 0x000fe200078e0200 */
[----:B------:R-:W-:Y:S01]  /*0840*/  @P6 LOP3.LUT R65, R65, 0x400000, RZ, 0xfc, !PT ;  /* 0x0040000041416812 */ /* 0x000fe200078efcff */
[----:B------:R0:W-:Y:S01]  /*0850*/  @!P0 STL [R1+0x194], R4 ;  /* 0x0001940401008387 */ /* 0x0001e20000100800 */
[----:B------:R-:W1:Y:S01]  /*0860*/  @!P3 LDC.64 R28, c[0x0][0x398] ;  /* 0x0000e600ff1cbb82 */ /* 0x000e620000000a00 */
[----:B------:R-:W-:Y:S01]  /*0870*/  @!P4 IMAD.WIDE.U32 R2, R5, R20, R2 ;  /* 0x000000140502c225 */ /* 0x000fe200078e0002 */
[----:B------:R-:W-:Y:S02]  /*0880*/  IADD3 R0, PT, PT, R27, 0x50, RZ ;  /* 0x000000501b007810 */ /* 0x000fe40007ffe0ff */
[----:B------:R-:W-:-:S02]  /*0890*/  LOP3.LUT R65, R65, 0xffdfffff, RZ, 0xc0, !PT ;  /* 0xffdfffff41417812 */ /* 0x000fc400078ec0ff */
[----:B------:R-:W-:Y:S02]  /*08a0*/  @!P4 IADD3 R3, PT, PT, R3, R9, RZ ;  /* 0x000000090303c210 */ /* 0x000fe40007ffe0ff */
[----:B------:R-:W-:Y:S01]  /*08b0*/  @!P4 SHF.L.U32 R87, R2, 0x1, RZ ;  /* 0x000000010257c819 */ /* 0x000fe200000006ff */
[----:B0-----:R-:W-:Y:S01]  /*08c0*/  @!P3 IMAD R4, R15, R24, RZ ;  /* 0x000000180f04b224 */ /* 0x001fe200078e02ff */
[----:B------:R-:W0:Y:S01]  /*08d0*/  @!P3 LDC.64 R20, c[0x0][0x3a0] ;  /* 0x0000e800ff14bb82 */ /* 0x000e220000000a00 */
[----:B------:R-:W-:Y:S02]  /*08e0*/  ISETP.GE.U32.AND P2, PT, R0, UR16, PT ;  /* 0x0000001000007c0c */ /* 0x000fe4000bf46070 */
[----:B------:R-:W-:Y:S02]  /*08f0*/  SHF.R.S32.HI R15, RZ, 0x1f, R0 ;  /* 0x0000001fff0f7819 */ /* 0x000fe40000011400 */
[----:B------:R-:W-:Y:S02]  /*0900*/  @P5 LOP3.LUT R65, R65, 0x200000, RZ, 0xfc, !PT ;  /* 0x0020000041415812 */ /* 0x000fe400078efcff */
[----:B------:R-:W-:Y:S01]  /*0910*/  @!P4 SHF.L.U64.HI R6, R2, 0x1, R3 ;  /* 0x000000010206c819 */ /* 0x000fe20000010203 */
[----:B----4-:R-:W-:Y:S01]  /*0920*/  @!P6 IMAD R8, R17, R34, RZ ;  /* 0x000000221108e224 */ /* 0x010fe200078e02ff */
[----:B------:R-:W-:Y:S01]  /*0930*/  @!P4 IADD3 R84, P1, PT, R87, R84, RZ ;  /* 0x000000545754c210 */ /* 0x000fe20007f3e0ff */
[----:B------:R-:W-:Y:S01]  /*0940*/  @!P3 IMAD R9, R7, R25, R4 ;  /* 0x000000190709b224 */ /* 0x000fe200078e0204 */
[----:B------:R-:W-:Y:S01]  /*0950*/  ISETP.GE.AND.EX P4, PT, R15, UR17, PT, P2 ;  /* 0x000000110f007c0c */ /* 0x000fe2000bf86320 */
[----:B------:R-:W2:Y:S01]  /*0960*/  @!P5 LDC.64 R2, c[0x0][0x3f8] ;  /* 0x0000fe00ff02db82 */ /* 0x000ea20000000a00 */
[----:B------:R-:W-:-:S02]  /*0970*/  LOP3.LUT P2, RZ, R65, 0x1000000, RZ, 0xc0, !PT ;  /* 0x0100000041ff7812 */ /* 0x000fc4000784c0ff */
[----:B------:R-:W-:Y:S02]  /*0980*/  @!P3 MOV R4, R30 ;  /* 0x0000001e0004b202 */ /* 0x000fe40000000f00 */
[----:B------:R-:W-:-:S03]  /*0990*/  @!P3 MOV R5, R33 ;  /* 0x000000210005b202 */ /* 0x000fc60000000f00 */
[----:B------:R-:W3:Y:S01]  /*09a0*/  @!P5 LDC.64 R70, c[0x0][0x3a0] ;  /* 0x0000e800ff46db82 */ /* 0x000ee20000000a00 */
[----:B------:R-:W-:-:S05]  /*09b0*/  @!P3 IMAD.WIDE.U32 R4, R7, R24, R4 ;  /* 0x000000180704b225 */ /* 0x000fca00078e0004 */
[----:B------:R-:W-:Y:S01]  /*09c0*/  @!P2 IADD3.X R85, PT, PT, R6, R85, RZ, P1, !PT ;  /* 0x000000550655a210 */ /* 0x000fe20000ffe4ff */
[----:B------:R-:W-:Y:S01]  /*09d0*/  @!P6 IMAD R17, R11, R35, R8 ;  /* 0x000000230b11e224 */ /* 0x000fe200078e0208 */
[----:B------:R-:W-:Y:S02]  /*09e0*/  @!P2 IADD3 R86, P1, PT, R87, R22, RZ ;  /* 0x000000165756a210 */ /* 0x000fe40007f3e0ff */
[----:B------:R-:W-:Y:S02]  /*09f0*/  @!P3 IADD3 R5, PT, PT, R5, R9, RZ ;  /* 0x000000090505b210 */ /* 0x000fe40007ffe0ff */
[----:B------:R-:W-:Y:S02]  /*0a00*/  @!P3 SHF.L.U32 R49, R4, 0x1, RZ ;  /* 0x000000010431b819 */ /* 0x000fe400000006ff */
[----:B------:R-:W-:Y:S02]  /*0a10*/  @!P6 MOV R8, R30 ;  /* 0x0000001e0008e202 */ /* 0x000fe40000000f00 */
[----:B------:R-:W-:-:S02]  /*0a20*/  @!P6 MOV R9, R33 ;  /* 0x000000210009e202 */ /* 0x000fc40000000f00 */
[----:B------:R-:W-:Y:S02]  /*0a30*/  @!P2 IADD3.X R87, PT, PT, R6, R23, RZ, P1, !PT ;  /* 0x000000170657a210 */ /* 0x000fe40000ffe4ff */
[----:B------:R-:W-:Y:S01]  /*0a40*/  @!P3 SHF.L.U64.HI R10, R4, 0x1, R5 ;  /* 0x00000001040ab819 */ /* 0x000fe20000010205 */
[----:B------:R-:W-:Y:S01]  /*0a50*/  @!P6 IMAD.WIDE.U32 R8, R11, R34, R8 ;  /* 0x000000220b08e225 */ /* 0x000fe200078e0008 */
[C---:B0-----:R-:W-:Y:S01]  /*0a60*/  @!P3 IADD3 R4, P1, PT, R49.reuse, R20, RZ ;  /* 0x000000143104b210 */ /* 0x041fe20007f3e0ff */
[----:B------:R-:W0:Y:S03]  /*0a70*/  @!P6 LDC.64 R22, c[0x0][0x398] ;  /* 0x0000e600ff16eb82 */ /* 0x000e260000000a00 */
[----:B------:R-:W-:Y:S02]  /*0a80*/  @!P3 IADD3.X R5, PT, PT, R10, R21, RZ, P1, !PT ;  /* 0x000000150a05b210 */ /* 0x000fe40000ffe4ff */
[----:B-1----:R-:W-:-:S03]  /*0a90*/  @!P3 IADD3 R48, P1, PT, R49, R28, RZ ;  /* 0x0000001c3130b210 */ /* 0x002fc60007f3e0ff */
[----:B------:R-:W1:Y:S01]  /*0aa0*/  @!P4 LDC.64 R6, c[0x0][0x3f8] ;  /* 0x0000fe00ff06cb82 */ /* 0x000e620000000a00 */
[----:B------:R-:W-:Y:S02]  /*0ab0*/  @!P6 IADD3 R9, PT, PT, R9, R17, RZ ;  /* 0x000000110909e210 */ /* 0x000fe40007ffe0ff */
[----:B------:R-:W-:Y:S01]  /*0ac0*/  @!P3 IADD3.X R49, PT, PT, R10, R29, RZ, P1, !PT ;  /* 0x0000001d0a31b210 */ /* 0x000fe20000ffe4ff */
[----:B--2---:R-:W-:Y:S01]  /*0ad0*/  @!P5 IMAD R12, R19, R2, RZ ;  /* 0x00000002130cd224 */ /* 0x004fe200078e02ff */
[C---:B------:R-:W-:Y:S02]  /*0ae0*/  @!P6 SHF.L.U32 R53, R8.reuse, 0x1, RZ ;  /* 0x000000010835e819 */ /* 0x040fe400000006ff */
[----:B------:R-:W-:Y:S01]  /*0af0*/  @!P6 SHF.L.U64.HI R10, R8, 0x1, R9 ;  /* 0x00000001080ae819 */ /* 0x000fe20000010209 */
[----:B------:R-:W2:Y:S01]  /*0b00*/  @!P5 LDC.64 R16, c[0x0][0x398] ;  /* 0x0000e600ff10db82 */ /* 0x000ea20000000a00 */
[----:B------:R-:W-:Y:S02]  /*0b10*/  @!P5 MOV R8, R30 ;  /* 0x0000001e0008d202 */ /* 0x000fe40000000f00 */
[----:B------:R-:W-:Y:S01]  /*0b20*/  @!P5 MOV R9, R33 ;  /* 0x000000210009d202 */ /* 0x000fe20000000f00 */
[----:B------:R-:W-:-:S02]  /*0b30*/  @!P5 IMAD R11, R13, R3, R12 ;  /* 0x000000030d0bd224 */ /* 0x000fc400078e020c */
[----:B------:R-:W-:Y:S02]  /*0b40*/  @!P5 IMAD.WIDE.U32 R2, R13, R2, R8 ;  /* 0x000000020d02d225 */ /* 0x000fe400078e0008 */
[----:B------:R-:W4:Y:S01]  /*0b50*/  @!P4 LDC.64 R18, c[0x0][0x3a0] ;  /* 0x0000e800ff12cb82 */ /* 0x000f220000000a00 */
[----:B------:R-:W-:Y:S02]  /*0b60*/  @!P6 IADD3 R82, P1, PT, R53, R82, RZ ;  /* 0x000000523552e210 */ /* 0x000fe40007f3e0ff */
[----:B------:R-:W-:-:S05]  /*0b70*/  @!P5 IADD3 R3, PT, PT, R3, R11, RZ ;  /* 0x0000000b0303d210 */ /* 0x000fca0007ffe0ff */
[----:B------:R-:W4:Y:S01]  /*0b80*/  @!P4 LDC.64 R12, c[0x0][0x398] ;  /* 0x0000e600ff0ccb82 */ /* 0x000f220000000a00 */
[----:B------:R-:W-:Y:S01]  /*0b90*/  @!P6 IADD3.X R83, PT, PT, R10, R83, RZ, P1, !PT ;  /* 0x000000530a53e210 */ /* 0x000fe20000ffe4ff */
[----:B-1----:R-:W-:Y:S01]  /*0ba0*/  @!P4 IMAD R15, R15, R6, RZ ;  /* 0x000000060f0fc224 */ /* 0x002fe200078e02ff */
[C---:B------:R-:W-:Y:S02]  /*0bb0*/  @!P5 SHF.L.U32 R81, R2.reuse, 0x1, RZ ;  /* 0x000000010251d819 */ /* 0x040fe400000006ff */
[----:B------:R-:W-:Y:S02]  /*0bc0*/  @!P5 SHF.L.U64.HI R8, R2, 0x1, R3 ;  /* 0x000000010208d819 */ /* 0x000fe40000010203 */
[----:B0-----:R-:W-:Y:S02]  /*0bd0*/  @!P6 IADD3 R52, P1, PT, R53, R22, RZ ;  /* 0x000000163534e210 */ /* 0x001fe40007f3e0ff */
[----:B------:R-:W-:Y:S02]  /*0be0*/  @!P4 MOV R2, R30 ;  /* 0x0000001e0002c202 */ /* 0x000fe40000000f00 */
[----:B------:R-:W-:Y:S01]  /*0bf0*/  @!P4 MOV R3, R33 ;  /* 0x000000210003c202 */ /* 0x000fe20000000f00 */
[----:B------:R-:W-:Y:S01]  /*0c00*/  @!P4 IMAD R15, R0, R7, R15 ;  /* 0x00000007000fc224 */ /* 0x000fe200078e020f */
[----:B------:R-:W-:-:S02]  /*0c10*/  @!P6 IADD3.X R53, PT, PT, R10, R23, RZ, P1, !PT ;  /* 0x000000170a35e210 */ /* 0x000fc40000ffe4ff */
[----:B---3--:R-:W-:Y:S01]  /*0c20*/  @!P5 IADD3 R70, P1, PT, R81, R70, RZ ;  /* 0x000000465146d210 */ /* 0x008fe20007f3e0ff */
[----:B------:R-:W-:-:S03]  /*0c30*/  @!P4 IMAD.WIDE.U32 R6, R0, R6, R2 ;  /* 0x000000060006c225 */ /* 0x000fc600078e0002 */
[----:B------:R-:W-:Y:S02]  /*0c40*/  @!P5 IADD3.X R71, PT, PT, R8, R71, RZ, P1, !PT ;  /* 0x000000470847d210 */ /* 0x000fe40000ffe4ff */
[----:B--2---:R-:W-:Y:S02]  /*0c50*/  @!P5 IADD3 R80, P1, PT, R81, R16, RZ ;  /* 0x000000105150d210 */ /* 0x004fe40007f3e0ff */
[----:B------:R-:W-:Y:S02]  /*0c60*/  @!P4 IADD3 R3, PT, PT, R7, R15, RZ ;  /* 0x0000000f0703c210 */ /* 0x000fe40007ffe0ff */
[----:B------:R-:W-:Y:S02]  /*0c70*/  @!P4 SHF.L.U32 R47, R6, 0x1, RZ ;  /* 0x00000001062fc819 */ /* 0x000fe400000006ff */
[----:B------:R-:W-:Y:S02]  /*0c80*/  @!P5 IADD3.X R81, PT, PT, R8, R17, RZ, P1, !PT ;  /* 0x000000110851d210 */ /* 0x000fe40000ffe4ff */
[----:B------:R-:W-:-:S02]  /*0c90*/  @!P4 SHF.L.U64.HI R0, R6, 0x1, R3 ;  /* 0x000000010600c819 */ /* 0x000fc40000010203 */
[----:B----4-:R-:W-:Y:S02]  /*0ca0*/  @!P4 IADD3 R6, P1, PT, R47, R18, RZ ;  /* 0x000000122f06c210 */ /* 0x010fe40007f3e0ff */
        /* <DEDUP_REMOVED lines=9> */
[----:B------:R-:W-:Y:S01]  /*0d40*/  @!P2 MOV R2, R30 ;  /* 0x0000001e0002a202 */ /* 0x000fe20000000f00 */
        /* <DEDUP_REMOVED lines=9> */
[----:B------:R-:W0:Y:S01]  /*0de0*/  @!P2 LDC.64 R12, c[0x0][0x398] ;  /* 0x0000e600ff0cab82 */ /* 0x000e220000000a00 */
[----:B------:R-:W-:-:S04]  /*0df0*/  LOP3.LUT R65, R65, 0xffefffff, RZ, 0xc0, !PT ;  /* 0xffefffff41417812 */ /* 0x000fc800078ec0ff */
[----:B------:R-:W-:-:S04]  /*0e00*/  @P4 LOP3.LUT R65, R65, 0x100000, RZ, 0xfc, !PT ;  /* 0x0010000041414812 */ /* 0x000fc800078efcff */
[----:B------:R-:W-:Y:S02]  /*0e10*/  LOP3.LUT R65, R65, 0xfff7ffff, RZ, 0xc0, !PT ;  /* 0xfff7ffff41417812 */ /* 0x000fe400078ec0ff */
[----:B0-----:R-:W-:-:S04]  /*0e20*/  @!P2 IADD3 R10, P1, PT, R11, R12, RZ ;  /* 0x0000000c0b0aa210 */ /* 0x001fc80007f3e0ff */
[----:B------:R-:W-:Y:S02]  /*0e30*/  @!P2 IADD3.X R11, PT, PT, R2, R13, RZ, P1, !PT ;  /* 0x0000000d020ba210 */ /* 0x000fe40000ffe4ff */
[----:B------:R-:W-:-:S04]  /*0e40*/  IADD3 R13, PT, PT, R27, 0x70, RZ ;  /* 0x000000701b0d7810 */ /* 0x000fc80007ffe0ff */
        /* <DEDUP_REMOVED lines=15> */
[----:B-1----:R-:W-:-:S04]  /*0f40*/  @!P2 IADD3 R38, P1, PT, R13, R38, RZ ;  /* 0x000000260d26a210 */ /* 0x002fc80007f3e0ff */
[----:B------:R-:W-:Y:S02]  /*0f50*/  @!P2 IADD3.X R39, PT, PT, R2, R39, RZ, P1, !PT ;  /* 0x000000270227a210 */ /* 0x000fe40000ffe4ff */
        /* <DEDUP_REMOVED lines=22> */
[----:B------:R-:W-:Y:S02]  /*10c0*/  @P2 LOP3.LUT R65, R65, 0x20000, RZ, 0xfc, !PT ;  /* 0x0002000041412812 */ /* 0x000fe400078efcff */
[----:B0-----:R-:W-:-:S04]  /*10d0*/  @!P2 IADD3 R16, P1, PT, R17, R18, RZ ;  /* 0x000000121110a210 */ /* 0x001fc80007f3e0ff */
[----:B------:R-:W-:Y:S02]  /*10e0*/  @!P2 IADD3.X R17, PT, PT, R2, R19, RZ, P1, !PT ;  /* 0x000000130211a210 */ /* 0x000fe40000ffe4ff */
[----:B------:R-:W-:-:S04]  /*10f0*/  IADD3 R19, PT, PT, R27, 0x90, RZ ;  /* 0x000000901b137810 */ /* 0x000fc80007ffe0ff */
[----:B------:R-:W-:Y:S02]  /*1100*/  SHF.R.S32.HI R3, RZ, 0x1f, R19 ;  /* 0x0000001fff037819 */ /* 0x000fe40000011413 */
        /* <DEDUP_REMOVED lines=51> */
[----:B------:R-:W-:-:S04]  /*1440*/  @!P2 IADD3 R29, PT, PT, R3, R35, RZ ;  /* 0x00000023031da210 */ /* 0x000fc80007ffe0ff */
[C---:B------:R-:W-:Y:S02]  /*1450*/  @!P2 SHF.L.U64.HI R0, R2.reuse, 0x1, R29 ;  /* 0x000000010200a819 */ /* 0x040fe4000001021d */
[----:B------:R-:W0:Y:S01]  /*1460*/  @!P2 LDC.64 R28, c[0x0][0x398] ;  /* 0x0000e600ff1cab82 */ /* 0x000e220000000a00 */
[----:B------:R-:W-:-:S04]  /*1470*/  @!P2 SHF.L.U32 R3, R2, 0x1, RZ ;  /* 0x000000010203a819 */ /* 0x000fc800000006ff */
[----:B-1----:R-:W-:Y:S02]  /*1480*/  @!P2 IADD3 R44, P1, PT, R3, R44, RZ ;  /* 0x0000002c032ca210 */ /* 0x002fe40007f3e0ff */
[----:B------:R-:W-:Y:S02]  /*1490*/  IADD3 R35, PT, PT, R27, 0xc0, RZ ;  /* 0x000000c01b237810 */ /* 0x000fe40007ffe0ff */
[----:B------:R-:W-:Y:S02]  /*14a0*/  @!P2 IADD3.X R45, PT, PT, R0, R45, RZ, P1, !PT ;  /* 0x0000002d002da210 */ /* 0x000fe40000ffe4ff */
[----:B0-----:R-:W-:-:S04]  /*14b0*/  @!P2 IADD3 R2, P1, PT, R3, R28, RZ ;  /* 0x0000001c0302a210 */ /* 0x001fc80007f3e0ff */
[----:B------:R-:W-:Y:S02]  /*14c0*/  @!P2 IADD3.X R3, PT, PT, R0, R29, RZ, P1, !PT ;  /* 0x0000001d0003a210 */ /* 0x000fe40000ffe4ff */
        /* <DEDUP_REMOVED lines=14> */
[----:B-1----:R-:W-:-:S04]  /*15b0*/  @!P3 IADD3 R78, P1, PT, R77, R78, RZ ;  /* 0x0000004e4d4eb210 */ /* 0x002fc80007f3e0ff */
[----:B------:R-:W-:Y:S02]  /*15c0*/  @!P3 IADD3.X R79, PT, PT, R28, R79, RZ, P1, !PT ;  /* 0x0000004f1c4fb210 */ /* 0x000fe40000ffe4ff */
        /* <DEDUP_REMOVED lines=19> */
[----:B------:R-:W-:Y:S02]  /*1700*/  LOP3.LUT R65, R65, 0xffffbfff, RZ, 0xc0, !PT ;  /* 0xffffbfff41417812 */ /* 0x000fe400078ec0ff */
[----:B------:R-:W-:Y:S02]  /*1710*/  @P2 LOP3.LUT R64, R64, 0x8, RZ, 0xfc, !PT ;  /* 0x0000000840402812 */ /* 0x000fe400078efcff */
        /* <DEDUP_REMOVED lines=19> */
[----:B------:R-:W-:Y:S02]  /*1850*/  LOP3.LUT R65, R65, 0xffffdfff, RZ, 0xc0, !PT ;  /* 0xffffdfff41417812 */ /* 0x000fe400078ec0ff */
[----:B------:R-:W-:Y:S02]  /*1860*/  @!P2 IADD3.X R75, PT, PT, R28, R75, RZ, P1, !PT ;  /* 0x0000004b1c4ba210 */ /* 0x000fe40000ffe4ff */
[----:B------:R-:W-:Y:S02]  /*1870*/  @P3 LOP3.LUT R65, R65, 0x2000, RZ, 0xfc, !PT ;  /* 0x0000200041413812 */ /* 0x000fe400078efcff */
[----:B0-----:R-:W-:-:S04]  /*1880*/  @!P2 IADD3 R72, P1, PT, R73, R40, RZ ;  /* 0x000000284948a210 */ /* 0x001fc80007f3e0ff */
[----:B------:R-:W-:Y:S02]  /*1890*/  @!P2 IADD3.X R73, PT, PT, R28, R41, RZ, P1, !PT ;  /* 0x000000291c49a210 */ /* 0x000fe40000ffe4ff */
[----:B------:R-:W-:Y:S02]  /*18a0*/  IADD3 R41, PT, PT, R27, 0xf0, RZ ;  /* 0x000000f01b297810 */ /* 0x000fe40007ffe0ff */
[----:B------:R-:W-:Y:S02]  /*18b0*/  LOP3.LUT R65, R65, 0xffffefff, RZ, 0xc0, !PT ;  /* 0xffffefff41417812 */ /* 0x000fe400078ec0ff */
[----:B------:R-:W-:Y:S02]  /*18c0*/  SHF.R.S32.HI R29, RZ, 0x1f, R41 ;  /* 0x0000001fff1d7819 */ /* 0x000fe40000011429 */
[----:B------:R-:W-:Y:S02]  /*18d0*/  ISETP.GE.U32.AND P1, PT, R41, UR16, PT ;  /* 0x0000001029007c0c */ /* 0x000fe4000bf26070 */
[----:B------:R-:W-:-:S02]  /*18e0*/  @P4 LOP3.LUT R65, R65, 0x1000, RZ, 0xfc, !PT ;  /* 0x0000100041414812 */ /* 0x000fc400078efcff */
        /* <DEDUP_REMOVED lines=35> */
[----:B------:R-:W-:Y:S02]  /*1b20*/  SHF.R.S32.HI R59, RZ, 0x1f, R61 ;  /* 0x0000001fff3b7819 */ /* 0x000fe4000001143d */
[----:B0-----:R-:W-:-:S04]  /*1b30*/  @!P2 IADD3 R66, P1, PT, R67, R56, RZ ;  /* 0x000000384342a210 */ /* 0x001fc80007f3e0ff */
[----:B------:R-:W-:Y:S02]  /*1b40*/  @!P2 IADD3.X R67, PT, PT, R28, R57, RZ, P1, !PT ;  /* 0x000000391c43a210 */ /* 0x000fe40000ffe4ff */
        /* <DEDUP_REMOVED lines=31> */
[----:B-1----:R-:W-:Y:S02]  /*1d40*/  @!P6 IADD3 R58, P1, PT, R61, R58, RZ ;  /* 0x0000003a3d3ae210 */ /* 0x002fe40007f3e0ff */
[----:B------:R-:W-:Y:S02]  /*1d50*/  LOP3.LUT R65, R65, 0xfffffbff, RZ, 0xc0, !PT ;  /* 0xfffffbff41417812 */ /* 0x000fe400078ec0ff */
[----:B------:R-:W-:-:S02]  /*1d60*/  @!P6 IADD3.X R59, PT, PT, R0, R59, RZ, P1, !PT ;  /* 0x0000003b003be210 */ /* 0x000fc40000ffe4ff */
[----:B------:R-:W-:Y:S02]  /*1d70*/  @P4 LOP3.LUT R65, R65, 0x400, RZ, 0xfc, !PT ;  /* 0x0000040041414812 */ /* 0x000fe400078efcff */
[----:B------:R-:W-:Y:S02]  /*1d80*/  SHF.R.S32.HI R91, RZ, 0x1f, R93 ;  /* 0x0000001fff5b7819 */ /* 0x000fe4000001145d */
[----:B------:R-:W-:-:S04]  /*1d90*/  LOP3.LUT R65, R65, 0xfffffdff, RZ, 0xc0, !PT ;  /* 0xfffffdff41417812 */ /* 0x000fc800078ec0ff */
[----:B------:R-:W-:Y:S02]  /*1da0*/  @P2 LOP3.LUT R65, R65, 0x200, RZ, 0xfc, !PT ;  /* 0x0000020041412812 */ /* 0x000fe400078efcff */
        /* <DEDUP_REMOVED lines=17> */
[----:B------:R-:W-:Y:S02]  /*1ec0*/  LOP3.LUT R64, R64, 0xffffffef, RZ, 0xc0, !PT ;  /* 0xffffffef40407812 */ /* 0x000fe400078ec0ff */
[----:B0-----:R-:W-:Y:S02]  /*1ed0*/  @!P2 IADD3 R92, P1, PT, R26, R92, RZ ;  /* 0x0000005c1a5ca210 */ /* 0x001fe40007f3e0ff */
[----:B------:R-:W-:Y:S02]  /*1ee0*/  IADD3 R26, PT, PT, R27, 0x140, RZ ;  /* 0x000001401b1a7810 */ /* 0x000fe40007ffe0ff */
[----:B------:R-:W-:Y:S02]  /*1ef0*/  @!P2 IADD3.X R93, PT, PT, R0, R93, RZ, P1, !PT ;  /* 0x0000005d005da210 */ /* 0x000fe40000ffe4ff */
[----:B------:R-:W-:-:S02]  /*1f00*/  SHF.R.S32.HI R89, RZ, 0x1f, R26 ;  /* 0x0000001fff597819 */ /* 0x000fc4000001141a */
[----:B------:R-:W-:Y:S02]  /*1f10*/  ISETP.GE.U32.AND P1, PT, R26, UR16, PT ;  /* 0x000000101a007c0c */ /* 0x000fe4000bf26070 */
[----:B------:R-:W-:Y:S02]  /*1f20*/  @P3 LOP3.LUT R64, R64, 0x10, RZ, 0xfc, !PT ;  /* 0x0000001040403812 */ /* 0x000fe400078efcff */
[----:B------:R-:W-:-:S13]  /*1f30*/  ISETP.GE.AND.EX P3, PT, R89, UR17, PT, P1 ;  /* 0x0000001159007c0c */ /* 0x000fda000bf66310 */
[----:B------:R-:W0:Y:S01]  /*1f40*/  @!P3 LDC.64 R90, c[0x0][0x3f8] ;  /* 0x0000fe00ff5abb82 */ /* 0x000e220000000a00 */
[----:B------:R-:W-:Y:S01]  /*1f50*/  @!P3 MOV R88, R30 ;  /* 0x0000001e0058b202 */ /* 0x000fe20000000f00 */
[----:B0-----:R-:W-:Y:S01]  /*1f60*/  @!P3 IMAD R0, R89, R90, RZ ;  /* 0x0000005a5900b224 */ /* 0x001fe200078e02ff */
[----:B------:R-:W-:-:S03]  /*1f70*/  @!P3 MOV R89, R33 ;  /* 0x000000210059b202 */ /* 0x000fc60000000f00 */
[C---:B------:R-:W-:Y:S02]  /*1f80*/  @!P3 IMAD R0, R26.reuse, R91, R0 ;  /* 0x0000005b1a00b224 */ /* 0x040fe400078e0200 */
[----:B------:R-:W-:Y:S02]  /*1f90*/  @!P3 IMAD.WIDE.U32 R90, R26, R90, R88 ;  /* 0x0000005a1a5ab225 */ /* 0x000fe400078e0058 */
[----:B------:R-:W0:Y:S03]  /*1fa0*/  @!P3 LDC.64 R88, c[0x0][0x3a0] ;  /* 0x0000e800ff58bb82 */ /* 0x000e260000000a00 */
[----:B------:R-:W-:-:S04]  /*1fb0*/  @!P3 IADD3 R91, PT, PT, R91, R0, RZ ;  /* 0x000000005b5bb210 */ /* 0x000fc80007ffe0ff */
[C---:B------:R-:W-:Y:S02]  /*1fc0*/  @!P3 SHF.L.U64.HI R0, R90.reuse, 0x1, R91 ;  /* 0x000000015a00b819 */ /* 0x040fe4000001025b */
[----:B------:R-:W-:Y:S01]  /*1fd0*/  @!P3 SHF.L.U32 R90, R90, 0x1, RZ ;  /* 0x000000015a5ab819 */ /* 0x000fe200000006ff */
[----:B------:R0:W-:Y:S03]  /*1fe0*/  STL.64 [R1+0x210], R50 ;  /* 0x0002103201007387 */ /* 0x0001e60000100a00 */
[----:B0-----:R-:W-:-:S04]  /*1ff0*/  @!P3 IADD3 R50, P1, PT, R90, R88, RZ ;  /* 0x000000585a32b210 */ /* 0x001fc80007f3e0ff */
[----:B------:R-:W-:Y:S02]  /*2000*/  @!P3 IADD3.X R51, PT, PT, R0, R89, RZ, P1, !PT ;  /* 0x000000590033b210 */ /* 0x000fe40000ffe4ff */
[----:B------:R-:W0:Y:S03]  /*2010*/  @!P3 LDC.64 R88, c[0x0][0x398] ;  /* 0x0000e600ff58bb82 */ /* 0x000e260000000a00 */
[----:B------:R1:W-:Y:S04]  /*2020*/  @!P3 STL.64 [R1+0x110], R50 ;  /* 0x000110320100b387 */ /* 0x0003e80000100a00 */
[----:B-1----:R-:W2:Y:S01]  /*2030*/  LDL.LU.64 R50, [R1+0x210] ;  /* 0x0002100001327983 */ /* 0x002ea20000300a00 */
[----:B0-----:R-:W-:-:S04]  /*2040*/  @!P3 IADD3 R88, P1, PT, R90, R88, RZ ;  /* 0x000000585a58b210 */ /* 0x001fc80007f3e0ff */
[----:B------:R-:W-:Y:S02]  /*2050*/  @!P3 IADD3.X R89, PT, PT, R0, R89, RZ, P1, !PT ;  /* 0x000000590059b210 */ /* 0x000fe40000ffe4ff */
[----:B------:R-:W-:Y:S01]  /*2060*/  MOV R0, RZ ;  /* 0x000000ff00007202 */ /* 0x000fe20000000f00 */
[----:B------:R-:W-:-:S05]  /*2070*/  HFMA2 R26, -RZ, RZ, 0, 0 ;  /* 0x00000000ff1a7431 */ /* 0x000fca00000001ff */
[----:B------:R-:W3:Y:S01]  /*2080*/  @!P0 LDG.E R0, desc[UR10][R54.64] ;  /* 0x0000000a36008981 */ /* 0x000ee2000c1e1900 */
[----:B------:R-:W-:-:S04]  /*2090*/  LOP3.LUT R64, R64, 0xffffffdf, RZ, 0xc0, !PT ;  /* 0xffffffdf40407812 */ /* 0x000fc800078ec0ff */
[----:B------:R-:W-:Y:S02]  /*20a0*/  @P4 LOP3.LUT R64, R64, 0x20, RZ, 0xfc, !PT ;  /* 0x0000002040404812 */ /* 0x000fe400078efcff */
[----:B------:R-:W-:Y:S02]  /*20b0*/  LOP3.LUT P4, RZ, R65, 0x1000000, RZ, 0xc0, !PT ;  /* 0x0100000041ff7812 */ /* 0x000fe4000788c0ff */
[----:B------:R-:W-:-:S11]  /*20c0*/  CS2R R90, SRZ ;  /* 0x00000000005a7805 */ /* 0x000fd6000001ff00 */
[----:B------:R0:W4:Y:S04]  /*20d0*/  @!P4 LDG.E R90, desc[UR10][R86.64] ;  /* 0x0000000a565ac981 */ /* 0x000128000c1e1900 */
[----:B------:R-:W4:Y:S04]  /*20e0*/  @!P4 LDG.E R91, desc[UR10][R84.64] ;  /* 0x0000000a545bc981 */ /* 0x000f28000c1e1900 */
[----:B--2---:R-:W2:Y:S01]  /*20f0*/  @!P0 LDG.E R26, desc[UR10][R50.64] ;  /* 0x0000000a321a8981 */ /* 0x004ea2000c1e1900 */
[----:B------:R-:W-:Y:S02]  /*2100*/  LOP3.LUT R65, R65, 0xfffffeff, RZ, 0xc0, !PT ;  /* 0xfffffeff41417812 */ /* 0x000fe400078ec0ff */
[----:B------:R-:W-:-:S02]  /*2110*/  LOP3.LUT R64, R64, 0xffffffbf, RZ, 0xc0, !PT ;  /* 0xffffffbf40407812 */ /* 0x000fc400078ec0ff */
[----:B------:R-:W-:Y:S02]  /*2120*/  @P5 LOP3.LUT R65, R65, 0x100, RZ, 0xfc, !PT ;  /* 0x0000010041415812 */ /* 0x000fe400078efcff */
[----:B------:R-:W-:Y:S01]  /*2130*/  @P5 LOP3.LUT R64, R64, 0x40, RZ, 0xfc, !PT ;  /* 0x0000004040405812 */ /* 0x000fe200078efcff */
[----:B---3--:R1:W-:Y:S02]  /*2140*/  STL [R1+0x118], R0 ;  /* 0x0001180001007387 */ /* 0x0083e40000100800 */
[----:B-1----:R-:W-:-:S04]  /*2150*/  IADD3 R0, PT, PT, R27, 0x150, RZ ;  /* 0x000001501b007810 */ /* 0x002fc80007ffe0ff */
[----:B------:R-:W-:Y:S02]  /*2160*/  ISETP.GE.U32.AND P1, PT, R0, UR16, PT ;  /* 0x0000001000007c0c */ /* 0x000fe4000bf26070 */
[----:B------:R-:W-:-:S04]  /*2170*/  LOP3.LUT R65, R65, 0xffffff7f, RZ, 0xc0, !PT ;  /* 0xffffff7f41417812 */ /* 0x000fc800078ec0ff */
[----:B------:R-:W-:-:S04]  /*2180*/  @P6 LOP3.LUT R65, R65, 0x80, RZ, 0xfc, !PT ;  /* 0x0000008041416812 */ /* 0x000fc800078efcff */
[----:B------:R-:W-:-:S04]  /*2190*/  LOP3.LUT R65, R65, 0xffffffbf, RZ, 0xc0, !PT ;  /* 0xffffffbf41417812 */ /* 0x000fc800078ec0ff */
[----:B------:R-:W-:-:S04]  /*21a0*/  @P2 LOP3.LUT R65, R65, 0x40, RZ, 0xfc, !PT ;  /* 0x0000004041412812 */ /* 0x000fc800078efcff */
[C---:B------:R-:W-:Y:S02]  /*21b0*/  LOP3.LUT P2, RZ, R65.reuse, 0x800000, RZ, 0xc0, !PT ;  /* 0x0080000041ff7812 */ /* 0x040fe4000784c0ff */
[----:B------:R-:W-:-:S04]  /*21c0*/  LOP3.LUT R65, R65, 0xffffffdf, RZ, 0xc0, !PT ;  /* 0xffffffdf41417812 */ /* 0x000fc800078ec0ff */
[----:B------:R-:W-:-:S04]  /*21d0*/  @P3 LOP3.LUT R65, R65, 0x20, RZ, 0xfc, !PT ;  /* 0x0000002041413812 */ /* 0x000fc800078efcff */
[C---:B------:R-:W-:Y:S02]  /*21e0*/  LOP3.LUT P3, RZ, R65.reuse, 0x400000, RZ, 0xc0, !PT ;  /* 0x0040000041ff7812 */ /* 0x040fe4000786c0ff */
[----:B------:R-:W-:Y:S02]  /*21f0*/  LOP3.LUT R65, R65, 0xffffffef, RZ, 0xc0, !PT ;  /* 0xffffffef41417812 */ /* 0x000fe400078ec0ff */
[----:B0-----:R-:W-:-:S06]  /*2200*/  CS2R R86, SRZ ;  /* 0x0000000000567805 */ /* 0x001fcc000001ff00 */
[----:B------:R0:W3:Y:S04]  /*2210*/  @!P2 LDG.E R87, desc[UR10][R4.64] ;  /* 0x0000000a0457a981 */ /* 0x0000e8000c1e1900 */
[----:B------:R1:W3:Y:S04]  /*2220*/  @!P2 LDG.E R86, desc[UR10][R48.64] ;  /* 0x0000000a3056a981 */ /* 0x0002e8000c1e1900 */
[----:B----4-:R-:W-:Y:S04]  /*2230*/  STL [R1+0x1f0], R90 ;  /* 0x0001f05a01007387 */ /* 0x010fe80000100800 */
[----:B------:R-:W-:Y:S04]  /*2240*/  STL [R1+0x1fc], R90 ;  /* 0x0001fc5a01007387 */ /* 0x000fe80000100800 */
[----:B------:R-:W-:Y:S04]  /*2250*/  STL [R1+0x204], R90 ;  /* 0x0002045a01007387 */ /* 0x000fe80000100800 */
[----:B------:R-:W-:Y:S01]  /*2260*/  STL [R1+0x1f8], R91 ;  /* 0x0001f85b01007387 */ /* 0x000fe20000100800 */
[----:B------:R-:W-:-:S06]  /*2270*/  CS2R R84, SRZ ;  /* 0x0000000000547805 */ /* 0x000fcc000001ff00 */
[----:B------:R4:W3:Y:S04]  /*2280*/  @!P3 LDG.E R85, desc[UR10][R82.64] ;  /* 0x0000000a5255b981 */ /* 0x0008e8000c1e1900 */
[----:B------:R-:W3:Y:S04]  /*2290*/  @!P3 LDG.E R84, desc[UR10][R52.64] ;  /* 0x0000000a3454b981 */ /* 0x000ee8000c1e1900 */
[----:B--2---:R2:W-:Y:S02]  /*22a0*/  STL [R1+0x11c], R26 ;  /* 0x00011c1a01007387 */ /* 0x0045e40000100800 */
[----:B--2---:R-:W-:-:S04]  /*22b0*/  SHF.R.S32.HI R26, RZ, 0x1f, R0 ;  /* 0x0000001fff1a7819 */ /* 0x004fc80000011400 */
[----:B------:R-:W-:-:S13]  /*22c0*/  ISETP.GE.AND.EX P5, PT, R26, UR17, PT, P1 ;  /* 0x000000111a007c0c */ /* 0x000fda000bfa6310 */
[----:B------:R-:W2:Y:S01]  /*22d0*/  @!P5 LDC.64 R50, c[0x0][0x3f8] ;  /* 0x0000fe00ff32db82 */ /* 0x000ea20000000a00 */
[----:B------:R-:W-:Y:S02]  /*22e0*/  @!P5 MOV R54, R30 ;  /* 0x0000001e0036d202 */ /* 0x000fe40000000f00 */
[----:B------:R-:W-:Y:S01]  /*22f0*/  @!P5 MOV R55, R33 ;  /* 0x000000210037d202 */ /* 0x000fe20000000f00 */
[----:B--2---:R-:W-:-:S04]  /*2300*/  @!P5 IMAD R26, R26, R50, RZ ;  /* 0x000000321a1ad224 */ /* 0x004fc800078e02ff */
[C---:B------:R-:W-:Y:S02]  /*2310*/  @!P5 IMAD R26, R0.reuse, R51, R26 ;  /* 0x00000033001ad224 */ /* 0x040fe400078e021a */
[----:B------:R-:W-:Y:S02]  /*2320*/  @!P5 IMAD.WIDE.U32 R50, R0, R50, R54 ;  /* 0x000000320032d225 */ /* 0x000fe400078e0036 */
[----:B------:R-:W2:Y:S03]  /*2330*/  @!P5 LDC.64 R54, c[0x0][0x3a0] ;  /* 0x0000e800ff36db82 */ /* 0x000ea60000000a00 */
[----:B------:R-:W-:Y:S02]  /*2340*/  @!P5 IADD3 R51, PT, PT, R51, R26, RZ ;  /* 0x0000001a3333d210 */ /* 0x000fe40007ffe0ff */
[C---:B------:R-:W-:Y:S02]  /*2350*/  @!P5 SHF.L.U32 R26, R50.reuse, 0x1, RZ ;  /* 0x00000001321ad819 */ /* 0x040fe400000006ff */
[----:B------:R-:W-:-:S02]  /*2360*/  @!P5 SHF.L.U64.HI R0, R50, 0x1, R51 ;  /* 0x000000013200d819 */ /* 0x000fc40000010233 */
[----:B------:R-:W0:Y:S01]  /*2370*/  @!P5 LDC.64 R50, c[0x0][0x398] ;  /* 0x0000e600ff32db82 */ /* 0x000e220000000a00 */
[----:B--2---:R-:W-:-:S04]  /*2380*/  @!P5 IADD3 R54, P1, PT, R26, R54, RZ ;  /* 0x000000361a36d210 */ /* 0x004fc80007f3e0ff */
[----:B------:R-:W-:Y:S02]  /*2390*/  @!P5 IADD3.X R55, PT, PT, R0, R55, RZ, P1, !PT ;  /* 0x000000370037d210 */ /* 0x000fe40000ffe4ff */
        /* <DEDUP_REMOVED lines=8> */
[----:B-1----:R-:W-:Y:S02]  /*2420*/  @!P5 MOV R48, R30 ;  /* 0x0000001e0030d202 */ /* 0x002fe40000000f00 */
[----:B------:R-:W-:Y:S01]  /*2430*/  @!P5 MOV R49, R33 ;  /* 0x000000210031d202 */ /* 0x000fe20000000f00 */
[-C--:B0-----:R-:W-:Y:S02]  /*2440*/  @!P5 IMAD R26, R26, R4.reuse, RZ ;  /* 0x000000041a1ad224 */ /* 0x081fe400078e02ff */
[----:B------:R-:W-:-:S04]  /*2450*/  @!P5 IMAD.WIDE.U32 R48, R0, R4, R48 ;  /* 0x000000040030d225 */ /* 0x000fc800078e0030 */
[----:B------:R-:W-:Y:S02]  /*2460*/  @!P5 IMAD R26, R0, R5, R26 ;  /* 0x00000005001ad224 */ /* 0x000fe400078e021a */
[----:B------:R-:W0:Y:S03]  /*2470*/  @!P5 LDC.64 R4, c[0x0][0x3a0] ;  /* 0x0000e800ff04db82 */ /* 0x000e260000000a00 */
[----:B------:R-:W-:-:S04]  /*2480*/  @!P5 IADD3 R49, PT, PT, R49, R26, RZ ;  /* 0x0000001a3131d210 */ /* 0x000fc80007ffe0ff */
[C---:B------:R-:W-:Y:S02]  /*2490*/  @!P5 SHF.L.U64.HI R0, R48.reuse, 0x1, R49 ;  /* 0x000000013000d819 */ /* 0x040fe40000010231 */
[----:B------:R-:W-:-:S04]  /*24a0*/  @!P5 SHF.L.U32 R48, R48, 0x1, RZ ;  /* 0x000000013030d819 */ /* 0x000fc800000006ff */
[----:B0-----:R-:W-:-:S04]  /*24b0*/  @!P5 IADD3 R90, P1, PT, R48, R4, RZ ;  /* 0x00000004305ad210 */ /* 0x001fc80007f3e0ff */
[----:B------:R-:W-:Y:S02]  /*24c0*/  @!P5 IADD3.X R91, PT, PT, R0, R5, RZ, P1, !PT ;  /* 0x00000005005bd210 */ /* 0x000fe40000ffe4ff */
[----:B------:R-:W0:Y:S01]  /*24d0*/  @!P5 LDC.64 R4, c[0x0][0x398] ;  /* 0x0000e600ff04db82 */ /* 0x000e220000000a00 */
[C---:B------:R-:W-:Y:S02]  /*24e0*/  LOP3.LUT P4, RZ, R65.reuse, 0x200000, RZ, 0xc0, !PT ;  /* 0x0020000041ff7812 */ /* 0x040fe4000788c0ff */
[----:B----4-:R-:W-:Y:S02]  /*24f0*/  CS2R R82, SRZ ;  /* 0x0000000000527805 */ /* 0x010fe4000001ff00 */
[----:B------:R-:W-:-:S09]  /*2500*/  LOP3.LUT P2, RZ, R65, 0x100000, RZ, 0xc0, !PT ;  /* 0x0010000041ff7812 */ /* 0x000fd2000784c0ff */
[----:B------:R-:W2:Y:S04]  /*2510*/  @!P4 LDG.E R83, desc[UR10][R70.64] ;  /* 0x0000000a4653c981 */ /* 0x000ea8000c1e1900 */
[----:B------:R-:W4:Y:S01]  /*2520*/  @!P4 LDG.E R82, desc[UR10][R80.64] ;  /* 0x0000000a5052c981 */ /* 0x000f22000c1e1900 */
[----:B0-----:R-:W-:-:S04]  /*2530*/  @!P5 IADD3 R48, P1, PT, R48, R4, RZ ;  /* 0x000000043030d210 */ /* 0x001fc80007f3e0ff */
[----:B------:R-:W-:Y:S02]  /*2540*/  @!P5 IADD3.X R49, PT, PT, R0, R5, RZ, P1, !PT ;  /* 0x000000050031d210 */ /* 0x000fe40000ffe4ff */
[----:B------:R-:W-:Y:S01]  /*2550*/  IADD3 R0, PT, PT, R27, 0x170, RZ ;  /* 0x000001701b007810 */ /* 0x000fe20007ffe0ff */
[----:B------:R-:W-:-:S03]  /*2560*/  HFMA2 R5, -RZ, RZ, 0, 0 ;  /* 0x00000000ff057431 */ /* 0x000fc600000001ff */
[----:B------:R-:W-:Y:S02]  /*2570*/  SHF.R.S32.HI R4, RZ, 0x1f, R0 ;  /* 0x0000001fff047819 */ /* 0x000fe40000011400 */
[----:B------:R-:W-:Y:S01]  /*2580*/  ISETP.GE.U32.AND P1, PT, R0, UR16, PT ;  /* 0x0000001000007c0c */ /* 0x000fe2000bf26070 */
[----:B------:R0:W2:Y:S03]  /*2590*/  @!P2 LDG.E R5, desc[UR10][R6.64] ;  /* 0x0000000a0605a981 */ /* 0x0000a6000c1e1900 */
[----:B------:R-:W-:Y:S02]  /*25a0*/  ISETP.GE.AND.EX P4, PT, R4, UR17, PT, P1 ;  /* 0x0000001104007c0c */ /* 0x000fe4000bf86310 */
[----:B0-----:R-:W-:-:S06]  /*25b0*/  CS2R R6, SRZ ;  /* 0x0000000000067805 */ /* 0x001fcc000001ff00 */
[----:B------:R0:W2:Y:S05]  /*25c0*/  @!P2 LDG.E R6, desc[UR10][R46.64] ;  /* 0x0000000a2e06a981 */ /* 0x0000aa000c1e1900 */
[----:B------:R-:W1:Y:S08]  /*25d0*/  @!P4 LDC.64 R70, c[0x0][0x3a0] ;  /* 0x0000e800ff46cb82 */ /* 0x000e700000000a00 */
[----:B0-----:R-:W0:Y:S01]  /*25e0*/  @!P4 LDC.64 R46, c[0x0][0x3f8] ;  /* 0x0000fe00ff2ecb82 */ /* 0x001e220000000a00 */
[----:B------:R3:W-:Y:S02]  /*25f0*/  @!P5 STL.64 [R1+0x140], R48 ;  /* 0x000140300100d387 */ /* 0x0007e40000100a00 */
[----:B---3--:R-:W-:-:S02]  /*2600*/  @!P4 MOV R48, R30 ;  /* 0x0000001e0030c202 */ /* 0x008fc40000000f00 */
[----:B------:R-:W-:Y:S01]  /*2610*/  @!P4 MOV R49, R33 ;  /* 0x000000210031c202 */ /* 0x000fe20000000f00 */
[-C--:B0-----:R-:W-:Y:S02]  /*2620*/  @!P4 IMAD R4, R4, R46.reuse, RZ ;  /* 0x0000002e0404c224 */ /* 0x081fe400078e02ff */
[----:B------:R-:W-:-:S04]  /*2630*/  @!P4 IMAD.WIDE.U32 R48, R0, R46, R48 ;  /* 0x0000002e0030c225 */ /* 0x000fc800078e0030 */
[----:B------:R-:W-:-:S05]  /*2640*/  @!P4 IMAD R47, R0, R47, R4 ;  /* 0x0000002f002fc224 */ /* 0x000fca00078e0204 */
[----:B------:R-:W-:Y:S02]  /*2650*/  @!P4 IADD3 R49, PT, PT, R49, R47, RZ ;  /* 0x0000002f3131c210 */ /* 0x000fe40007ffe0ff */
[----:B------:R-:W0:Y:S01]  /*2660*/  @!P4 LDC.64 R46, c[0x0][0x398] ;  /* 0x0000e600ff2ecb82 */ /* 0x000e220000000a00 */
[----:B------:R-:W-:Y:S02]  /*2670*/  LOP3.LUT R65, R65, 0xfffffff7, RZ, 0xc0, !PT ;  /* 0xfffffff741417812 */ /* 0x000fe400078ec0ff */
[C---:B------:R-:W-:Y:S02]  /*2680*/  @!P4 SHF.L.U64.HI R0, R48.reuse, 0x1, R49 ;  /* 0x000000013000c819 */ /* 0x040fe40000010231 */
[----:B------:R-:W-:Y:S02]  /*2690*/  @P5 LOP3.LUT R65, R65, 0x8, RZ, 0xfc, !PT ;  /* 0x0000000841415812 */ /* 0x000fe400078efcff */
[----:B------:R-:W-:Y:S02]  /*26a0*/  @!P4 SHF.L.U32 R48, R48, 0x1, RZ ;  /* 0x000000013030c819 */ /* 0x000fe400000006ff */
[----:B------:R-:W-:-:S02]  /*26b0*/  LOP3.LUT P3, RZ, R65, 0x80000, RZ, 0xc0, !PT ;  /* 0x0008000041ff7812 */ /* 0x000fc4000786c0ff */
[----:B-1----:R-:W-:-:S04]  /*26c0*/  @!P4 IADD3 R70, P1, PT, R48, R70, RZ ;  /* 0x000000463046c210 */ /* 0x002fc80007f3e0ff */
[----:B------:R-:W-:Y:S02]  /*26d0*/  @!P4 IADD3.X R71, PT, PT, R0, R71, RZ, P1, !PT ;  /* 0x000000470047c210 */ /* 0x000fe40000ffe4ff */
[----:B------:R-:W-:-:S05]  /*26e0*/  LOP3.LUT R65, R65, 0xfffffffb, RZ, 0xc0, !PT ;  /* 0xfffffffb41417812 */ /* 0x000fca00078ec0ff */
[----:B------:R1:W3:Y:S01]  /*26f0*/  @!P3 LDG.E R7, desc[UR10][R8.64] ;  /* 0x0000000a0807b981 */ /* 0x0002e2000c1e1900 */
[----:B0-----:R-:W-:-:S04]  /*2700*/  @!P4 IADD3 R52, P1, PT, R48, R46, RZ ;  /* 0x0000002e3034c210 */ /* 0x001fc80007f3e0ff */
[----:B------:R-:W-:Y:S02]  /*2710*/  @!P4 IADD3.X R53, PT, PT, R0, R47, RZ, P1, !PT ;  /* 0x0000002f0035c210 */ /* 0x000fe40000ffe4ff */
[----:B------:R-:W-:Y:S01]  /*2720*/  IADD3 R0, PT, PT, R27, 0x180, RZ ;  /* 0x000001801b007810 */ /* 0x000fe20007ffe0ff */
[----:B-1----:R-:W-:Y:S01]  /*2730*/  HFMA2 R8, -RZ, RZ, 0, 0 ;  /* 0x00000000ff087431 */ /* 0x002fe200000001ff */
[----:B------:R-:W-:Y:S02]  /*2740*/  @P4 LOP3.LUT R65, R65, 0x4, RZ, 0xfc, !PT ;  /* 0x0000000441414812 */ /* 0x000fe400078efcff */
[----:B------:R-:W-:Y:S02]  /*2750*/  SHF.R.S32.HI R4, RZ, 0x1f, R0 ;  /* 0x0000001fff047819 */ /* 0x000fe40000011400 */
[----:B------:R-:W-:Y:S01]  /*2760*/  ISETP.GE.U32.AND P1, PT, R0, UR16, PT ;  /* 0x0000001000007c0c */ /* 0x000fe2000bf26070 */
[----:B------:R0:W3:Y:S03]  /*2770*/  @!P3 LDG.E R8, desc[UR10][R10.64] ;  /* 0x0000000a0a08b981 */ /* 0x0000e6000c1e1900 */
[----:B------:R-:W-:-:S02]  /*2780*/  ISETP.GE.AND.EX P3, PT, R4, UR17, PT, P1 ;  /* 0x0000001104007c0c */ /* 0x000fc4000bf66310 */
[----:B------:R-:W-:Y:S02]  /*2790*/  LOP3.LUT P1, RZ, R65, 0x40000, RZ, 0xc0, !PT ;  /* 0x0004000041ff7812 */ /* 0x000fe4000782c0ff */
[----:B0-----:R-:W-:-:S11]  /*27a0*/  CS2R R10, SRZ ;  /* 0x00000000000a7805 */ /* 0x001fd6000001ff00 */
[----:B------:R0:W3:Y:S04]  /*27b0*/  @!P1 LDG.E R11, desc[UR10][R12.64] ;  /* 0x0000000a0c0b9981 */ /* 0x0000e8000c1e1900 */
[----:B------:R1:W3:Y:S01]  /*27c0*/  @!P1 LDG.E R10, desc[UR10][R38.64] ;  /* 0x0000000a260a9981 */ /* 0x0002e2000c1e1900 */
[----:B0-----:R-:W0:Y:S01]  /*27d0*/  @!P3 LDC.64 R12, c[0x0][0x3f8] ;  /* 0x0000fe00ff0cbb82 */ /* 0x001e220000000a00 */
[----:B-1----:R-:W-:Y:S02]  /*27e0*/  @!P3 MOV R38, R30 ;  /* 0x0000001e0026b202 */ /* 0x002fe40000000f00 */
[----:B------:R-:W-:Y:S01]  /*27f0*/  @!P3 MOV R39, R33 ;  /* 0x000000210027b202 */ /* 0x000fe20000000f00 */
[----:B0-----:R-:W-:-:S04]  /*2800*/  @!P3 IMAD R4, R4, R12, RZ ;  /* 0x0000000c0404b224 */ /* 0x001fc800078e02ff */
[C---:B------:R-:W-:Y:S02]  /*2810*/  @!P3 IMAD R4, R0.reuse, R13, R4 ;  /* 0x0000000d0004b224 */ /* 0x040fe400078e0204 */
[----:B------:R-:W-:Y:S02]  /*2820*/  @!P3 IMAD.WIDE.U32 R12, R0, R12, R38 ;  /* 0x0000000c000cb225 */ /* 0x000fe400078e0026 */
[----:B------:R-:W0:Y:S03]  /*2830*/  @!P3 LDC.64 R38, c[0x0][0x3a0] ;  /* 0x0000e800ff26bb82 */ /* 0x000e260000000a00 */
[----:B------:R-:W-:Y:S02]  /*2840*/  @!P3 IADD3 R9, PT, PT, R13, R4, RZ ;  /* 0x000000040d09b210 */ /* 0x000fe40007ffe0ff */
[C---:B------:R-:W-:Y:S02]  /*2850*/  @!P3 SHF.L.U32 R4, R12.reuse, 0x1, RZ ;  /* 0x000000010c04b819 */ /* 0x040fe400000006ff */
[----:B------:R-:W-:-:S02]  /*2860*/  @!P3 SHF.L.U64.HI R0, R12, 0x1, R9 ;  /* 0x000000010c00b819 */ /* 0x000fc40000010209 */
[----:B------:R-:W1:Y:S01]  /*2870*/  @!P3 LDC.64 R12, c[0x0][0x398] ;  /* 0x0000e600ff0cbb82 */ /* 0x000e620000000a00 */
[----:B------:R-:W-:Y:S02]  /*2880*/  LOP3.LUT P2, RZ, R65, 0x20000, RZ, 0xc0, !PT ;  /* 0x0002000041ff7812 */ /* 0x000fe4000784c0ff */
[----:B0-----:R-:W-:-:S04]  /*2890*/  @!P3 IADD3 R38, P1, PT, R4, R38, RZ ;  /* 0x000000260426b210 */ /* 0x001fc80007f3e0ff */
[----:B------:R-:W-:Y:S02]  /*28a0*/  @!P3 IADD3.X R39, PT, PT, R0, R39, RZ, P1, !PT ;  /* 0x000000270027b210 */ /* 0x000fe40000ffe4ff */
[----:B-1----:R-:W-:-:S04]  /*28b0*/  @!P3 IADD3 R48, P1, PT, R4, R12, RZ ;  /* 0x0000000c0430b210 */ /* 0x002fc80007f3e0ff */
[----:B------:R-:W-:Y:S01]  /*28c0*/  @!P3 IADD3.X R49, PT, PT, R0, R13, RZ, P1, !PT ;  /* 0x0000000d0031b210 */ /* 0x000fe20000ffe4ff */
[----:B------:R-:W-:Y:S01]  /*28d0*/  HFMA2 R13, -RZ, RZ, 0, 0 ;  /* 0x00000000ff0d7431 */ /* 0x000fe200000001ff */
[----:B------:R-:W-:Y:S02]  /*28e0*/  IADD3 R0, PT, PT, R27, 0x190, RZ ;  /* 0x000001901b007810 */ /* 0x000fe40007ffe0ff */
[----:B------:R-:W-:-:S03]  /*28f0*/  LOP3.LUT R65, R65, 0xfffffffd, RZ, 0xc0, !PT ;  /* 0xfffffffd41417812 */ /* 0x000fc600078ec0ff */
[----:B------:R0:W3:Y:S01]  /*2900*/  @!P2 LDG.E R13, desc[UR10][R14.64] ;  /* 0x0000000a0e0da981 */ /* 0x0000e2000c1e1900 */
[----:B------:R-:W-:Y:S02]  /*2910*/  SHF.R.S32.HI R4, RZ, 0x1f, R0 ;  /* 0x0000001fff047819 */ /* 0x000fe40000011400 */
[----:B------:R-:W-:Y:S02]  /*2920*/  ISETP.GE.U32.AND P1, PT, R0, UR16, PT ;  /* 0x0000001000007c0c */ /* 0x000fe4000bf26070 */
[----:B------:R-:W-:Y:S02]  /*2930*/  @P3 LOP3.LUT R65, R65, 0x2, RZ, 0xfc, !PT ;  /* 0x0000000241413812 */ /* 0x000fe400078efcff */
[----:B0-----:R-:W-:-:S06]  /*2940*/  MOV R14, RZ ;  /* 0x000000ff000e7202 */ /* 0x001fcc0000000f00 */
[----:B------:R0:W3:Y:S01]  /*2950*/  @!P2 LDG.E R14, desc[UR10][R16.64] ;  /* 0x0000000a100ea981 */ /* 0x0000e2000c1e1900 */
[----:B------:R-:W-:Y:S02]  /*2960*/  ISETP.GE.AND.EX P2, PT, R4, UR17, PT, P1 ;  /* 0x0000001104007c0c */ /* 0x000fe4000bf46310 */
[----:B------:R-:W-:Y:S02]  /*2970*/  LOP3.LUT P1, RZ, R65, 0x10000, RZ, 0xc0, !PT ;  /* 0x0001000041ff7812 */ /* 0x000fe4000782c0ff */
[----:B0-----:R-:W-:-:S11]  /*2980*/  CS2R R16, SRZ ;  /* 0x0000000000107805 */ /* 0x001fd6000001ff00 */
[----:B------:R0:W3:Y:S02]  /*2990*/  @!P1 LDG.E R16, desc[UR10][R18.64] ;  /* 0x0000000a12109981 */ /* 0x0000e4000c1e1900 */
[----:B0-----:R-:W-:-:S06]  /*29a0*/  CS2R R18, SRZ ;  /* 0x0000000000127805 */ /* 0x001fcc000001ff00 */
[----:B------:R0:W3:Y:S02]  /*29b0*/  @!P1 LDG.E R18, desc[UR10][R20.64] ;  /* 0x0000000a14129981 */ /* 0x0000e4000c1e1900 */
[----:B0-----:R-:W0:Y:S01]  /*29c0*/  @!P2 LDC.64 R20, c[0x0][0x3f8] ;  /* 0x0000fe00ff14ab82 */ /* 0x001e220000000a00 */
[----:B------:R-:W-:Y:S02]  /*29d0*/  @!P2 MOV R46, R30 ;  /* 0x0000001e002ea202 */ /* 0x000fe40000000f00 */
[----:B------:R-:W-:Y:S01]  /*29e0*/  @!P2 MOV R47, R33 ;  /* 0x00000021002fa202 */ /* 0x000fe20000000f00 */
[----:B------:R1:W-:Y:S04]  /*29f0*/  @!P3 STL.64 [R1+0x130], R48 ;  /* 0x000130300100b387 */ /* 0x0003e80000100a00 */
[----:B-1----:R-:W1:Y:S01]  /*2a00*/  @!P2 LDC.64 R48, c[0x0][0x3a0] ;  /* 0x0000e800ff30ab82 */ /* 0x002e620000000a00 */
[----:B0-----:R-:W-:-:S02]  /*2a10*/  @!P2 IMAD R4, R4, R20, RZ ;  /* 0x000000140404a224 */ /* 0x001fc400078e02ff */
[----:B------:R-:W-:-:S04]  /*2a20*/  @!P2 IMAD.WIDE.U32 R46, R0, R20, R46 ;  /* 0x00000014002ea225 */ /* 0x000fc800078e002e */
[----:B------:R-:W-:Y:S01]  /*2a30*/  @!P2 IMAD R21, R0, R21, R4 ;  /* 0x000000150015a224 */ /* 0x000fe200078e0204 */
[----:B------:R-:W-:-:S04]  /*2a40*/  @!P2 SHF.L.U32 R4, R46, 0x1, RZ ;  /* 0x000000012e04a819 */ /* 0x000fc800000006ff */
[----:B------:R-:W-:-:S04]  /*2a50*/  @!P2 IADD3 R9, PT, PT, R47, R21, RZ ;  /* 0x000000152f09a210 */ /* 0x000fc80007ffe0ff */
[----:B------:R-:W-:Y:S02]  /*2a60*/  @!P2 SHF.L.U64.HI R0, R46, 0x1, R9 ;  /* 0x000000012e00a819 */ /* 0x000fe40000010209 */
[----:B------:R-:W0:Y:S01]  /*2a70*/  @!P2 LDC.64 R46, c[0x0][0x398] ;  /* 0x0000e600ff2eab82 */ /* 0x000e220000000a00 */
[----:B-1----:R-:W-:Y:S02]  /*2a80*/  @!P2 IADD3 R48, P1, PT, R4, R48, RZ ;  /* 0x000000300430a210 */ /* 0x002fe40007f3e0ff */
[----:B------:R-:W-:Y:S02]  /*2a90*/  LOP3.LUT R65, R65, 0xfffffffe, RZ, 0xc0, !PT ;  /* 0xfffffffe41417812 */ /* 0x000fe400078ec0ff */
[----:B------:R-:W-:Y:S02]  /*2aa0*/  @!P2 IADD3.X R49, PT, PT, R0, R49, RZ, P1, !PT ;  /* 0x000000310031a210 */ /* 0x000fe40000ffe4ff */
[----:B------:R-:W-:Y:S01]  /*2ab0*/  @P2 LOP3.LUT R65, R65, 0x1, RZ, 0xfc, !PT ;  /* 0x0000000141412812 */ /* 0x000fe200078efcff */
[----:B------:R-:W-:Y:S01]  /*2ac0*/  HFMA2 R20, -RZ, RZ, 0, 0 ;  /* 0x00000000ff147431 */ /* 0x000fe200000001ff */
[----:B0-----:R-:W-:-:S04]  /*2ad0*/  @!P2 IADD3 R46, P1, PT, R4, R46, RZ ;  /* 0x0000002e042ea210 */ /* 0x001fc80007f3e0ff */
[----:B------:R-:W-:Y:S02]  /*2ae0*/  @!P2 IADD3.X R47, PT, PT, R0, R47, RZ, P1, !PT ;  /* 0x0000002f002fa210 */ /* 0x000fe40000ffe4ff */
[----:B------:R-:W-:Y:S02]  /*2af0*/  LOP3.LUT P1, RZ, R65, 0x8000, RZ, 0xc0, !PT ;  /* 0x0000800041ff7812 */ /* 0x000fe4000782c0ff */
[----:B------:R-:W-:-:S11]  /*2b00*/  IADD3 R0, PT, PT, R27, 0x1a0, RZ ;  /* 0x000001a01b007810 */ /* 0x000fd60007ffe0ff */
[----:B------:R0:W3:Y:S01]  /*2b10*/  @!P1 LDG.E R20, desc[UR10][R22.64] ;  /* 0x0000000a16149981 */ /* 0x0000e2000c1e1900 */
[----:B------:R-:W-:Y:S02]  /*2b20*/  SHF.R.S32.HI R4, RZ, 0x1f, R0 ;  /* 0x0000001fff047819 */ /* 0x000fe40000011400 */
[----:B0-----:R-:W-:Y:S02]  /*2b30*/  CS2R R22, SRZ ;  /* 0x0000000000167805 */ /* 0x001fe4000001ff00 */
[----:B------:R-:W-:-:S04]  /*2b40*/  LOP3.LUT P2, RZ, R64, 0x8, RZ, 0xc0, !PT ;  /* 0x0000000840ff7812 */ /* 0x000fc8000784c0ff */
[----:B------:R-:W3:Y:S01]  /*2b50*/  @!P1 LDG.E R23, desc[UR10][R24.64] ;  /* 0x0000000a18179981 */ /* 0x000ee2000c1e1900 */
[----:B------:R-:W-:-:S04]  /*2b60*/  ISETP.GE.U32.AND P1, PT, R0, UR16, PT ;  /* 0x0000001000007c0c */ /* 0x000fc8000bf26070 */
[----:B------:R-:W-:Y:S02]  /*2b70*/  ISETP.GE.AND.EX P1, PT, R4, UR17, PT, P1 ;  /* 0x0000001104007c0c */ /* 0x000fe4000bf26310 */
[----:B------:R-:W-:-:S06]  /*2b80*/  MOV R26, RZ ;  /* 0x000000ff001a7202 */ /* 0x000fcc0000000f00 */
[----:B------:R0:W3:Y:S05]  /*2b90*/  @!P2 LDG.E R26, desc[UR10][R2.64] ;  /* 0x0000000a021aa981 */ /* 0x0000ea000c1e1900 */
[----:B0-----:R-:W0:Y:S01]  /*2ba0*/  @!P1 LDC.64 R2, c[0x0][0x3f8] ;  /* 0x0000fe00ff029b82 */ /* 0x001e220000000a00 */
[----:B------:R-:W-:-:S06]  /*2bb0*/  CS2R R24, SRZ ;  /* 0x0000000000187805 */ /* 0x000fcc000001ff00 */
[----:B------:R1:W3:Y:S02]  /*2bc0*/  @!P2 LDG.E R24, desc[UR10][R44.64] ;  /* 0x0000000a2c18a981 */ /* 0x0002e4000c1e1900 */
[----:B-1----:R-:W-:Y:S02]  /*2bd0*/  @!P1 MOV R44, R30 ;  /* 0x0000001e002c9202 */ /* 0x002fe40000000f00 */
[----:B------:R-:W-:Y:S01]  /*2be0*/  @!P1 MOV R45, R33 ;  /* 0x00000021002d9202 */ /* 0x000fe20000000f00 */
[----:B0-----:R-:W-:-:S04]  /*2bf0*/  @!P1 IMAD R4, R4, R2, RZ ;  /* 0x0000000204049224 */ /* 0x001fc800078e02ff */
[C---:B------:R-:W-:Y:S02]  /*2c00*/  @!P1 IMAD R4, R0.reuse, R3, R4 ;  /* 0x0000000300049224 */ /* 0x040fe400078e0204 */
[----:B------:R-:W-:Y:S02]  /*2c10*/  @!P1 IMAD.WIDE.U32 R2, R0, R2, R44 ;  /* 0x0000000200029225 */ /* 0x000fe400078e002c */
[----:B------:R-:W0:Y:S01]  /*2c20*/  @!P1 LDC.64 R44, c[0x0][0x3a0] ;  /* 0x0000e800ff2c9b82 */ /* 0x000e220000000a00 */
[----:B------:R1:W-:Y:S02]  /*2c30*/  @!P4 STL.64 [R1+0x138], R52 ;  /* 0x000138340100c387 */ /* 0x0003e40000100a00 */
[----:B------:R-:W-:-:S05]  /*2c40*/  @!P1 IADD3 R9, PT, PT, R3, R4, RZ ;  /* 0x0000000403099210 */ /* 0x000fca0007ffe0ff */
[----:B-1----:R-:W1:Y:S01]  /*2c50*/  @!P1 LDC.64 R52, c[0x0][0x398] ;  /* 0x0000e600ff349b82 */ /* 0x002e620000000a00 */
[C---:B------:R-:W-:Y:S02]  /*2c60*/  @!P1 SHF.L.U64.HI R0, R2.reuse, 0x1, R9 ;  /* 0x0000000102009819 */ /* 0x040fe40000010209 */
[----:B------:R-:W-:-:S04]  /*2c70*/  @!P1 SHF.L.U32 R2, R2, 0x1, RZ ;  /* 0x0000000102029819 */ /* 0x000fc800000006ff */
[----:B0-----:R-:W-:-:S04]  /*2c80*/  @!P1 IADD3 R44, P2, PT, R2, R44, RZ ;  /* 0x0000002c022c9210 */ /* 0x001fc80007f5e0ff */
[----:B------:R-:W-:Y:S01]  /*2c90*/  @!P1 IADD3.X R45, PT, PT, R0, R45, RZ, P2, !PT ;  /* 0x0000002d002d9210 */ /* 0x000fe200017fe4ff */
[----:B------:R0:W-:Y:S01]  /*2ca0*/  @!P5 STL.64 [R1+0x128], R90 ;  /* 0x0001285a0100d387 */ /* 0x0001e20000100a00 */
[----:B------:R-:W-:Y:S02]  /*2cb0*/  LOP3.LUT P5, RZ, R64, 0x40, RZ, 0xc0, !PT ;  /* 0x0000004040ff7812 */ /* 0x000fe400078ac0ff */
[----:B-1----:R-:W-:Y:S02]  /*2cc0*/  @!P1 IADD3 R52, P2, PT, R2, R52, RZ ;  /* 0x0000003402349210 */ /* 0x002fe40007f5e0ff */
[----:B------:R-:W-:Y:S02]  /*2cd0*/  LOP3.LUT P4, RZ, R64, 0x20, RZ, 0xc0, !PT ;  /* 0x0000002040ff7812 */ /* 0x000fe4000788c0ff */
[----:B------:R-:W-:Y:S02]  /*2ce0*/  @!P1 IADD3.X R53, PT, PT, R0, R53, RZ, P2, !PT ;  /* 0x0000003500359210 */ /* 0x000fe400017fe4ff */
[C---:B------:R-:W-:Y:S01]  /*2cf0*/  LOP3.LUT P3, RZ, R64.reuse, 0x10, RZ, 0xc0, !PT ;  /* 0x0000001040ff7812 */ /* 0x040fe2000786c0ff */
[----:B------:R-:W-:Y:S01]  /*2d00*/  HFMA2 R4, -RZ, RZ, 0, 0 ;  /* 0x00000000ff047431 */ /* 0x000fe200000001ff */
[----:B------:R-:W-:Y:S01]  /*2d10*/  IADD3 R0, PT, PT, R27, 0x1b0, RZ ;  /* 0x000001b01b007810 */ /* 0x000fe20007ffe0ff */
[----:B0-----:R-:W4:Y:S01]  /*2d20*/  LDL.LU.64 R90, [R1+0x110] ;  /* 0x00011000015a7983 */ /* 0x001f220000300a00 */
[----:B------:R-:W-:-:S02]  /*2d30*/  LOP3.LUT R64, R64, 0xfffffffd, RZ, 0xc0, !PT ;  /* 0xfffffffd40407812 */ /* 0x000fc400078ec0ff */
[----:B------:R-:W-:Y:S02]  /*2d40*/  SHF.R.S32.HI R12, RZ, 0x1f, R0 ;  /* 0x0000001fff0c7819 */ /* 0x000fe40000011400 */
[----:B------:R-:W-:Y:S02]  /*2d50*/  ISETP.GE.U32.AND P2, PT, R0, UR16, PT ;  /* 0x0000001000007c0c */ /* 0x000fe4000bf46070 */
[----:B------:R-:W-:Y:S02]  /*2d60*/  MOV R9, RZ ;  /* 0x000000ff00097202 */ /* 0x000fe40000000f00 */
[----:B------:R-:W-:Y:S02]  /*2d70*/  CS2R R2, SRZ ;  /* 0x0000000000027805 */ /* 0x000fe4000001ff00 */
[----:B------:R-:W-:Y:S01]  /*2d80*/  @P1 LOP3.LUT R64, R64, 0x2, RZ, 0xfc, !PT ;  /* 0x0000000240401812 */ /* 0x000fe200078efcff */
[----:B------:R-:W3:Y:S01]  /*2d90*/  @!P4 LDG.E R19, desc[UR10][R40.64] ;  /* 0x0000000a2813c981 */ /* 0x000ee2000c1e1900 */
[----:B------:R-:W-:-:S02]  /*2da0*/  LOP3.LUT P1, RZ, R65, 0x1000, RZ, 0xc0, !PT ;  /* 0x0000100041ff7812 */ /* 0x000fc4000782c0ff */
[----:B------:R-:W-:Y:S01]  /*2db0*/  ISETP.GE.AND.EX P2, PT, R12, UR17, PT, P2 ;  /* 0x000000110c007c0c */ /* 0x000fe2000bf46320 */
[----:B------:R-:W3:Y:S04]  /*2dc0*/  @!P3 LDG.E R2, desc[UR10][R78.64] ;  /* 0x0000000a4e02b981 */ /* 0x000ee8000c1e1900 */
[----:B------:R-:W3:Y:S04]  /*2dd0*/  @!P3 LDG.E R3, desc[UR10][R76.64] ;  /* 0x0000000a4c03b981 */ /* 0x000ee8000c1e1900 */
[----:B------:R-:W3:Y:S04]  /*2de0*/  @!P4 LDG.E R17, desc[UR10][R42.64] ;  /* 0x0000000a2a11c981 */ /* 0x000ee8000c1e1900 */
[----:B------:R0:W3:Y:S04]  /*2df0*/  @!P1 LDG.E R9, desc[UR10][R34.64] ;  /* 0x0000000a22099981 */ /* 0x0000e8000c1e1900 */
[----:B------:R1:W3:Y:S01]  /*2e00*/  @!P1 LDG.E R4, desc[UR10][R36.64] ;  /* 0x0000000a24049981 */ /* 0x0002e2000c1e1900 */
[----:B0-----:R-:W0:Y:S01]  /*2e10*/  @!P2 LDC.64 R34, c[0x0][0x3f8] ;  /* 0x0000fe00ff22ab82 */ /* 0x001e220000000a00 */
[----:B-1----:R-:W-:-:S02]  /*2e20*/  @!P2 MOV R36, R30 ;  /* 0x0000001e0024a202 */ /* 0x002fc40000000f00 */
        /* <DEDUP_REMOVED lines=9> */
[----:B0-----:R-:W-:-:S04]  /*2ec0*/  @!P2 IADD3 R36, P3, PT, R12, R36, RZ ;  /* 0x000000240c24a210 */ /* 0x001fc80007f7e0ff */
[----:B------:R-:W-:Y:S02]  /*2ed0*/  @!P2 IADD3.X R37, PT, PT, R0, R37, RZ, P3, !PT ;  /* 0x000000250025a210 */ /* 0x000fe40001ffe4ff */
[----:B-1----:R-:W-:-:S04]  /*2ee0*/  @!P2 IADD3 R34, P3, PT, R12, R34, RZ ;  /* 0x000000220c22a210 */ /* 0x002fc80007f7e0ff */
[----:B------:R-:W-:Y:S02]  /*2ef0*/  @!P2 IADD3.X R35, PT, PT, R0, R35, RZ, P3, !PT ;  /* 0x000000230023a210 */ /* 0x000fe40001ffe4ff */
[----:B------:R-:W-:-:S04]  /*2f00*/  IADD3 R0, PT, PT, R27, 0x1c0, RZ ;  /* 0x000001c01b007810 */ /* 0x000fc80007ffe0ff */
[----:B------:R-:W-:Y:S02]  /*2f10*/  SHF.R.S32.HI R21, RZ, 0x1f, R0 ;  /* 0x0000001fff157819 */ /* 0x000fe40000011400 */
[----:B------:R-:W-:-:S04]  /*2f20*/  ISETP.GE.U32.AND P3, PT, R0, UR16, PT ;  /* 0x0000001000007c0c */ /* 0x000fc8000bf66070 */
[----:B------:R-:W-:-:S13]  /*2f30*/  ISETP.GE.AND.EX P3, PT, R21, UR17, PT, P3 ;  /* 0x0000001115007c0c */ /* 0x000fda000bf66330 */
[----:B------:R-:W0:Y:S01]  /*2f40*/  @!P3 LDC.64 R40, c[0x0][0x3f8] ;  /* 0x0000fe00ff28bb82 */ /* 0x000e220000000a00 */
[----:B------:R-:W-:Y:S02]  /*2f50*/  @!P3 MOV R42, R30 ;  /* 0x0000001e002ab202 */ /* 0x000fe40000000f00 */
[----:B------:R-:W-:Y:S02]  /*2f60*/  @!P3 MOV R43, R33 ;  /* 0x00000021002bb202 */ /* 0x000fe40000000f00 */
[----:B------:R-:W-:Y:S01]  /*2f70*/  LOP3.LUT R64, R64, 0xfffffffb, RZ, 0xc0, !PT ;  /* 0xfffffffb40407812 */ /* 0x000fe200078ec0ff */
[----:B0-----:R-:W-:-:S04]  /*2f80*/  @!P3 IMAD R21, R21, R40, RZ ;  /* 0x000000281515b224 */ /* 0x001fc800078e02ff */
[C---:B------:R-:W-:Y:S02]  /*2f90*/  @!P3 IMAD R21, R0.reuse, R41, R21 ;  /* 0x000000290015b224 */ /* 0x040fe400078e0215 */
[----:B------:R-:W-:Y:S02]  /*2fa0*/  @!P3 IMAD.WIDE.U32 R40, R0, R40, R42 ;  /* 0x000000280028b225 */ /* 0x000fe400078e002a */
[----:B------:R-:W0:Y:S03]  /*2fb0*/  @!P3 LDC.64 R42, c[0x0][0x3a0] ;  /* 0x0000e800ff2abb82 */ /* 0x000e260000000a00 */
[----:B------:R-:W-:-:S04]  /*2fc0*/  @!P3 IADD3 R21, PT, PT, R41, R21, RZ ;  /* 0x000000152915b210 */ /* 0x000fc80007ffe0ff */
[C---:B------:R-:W-:Y:S02]  /*2fd0*/  @!P3 SHF.L.U64.HI R0, R40.reuse, 0x1, R21 ;  /* 0x000000012800b819 */ /* 0x040fe40000010215 */
[----:B------:R-:W-:Y:S02]  /*2fe0*/  @!P3 SHF.L.U32 R21, R40, 0x1, RZ ;  /* 0x000000012815b819 */ /* 0x000fe400000006ff */
[----:B------:R-:W1:Y:S01]  /*2ff0*/  @!P3 LDC.64 R40, c[0x0][0x398] ;  /* 0x0000e600ff28bb82 */ /* 0x000e620000000a00 */
[----:B------:R-:W-:-:S04]  /*3000*/  @P1 LOP3.LUT R64, R64, 0x4, RZ, 0xfc, !PT ;  /* 0x0000000440401812 */ /* 0x000fc800078efcff */
[----:B------:R-:W-:-:S04]  /*3010*/  LOP3.LUT R64, R64, 0xfffffffe, RZ, 0xc0, !PT ;  /* 0xfffffffe40407812 */ /* 0x000fc800078ec0ff */
[----:B------:R-:W-:Y:S02]  /*3020*/  @P2 LOP3.LUT R64, R64, 0x1, RZ, 0xfc, !PT ;  /* 0x0000000140402812 */ /* 0x000fe400078efcff */
[----:B------:R-:W-:Y:S02]  /*3030*/  LOP3.LUT P2, RZ, R65, 0x200, RZ, 0xc0, !PT ;  /* 0x0000020041ff7812 */ /* 0x000fe4000784c0ff */
[----:B0-----:R-:W-:-:S04]  /*3040*/  @!P3 IADD3 R42, P4, PT, R21, R42, RZ ;  /* 0x0000002a152ab210 */ /* 0x001fc80007f9e0ff */
[----:B------:R-:W-:Y:S02]  /*3050*/  @!P3 IADD3.X R43, PT, PT, R0, R43, RZ, P4, !PT ;  /* 0x0000002b002bb210 */ /* 0x000fe400027fe4ff */
[----:B-1----:R-:W-:-:S05]  /*3060*/  @!P3 IADD3 R40, P4, PT, R21, R40, RZ ;  /* 0x000000281528b210 */ /* 0x002fca0007f9e0ff */
[----:B------:R0:W3:Y:S01]  /*3070*/  @!P2 LDG.E R25, desc[UR10][R66.64] ;  /* 0x0000000a4219a981 */ /* 0x0000e2000c1e1900 */
[----:B------:R-:W-:-:S03]  /*3080*/  @!P3 IADD3.X R41, PT, PT, R0, R41, RZ, P4, !PT ;  /* 0x000000290029b210 */ /* 0x000fc600027fe4ff */
[----:B------:R-:W3:Y:S01]  /*3090*/  @!P2 LDG.E R22, desc[UR10][R68.64] ;  /* 0x0000000a4416a981 */ /* 0x000ee2000c1e1900 */
[----:B0-----:R-:W-:-:S04]  /*30a0*/  IADD3 R66, PT, PT, R27, 0x1d0, RZ ;  /* 0x000001d01b427810 */ /* 0x001fc80007ffe0ff */
[----:B------:R-:W-:Y:S02]  /*30b0*/  SHF.R.S32.HI R67, RZ, 0x1f, R66 ;  /* 0x0000001fff437819 */ /* 0x000fe40000011442 */
[----:B------:R-:W-:-:S04]  /*30c0*/  ISETP.GE.U32.AND P4, PT, R66, UR16, PT ;  /* 0x0000001042007c0c */ /* 0x000fc8000bf86070 */
[----:B------:R-:W-:Y:S02]  /*30d0*/  ISETP.GE.AND.EX P4, PT, R67, UR17, PT, P4 ;  /* 0x0000001143007c0c */ /* 0x000fe4000bf86340 */
[----:B------:R-:W-:-:S06]  /*30e0*/  MOV R0, RZ ;  /* 0x000000ff00007202 */ /* 0x000fcc0000000f00 */
[----:B------:R0:W3:Y:S05]  /*30f0*/  @!P5 LDG.E R0, desc[UR10][R28.64] ;  /* 0x0000000a1c00d981 */ /* 0x0000ea000c1e1900 */
[----:B0-----:R-:W0:Y:S01]  /*3100*/  @!P4 LDC.64 R28, c[0x0][0x3f8] ;  /* 0x0000fe00ff1ccb82 */ /* 0x001e220000000a00 */
[----:B------:R-:W-:-:S06]  /*3110*/  HFMA2 R21, -RZ, RZ, 0, 0 ;  /* 0x00000000ff157431 */ /* 0x000fcc00000001ff */
[----:B------:R1:W3:Y:S02]  /*3120*/  @!P5 LDG.E R21, desc[UR10][R56.64] ;  /* 0x0000000a3815d981 */ /* 0x0002e4000c1e1900 */
        /* <DEDUP_REMOVED lines=8> */
[----:B------:R-:W-:Y:S02]  /*31b0*/  @!P4 SHF.L.U32 R67, R56, 0x1, RZ ;  /* 0x000000013843c819 */ /* 0x000fe400000006ff */
[----:B------:R-:W1:Y:S01]  /*31c0*/  @!P4 LDC.64 R56, c[0x0][0x398] ;  /* 0x0000e600ff38cb82 */ /* 0x000e620000000a00 */
[----:B------:R-:W-:Y:S02]  /*31d0*/  IADD3 R68, PT, PT, R27, 0x1e0, RZ ;  /* 0x000001e01b447810 */ /* 0x000fe40007ffe0ff */
[----:B0-----:R-:W-:-:S04]  /*31e0*/  @!P4 IADD3 R28, P5, PT, R67, R28, RZ ;  /* 0x0000001c431cc210 */ /* 0x001fc80007fbe0ff */
[----:B------:R-:W-:Y:S02]  /*31f0*/  @!P4 IADD3.X R29, PT, PT, R66, R29, RZ, P5, !PT ;  /* 0x0000001d421dc210 */ /* 0x000fe40002ffe4ff */
[----:B------:R-:W-:Y:S02]  /*3200*/  SHF.R.S32.HI R69, RZ, 0x1f, R68 ;  /* 0x0000001fff457819 */ /* 0x000fe40000011444 */
[----:B-1----:R-:W-:-:S04]  /*3210*/  @!P4 IADD3 R56, P5, PT, R67, R56, RZ ;  /* 0x000000384338c210 */ /* 0x002fc80007fbe0ff */
[----:B------:R-:W-:Y:S02]  /*3220*/  @!P4 IADD3.X R57, PT, PT, R66, R57, RZ, P5, !PT ;  /* 0x000000394239c210 */ /* 0x000fe40002ffe4ff */
[----:B------:R-:W-:-:S04]  /*3230*/  ISETP.GE.U32.AND P5, PT, R68, UR16, PT ;  /* 0x0000001044007c0c */ /* 0x000fc8000bfa6070 */
[----:B------:R-:W-:Y:S02]  /*3240*/  ISETP.GE.AND.EX P5, PT, R69, UR17, PT, P5 ;  /* 0x0000001145007c0c */ /* 0x000fe4000bfa6350 */
[----:B------:R-:W-:Y:S02]  /*3250*/  CS2R R66, SRZ ;  /* 0x0000000000427805 */ /* 0x000fe4000001ff00 */
[C---:B------:R-:W-:Y:S02]  /*3260*/  LOP3.LUT P1, RZ, R65.reuse, 0x800, RZ, 0xc0, !PT ;  /* 0x0000080041ff7812 */ /* 0x040fe4000782c0ff */
[----:B------:R-:W-:Y:S02]  /*3270*/  LOP3.LUT R65, R65, 0x7fffffff, RZ, 0xc0, !PT ;  /* 0x7fffffff41417812 */ /* 0x000fe400078ec0ff */
[----:B------:R0:W3:Y:S02]  /*3280*/  @!P6 LDG.E R66, desc[UR10][R58.64] ;  /* 0x0000000a3a42e981 */ /* 0x0000e4000c1e1900 */
[----:B------:R-:W-:-:S02]  /*3290*/  @P3 LOP3.LUT R65, R65, 0x80000000, RZ, 0xfc, !PT ;  /* 0x8000000041413812 */ /* 0x000fc400078efcff */
[----:B------:R1:W3:Y:S01]  /*32a0*/  @!P6 LDG.E R67, desc[UR10][R62.64] ;  /* 0x0000000a3e43e981 */ /* 0x0002e2000c1e1900 */
[----:B0-----:R-:W0:Y:S01]  /*32b0*/  @!P5 LDC.64 R58, c[0x0][0x3f8] ;  /* 0x0000fe00ff3adb82 */ /* 0x001e220000000a00 */
[----:B------:R-:W-:Y:S02]  /*32c0*/  LOP3.LUT P3, RZ, R65, 0x40, RZ, 0xc0, !PT ;  /* 0x0000004041ff7812 */ /* 0x000fe4000786c0ff */
[----:B-1----:R-:W-:-:S11]  /*32d0*/  CS2R R62, SRZ ;  /* 0x00000000003e7805 */ /* 0x002fd6000001ff00 */
[----:B------:R1:W3:Y:S01]  /*32e0*/  @!P3 LDG.E R62, desc[UR10][R60.64] ;  /* 0x0000000a3c3eb981 */ /* 0x0002e2000c1e1900 */
[----:B------:R-:W-:Y:S01]  /*32f0*/  HFMA2 R12, -RZ, RZ, 0, 0 ;  /* 0x00000000ff0c7431 */ /* 0x000fe200000001ff */
[----:B------:R-:W-:Y:S02]  /*3300*/  MOV R15, RZ ;  /* 0x000000ff000f7202 */ /* 0x000fe40000000f00 */
[----:B------:R-:W-:Y:S04]  /*3310*/  STL [R1+0x1e8], R87 ;  /* 0x0001e85701007387 */ /* 0x000fe80000100800 */
[----:B------:R2:W3:Y:S01]  /*3320*/  @!P1 LDG.E R12, desc[UR10][R74.64] ;  /* 0x0000000a4a0c9981 */ /* 0x0004e2000c1e1900 */
[----:B0-----:R-:W-:Y:S01]  /*3330*/  @!P5 IMAD R69, R69, R58, RZ ;  /* 0x0000003a4545d224 */ /* 0x001fe200078e02ff */
[----:B-1----:R-:W-:-:S02]  /*3340*/  @!P5 MOV R60, R30 ;  /* 0x0000001e003cd202 */ /* 0x002fc40000000f00 */
[----:B------:R0:W3:Y:S01]  /*3350*/  @!P1 LDG.E R15, desc[UR10][R72.64] ;  /* 0x0000000a480f9981 */ /* 0x0000e2000c1e1900 */
[----:B------:R-:W-:Y:S01]  /*3360*/  @!P5 MOV R61, R33 ;  /* 0x00000021003dd202 */ /* 0x000fe20000000f00 */
[C---:B------:R-:W-:Y:S02]  /*3370*/  @!P5 IMAD R69, R68.reuse, R59, R69 ;  /* 0x0000003b4445d224 */ /* 0x040fe400078e0245 */
[----:B------:R-:W-:Y:S01]  /*3380*/  STL [R1+0x1f4], R87 ;  /* 0x0001f45701007387 */ /* 0x000fe20000100800 */
[----:B------:R-:W-:Y:S02]  /*3390*/  @!P5 IMAD.WIDE.U32 R58, R68, R58, R60 ;  /* 0x0000003a443ad225 */ /* 0x000fe400078e003c */
[----:B------:R-:W1:Y:S01]  /*33a0*/  @!P5 LDC.64 R60, c[0x0][0x3a0] ;  /* 0x0000e800ff3cdb82 */ /* 0x000e620000000a00 */
[----:B------:R-:W-:Y:S02]  /*33b0*/  STL [R1+0x200], R87 ;  /* 0x0002005701007387 */ /* 0x000fe40000100800 */
[----:B------:R-:W-:-:S02]  /*33c0*/  @!P5 IADD3 R69, PT, PT, R59, R69, RZ ;  /* 0x000000453b45d210 */ /* 0x000fc40007ffe0ff */
[----:B------:R4:W-:Y:S02]  /*33d0*/  STL [R1+0x208], R87 ;  /* 0x0002085701007387 */ /* 0x0009e40000100800 */
[C---:B------:R-:W-:Y:S02]  /*33e0*/  @!P5 SHF.L.U64.HI R68, R58.reuse, 0x1, R69 ;  /* 0x000000013a44d819 */ /* 0x040fe40000010245 */
[----:B------:R-:W-:Y:S01]  /*33f0*/  @!P5 SHF.L.U32 R69, R58, 0x1, RZ ;  /* 0x000000013a45d819 */ /* 0x000fe200000006ff */
[----:B------:R-:W-:Y:S01]  /*3400*/  STL [R1+0x1ec], R86 ;  /* 0x0001ec5601007387 */ /* 0x000fe20000100800 */
[----:B------:R-:W2:Y:S01]  /*3410*/  @!P5 LDC.64 R58, c[0x0][0x398] ;  /* 0x0000e600ff3adb82 */ /* 0x000ea20000000a00 */
[----:B------:R-:W-:Y:S02]  /*3420*/  LOP3.LUT P1, RZ, R65, 0x20, RZ, 0xc0, !PT ;  /* 0x0000002041ff7812 */ /* 0x000fe4000782c0ff */
[----:B------:R0:W-:Y:S04]  /*3430*/  STL [R1+0x20c], R86 ;  /* 0x00020c5601007387 */ /* 0x0001e80000100800 */
[----:B------:R-:W-:Y:S04]  /*3440*/  STL.S16 [R1+0x116], RZ ;  /* 0x000116ff01007387 */ /* 0x000fe80000100600 */
[----:B------:R-:W3:Y:S01]  /*3450*/  @!P3 LDG.E R63, desc[UR10][R92.64] ;  /* 0x0000000a5c3fb981 */ /* 0x000ee2000c1e1900 */
[----:B-1----:R-:W-:-:S04]  /*3460*/  @!P5 IADD3 R60, P6, PT, R69, R60, RZ ;  /* 0x0000003c453cd210 */ /* 0x002fc80007fde0ff */
[C---:B------:R-:W-:Y:S02]  /*3470*/  @!P5 IADD3.X R61, PT, PT, R68.reuse, R61, RZ, P6, !PT ;  /* 0x0000003d443dd210 */ /* 0x040fe400037fe4ff */
[----:B--2---:R-:W-:Y:S02]  /*3480*/  @!P5 IADD3 R58, P6, PT, R69, R58, RZ ;  /* 0x0000003a453ad210 */ /* 0x004fe40007fde0ff */
[----:B----4-:R-:W-:Y:S02]  /*3490*/  PRMT R87, RZ, 0x7610, R87 ;  /* 0x00007610ff577816 */ /* 0x010fe40000000057 */
[----:B------:R-:W-:Y:S02]  /*34a0*/  @!P5 IADD3.X R59, PT, PT, R68, R59, RZ, P6, !PT ;  /* 0x0000003b443bd210 */ /* 0x000fe400037fe4ff */
[----:B------:R-:W-:Y:S02]  /*34b0*/  CS2R R68, SRZ ;  /* 0x0000000000447805 */ /* 0x000fe4000001ff00 */
[----:B0-----:R-:W-:Y:S01]  /*34c0*/  PRMT R86, R87, 0x7610, R86 ;  /* 0x0000761057567816 */ /* 0x001fe20000000056 */
[----:B------:R0:W-:Y:S04]  /*34d0*/  STL.S16 [R1+0x120], R87 ;  /* 0x0001205701007387 */ /* 0x0001e80000100600 */
[----:B------:R1:W2:Y:S01]  /*34e0*/  @!P1 LDG.E R68, desc[UR10][R90.64] ;  /* 0x0000000a5a449981 */ /* 0x0002a2000c1e1900 */
[----:B------:R-:W-:-:S02]  /*34f0*/  LOP3.LUT R65, R65, 0xdfffffff, RZ, 0xc0, !PT ;  /* 0xdfffffff41417812 */ /* 0x000fc400078ec0ff */
[----:B------:R-:W-:Y:S02]  /*3500*/  IADD3 R74, PT, PT, R27, 0x1f0, RZ ;  /* 0x000001f01b4a7810 */ /* 0x000fe40007ffe0ff */
[----:B------:R-:W-:Y:S01]  /*3510*/  CS2R R72, SRZ ;  /* 0x0000000000487805 */ /* 0x000fe2000001ff00 */
[----:B------:R-:W4:Y:S04]  /*3520*/  @!P1 LDG.E R69, desc[UR10][R88.64] ;  /* 0x0000000a58459981 */ /* 0x000f28000c1e1900 */
[----:B0-----:R-:W3:Y:S04]  /*3530*/  LDL.S16 R87, [R1+0x122] ;  /* 0x0001220001577983 */ /* 0x001ee80000100600 */
[----:B------:R-:W2:Y:S04]  /*3540*/  LDL.LU R90, [R1+0x11c] ;  /* 0x00011c00015a7983 */ /* 0x000ea80000300800 */
[----:B------:R-:W4:Y:S01]  /*3550*/  LDL.LU R91, [R1+0x118] ;  /* 0x00011800015b7983 */ /* 0x000f220000300800 */
[----:B--2---:R-:W-:-:S03]  /*3560*/  @!P0 PRMT R86, R90, 0x7610, R86 ;  /* 0x000076105a568816 */ /* 0x004fc60000000056 */
[----:B------:R0:W-:Y:S01]  /*3570*/  STL [R1+0x10], R90 ;  /* 0x0000105a01007387 */ /* 0x0001e20000100800 */
[----:B---3--:R-:W-:-:S05]  /*3580*/  @!P0 PRMT R87, R90, 0x7632, R87 ;  /* 0x000076325a578816 */ /* 0x008fca0000000057 */
[----:B------:R2:W-:Y:S04]  /*3590*/  @!P0 STL.S16 [R1+0x122], R87 ;  /* 0x0001225701008387 */ /* 0x0005e80000100600 */
[----:B0-----:R-:W1:Y:S04]  /*35a0*/  LDL.LU R90, [R1+0x204] ;  /* 0x00020400015a7983 */ /* 0x001e680000300800 */
[----:B--2---:R-:W2:Y:S01]  /*35b0*/  LDL.LU R87, [R1+0x208] ;  /* 0x0002080001577983 */ /* 0x004ea20000300800 */
[----:B-1----:R-:W-:-:S05]  /*35c0*/  PRMT R90, RZ, 0x7610, R90 ;  /* 0x00007610ff5a7816 */ /* 0x002fca000000005a */
[----:B------:R0:W-:Y:S01]  /*35d0*/  STL.S16 [R1+0x11c], R90 ;  /* 0x00011c5a01007387 */ /* 0x0001e20000100600 */
[----:B--2---:R-:W-:-:S03]  /*35e0*/  PRMT R87, R90, 0x7610, R87 ;  /* 0x000076105a577816 */ /* 0x004fc60000000057 */
[----:B0-----:R-:W2:Y:S01]  /*35f0*/  LDL.LU.S16 R90, [R1+0x116] ;  /* 0x00011600015a7983 */ /* 0x001ea20000300600 */
[----:B----4-:R-:W-:-:S03]  /*3600*/  @!P0 PRMT R87, R91, 0x7610, R87 ;  /* 0x000076105b578816 */ /* 0x010fc60000000057 */
[----:B------:R-:W-:Y:S04]  /*3610*/  STL [R1+0x90], R91 ;  /* 0x0000905b01007387 */ /* 0x000fe80000100800 */
[----:B------:R0:W-:Y:S04]  /*3620*/  @!P0 STL.S16 [R1+0x11c], R87 ;  /* 0x00011c5701008387 */ /* 0x0001e80000100600 */
[----:B0-----:R-:W3:Y:S01]  /*3630*/  LDL.LU R87, [R1+0x200] ;  /* 0x0002000001577983 */ /* 0x001ee20000300800 */
[----:B--2---:R-:W-:-:S03]  /*3640*/  @!P0 PRMT R90, R91, 0x7632, R90 ;  /* 0x000076325b5a8816 */ /* 0x004fc6000000005a */
[----:B------:R-:W2:Y:S04]  /*3650*/  LDL.LU R91, [R1+0x1f8] ;  /* 0x0001f800015b7983 */ /* 0x000ea80000300800 */
[----:B------:R0:W-:Y:S04]  /*3660*/  @!P0 STL.S16 [R1+0x116], R90 ;  /* 0x0001165a01008387 */ /* 0x0001e80000100600 */
[----:B0-----:R-:W4:Y:S01]  /*3670*/  LDL.LU R90, [R1+0x1fc] ;  /* 0x0001fc00015a7983 */ /* 0x001f220000300800 */
[----:B------:R-:W-:-:S04]  /*3680*/  @P4 LOP3.LUT R65, R65, 0x20000000, RZ, 0xfc, !PT ;  /* 0x2000000041414812 */ /* 0x000fc800078efcff */
[C---:B------:R-:W-:Y:S02]  /*3690*/  LOP3.LUT P4, RZ, R65.reuse, 0x10, RZ, 0xc0, !PT ;  /* 0x0000001041ff7812 */ /* 0x040fe4000788c0ff */
[----:B------:R-:W-:-:S04]  /*36a0*/  LOP3.LUT R65, R65, 0xf7ffffff, RZ, 0xc0, !PT ;  /* 0xf7ffffff41417812 */ /* 0x000fc800078ec0ff */
[----:B------:R-:W-:-:S04]  /*36b0*/  @P5 LOP3.LUT R65, R65, 0x8000000, RZ, 0xfc, !PT ;  /* 0x0800000041415812 */ /* 0x000fc800078efcff */
[----:B------:R-:W-:Y:S02]  /*36c0*/  LOP3.LUT P5, RZ, R65, 0x1000000, RZ, 0xc0, !PT ;  /* 0x0100000041ff7812 */ /* 0x000fe400078ac0ff */
[----:B---3--:R-:W-:Y:S01]  /*36d0*/  PRMT R87, RZ, 0x7610, R87 ;  /* 0x00007610ff577816 */ /* 0x008fe20000000057 */
[----:B------:R0:W-:Y:S01]  /*36e0*/  @!P0 STL.S16 [R1+0x120], R86 ;  /* 0x0001205601008387 */ /* 0x0001e20000100600 */
[----:B------:R-:W-:Y:S02]  /*36f0*/  SHF.R.S32.HI R75, RZ, 0x1f, R74 ;  /* 0x0000001fff4b7819 */ /* 0x000fe4000001144a */
[----:B------:R-:W-:Y:S01]  /*3700*/  ISETP.GE.U32.AND P6, PT, R74, UR16, PT ;  /* 0x000000104a007c0c */ /* 0x000fe2000bfc6070 */
[----:B------:R1:W3:Y:S04]  /*3710*/  @!P4 LDG.E R73, desc[UR10][R50.64] ;  /* 0x0000000a3249c981 */ /* 0x0002e8000c1e1900 */
[----:B------:R1:W3:Y:S04]  /*3720*/  @!P4 LDG.E R72, desc[UR10][R54.64] ;  /* 0x0000000a3648c981 */ /* 0x0002e8000c1e1900 */
[----:B0-----:R-:W3:Y:S01]  /*3730*/  LDL.LU R86, [R1+0x20c] ;  /* 0x00020c0001567983 */ /* 0x001ee20000300800 */
[----:B--2---:R-:W-:-:S02]  /*3740*/  @!P5 PRMT R87, R91, 0x7610, R87 ;  /* 0x000076105b57d816 */ /* 0x004fc40000000057 */
[----:B----4-:R-:W-:-:S04]  /*3750*/  PRMT R90, RZ, 0x7610, R90 ;  /* 0x00007610ff5a7816 */ /* 0x010fc8000000005a */
[----:B------:R-:W-:Y:S01]  /*3760*/  @!P5 PRMT R90, R91, 0x7632, R90 ;  /* 0x000076325b5ad816 */ /* 0x000fe2000000005a */
[----:B------:R0:W-:Y:S04]  /*3770*/  STL.S16 [R1+0x11a], R87 ;  /* 0x00011a5701007387 */ /* 0x0001e80000100600 */
[----:B------:R2:W-:Y:S04]  /*3780*/  STL.S16 [R1+0x11e], R90 ;  /* 0x00011e5a01007387 */ /* 0x0005e80000100600 */
[----:B0-----:R-:W4:Y:S04]  /*3790*/  LDL.LU R87, [R1+0x1f4] ;  /* 0x0001f40001577983 */ /* 0x001f280000300800 */
[----:B--2---:R-:W2:Y:S01]  /*37a0*/  LDL.LU R90, [R1+0x1f0] ;  /* 0x0001f000015a7983 */ /* 0x004ea20000300800 */
[----:B---3--:R-:W-:-:S02]  /*37b0*/  PRMT R86, RZ, 0x7610, R86 ;  /* 0x00007610ff567816 */ /* 0x008fc40000000056 */
[----:B------:R-:W-:-:S13]  /*37c0*/  ISETP.GE.AND.EX P6, PT, R75, UR17, PT, P6 ;  /* 0x000000114b007c0c */ /* 0x000fda000bfc6360 */
[----:B-1----:R-:W0:Y:S01]  /*37d0*/  @!P6 LDC.64 R50, c[0x0][0x3f8] ;  /* 0x0000fe00ff32eb82 */ /* 0x002e220000000a00 */
[----:B------:R-:W-:Y:S02]  /*37e0*/  @!P6 MOV R54, R30 ;  /* 0x0000001e0036e202 */ /* 0x000fe40000000f00 */
[----:B------:R-:W-:Y:S01]  /*37f0*/  @!P6 MOV R55, R33 ;  /* 0x000000210037e202 */ /* 0x000fe20000000f00 */
[----:B0-----:R-:W-:Y:S01]  /*3800*/  @!P6 IMAD R75, R75, R50, RZ ;  /* 0x000000324b4be224 */ /* 0x001fe200078e02ff */
[----:B----4-:R-:W-:Y:S02]  /*3810*/  PRMT R87, RZ, 0x7610, R87 ;  /* 0x00007610ff577816 */ /* 0x010fe40000000057 */
[C---:B--2---:R-:W-:Y:S02]  /*3820*/  @!P5 PRMT R86, R90.reuse, 0x7610, R86 ;  /* 0x000076105a56d816 */ /* 0x044fe40000000056 */
[----:B------:R-:W-:-:S03]  /*3830*/  @!P5 PRMT R87, R90, 0x7632, R87 ;  /* 0x000076325a57d816 */ /* 0x000fc60000000057 */
[----:B------:R0:W-:Y:S04]  /*3840*/  STL.S16 [R1+0x114], R86 ;  /* 0x0001145601007387 */ /* 0x0001e80000100600 */
[----:B------:R1:W-:Y:S04]  /*3850*/  STL.S16 [R1+0x110], R87 ;  /* 0x0001105701007387 */ /* 0x0003e80000100600 */
[----:B0-----:R-:W2:Y:S04]  /*3860*/  LDL.LU R86, [R1+0x1ec] ;  /* 0x0001ec0001567983 */ /* 0x001ea80000300800 */
[----:B-1----:R-:W3:Y:S01]  /*3870*/  LDL.LU R87, [R1+0x1e8] ;  /* 0x0001e80001577983 */ /* 0x002ee20000300800 */
[----:B------:R-:W-:-:S02]  /*3880*/  @!P6 IMAD R75, R74, R51, R75 ;  /* 0x000000334a4be224 */ /* 0x000fc400078e024b */
[----:B------:R-:W-:Y:S02]  /*3890*/  @!P6 IMAD.WIDE.U32 R54, R74, R50, R54 ;  /* 0x000000324a36e225 */ /* 0x000fe400078e0036 */
[----:B------:R-:W0:Y:S03]  /*38a0*/  @!P6 LDC.64 R50, c[0x0][0x3a0] ;  /* 0x0000e800ff32eb82 */ /* 0x000e260000000a00 */
[----:B------:R-:W-:-:S04]  /*38b0*/  @!P6 IADD3 R75, PT, PT, R55, R75, RZ ;  /* 0x0000004b374be210 */ /* 0x000fc80007ffe0ff */
[C---:B------:R-:W-:Y:S02]  /*38c0*/  @!P6 SHF.L.U64.HI R74, R54.reuse, 0x1, R75 ;  /* 0x00000001364ae819 */ /* 0x040fe4000001024b */
[----:B------:R-:W-:Y:S02]  /*38d0*/  @!P6 SHF.L.U32 R75, R54, 0x1, RZ ;  /* 0x00000001364be819 */ /* 0x000fe400000006ff */
[----:B------:R-:W1:Y:S01]  /*38e0*/  @!P6 LDC.64 R54, c[0x0][0x398] ;  /* 0x0000e600ff36eb82 */ /* 0x000e620000000a00 */
[----:B------:R-:W-:-:S04]  /*38f0*/  LOP3.LUT R65, R65, 0xbfffffff, RZ, 0xc0, !PT ;  /* 0xbfffffff41417812 */ /* 0x000fc800078ec0ff */
[----:B------:R-:W-:Y:S02]  /*3900*/  @P4 LOP3.LUT R65, R65, 0x40000000, RZ, 0xfc, !PT ;  /* 0x4000000041414812 */ /* 0x000fe400078efcff */
[----:B0-----:R-:W-:-:S04]  /*3910*/  @!P6 IADD3 R50, P1, PT, R75, R50, RZ ;  /* 0x000000324b32e210 */ /* 0x001fc80007f3e0ff */
[----:B------:R-:W-:Y:S02]  /*3920*/  @!P6 IADD3.X R51, PT, PT, R74, R51, RZ, P1, !PT ;  /* 0x000000334a33e210 */ /* 0x000fe40000ffe4ff */
[----:B------:R-:W-:Y:S02]  /*3930*/  LOP3.LUT P1, RZ, R65, 0x800000, RZ, 0xc0, !PT ;  /* 0x0080000041ff7812 */ /* 0x000fe4000782c0ff */
[----:B-1----:R-:W-:-:S04]  /*3940*/  @!P6 IADD3 R54, P4, PT, R75, R54, RZ ;  /* 0x000000364b36e210 */ /* 0x002fc80007f9e0ff */
[----:B------:R-:W-:Y:S02]  /*3950*/  @!P6 IADD3.X R55, PT, PT, R74, R55, RZ, P4, !PT ;  /* 0x000000374a37e210 */ /* 0x000fe400027fe4ff */
[C---:B------:R-:W-:Y:S02]  /*3960*/  LOP3.LUT P4, RZ, R65.reuse, 0x200000, RZ, 0xc0, !PT ;  /* 0x0020000041ff7812 */ /* 0x040fe4000788c0ff */
[----:B------:R-:W-:-:S04]  /*3970*/  LOP3.LUT R65, R65, 0xfbffffff, RZ, 0xc0, !PT ;  /* 0xfbffffff41417812 */ /* 0x000fc800078ec0ff */
[----:B------:R-:W-:Y:S02]  /*3980*/  @P6 LOP3.LUT R65, R65, 0x4000000, RZ, 0xfc, !PT ;  /* 0x0400000041416812 */ /* 0x000fe400078efcff */
[----:B------:R-:W-:Y:S02]  /*3990*/  PRMT R93, RZ, 0x7610, R93 ;  /* 0x00007610ff5d7816 */ /* 0x000fe4000000005d */
[C---:B------:R-:W-:Y:S02]  /*39a0*/  LOP3.LUT P6, RZ, R65.reuse, 0x400000, RZ, 0xc0, !PT ;  /* 0x0040000041ff7812 */ /* 0x040fe400078cc0ff */
[----:B------:R-:W-:Y:S01]  /*39b0*/  LOP3.LUT P5, RZ, R65, 0x100000, RZ, 0xc0, !PT ;  /* 0x0010000041ff7812 */ /* 0x000fe200078ac0ff */
[----:B------:R0:W-:Y:S01]  /*39c0*/  STL.64 [R1+0x1e0], R48 ;  /* 0x0001e03001007387 */ /* 0x0001e20000100a00 */
[----:B------:R-:W-:-:S03]  /*39d0*/  PRMT R92, RZ, 0x7610, R92 ;  /* 0x00007610ff5c7816 */ /* 0x000fc6000000005c */
[----:B------:R1:W-:Y:S01]  /*39e0*/  STL [R1+0x14], R91 ;  /* 0x0000145b01007387 */ /* 0x0003e20000100800 */
[----:B------:R-:W-:Y:S02]  /*39f0*/  PRMT R88, R88, 0x5410, RZ ;  /* 0x0000541058587816 */ /* 0x000fe400000000ff */
[----:B0-----:R-:W-:Y:S02]  /*3a00*/  PRMT R49, RZ, 0x7610, R49 ;  /* 0x00007610ff317816 */ /* 0x001fe40000000031 */
[----:B------:R-:W-:Y:S02]  /*3a10*/  PRMT R48, RZ, 0x7610, R48 ;  /* 0x00007610ff307816 */ /* 0x000fe40000000030 */
[----:B-1----:R-:W-:Y:S01]  /*3a20*/  PRMT R91, R91, 0x5410, RZ ;  /* 0x000054105b5b7816 */ /* 0x002fe200000000ff */
[----:B------:R0:W-:Y:S03]  /*3a30*/  STL [R1+0x1c], R85 ;  /* 0x00001c5501007387 */ /* 0x0001e60000100800 */
[----:B------:R-:W-:-:S02]  /*3a40*/  @!P6 PRMT R91, R91, 0x7610, R85 ;  /* 0x000076105b5be816 */ /* 0x000fc40000000055 */
[----:B------:R-:W-:-:S04]  /*3a50*/  @!P4 PRMT R88, R88, 0x7610, R82 ;  /* 0x000076105858c816 */ /* 0x000fc80000000052 */
[----:B------:R-:W-:Y:S01]  /*3a60*/  PRMT R88, RZ, 0x7610, R88 ;  /* 0x00007610ff587816 */ /* 0x000fe20000000058 */
[----:B------:R-:W-:Y:S03]  /*3a70*/  STL [R1+0xa4], R6 ;  /* 0x0000a40601007387 */ /* 0x000fe60000100800 */
[----:B------:R-:W-:Y:S01]  /*3a80*/  @!P5 PRMT R88, R6, 0x7610, R88 ;  /* 0x000076100658d816 */ /* 0x000fe20000000058 */
[----:B------:R-:W-:Y:S01]  /*3a90*/  STL [R1+0x28], R7 ;  /* 0x0000280701007387 */ /* 0x000fe20000100800 */
[----:B--2---:R-:W-:-:S04]  /*3aa0*/  @!P1 PRMT R93, R86, 0x7610, R93 ;  /* 0x00007610565d9816 */ /* 0x004fc8000000005d */
[----:B------:R-:W-:Y:S02]  /*3ab0*/  PRMT R93, R93, 0x5410, RZ ;  /* 0x000054105d5d7816 */ /* 0x000fe400000000ff */
[C---:B---3--:R-:W-:Y:S02]  /*3ac0*/  @!P1 PRMT R49, R87.reuse, 0x7610, R49 ;  /* 0x0000761057319816 */ /* 0x048fe40000000031 */
[----:B------:R-:W-:Y:S02]  /*3ad0*/  @!P1 PRMT R48, R87, 0x7632, R48 ;  /* 0x0000763257309816 */ /* 0x000fe40000000030 */
[----:B------:R-:W-:Y:S02]  /*3ae0*/  @!P1 PRMT R92, R86, 0x7632, R92 ;  /* 0x00007632565c9816 */ /* 0x000fe4000000005c */
[----:B------:R-:W-:Y:S02]  /*3af0*/  LOP3.LUT P1, RZ, R65, 0x80000, RZ, 0xc0, !PT ;  /* 0x0008000041ff7812 */ /* 0x000fe4000782c0ff */
[----:B------:R-:W-:-:S02]  /*3b00*/  @!P6 PRMT R93, R93, 0x5410, R85 ;  /* 0x000054105d5de816 */ /* 0x000fc40000000055 */
[----:B0-----:R-:W-:Y:S01]  /*3b10*/  PRMT R85, R85, 0x5410, RZ ;  /* 0x0000541055557816 */ /* 0x001fe200000000ff */
[----:B------:R0:W-:Y:S03]  /*3b20*/  STL [R1+0x18], R87 ;  /* 0x0000185701007387 */ /* 0x0001e60000100800 */
[----:B------:R-:W-:Y:S01]  /*3b30*/  @!P5 PRMT R85, R85, 0x7610, R5 ;  /* 0x000076105555d816 */ /* 0x000fe20000000005 */
[----:B------:R1:W-:Y:S03]  /*3b40*/  STL [R1+0x98], R86 ;  /* 0x0000985601007387 */ /* 0x0003e60000100800 */
[----:B------:R-:W-:Y:S02]  /*3b50*/  PRMT R85, RZ, 0x7610, R85 ;  /* 0x00007610ff557816 */ /* 0x000fe40000000055 */
[----:B0-----:R-:W-:-:S02]  /*3b60*/  PRMT R87, R87, 0x5410, RZ ;  /* 0x0000541057577816 */ /* 0x001fc400000000ff */
[----:B-1----:R-:W-:Y:S02]  /*3b70*/  PRMT R86, RZ, 0x7610, R86 ;  /* 0x00007610ff567816 */ /* 0x002fe40000000056 */
[----:B------:R-:W-:Y:S02]  /*3b80*/  @!P5 PRMT R87, R87, 0x7610, R6 ;  /* 0x000076105757d816 */ /* 0x000fe40000000006 */
[C---:B------:R-:W-:Y:S02]  /*3b90*/  @!P1 PRMT R86, R7.reuse, 0x7610, R86 ;  /* 0x0000761007569816 */ /* 0x040fe40000000056 */
[----:B------:R-:W-:Y:S02]  /*3ba0*/  @!P1 PRMT R85, R7, 0x7632, R85 ;  /* 0x0000763207559816 */ /* 0x000fe40000000055 */
[----:B------:R-:W2:Y:S04]  /*3bb0*/  LDL.LU.64 R6, [R1+0x128] ;  /* 0x0001280001067983 */ /* 0x000ea80000300a00 */
[----:B------:R-:W-:Y:S04]  /*3bc0*/  STL.S16 [R1+0x112], R48 ;  /* 0x0001123001007387 */ /* 0x000fe80000100600 */
[----:B------:R0:W-:Y:S04]  /*3bd0*/  STL.S16 [R1+0x118], R49 ;  /* 0x0001183101007387 */ /* 0x0001e80000100600 */
[----:B0-----:R-:W3:Y:S04]  /*3be0*/  LDL.LU.64 R48, [R1+0x140] ;  /* 0x0001400001307983 */ /* 0x001ee80000300a00 */
[----:B------:R0:W-:Y:S01]  /*3bf0*/  STL [R1+0x94], R90 ;  /* 0x0000945a01007387 */ /* 0x0001e20000100800 */
[----:B------:R-:W-:-:S02]  /*3c00*/  LOP3.LUT P0, RZ, R65, 0x40000, RZ, 0xc0, !PT ;  /* 0x0004000041ff7812 */ /* 0x000fc4000780c0ff */
[----:B------:R-:W-:Y:S02]  /*3c10*/  PRMT R89, R89, 0x5410, RZ ;  /* 0x0000541059597816 */ /* 0x000fe400000000ff */
[----:B0-----:R-:W-:-:S04]  /*3c20*/  PRMT R90, R90, 0x5410, RZ ;  /* 0x000054105a5a7816 */ /* 0x001fc800000000ff */
[----:B------:R-:W-:Y:S02]  /*3c30*/  @!P4 PRMT R90, R90, 0x5410, R83 ;  /* 0x000054105a5ac816 */ /* 0x000fe40000000053 */
[----:B------:R-:W-:Y:S02]  /*3c40*/  PRMT R92, R92, 0x5410, RZ ;  /* 0x000054105c5c7816 */ /* 0x000fe400000000ff */
[----:B------:R-:W-:Y:S02]  /*3c50*/  PRMT R90, RZ, 0x7610, R90 ;  /* 0x00007610ff5a7816 */ /* 0x000fe4000000005a */
[----:B------:R-:W-:Y:S02]  /*3c60*/  PRMT R91, RZ, 0x7610, R91 ;  /* 0x00007610ff5b7816 */ /* 0x000fe4000000005b */
[----:B------:R-:W-:Y:S01]  /*3c70*/  @!P4 PRMT R89, R89, 0x7610, R83 ;  /* 0x000076105959c816 */ /* 0x000fe20000000053 */
[----:B------:R0:W-:Y:S01]  /*3c80*/  STL [R1+0x9c], R84 ;  /* 0x00009c5401007387 */ /* 0x0001e20000100800 */
[----:B------:R-:W-:-:S02]  /*3c90*/  @!P4 PRMT R90, R82, 0x7610, R90 ;  /* 0x00007610525ac816 */ /* 0x000fc4000000005a */
[--C-:B------:R-:W-:Y:S01]  /*3ca0*/  @!P6 PRMT R92, R92, 0x5410, R84.reuse ;  /* 0x000054105c5ce816 */ /* 0x100fe20000000054 */
[----:B------:R1:W-:Y:S01]  /*3cb0*/  STL [R1+0x20], R83 ;  /* 0x0000205301007387 */ /* 0x0003e20000100800 */
[----:B------:R-:W-:Y:S02]  /*3cc0*/  @!P6 PRMT R91, R84, 0x7632, R91 ;  /* 0x00007632545be816 */ /* 0x000fe4000000005b */
[----:B------:R-:W-:Y:S02]  /*3cd0*/  LOP3.LUT P4, RZ, R65, 0x8, RZ, 0xc0, !PT ;  /* 0x0000000841ff7812 */ /* 0x000fe4000788c0ff */
[----:B------:R-:W-:Y:S02]  /*3ce0*/  PRMT R89, RZ, 0x7610, R89 ;  /* 0x00007610ff597816 */ /* 0x000fe40000000059 */
[----:B0-----:R-:W-:Y:S02]  /*3cf0*/  PRMT R84, RZ, 0x7610, R84 ;  /* 0x00007610ff547816 */ /* 0x001fe40000000054 */
[----:B-1----:R-:W-:Y:S01]  /*3d00*/  PRMT R83, RZ, 0x7610, R83 ;  /* 0x00007610ff537816 */ /* 0x002fe20000000053 */
[----:B------:R0:W-:Y:S01]  /*3d10*/  STL [R1+0x24], R5 ;  /* 0x0000240501007387 */ /* 0x0001e20000100800 */
[----:B------:R-:W-:-:S02]  /*3d20*/  @!P1 PRMT R84, R8, 0x7632, R84 ;  /* 0x0000763208549816 */ /* 0x000fc40000000054 */
[----:B------:R-:W-:Y:S02]  /*3d30*/  @!P0 PRMT R83, R10, 0x7632, R83 ;  /* 0x000076320a538816 */ /* 0x000fe40000000053 */
[----:B------:R-:W-:Y:S01]  /*3d40*/  @!P5 PRMT R89, R5, 0x7610, R89 ;  /* 0x000076100559d816 */ /* 0x000fe20000000059 */
[----:B------:R1:W-:Y:S01]  /*3d50*/  STL [R1+0xa0], R82 ;  /* 0x0000a05201007387 */ /* 0x0003e20000100800 */
[----:B------:R-:W-:Y:S01]  /*3d60*/  PRMT R84, R84, 0x5410, RZ ;  /* 0x0000541054547816 */ /* 0x000fe200000000ff */
[----:B0-----:R-:W-:Y:S01]  /*3d70*/  HFMA2 R5, -RZ, RZ, 0, 0 ;  /* 0x00000000ff057431 */ /* 0x001fe200000001ff */
[----:B------:R-:W-:Y:S01]  /*3d80*/  PRMT R83, R83, 0x5410, RZ ;  /* 0x0000541053537816 */ /* 0x000fe200000000ff */
[----:B------:R-:W-:Y:S01]  /*3d90*/  STL [R1+0x2c], R10 ;  /* 0x00002c0a01007387 */ /* 0x000fe20000100800 */
[----:B-1----:R-:W-:-:S03]  /*3da0*/  PRMT R82, R82, 0x5410, RZ ;  /* 0x0000541052527816 */ /* 0x002fc600000000ff */
[----:B------:R0:W-:Y:S01]  /*3db0*/  STL [R1+0xac], R11 ;  /* 0x0000ac0b01007387 */ /* 0x0001e20000100800 */
[----:B------:R-:W-:Y:S02]  /*3dc0*/  @!P0 PRMT R84, R84, 0x5410, R10 ;  /* 0x0000541054548816 */ /* 0x000fe4000000000a */
[--C-:B------:R-:W-:Y:S02]  /*3dd0*/  @!P0 PRMT R83, R83, 0x5410, R11.reuse ;  /* 0x0000541053538816 */ /* 0x100fe4000000000b */
[----:B------:R-:W-:Y:S02]  /*3de0*/  @!P0 PRMT R82, R82, 0x7610, R11 ;  /* 0x0000761052528816 */ /* 0x000fe4000000000b */
[----:B0-----:R-:W4:Y:S04]  /*3df0*/  LDL.LU.64 R10, [R1+0x138] ;  /* 0x00013800010a7983 */ /* 0x001f280000300a00 */
[----:B--2---:R0:W2:Y:S02]  /*3e00*/  @!P4 LDG.E R5, desc[UR10][R6.64] ;  /* 0x0000000a0605c981 */ /* 0x0040a4000c1e1900 */
[----:B0-----:R-:W-:-:S06]  /*3e10*/  CS2R R6, SRZ ;  /* 0x0000000000067805 */ /* 0x001fcc000001ff00 */
[----:B---3--:R-:W3:Y:S04]  /*3e20*/  @!P4 LDG.E R6, desc[UR10][R48.64] ;  /* 0x0000000a3006c981 */ /* 0x008ee8000c1e1900 */
[----:B------:R-:W2:Y:S04]  /*3e30*/  LDL.LU.64 R48, [R1+0x130] ;  /* 0x0001300001307983 */ /* 0x000ea80000300a00 */
[----:B------:R-:W-:Y:S04]  /*3e40*/  STL [R1+0x1bc], R36 ;  /* 0x0001bc2401007387 */ /* 0x000fe80000100800 */
[----:B------:R0:W-:Y:S01]  /*3e50*/  STL [R1+0x1c8], R36 ;  /* 0x0001c82401007387 */ /* 0x0001e20000100800 */
[----:B------:R-:W-:-:S02]  /*3e60*/  PRMT R86, R86, 0x5410, RZ ;  /* 0x0000541056567816 */ /* 0x000fc400000000ff */
[----:B0-----:R-:W-:-:S04]  /*3e70*/  PRMT R36, RZ, 0x7610, R36 ;  /* 0x00007610ff247816 */ /* 0x001fc80000000024 */
[----:B------:R-:W-:Y:S02]  /*3e80*/  @!P2 PRMT R36, R22, 0x7610, R36 ;  /* 0x000076101624a816 */ /* 0x000fe40000000024 */
[----:B------:R-:W-:Y:S02]  /*3e90*/  @!P1 PRMT R86, R86, 0x5410, R8 ;  /* 0x0000541056569816 */ /* 0x000fe40000000008 */
[C---:B------:R-:W-:Y:S01]  /*3ea0*/  LOP3.LUT P1, RZ, R65.reuse, 0x10000, RZ, 0xc0, !PT ;  /* 0x0001000041ff7812 */ /* 0x040fe2000782c0ff */
[----:B------:R0:W-:Y:S01]  /*3eb0*/  STL.S16 [R1+0x128], R36 ;  /* 0x0001282401007387 */ /* 0x0001e20000100600 */
[C---:B------:R-:W-:Y:S02]  /*3ec0*/  LOP3.LUT P6, RZ, R65.reuse, 0x20000, RZ, 0xc0, !PT ;  /* 0x0002000041ff7812 */ /* 0x040fe400078cc0ff */
[----:B------:R-:W-:Y:S01]  /*3ed0*/  LOP3.LUT P0, RZ, R65, 0x8000, RZ, 0xc0, !PT ;  /* 0x0000800041ff7812 */ /* 0x000fe2000780c0ff */
[----:B0-----:R-:W3:Y:S01]  /*3ee0*/  LDL.LU R36, [R1+0x1c8] ;  /* 0x0001c80001247983 */ /* 0x001ee20000300800 */
[----:B------:R-:W-:-:S02]  /*3ef0*/  PRMT R78, R78, 0x5410, RZ ;  /* 0x000054104e4e7816 */ /* 0x000fc400000000ff */
[----:B------:R-:W-:Y:S02]  /*3f00*/  PRMT R79, R79, 0x5410, RZ ;  /* 0x000054104f4f7816 */ /* 0x000fe400000000ff */
[----:B------:R-:W-:Y:S02]  /*3f10*/  PRMT R77, RZ, 0x7610, R77 ;  /* 0x00007610ff4d7816 */ /* 0x000fe4000000004d */
[----:B------:R-:W-:Y:S02]  /*3f20*/  LOP3.LUT P5, RZ, R65, 0x4, RZ, 0xc0, !PT ;  /* 0x0000000441ff7812 */ /* 0x000fe400078ac0ff */
[----:B------:R-:W-:Y:S02]  /*3f30*/  PRMT R81, RZ, 0x5410, RZ ;  /* 0x00005410ff517816 */ /* 0x000fe400000000ff */
[----:B------:R-:W-:Y:S02]  /*3f40*/  @!P1 PRMT R78, R78, 0x7610, R16 ;  /* 0x000076104e4e9816 */ /* 0x000fe40000000010 */
[----:B------:R-:W-:-:S02]  /*3f50*/  @!P1 PRMT R79, R79, 0x5410, R18 ;  /* 0x000054104f4f9816 */ /* 0x000fc40000000012 */
[----:B------:R-:W-:Y:S02]  /*3f60*/  @!P1 PRMT R77, R18, 0x7632, R77 ;  /* 0x00007632124d9816 */ /* 0x000fe4000000004d */
[----:B------:R-:W-:Y:S02]  /*3f70*/  PRMT R82, RZ, 0x7610, R82 ;  /* 0x00007610ff527816 */ /* 0x000fe40000000052 */
[----:B------:R-:W-:Y:S01]  /*3f80*/  PRMT R80, R80, 0x5410, RZ ;  /* 0x0000541050507816 */ /* 0x000fe200000000ff */
[----:B------:R0:W3:Y:S01]  /*3f90*/  @!P5 LDG.E R7, desc[UR10][R70.64] ;  /* 0x0000000a4607d981 */ /* 0x0000e2000c1e1900 */
[----:B------:R-:W-:Y:S02]  /*3fa0*/  @!P6 PRMT R81, R13, 0x7632, R81 ;  /* 0x000076320d51e816 */ /* 0x000fe40000000051 */
[----:B------:R-:W-:Y:S02]  /*3fb0*/  LOP3.LUT P4, RZ, R65, 0x4000, RZ, 0xc0, !PT ;  /* 0x0000400041ff7812 */ /* 0x000fe4000788c0ff */
[----:B------:R-:W-:-:S02]  /*3fc0*/  PRMT R79, RZ, 0x7610, R79 ;  /* 0x00007610ff4f7816 */ /* 0x000fc4000000004f */
[----:B------:R-:W-:Y:S02]  /*3fd0*/  PRMT R77, R77, 0x5410, RZ ;  /* 0x000054104d4d7816 */ /* 0x000fe400000000ff */
[----:B------:R-:W-:Y:S02]  /*3fe0*/  PRMT R78, RZ, 0x7610, R78 ;  /* 0x00007610ff4e7816 */ /* 0x000fe4000000004e */
[----:B------:R-:W-:Y:S02]  /*3ff0*/  PRMT R76, R76, 0x5410, RZ ;  /* 0x000054104c4c7816 */ /* 0x000fe400000000ff */
[----:B------:R-:W-:Y:S02]  /*4000*/  @!P6 PRMT R82, R13, 0x7610, R82 ;  /* 0x000076100d52e816 */ /* 0x000fe40000000052 */
[--C-:B------:R-:W-:Y:S02]  /*4010*/  @!P6 PRMT R81, R81, 0x5410, R14.reuse ;  /* 0x000054105151e816 */ /* 0x100fe4000000000e */
[----:B------:R-:W-:-:S02]  /*4020*/  @!P6 PRMT R80, R80, 0x7610, R14 ;  /* 0x000076105050e816 */ /* 0x000fc4000000000e */
[----:B------:R-:W-:Y:S02]  /*4030*/  @!P0 PRMT R79, R20, 0x7610, R79 ;  /* 0x00007610144f8816 */ /* 0x000fe4000000004f */
[----:B------:R-:W-:Y:S02]  /*4040*/  @!P0 PRMT R77, R77, 0x7610, R20 ;  /* 0x000076104d4d8816 */ /* 0x000fe40000000014 */
[----:B------:R-:W-:Y:S02]  /*4050*/  @!P0 PRMT R78, R23, 0x7610, R78 ;  /* 0x00007610174e8816 */ /* 0x000fe4000000004e */
[----:B------:R-:W-:Y:S02]  /*4060*/  @!P0 PRMT R76, R76, 0x7610, R23 ;  /* 0x000076104c4c8816 */ /* 0x000fe40000000017 */
[C---:B------:R-:W-:Y:S02]  /*4070*/  LOP3.LUT P6, RZ, R65.reuse, 0x2, RZ, 0xc0, !PT ;  /* 0x0000000241ff7812 */ /* 0x040fe400078cc0ff */
[----:B------:R-:W-:-:S02]  /*4080*/  LOP3.LUT P0, RZ, R65, 0x1, RZ, 0xc0, !PT ;  /* 0x0000000141ff7812 */ /* 0x000fc4000780c0ff */
[----:B------:R-:W-:Y:S02]  /*4090*/  LOP3.LUT R65, R65, 0xefffffff, RZ, 0xc0, !PT ;  /* 0xefffffff41417812 */ /* 0x000fe400078ec0ff */
[----:B------:R-:W-:Y:S02]  /*40a0*/  PRMT R76, RZ, 0x7610, R76 ;  /* 0x00007610ff4c7816 */ /* 0x000fe4000000004c */
[----:B------:R-:W-:Y:S02]  /*40b0*/  PRMT R74, R74, 0x5410, RZ ;  /* 0x000054104a4a7816 */ /* 0x000fe400000000ff */
[----:B------:R-:W-:Y:S02]  /*40c0*/  PRMT R75, R75, 0x5410, RZ ;  /* 0x000054104b4b7816 */ /* 0x000fe400000000ff */
[----:B0-----:R-:W-:Y:S02]  /*40d0*/  PRMT R71, RZ, 0x7610, R71 ;  /* 0x00007610ff477816 */ /* 0x001fe40000000047 */
[----:B------:R-:W-:-:S02]  /*40e0*/  @P5 LOP3.LUT R65, R65, 0x10000000, RZ, 0xfc, !PT ;  /* 0x1000000041415812 */ /* 0x000fc400078efcff */
[----:B------:R-:W-:Y:S02]  /*40f0*/  @!P4 PRMT R76, R24, 0x7610, R76 ;  /* 0x00007610184cc816 */ /* 0x000fe4000000004c */
[----:B------:R-:W-:Y:S02]  /*4100*/  @!P4 PRMT R74, R74, 0x7610, R24 ;  /* 0x000076104a4ac816 */ /* 0x000fe40000000018 */
[----:B------:R-:W-:Y:S02]  /*4110*/  @!P4 PRMT R75, R75, 0x5410, R26 ;  /* 0x000054104b4bc816 */ /* 0x000fe4000000001a */
[----:B------:R-:W-:Y:S02]  /*4120*/  @!P4 PRMT R71, R26, 0x7632, R71 ;  /* 0x000076321a47c816 */ /* 0x000fe40000000047 */
[----:B------:R-:W-:Y:S01]  /*4130*/  LOP3.LUT P4, RZ, R65, 0x800, RZ, 0xc0, !PT ;  /* 0x0000080041ff7812 */ /* 0x000fe2000788c0ff */
[----:B------:R0:W-:Y:S04]  /*4140*/  STL [R1+0xa8], R8 ;  /* 0x0000a80801007387 */ /* 0x0001e80000100800 */
[----:B------:R1:W-:Y:S01]  /*4150*/  STL [R1+0x1d8], R46 ;  /* 0x0001d82e01007387 */ /* 0x0003e20000100800 */
[----:B0-----:R-:W-:-:S03]  /*4160*/  MOV R8, RZ ;  /* 0x000000ff00087202 */ /* 0x001fc60000000f00 */
[----:B------:R0:W-:Y:S01]  /*4170*/  STL [R1+0x1d4], R47 ;  /* 0x0001d42f01007387 */ /* 0x0001e20000100800 */
[----:B-1----:R-:W-:-:S03]  /*4180*/  PRMT R46, RZ, 0x7610, R46 ;  /* 0x00007610ff2e7816 */ /* 0x002fc6000000002e */
[----:B----4-:R1:W4:Y:S01]  /*4190*/  @!P5 LDG.E R8, desc[UR10][R10.64] ;  /* 0x0000000a0a08d981 */ /* 0x010322000c1e1900 */
[----:B0-----:R-:W-:Y:S02]  /*41a0*/  PRMT R47, RZ, 0x7610, R47 ;  /* 0x00007610ff2f7816 */ /* 0x001fe4000000002f */
[----:B------:R-:W-:Y:S02]  /*41b0*/  @!P4 PRMT R46, R12, 0x7632, R46 ;  /* 0x000076320c2ec816 */ /* 0x000fe4000000002e */
[----:B------:R-:W-:Y:S02]  /*41c0*/  @!P4 PRMT R47, R15, 0x7610, R47 ;  /* 0x000076100f2fc816 */ /* 0x000fe4000000002f */
[----:B-1----:R-:W-:Y:S01]  /*41d0*/  CS2R R10, SRZ ;  /* 0x00000000000a7805 */ /* 0x002fe2000001ff00 */
[----:B------:R0:W-:Y:S04]  /*41e0*/  STL.S16 [R1+0x124], R46 ;  /* 0x0001242e01007387 */ /* 0x0001e80000100600 */
[----:B------:R1:W-:Y:S01]  /*41f0*/  STL.S16 [R1+0x126], R47 ;  /* 0x0001262f01007387 */ /* 0x0003e20000100600 */
[----:B------:R-:W-:-:S02]  /*4200*/  LOP3.LUT P5, RZ, R65, 0x2000, RZ, 0xc0, !PT ;  /* 0x0000200041ff7812 */ /* 0x000fc400078ac0ff */
[----:B------:R-:W-:Y:S01]  /*4210*/  PRMT R80, RZ, 0x7610, R80 ;  /* 0x00007610ff507816 */ /* 0x000fe20000000050 */
[----:B------:R1:W4:Y:S04]  /*4220*/  @!P6 LDG.E R10, desc[UR10][R38.64] ;  /* 0x0000000a260ae981 */ /* 0x000328000c1e1900 */
[----:B0-----:R-:W4:Y:S04]  /*4230*/  LDL.LU R46, [R1+0x1d8] ;  /* 0x0001d800012e7983 */ /* 0x001f280000300800 */
[----:B-1----:R-:W4:Y:S01]  /*4240*/  LDL.LU R47, [R1+0x1d4] ;  /* 0x0001d400012f7983 */ /* 0x002f220000300800 */
[----:B------:R-:W-:-:S02]  /*4250*/  @!P1 PRMT R80, R16, 0x7610, R80 ;  /* 0x0000761010509816 */ /* 0x000fc40000000050 */
[----:B------:R-:W-:Y:S02]  /*4260*/  LOP3.LUT P1, RZ, R64, 0x4, RZ, 0xc0, !PT ;  /* 0x0000000440ff7812 */ /* 0x000fe4000782c0ff */
[----:B------:R-:W-:Y:S02]  /*4270*/  PRMT R75, RZ, 0x7610, R75 ;  /* 0x00007610ff4b7816 */ /* 0x000fe4000000004b */
[----:B------:R-:W-:Y:S02]  /*4280*/  PRMT R71, R71, 0x5410, RZ ;  /* 0x0000541047477816 */ /* 0x000fe400000000ff */
[----:B------:R-:W-:Y:S02]  /*4290*/  PRMT R74, RZ, 0x7610, R74 ;  /* 0x00007610ff4a7816 */ /* 0x000fe4000000004a */
[----:B------:R-:W-:Y:S02]  /*42a0*/  PRMT R70, RZ, 0x7610, R70 ;  /* 0x00007610ff467816 */ /* 0x000fe40000000046 */
[----:B------:R-:W-:-:S02]  /*42b0*/  @!P5 PRMT R75, R2, 0x7610, R75 ;  /* 0x00007610024bd816 */ /* 0x000fc4000000004b */
[----:B------:R-:W-:Y:S02]  /*42c0*/  @!P5 PRMT R71, R71, 0x7610, R2 ;  /* 0x000076104747d816 */ /* 0x000fe40000000002 */
[C---:B------:R-:W-:Y:S02]  /*42d0*/  @!P5 PRMT R74, R3.reuse, 0x7610, R74 ;  /* 0x00007610034ad816 */ /* 0x040fe4000000004a */
[----:B------:R-:W-:Y:S02]  /*42e0*/  @!P5 PRMT R70, R3, 0x7632, R70 ;  /* 0x000076320346d816 */ /* 0x000fe40000000046 */
[----:B------:R-:W-:Y:S02]  /*42f0*/  LOP3.LUT P5, RZ, R65, 0x400, RZ, 0xc0, !PT ;  /* 0x0000040041ff7812 */ /* 0x000fe400078ac0ff */
[----:B------:R-:W-:Y:S01]  /*4300*/  PRMT R38, R38, 0x5410, RZ ;  /* 0x0000541026267816 */ /* 0x000fe200000000ff */
[----:B------:R0:W-:Y:S03]  /*4310*/  STL [R1+0x1d0], R44 ;  /* 0x0001d02c01007387 */ /* 0x0001e60000100800 */
[----:B------:R-:W-:Y:S01]  /*4320*/  @!P1 PRMT R38, R38, 0x7610, R4 ;  /* 0x0000761026269816 */ /* 0x000fe20000000004 */
[----:B------:R1:W-:Y:S03]  /*4330*/  STL [R1+0x1cc], R45 ;  /* 0x0001cc2d01007387 */ /* 0x0003e60000100800 */
[----:B------:R-:W-:Y:S01]  /*4340*/  PRMT R38, RZ, 0x7610, R38 ;  /* 0x00007610ff267816 */ /* 0x000fe20000000026 */
[----:B------:R1:W-:Y:S01]  /*4350*/  STL [R1+0xb4], R18 ;  /* 0x0000b41201007387 */ /* 0x0003e20000100800 */
[----:B0-----:R-:W-:-:S02]  /*4360*/  PRMT R44, RZ, 0x7610, R44 ;  /* 0x00007610ff2c7816 */ /* 0x001fc4000000002c */
[----:B-1----:R-:W-:Y:S02]  /*4370*/  PRMT R45, RZ, 0x7610, R45 ;  /* 0x00007610ff2d7816 */ /* 0x002fe4000000002d */
[----:B------:R-:W-:Y:S02]  /*4380*/  PRMT R18, RZ, 0x7610, R18 ;  /* 0x00007610ff127816 */ /* 0x000fe40000000012 */
[C---:B------:R-:W-:Y:S02]  /*4390*/  @!P5 PRMT R38, R17.reuse, 0x7610, R38 ;  /* 0x000076101126d816 */ /* 0x040fe40000000026 */
[----:B------:R-:W-:Y:S02]  /*43a0*/  @!P5 PRMT R44, R17, 0x7632, R44 ;  /* 0x00007632112cd816 */ /* 0x000fe4000000002c */
[C---:B------:R-:W-:Y:S02]  /*43b0*/  @!P5 PRMT R45, R19.reuse, 0x7610, R45 ;  /* 0x00007610132dd816 */ /* 0x040fe4000000002d */
[----:B------:R-:W-:-:S02]  /*43c0*/  @!P5 PRMT R18, R19, 0x7632, R18 ;  /* 0x000076321312d816 */ /* 0x000fc40000000012 */
[----:B------:R-:W-:Y:S01]  /*43d0*/  LOP3.LUT P5, RZ, R65, 0x80, RZ, 0xc0, !PT ;  /* 0x0000008041ff7812 */ /* 0x000fe200078ac0ff */
[----:B------:R-:W-:Y:S04]  /*43e0*/  STL [R1+0x1a0], R42 ;  /* 0x0001a02a01007387 */ /* 0x000fe80000100800 */
[----:B------:R0:W-:Y:S04]  /*43f0*/  STL [R1+0x1b4], R42 ;  /* 0x0001b42a01007387 */ /* 0x0001e80000100800 */
[----:B--2---:R-:W2:Y:S04]  /*4400*/  @!P6 LDG.E R11, desc[UR10][R48.64] ;  /* 0x0000000a300be981 */ /* 0x004ea8000c1e1900 */
[----:B------:R-:W2:Y:S01]  /*4410*/  LDL.LU.64 R48, [R1+0x1e0] ;  /* 0x0001e00001307983 */ /* 0x000ea20000300a00 */
[----:B0-----:R-:W-:-:S04]  /*4420*/  PRMT R42, RZ, 0x7610, R42 ;  /* 0x00007610ff2a7816 */ /* 0x001fc8000000002a */
[----:B------:R-:W-:Y:S01]  /*4430*/  @!P5 PRMT R42, R66, 0x7632, R42 ;  /* 0x00007632422ad816 */ /* 0x000fe2000000002a */
[----:B------:R-:W-:Y:S04]  /*4440*/  STL [R1+0x198], R41 ;  /* 0x0001982901007387 */ /* 0x000fe80000100800 */
[----:B------:R0:W-:Y:S04]  /*4450*/  STL.S16 [R1+0x13e], R42 ;  /* 0x00013e2a01007387 */ /* 0x0001e80000100600 */
[----:B------:R1:W-:Y:S04]  /*4460*/  STL [R1+0x1a8], R41 ;  /* 0x0001a82901007387 */ /* 0x0003e80000100800 */
[----:B0-----:R-:W2:Y:S01]  /*4470*/  LDL.LU R42, [R1+0x1b4] ;  /* 0x0001b400012a7983 */ /* 0x001ea20000300800 */
[----:B-1----:R-:W-:-:S04]  /*4480*/  PRMT R41, RZ, 0x7610, R41 ;  /* 0x00007610ff297816 */ /* 0x002fc80000000029 */
[----:B------:R-:W-:-:S05]  /*4490*/  @!P3 PRMT R41, R62, 0x7610, R41 ;  /* 0x000076103e29b816 */ /* 0x000fca0000000029 */
[----:B------:R0:W-:Y:S04]  /*44a0*/  STL.S16 [R1+0x13c], R41 ;  /* 0x00013c2901007387 */ /* 0x0001e80000100600 */
[----:B0-----:R-:W2:Y:S01]  /*44b0*/  LDL.LU R41, [R1+0x1a8] ;  /* 0x0001a80001297983 */ /* 0x001ea20000300800 */
[----:B------:R-:W-:-:S03]  /*44c0*/  PRMT R39, R39, 0x5410, RZ ;  /* 0x0000541027277816 */ /* 0x000fc600000000ff */
[----:B------:R0:W-:Y:S01]  /*44d0*/  STL [R1+0x1c4], R52 ;  /* 0x0001c43401007387 */ /* 0x0001e20000100800 */
[----:B------:R-:W-:-:S03]  /*44e0*/  @!P1 PRMT R39, R39, 0x5410, R9 ;  /* 0x0000541027279816 */ /* 0x000fc60000000009 */
[----:B------:R1:W-:Y:S01]  /*44f0*/  STL [R1+0x1c0], R53 ;  /* 0x0001c03501007387 */ /* 0x0003e20000100800 */
[----:B------:R-:W-:Y:S02]  /*4500*/  PRMT R39, RZ, 0x7610, R39 ;  /* 0x00007610ff277816 */ /* 0x000fe40000000027 */
[----:B0-----:R-:W-:Y:S02]  /*4510*/  PRMT R52, RZ, 0x7610, R52 ;  /* 0x00007610ff347816 */ /* 0x001fe40000000034 */
[----:B-1----:R-:W-:Y:S01]  /*4520*/  PRMT R53, RZ, 0x7610, R53 ;  /* 0x00007610ff357816 */ /* 0x002fe20000000035 */
[----:B------:R0:W-:Y:S01]  /*4530*/  STL [R1+0x34], R16 ;  /* 0x0000341001007387 */ /* 0x0001e20000100800 */
[----:B------:R-:W-:Y:S02]  /*4540*/  @!P2 PRMT R52, R22, 0x7632, R52 ;  /* 0x000076321634a816 */ /* 0x000fe40000000034 */
[----:B------:R-:W-:Y:S02]  /*4550*/  @!P2 PRMT R53, R25, 0x7610, R53 ;  /* 0x000076101935a816 */ /* 0x000fe40000000035 */
[----:B------:R-:W-:Y:S01]  /*4560*/  @!P4 PRMT R39, R12, 0x7610, R39 ;  /* 0x000076100c27c816 */ /* 0x000fe20000000027 */
[----:B------:R1:W-:Y:S01]  /*4570*/  STL.S16 [R1+0x136], R52 ;  /* 0x0001363401007387 */ /* 0x0003e20000100600 */
[----:B0-----:R-:W-:-:S03]  /*4580*/  PRMT R16, RZ, 0x7610, R16 ;  /* 0x00007610ff107816 */ /* 0x001fc60000000010 */
[----:B------:R0:W-:Y:S01]  /*4590*/  STL.S16 [R1+0x138], R53 ;  /* 0x0001383501007387 */ /* 0x0001e20000100600 */
[----:B------:R-:W-:Y:S02]  /*45a0*/  @!P4 PRMT R16, R15, 0x7632, R16 ;  /* 0x000076320f10c816 */ /* 0x000fe40000000010 */
[----:B------:R-:W-:Y:S01]  /*45b0*/  LOP3.LUT P4, RZ, R65, 0x100, RZ, 0xc0, !PT ;  /* 0x0000010041ff7812 */ /* 0x000fe2000788c0ff */
[----:B-1----:R-:W2:Y:S04]  /*45c0*/  LDL.LU R52, [R1+0x1c4] ;  /* 0x0001c40001347983 */ /* 0x002ea80000300800 */
[----:B0-----:R-:W2:Y:S01]  /*45d0*/  LDL.LU R53, [R1+0x1c0] ;  /* 0x0001c00001357983 */ /* 0x001ea20000300800 */
[----:B---3--:R-:W-:-:S03]  /*45e0*/  PRMT R36, RZ, 0x7610, R36 ;  /* 0x00007610ff247816 */ /* 0x008fc60000000024 */
[----:B------:R0:W-:Y:S04]  /*45f0*/  STL [R1+0x1b8], R37 ;  /* 0x0001b82501007387 */ /* 0x0001e80000100800 */
[----:B------:R-:W-:Y:S02]  /*4600*/  @!P4 PRMT R36, R21, 0x7632, R36 ;  /* 0x000076321524c816 */ /* 0x000fe40000000024 */
[----:B0-----:R-:W-:-:S04]  /*4610*/  PRMT R37, RZ, 0x7610, R37 ;  /* 0x00007610ff257816 */ /* 0x001fc80000000025 */
[----:B------:R-:W-:Y:S01]  /*4620*/  @!P4 PRMT R37, R0, 0x7610, R37 ;  /* 0x000076100025c816 */ /* 0x000fe20000000025 */
[----:B------:R0:W-:Y:S04]  /*4630*/  STL.S16 [R1+0x12c], R44 ;  /* 0x00012c2c01007387 */ /* 0x0001e80000100600 */
[----:B------:R1:W-:Y:S04]  /*4640*/  STL.S16 [R1+0x12e], R45 ;  /* 0x00012e2d01007387 */ /* 0x0003e80000100600 */
[----:B------:R3:W-:Y:S04]  /*4650*/  STL.S16 [R1+0x132], R36 ;  /* 0x0001322401007387 */ /* 0x0007e80000100600 */
[----:B------:R3:W-:Y:S04]  /*4660*/  STL.S16 [R1+0x134], R37 ;  /* 0x0001342501007387 */ /* 0x0007e80000100600 */
[----:B0-----:R-:W2:Y:S04]  /*4670*/  LDL.LU R44, [R1+0x1d0] ;  /* 0x0001d000012c7983 */ /* 0x001ea80000300800 */
[----:B-1----:R-:W2:Y:S04]  /*4680*/  LDL.LU R45, [R1+0x1cc] ;  /* 0x0001cc00012d7983 */ /* 0x002ea80000300800 */
[----:B---3--:R-:W3:Y:S04]  /*4690*/  LDL.LU R36, [R1+0x1bc] ;  /* 0x0001bc0001247983 */ /* 0x008ee80000300800 */
[----:B------:R-:W3:Y:S04]  /*46a0*/  LDL.LU R37, [R1+0x1b8] ;  /* 0x0001b80001257983 */ /* 0x000ee80000300800 */
[----:B------:R0:W-:Y:S04]  /*46b0*/  STL [R1+0x1b0], R34 ;  /* 0x0001b02201007387 */ /* 0x0001e80000100800 */
[----:B------:R1:W-:Y:S01]  /*46c0*/  STL [R1+0x1ac], R35 ;  /* 0x0001ac2301007387 */ /* 0x0003e20000100800 */
[----:B0-----:R-:W-:-:S02]  /*46d0*/  PRMT R34, RZ, 0x7610, R34 ;  /* 0x00007610ff227816 */ /* 0x001fc40000000022 */
[----:B-1----:R-:W-:Y:S02]  /*46e0*/  PRMT R35, RZ, 0x7610, R35 ;  /* 0x00007610ff237816 */ /* 0x002fe40000000023 */
[C---:B------:R-:W-:Y:S02]  /*46f0*/  @!P5 PRMT R34, R67.reuse, 0x7610, R34 ;  /* 0x000076104322d816 */ /* 0x040fe40000000022 */
[----:B------:R-:W-:-:S03]  /*4700*/  @!P5 PRMT R35, R67, 0x7632, R35 ;  /* 0x000076324323d816 */ /* 0x000fc60000000023 */
[----:B------:R0:W-:Y:S04]  /*4710*/  STL.S16 [R1+0x140], R34 ;  /* 0x0001402201007387 */ /* 0x0001e80000100600 */
[----:B------:R1:W-:Y:S04]  /*4720*/  STL.S16 [R1+0x154], R35 ;  /* 0x0001542301007387 */ /* 0x0003e80000100600 */
[----:B0-----:R-:W3:Y:S04]  /*4730*/  LDL.LU R34, [R1+0x1b0] ;  /* 0x0001b00001227983 */ /* 0x001ee80000300800 */
[----:B-1----:R-:W3:Y:S04]  /*4740*/  LDL.LU R35, [R1+0x1ac] ;  /* 0x0001ac0001237983 */ /* 0x002ee80000300800 */
[----:B------:R0:W-:Y:S02]  /*4750*/  STL [R1+0x30], R13 ;  /* 0x0000300d01007387 */ /* 0x0001e40000100800 */
[----:B0-----:R-:W-:-:S04]  /*4760*/  PRMT R13, RZ, 0x7610, R13 ;  /* 0x00007610ff0d7816 */ /* 0x001fc8000000000d */
[----:B------:R-:W-:Y:S01]  /*4770*/  @!P1 PRMT R13, R9, 0x7632, R13 ;  /* 0x00007632090d9816 */ /* 0x000fe2000000000d */
[----:B------:R0:W-:Y:S04]  /*4780*/  STL.S16 [R1+0x13a], R16 ;  /* 0x00013a1001007387 */ /* 0x0001e80000100600 */
[----:B------:R1:W-:Y:S01]  /*4790*/  STL.S16 [R1+0x130], R13 ;  /* 0x0001300d01007387 */ /* 0x0003e20000100600 */
[----:B0-----:R-:W-:Y:S01]  /*47a0*/  MOV R16, RZ ;  /* 0x000000ff00107202 */ /* 0x001fe20000000f00 */
[----:B-1----:R-:W-:-:S05]  /*47b0*/  HFMA2 R13, -RZ, RZ, 0, 0 ;  /* 0x00000000ff0d7431 */ /* 0x002fca00000001ff */
[----:B----4-:R-:W4:Y:S01]  /*47c0*/  @!P0 LDG.E R16, desc[UR10][R46.64] ;  /* 0x0000000a2e108981 */ /* 0x010f22000c1e1900 */
[----:B------:R-:W-:-:S03]  /*47d0*/  PRMT R70, R70, 0x5410, RZ ;  /* 0x0000541046467816 */ /* 0x000fc600000000ff */
[----:B------:R0:W-:Y:S04]  /*47e0*/  STL [R1+0xb8], R23 ;  /* 0x0000b81701007387 */ /* 0x0001e80000100800 */
[----:B--2---:R1:W2:Y:S01]  /*47f0*/  @!P0 LDG.E R13, desc[UR10][R48.64] ;  /* 0x0000000a300d8981 */ /* 0x0042a2000c1e1900 */
[----:B0-----:R-:W-:Y:S02]  /*4800*/  PRMT R23, RZ, 0x7610, R23 ;  /* 0x00007610ff177816 */ /* 0x001fe40000000017 */
[----:B------:R-:W-:Y:S01]  /*4810*/  @!P1 PRMT R70, R70, 0x5410, R4 ;  /* 0x0000541046469816 */ /* 0x000fe20000000004 */
[----:B------:R0:W-:Y:S01]  /*4820*/  STL [R1+0x19c], R43 ;  /* 0x00019c2b01007387 */ /* 0x0001e20000100800 */
[----:B------:R-:W-:Y:S02]  /*4830*/  @!P2 PRMT R23, R25, 0x7632, R23 ;  /* 0x000076321917a816 */ /* 0x000fe40000000017 */
[C---:B------:R-:W-:Y:S01]  /*4840*/  LOP3.LUT P1, RZ, R64.reuse, 0x2, RZ, 0xc0, !PT ;  /* 0x0000000240ff7812 */ /* 0x040fe2000782c0ff */
[----:B------:R1:W-:Y:S01]  /*4850*/  STL [R1+0x3c], R24 ;  /* 0x00003c1801007387 */ /* 0x0003e20000100800 */
[----:B------:R-:W-:-:S02]  /*4860*/  LOP3.LUT P2, RZ, R64, 0x1, RZ, 0xc0, !PT ;  /* 0x0000000140ff7812 */ /* 0x000fc4000784c0ff */
[----:B------:R-:W-:Y:S02]  /*4870*/  PRMT R64, RZ, 0x7610, R64 ;  /* 0x00007610ff407816 */ /* 0x000fe40000000040 */
[----:B0-----:R-:W-:Y:S02]  /*4880*/  PRMT R43, RZ, 0x7610, R43 ;  /* 0x00007610ff2b7816 */ /* 0x001fe4000000002b */
[----:B-1----:R-:W-:Y:S02]  /*4890*/  PRMT R24, RZ, 0x7610, R24 ;  /* 0x00007610ff187816 */ /* 0x002fe40000000018 */
[----:B------:R-:W-:Y:S02]  /*48a0*/  PRMT R42, RZ, 0x7610, R42 ;  /* 0x00007610ff2a7816 */ /* 0x000fe4000000002a */
[----:B------:R-:W-:Y:S02]  /*48b0*/  @!P4 PRMT R64, R21, 0x7610, R64 ;  /* 0x000076101540c816 */ /* 0x000fe40000000040 */
[----:B------:R-:W-:-:S02]  /*48c0*/  @!P4 PRMT R24, R0, 0x7632, R24 ;  /* 0x000076320018c816 */ /* 0x000fc40000000018 */
[C---:B------:R-:W-:Y:S02]  /*48d0*/  @!P3 PRMT R42, R63.reuse, 0x7610, R42 ;  /* 0x000076103f2ab816 */ /* 0x040fe4000000002a */
[----:B------:R-:W-:Y:S02]  /*48e0*/  @!P3 PRMT R43, R63, 0x7632, R43 ;  /* 0x000076323f2bb816 */ /* 0x000fe4000000002b */
[----:B------:R-:W-:Y:S01]  /*48f0*/  LOP3.LUT P4, RZ, R65, 0x20, RZ, 0xc0, !PT ;  /* 0x0000002041ff7812 */ /* 0x000fe2000788c0ff */
[----:B------:R0:W-:Y:S04]  /*4900*/  STL.S16 [R1+0x148], R42 ;  /* 0x0001482a01007387 */ /* 0x0001e80000100600 */
[----:B------:R1:W-:Y:S04]  /*4910*/  STL.S16 [R1+0x15c], R43 ;  /* 0x00015c2b01007387 */ /* 0x0003e80000100600 */
[----:B0-----:R-:W2:Y:S04]  /*4920*/  LDL.LU R42, [R1+0x1a0] ;  /* 0x0001a000012a7983 */ /* 0x001ea80000300800 */
[----:B-1----:R-:W2:Y:S01]  /*4930*/  LDL.LU R43, [R1+0x19c] ;  /* 0x00019c00012b7983 */ /* 0x002ea20000300800 */
[----:B------:R-:W-:-:S03]  /*4940*/  PRMT R41, RZ, 0x7610, R41 ;  /* 0x00007610ff297816 */ /* 0x000fc60000000029 */
[----:B------:R0:W-:Y:S01]  /*4950*/  STL [R1+0x1a4], R40 ;  /* 0x0001a42801007387 */ /* 0x0001e20000100800 */
[----:B------:R-:W-:Y:S02]  /*4960*/  @!P4 PRMT R41, R68, 0x7610, R41 ;  /* 0x000076104429c816 */ /* 0x000fe40000000029 */
[----:B0-----:R-:W-:-:S04]  /*4970*/  PRMT R40, RZ, 0x7610, R40 ;  /* 0x00007610ff287816 */ /* 0x001fc80000000028 */
[----:B------:R-:W-:Y:S01]  /*4980*/  @!P3 PRMT R40, R62, 0x7632, R40 ;  /* 0x000076323e28b816 */ /* 0x000fe20000000028 */
[----:B------:R0:W-:Y:S04]  /*4990*/  STL.S16 [R1+0x144], R41 ;  /* 0x0001442901007387 */ /* 0x0001e80000100600 */
[----:B------:R1:W-:Y:S04]  /*49a0*/  STL.S16 [R1+0x146], R40 ;  /* 0x0001462801007387 */ /* 0x0003e80000100600 */
[----:B0-----:R-:W2:Y:S04]  /*49b0*/  LDL.LU R41, [R1+0x198] ;  /* 0x0001980001297983 */ /* 0x001ea80000300800 */
[----:B-1----:R-:W2:Y:S04]  /*49c0*/  LDL.LU R40, [R1+0x1a4] ;  /* 0x0001a40001287983 */ /* 0x002ea80000300800 */
[----:B------:R0:W-:Y:S01]  /*49d0*/  STL.S16 [R1+0x14c], R23 ;  /* 0x00014c1701007387 */ /* 0x0001e20000100600 */
[----:B------:R-:W-:-:S02]  /*49e0*/  PRMT R49, RZ, 0x7610, R49 ;  /* 0x00007610ff317816 */ /* 0x000fc40000000031 */
[----:B0-----:R-:W-:Y:S01]  /*49f0*/  MOV R23, RZ ;  /* 0x000000ff00177202 */ /* 0x001fe20000000f00 */
[----:B------:R0:W-:Y:S05]  /*4a00*/  STL [R1+0xc0], R3 ;  /* 0x0000c00301007387 */ /* 0x0001ea0000100800 */
[----:B------:R1:W2:Y:S01]  /*4a10*/  @!P1 LDG.E R23, desc[UR10][R52.64] ;  /* 0x0000000a34179981 */ /* 0x0002a2000c1e1900 */
[----:B------:R-:W-:Y:S02]  /*4a20*/  @!P4 PRMT R49, R69, 0x7632, R49 ;  /* 0x000076324531c816 */ /* 0x000fe40000000031 */
[----:B0-----:R-:W-:Y:S02]  /*4a30*/  PRMT R3, RZ, 0x7610, R3 ;  /* 0x00007610ff037816 */ /* 0x001fe40000000003 */
[----:B-1----:R-:W-:-:S02]  /*4a40*/  PRMT R53, RZ, 0x7610, R53 ;  /* 0x00007610ff357816 */ /* 0x002fc40000000035 */
[----:B------:R-:W-:Y:S02]  /*4a50*/  PRMT R52, RZ, 0x7610, R52 ;  /* 0x00007610ff347816 */ /* 0x000fe40000000034 */
[----:B------:R-:W-:Y:S02]  /*4a60*/  @!P4 PRMT R53, R68, 0x7632, R53 ;  /* 0x000076324435c816 */ /* 0x000fe40000000035 */
[----:B------:R-:W-:Y:S02]  /*4a70*/  @!P4 PRMT R52, R69, 0x7610, R52 ;  /* 0x000076104534c816 */ /* 0x000fe40000000034 */
[----:B------:R-:W-:Y:S02]  /*4a80*/  PRMT R64, R64, 0x5410, RZ ;  /* 0x0000541040407816 */ /* 0x000fe400000000ff */
[----:B------:R-:W-:Y:S02]  /*4a90*/  LOP3.LUT P4, RZ, R65, 0x40000000, RZ, 0xc0, !PT ;  /* 0x4000000041ff7812 */ /* 0x000fe4000788c0ff */
[----:B------:R-:W-:-:S02]  /*4aa0*/  @!P6 PRMT R3, R11, 0x7610, R3 ;  /* 0x000076100b03e816 */ /* 0x000fc40000000003 */
[----:B------:R-:W-:Y:S01]  /*4ab0*/  @!P5 PRMT R64, R64, 0x5410, R66 ;  /* 0x000054104040d816 */ /* 0x000fe20000000042 */
[----:B------:R0:W-:Y:S01]  /*4ac0*/  STL.S16 [R1+0x142], R18 ;  /* 0x0001421201007387 */ /* 0x0001e20000100600 */
[----:B------:R-:W-:-:S03]  /*4ad0*/  LOP3.LUT P5, RZ, R65, 0x8, RZ, 0xc0, !PT ;  /* 0x0000000841ff7812 */ /* 0x000fc600078ac0ff */
[----:B------:R1:W-:Y:S01]  /*4ae0*/  STL.S16 [R1+0x14a], R24 ;  /* 0x00014a1801007387 */ /* 0x0003e20000100600 */
[----:B------:R-:W-:-:S03]  /*4af0*/  PRMT R48, RZ, 0x7610, R48 ;  /* 0x00007610ff307816 */ /* 0x000fc60000000030 */
[----:B------:R1:W-:Y:S01]  /*4b00*/  STL.S16 [R1+0x176], R3 ;  /* 0x0001760301007387 */ /* 0x0003e20000100600 */
[----:B0-----:R-:W-:Y:S01]  /*4b10*/  HFMA2 R18, -RZ, RZ, 0, 0 ;  /* 0x00000000ff127431 */ /* 0x001fe200000001ff */
[----:B------:R-:W-:Y:S02]  /*4b20*/  PRMT R47, RZ, 0x7610, R47 ;  /* 0x00007610ff2f7816 */ /* 0x000fe4000000002f */
[----:B------:R0:W-:Y:S01]  /*4b30*/  STL [R1+0xbc], R26 ;  /* 0x0000bc1a01007387 */ /* 0x0001e20000100800 */
[----:B-1----:R-:W-:Y:S01]  /*4b40*/  HFMA2 R24, -RZ, RZ, 0, 0 ;  /* 0x00000000ff187431 */ /* 0x002fe200000001ff */
[----:B------:R-:W-:Y:S02]  /*4b50*/  PRMT R46, RZ, 0x7610, R46 ;  /* 0x00007610ff2e7816 */ /* 0x000fe4000000002e */
[----:B------:R1:W2:Y:S01]  /*4b60*/  @!P1 LDG.E R18, desc[UR10][R44.64] ;  /* 0x0000000a2c129981 */ /* 0x0002a2000c1e1900 */
[----:B------:R-:W4:Y:S01]  /*4b70*/  S2R R3, SR_TID.X ;  /* 0x0000000000037919 */ /* 0x000f220000002100 */
[----:B0-----:R-:W-:-:S02]  /*4b80*/  PRMT R26, RZ, 0x7610, R26 ;  /* 0x00007610ff1a7816 */ /* 0x001fc4000000001a */
[----:B---3--:R0:W3:Y:S01]  /*4b90*/  @!P2 LDG.E R24, desc[UR10][R36.64] ;  /* 0x0000000a2418a981 */ /* 0x0080e2000c1e1900 */
[C---:B------:R-:W-:Y:S02]  /*4ba0*/  @!P4 PRMT R48, R72.reuse, 0x7610, R48 ;  /* 0x000076104830c816 */ /* 0x040fe40000000030 */
[----:B------:R-:W-:Y:S02]  /*4bb0*/  @!P4 PRMT R47, R72, 0x7632, R47 ;  /* 0x00007632482fc816 */ /* 0x000fe4000000002f */
[C---:B------:R-:W-:Y:S02]  /*4bc0*/  @!P4 PRMT R46, R73.reuse, 0x7610, R46 ;  /* 0x00007610492ec816 */ /* 0x040fe4000000002e */
[----:B------:R-:W-:Y:S02]  /*4bd0*/  @!P4 PRMT R26, R73, 0x7632, R26 ;  /* 0x00007632491ac816 */ /* 0x000fe4000000001a */
[----:B------:R-:W-:Y:S02]  /*4be0*/  LOP3.LUT P4, RZ, R65, 0x20000000, RZ, 0xc0, !PT ;  /* 0x2000000041ff7812 */ /* 0x000fe4000788c0ff */
[----:B-1----:R-:W-:-:S02]  /*4bf0*/  PRMT R45, RZ, 0x7610, R45 ;  /* 0x00007610ff2d7816 */ /* 0x002fc4000000002d */
[----:B------:R-:W-:Y:S02]  /*4c00*/  PRMT R44, RZ, 0x7610, R44 ;  /* 0x00007610ff2c7816 */ /* 0x000fe4000000002c */
[----:B0-----:R-:W-:Y:S02]  /*4c10*/  PRMT R37, RZ, 0x7610, R37 ;  /* 0x00007610ff257816 */ /* 0x001fe40000000025 */
[----:B------:R-:W-:Y:S02]  /*4c20*/  PRMT R36, RZ, 0x7610, R36 ;  /* 0x00007610ff247816 */ /* 0x000fe40000000024 */
[C---:B------:R-:W-:Y:S02]  /*4c30*/  @!P5 PRMT R45, R5.reuse, 0x7610, R45 ;  /* 0x00007610052dd816 */ /* 0x040fe4000000002d */
[----:B------:R-:W-:Y:S02]  /*4c40*/  @!P5 PRMT R44, R5, 0x7632, R44 ;  /* 0x00007632052cd816 */ /* 0x000fe4000000002c */
[----:B------:R-:W-:-:S02]  /*4c50*/  @!P5 PRMT R37, R6, 0x7610, R37 ;  /* 0x000076100625d816 */ /* 0x000fc40000000025 */
[----:B------:R-:W-:Y:S01]  /*4c60*/  @!P5 PRMT R36, R6, 0x7632, R36 ;  /* 0x000076320624d816 */ /* 0x000fe20000000024 */
[----:B------:R0:W-:Y:S01]  /*4c70*/  STL [R1+0x44], R4 ;  /* 0x0000440401007387 */ /* 0x0001e20000100800 */
[----:B------:R-:W-:-:S03]  /*4c80*/  LOP3.LUT P5, RZ, R65, 0x10000000, RZ, 0xc0, !PT ;  /* 0x1000000041ff7812 */ /* 0x000fc600078ac0ff */
[----:B------:R1:W-:Y:S01]  /*4c90*/  STL.S16 [R1+0x160], R26 ;  /* 0x0001601a01007387 */ /* 0x0003e20000100600 */
[----:B0-----:R-:W-:Y:S01]  /*4ca0*/  MOV R4, RZ ;  /* 0x000000ff00047202 */ /* 0x001fe20000000f00 */
[----:B-1----:R-:W-:Y:S02]  /*4cb0*/  HFMA2 R26, -RZ, RZ, 0, 0 ;  /* 0x00000000ff1a7431 */ /* 0x002fe400000001ff */
[----:B------:R0:W-:Y:S04]  /*4cc0*/  STL [R1+0x38], R20 ;  /* 0x0000381401007387 */ /* 0x0001e80000100800 */
[----:B------:R1:W3:Y:S04]  /*4cd0*/  @!P2 LDG.E R4, desc[UR10][R34.64] ;  /* 0x0000000a2204a981 */ /* 0x0002e8000c1e1900 */
[----:B------:R4:W3:Y:S01]  /*4ce0*/  @!P4 LDG.E R26, desc[UR10][R28.64] ;  /* 0x0000000a1c1ac981 */ /* 0x0008e2000c1e1900 */
[----:B0-----:R-:W-:-:S03]  /*4cf0*/  PRMT R20, RZ, 0x7610, R20 ;  /* 0x00007610ff147816 */ /* 0x001fc60000000014 */
[----:B------:R0:W-:Y:S01]  /*4d00*/  STL [R1+0x40], R2 ;  /* 0x0000400201007387 */ /* 0x0001e20000100800 */
[----:B-1----:R-:W-:Y:S02]  /*4d10*/  PRMT R35, RZ, 0x7610, R35 ;  /* 0x00007610ff237816 */ /* 0x002fe40000000023 */
[----:B------:R-:W-:Y:S02]  /*4d20*/  PRMT R34, RZ, 0x7610, R34 ;  /* 0x00007610ff227816 */ /* 0x000fe40000000022 */
[----:B----4-:R-:W-:Y:S02]  /*4d30*/  PRMT R29, RZ, 0x7610, R29 ;  /* 0x00007610ff1d7816 */ /* 0x010fe4000000001d */
[----:B0-----:R-:W-:Y:S02]  /*4d40*/  PRMT R2, RZ, 0x7610, R2 ;  /* 0x00007610ff027816 */ /* 0x001fe40000000002 */
[C---:B------:R-:W-:Y:S02]  /*4d50*/  @!P5 PRMT R35, R7.reuse, 0x7610, R35 ;  /* 0x000076100723d816 */ /* 0x040fe40000000023 */
[----:B------:R-:W-:-:S02]  /*4d60*/  @!P5 PRMT R34, R7, 0x7632, R34 ;  /* 0x000076320722d816 */ /* 0x000fc40000000022 */
[C---:B------:R-:W-:Y:S02]  /*4d70*/  @!P5 PRMT R29, R8.reuse, 0x7610, R29 ;  /* 0x00007610081dd816 */ /* 0x040fe4000000001d */
[----:B------:R-:W-:Y:S02]  /*4d80*/  @!P5 PRMT R20, R8, 0x7632, R20 ;  /* 0x000076320814d816 */ /* 0x000fe40000000014 */
[----:B------:R-:W-:Y:S02]  /*4d90*/  LOP3.LUT P5, RZ, R65, 0x8000000, RZ, 0xc0, !PT ;  /* 0x0800000041ff7812 */ /* 0x000fe400078ac0ff */
[----:B------:R-:W-:Y:S01]  /*4da0*/  @!P6 PRMT R2, R11, 0x7632, R2 ;  /* 0x000076320b02e816 */ /* 0x000fe20000000002 */
[----:B------:R0:W-:Y:S01]  /*4db0*/  STL [R1+0x4c], R17 ;  /* 0x00004c1101007387 */ /* 0x0001e20000100800 */
[----:B------:R-:W-:-:S03]  /*4dc0*/  MOV R28, RZ ;  /* 0x000000ff001c7202 */ /* 0x000fc60000000f00 */
[----:B------:R1:W-:Y:S04]  /*4dd0*/  STL.S16 [R1+0x17a], R2 ;  /* 0x00017a0201007387 */ /* 0x0003e80000100600 */
[----:B------:R4:W3:Y:S01]  /*4de0*/  @!P4 LDG.E R28, desc[UR10][R56.64] ;  /* 0x0000000a381cc981 */ /* 0x0008e2000c1e1900 */
[----:B0-----:R-:W-:Y:S01]  /*4df0*/  HFMA2 R17, -RZ, RZ, 0, 0 ;  /* 0x00000000ff117431 */ /* 0x001fe200000001ff */
[----:B-1----:R-:W-:-:S05]  /*4e00*/  LOP3.LUT R2, R3, 0xffff, RZ, 0xc0, !PT ;  /* 0x0000ffff03027812 */ /* 0x002fca00078ec0ff */
[----:B------:R0:W3:Y:S01]  /*4e10*/  @!P5 LDG.E R17, desc[UR10][R60.64] ;  /* 0x0000000a3c11d981 */ /* 0x0000e2000c1e1900 */
[----:B------:R-:W-:Y:S01]  /*4e20*/  IMAD R2, R2, 0x751, RZ ;  /* 0x0000075102027824 */ /* 0x000fe200078e02ff */
[----:B----4-:R-:W-:Y:S02]  /*4e30*/  PRMT R56, RZ, 0x7610, R56 ;  /* 0x00007610ff387816 */ /* 0x010fe40000000038 */
[----:B------:R-:W-:Y:S02]  /*4e40*/  PRMT R57, RZ, 0x7610, R57 ;  /* 0x00007610ff397816 */ /* 0x000fe40000000039 */
[----:B------:R-:W-:Y:S02]  /*4e50*/  SHF.R.U32.HI R2, RZ, 0x10, R2 ;  /* 0x00000010ff027819 */ /* 0x000fe40000011602 */
[----:B0-----:R-:W-:Y:S02]  /*4e60*/  PRMT R60, RZ, 0x7610, R60 ;  /* 0x00007610ff3c7816 */ /* 0x001fe4000000003c */
[----:B------:R-:W-:-:S02]  /*4e70*/  PRMT R61, RZ, 0x7610, R61 ;  /* 0x00007610ff3d7816 */ /* 0x000fc4000000003d */
[C---:B------:R-:W-:Y:S02]  /*4e80*/  @!P0 PRMT R56, R16.reuse, 0x7610, R56 ;  /* 0x0000761010388816 */ /* 0x040fe40000000038 */
[----:B------:R-:W-:Y:S01]  /*4e90*/  @!P0 PRMT R57, R16, 0x7632, R57 ;  /* 0x0000763210398816 */ /* 0x000fe20000000039 */
[----:B------:R0:W-:Y:S01]  /*4ea0*/  STL [R1+0xb0], R14 ;  /* 0x0000b00e01007387 */ /* 0x0001e20000100800 */
[----:B------:R-:W-:-:S03]  /*4eb0*/  PRMT R2, R2, 0x9910, RZ ;  /* 0x0000991002027816 */ /* 0x000fc600000000ff */
[----:B------:R1:W-:Y:S02]  /*4ec0*/  STL [R1+0xc8], R15 ;  /* 0x0000c80f01007387 */ /* 0x0003e40000100800 */
[----:B------:R-:W-:Y:S01]  /*4ed0*/  IMAD R2, R2, 0x23, RZ ;  /* 0x0000002302027824 */ /* 0x000fe200078e02ff */
[----:B0-----:R-:W-:Y:S02]  /*4ee0*/  PRMT R14, RZ, 0x7610, R14 ;  /* 0x00007610ff0e7816 */ /* 0x001fe4000000000e */
[----:B-1----:R-:W-:Y:S02]  /*4ef0*/  PRMT R15, RZ, 0x7610, R15 ;  /* 0x00007610ff0f7816 */ /* 0x002fe4000000000f */
[C---:B------:R-:W-:Y:S02]  /*4f00*/  @!P6 PRMT R14, R10.reuse, 0x7632, R14 ;  /* 0x000076320a0ee816 */ /* 0x040fe4000000000e */
[----:B------:R-:W-:Y:S01]  /*4f10*/  @!P6 PRMT R15, R10, 0x7610, R15 ;  /* 0x000076100a0fe816 */ /* 0x000fe2000000000f */
[----:B------:R-:W-:Y:S01]  /*4f20*/  STL.S16 [R1+0x164], R35 ;  /* 0x0001642301007387 */ /* 0x000fe20000100600 */
[----:B------:R-:W-:-:S03]  /*4f30*/  IADD3 R2, PT, PT, RZ, -R2, RZ ;  /* 0x80000002ff027210 */ /* 0x000fc60007ffe0ff */
[----:B------:R-:W-:Y:S04]  /*4f40*/  STL.S16 [R1+0x170], R15 ;  /* 0x0001700f01007387 */ /* 0x000fe80000100600 */
[----:B------:R0:W-:Y:S01]  /*4f50*/  STL.S16 [R1+0x174], R14 ;  /* 0x0001740e01007387 */ /* 0x0001e20000100600 */
[----:B------:R-:W-:-:S03]  /*4f60*/  PRMT R2, R2, 0x7710, RZ ;  /* 0x0000771002027816 */ /* 0x000fc600000000ff */
[----:B------:R1:W-:Y:S01]  /*4f70*/  STL.S16 [R1+0x16c], R34 ;  /* 0x00016c2201007387 */ /* 0x0003e20000100600 */
[----:B0-----:R-:W0:Y:S01]  /*4f80*/  LDC.64 R14, c[0x0][0x3a8] ;  /* 0x0000ea00ff0e7b82 */ /* 0x001e220000000a00 */
[C---:B--2---:R-:W-:Y:S02]  /*4f90*/  @!P0 PRMT R60, R13.reuse, 0x7610, R60 ;  /* 0x000076100d3c8816 */ /* 0x044fe4000000003c */
[----:B------:R-:W-:Y:S02]  /*4fa0*/  @!P0 PRMT R61, R13, 0x7632, R61 ;  /* 0x000076320d3d8816 */ /* 0x000fe4000000003d */
[----:B------:R-:W-:Y:S02]  /*4fb0*/  ISETP.NE.AND P0, PT, RZ, UR9, PT ;  /* 0x00000009ff007c0c */ /* 0x000fe4000bf05270 */
[----:B------:R-:W-:-:S11]  /*4fc0*/  IADD3 R2, PT, PT, R2, R3, RZ ;  /* 0x0000000302027210 */ /* 0x000fd60007ffe0ff */
[----:B-1----:R-:W1:Y:S01]  /*4fd0*/  @P0 LDC.64 R34, c[0x0][0x3b0] ;  /* 0x0000ec00ff220b82 */ /* 0x002e620000000a00 */
[----:B------:R-:W-:Y:S01]  /*4fe0*/  SHF.L.U32 R2, R2, 0x1, RZ ;  /* 0x0000000102027819 */ /* 0x000fe200000006ff */
[----:B------:R2:W-:Y:S04]  /*4ff0*/  STL.S16 [R1+0x16a], R36 ;  /* 0x00016a2401007387 */ /* 0x0005e80000100600 */
[----:B------:R4:W-:Y:S01]  /*5000*/  STL.S16 [R1+0x172], R20 ;  /* 0x0001721401007387 */ /* 0x0009e20000100600 */
[----:B--2---:R-:W-:Y:S02]  /*5010*/  LOP3.LUT R36, R2, 0xffff, RZ, 0xc0, !PT ;  /* 0x0000ffff02247812 */ /* 0x004fe400078ec0ff */
[----:B----4-:R-:W-:Y:S01]  /*5020*/  MOV R20, UR13 ;  /* 0x0000000d00147c02 */ /* 0x010fe20008000f00 */
[----:B------:R1:W-:Y:S04]  /*5030*/  STL [R1+0x54], R21 ;  /* 0x0000541501007387 */ /* 0x0003e80000100800 */
[----:B------:R-:W-:Y:S01]  /*5040*/  IMAD R20, R20, 0x46, R36 ;  /* 0x0000004614147824 */ /* 0x000fe200078e0224 */
[----:B------:R-:W-:Y:S01]  /*5050*/  CS2R R2, SRZ ;  /* 0x0000000000027805 */ /* 0x000fe2000001ff00 */
[----:B------:R-:W-:-:S02]  /*5060*/  UIMAD.WIDE UR6, UR8, 0x8, UR6 ;  /* 0x00000008080678a5 */ /* 0x000fc4000f8e0206 */
[----:B0-----:R-:W-:-:S04]  /*5070*/  IMAD.WIDE R14, R20, 0x4, R14 ;  /* 0x00000004140e7825 */ /* 0x001fc800078e020e */
[----:B-1----:R-:W-:Y:S01]  /*5080*/  @P0 IMAD.WIDE R20, R20, 0x4, R34 ;  /* 0x0000000414140825 */ /* 0x002fe200078e0222 */
[C---:B------:R-:W-:Y:S01]  /*5090*/  LOP3.LUT P3, RZ, R65.reuse, 0x80000000, RZ, 0xc0, !PT ;  /* 0x8000000041ff7812 */ /* 0x040fe2000786c0ff */
[----:B------:R0:W-:Y:S04]  /*50a0*/  STL [R1+0xc4], R9 ;  /* 0x0000c40901007387 */ /* 0x0001e80000100800 */
[----:B------:R1:W5:Y:S01]  /*50b0*/  @P0 LDG.E.64 R2, desc[UR10][R20.64] ;  /* 0x0000000a14020981 */ /* 0x000362000c1e1b00 */
[----:B------:R-:W-:-:S03]  /*50c0*/  LOP3.LUT P6, RZ, R65, 0x4000000, RZ, 0xc0, !PT ;  /* 0x0400000041ff7812 */ /* 0x000fc600078cc0ff */
[----:B------:R2:W-:Y:S01]  /*50d0*/  STL [R1+0x48], R12 ;  /* 0x0000480c01007387 */ /* 0x0005e20000100800 */
[----:B0-----:R-:W-:-:S03]  /*50e0*/  HFMA2 R9, -RZ, RZ, 0, 0 ;  /* 0x00000000ff097431 */ /* 0x001fc600000001ff */
[----:B------:R0:W-:Y:S01]  /*50f0*/  STL [R1+0xcc], R19 ;  /* 0x0000cc1301007387 */ /* 0x0001e20000100800 */
[----:B-1----:R-:W-:Y:S02]  /*5100*/  MOV R20, UR6 ;  /* 0x0000000600147c02 */ /* 0x002fe40008000f00 */
[----:B------:R-:W-:Y:S01]  /*5110*/  MOV R21, UR7 ;  /* 0x0000000700157c02 */ /* 0x000fe20008000f00 */
[----:B------:R1:W4:Y:S04]  /*5120*/  @!P3 LDG.E R9, desc[UR10][R42.64] ;  /* 0x0000000a2a09b981 */ /* 0x000328000c1e1900 */
[----:B------:R1:W-:Y:S04]  /*5130*/  STL.S16 [R1+0x16e], R29 ;  /* 0x00016e1d01007387 */ /* 0x0003e80000100600 */
[----:B------:R-:W4:Y:S01]  /*5140*/  LDG.E.64 R20, desc[UR10][R20.64] ;  /* 0x0000000a14147981 */ /* 0x000f22000c1e1b00 */
[----:B--2---:R-:W-:Y:S01]  /*5150*/  MOV R12, RZ ;  /* 0x000000ff000c7202 */ /* 0x004fe20000000f00 */
[----:B0-----:R-:W-:-:S02]  /*5160*/  HFMA2 R19, -RZ, RZ, 0, 0 ;  /* 0x00000000ff137431 */ /* 0x001fc400000001ff */
[----:B------:R0:W-:Y:S01]  /*5170*/  STL [R1+0x50], R22 ;  /* 0x0000501601007387 */ /* 0x0001e20000100800 */
[----:B-1----:R-:W-:-:S03]  /*5180*/  MOV R29, RZ ;  /* 0x000000ff001d7202 */ /* 0x002fc60000000f00 */
[----:B------:R-:W2:Y:S04]  /*5190*/  @!P3 LDG.E R12, desc[UR10][R40.64] ;  /* 0x0000000a280cb981 */ /* 0x000ea8000c1e1900 */
[----:B------:R1:W2:Y:S01]  /*51a0*/  @!P6 LDG.E R19, desc[UR10][R50.64] ;  /* 0x0000000a3213e981 */ /* 0x0002a2000c1e1900 */
[----:B0-----:R-:W-:-:S03]  /*51b0*/  MOV R22, RZ ;  /* 0x000000ff00167202 */ /* 0x001fc60000000f00 */
[----:B------:R0:W2:Y:S04]  /*51c0*/  @!P6 LDG.E R29, desc[UR10][R54.64] ;  /* 0x0000000a361de981 */ /* 0x0000a8000c1e1900 */
[----:B------:R-:W2:Y:S04]  /*51d0*/  @!P5 LDG.E R22, desc[UR10][R58.64] ;  /* 0x0000000a3a16d981 */ /* 0x000ea8000c1e1900 */
        /* <DEDUP_REMOVED lines=9> */
[----:B------:R-:W-:Y:S04]  /*5270*/  STL [R1+0x58], R66 ;  /* 0x0000584201007387 */ /* 0x000fe80000100800 */
[----:B------:R1:W-:Y:S04]  /*5280*/  STL [R1+0x190], R36 ;  /* 0x0001902401007387 */ /* 0x0003e80000100800 */
[----:B------:R0:W-:Y:S04]  /*5290*/  STL [R1+0xd8], R67 ;  /* 0x0000d84301007387 */ /* 0x0001e80000100800 */
[----:B------:R0:W-:Y:S04]  /*52a0*/  STL [R1+0xdc], R63 ;  /* 0x0000dc3f01007387 */ /* 0x0001e80000100800 */
[----:B------:R0:W-:Y:S04]  /*52b0*/  STL [R1+0x60], R68 ;  /* 0x0000604401007387 */ /* 0x0001e80000100800 */
[----:B------:R0:W-:Y:S04]  /*52c0*/  STL [R1+0xe0], R69 ;  /* 0x0000e04501007387 */ /* 0x0001e80000100800 */
[----:B------:R0:W-:Y:S04]  /*52d0*/  STL [R1+0x64], R72 ;  /* 0x0000644801007387 */ /* 0x0001e80000100800 */
[----:B------:R0:W-:Y:S04]  /*52e0*/  STL [R1+0xe4], R73 ;  /* 0x0000e44901007387 */ /* 0x0001e80000100800 */
[----:B-1----:R1:W5:Y:S04]  /*52f0*/  LDL.S16 R36, [R1+0x120] ;  /* 0x0001200001247983 */ /* 0x0023680000100600 */
[----:B------:R1:W5:Y:S04]  /*5300*/  LDL.S16 R37, [R1+0x122] ;  /* 0x0001220001257983 */ /* 0x0003680000100600 */
        /* <DEDUP_REMOVED lines=10> */
[----:B0-----:R1:W5:Y:S04]  /*53b0*/  LDL.S16 R67, [R1+0x14c] ;  /* 0x00014c0001437983 */ /* 0x0013680000100600 */
[----:B------:R-:W5:Y:S04]  /*53c0*/  LDG.E.64 R14, desc[UR10][R14.64] ;  /* 0x0000000a0e0e7981 */ /* 0x000f68000c1e1b00 */
[----:B------:R1:W5:Y:S04]  /*53d0*/  LDL.S16 R63, [R1+0x130] ;  /* 0x00013000013f7983 */ /* 0x0003680000100600 */
[----:B------:R1:W5:Y:S04]  /*53e0*/  LDL.S16 R68, [R1+0x138] ;  /* 0x0001380001447983 */ /* 0x0003680000100600 */
[----:B------:R1:W5:Y:S04]  /*53f0*/  LDL.S16 R69, [R1+0x136] ;  /* 0x0001360001457983 */ /* 0x0003680000100600 */
[----:B------:R1:W5:Y:S04]  /*5400*/  LDL.S16 R72, [R1+0x12c] ;  /* 0x00012c0001487983 */ /* 0x0003680000100600 */
[----:B------:R1:W5:Y:S04]  /*5410*/  LDL.S16 R73, [R1+0x124] ;  /* 0x0001240001497983 */ /* 0x0003680000100600 */
[----:B------:R-:W-:Y:S01]  /*5420*/  STL [R1+0xd4], R0 ;  /* 0x0000d40001007387 */ /* 0x000fe20000100800 */
[----:B------:R-:W-:-:S03]  /*5430*/  PRMT R43, RZ, 0x7610, R43 ;  /* 0x00007610ff2b7816 */ /* 0x000fc6000000002b */
[----:B------:R0:W-:Y:S01]  /*5440*/  STL [R1+0x68], R5 ;  /* 0x0000680501007387 */ /* 0x0001e20000100800 */
[----:B---3--:R-:W-:-:S03]  /*5450*/  @!P2 PRMT R43, R4, 0x7632, R43 ;  /* 0x00007632042ba816 */ /* 0x008fc6000000002b */
[----:B------:R3:W-:Y:S01]  /*5460*/  STL [R1+0xfc], R4 ;  /* 0x0000fc0401007387 */ /* 0x0007e20000100800 */
[----:B0-----:R-:W-:-:S04]  /*5470*/  PRMT R5, RZ, 0x7610, R5 ;  /* 0x00007610ff057816 */ /* 0x001fc80000000005 */
[----:B------:R-:W-:Y:S02]  /*5480*/  @!P2 PRMT R5, R4, 0x7610, R5 ;  /* 0x000076100405a816 */ /* 0x000fe40000000005 */
[----:B---3--:R-:W-:Y:S01]  /*5490*/  PRMT R4, RZ, 0x5410, RZ ;  /* 0x00005410ff047816 */ /* 0x008fe200000000ff */
[----:B------:R0:W-:Y:S01]  /*54a0*/  STL [R1+0xd0], R25 ;  /* 0x0000d01901007387 */ /* 0x0001e20000100800 */
[----:B------:R-:W-:Y:S02]  /*54b0*/  PRMT R51, RZ, 0x7610, R51 ;  /* 0x00007610ff337816 */ /* 0x000fe40000000033 */
[----:B------:R-:W-:Y:S02]  /*54c0*/  PRMT R54, RZ, 0x7610, R54 ;  /* 0x00007610ff367816 */ /* 0x000fe40000000036 */
[----:B------:R-:W-:Y:S02]  /*54d0*/  PRMT R50, RZ, 0x7610, R50 ;  /* 0x00007610ff327816 */ /* 0x000fe40000000032 */
[----:B------:R-:W-:-:S02]  /*54e0*/  PRMT R42, RZ, 0x7610, R42 ;  /* 0x00007610ff2a7816 */ /* 0x000fc4000000002a */
[----:B------:R-:W-:Y:S02]  /*54f0*/  PRMT R41, RZ, 0x7610, R41 ;  /* 0x00007610ff297816 */ /* 0x000fe40000000029 */
[----:B0-----:R-:W-:Y:S02]  /*5500*/  PRMT R25, RZ, 0x7610, R25 ;  /* 0x00007610ff197816 */ /* 0x001fe40000000019 */
[----:B------:R-:W-:Y:S02]  /*5510*/  PRMT R40, RZ, 0x7610, R40 ;  /* 0x00007610ff287816 */ /* 0x000fe40000000028 */
[----:B------:R-:W-:Y:S02]  /*5520*/  @!P1 PRMT R51, R18, 0x7632, R51 ;  /* 0x0000763212339816 */ /* 0x000fe40000000033 */
[C---:B------:R-:W-:Y:S02]  /*5530*/  @!P1 PRMT R54, R23.reuse, 0x7610, R54 ;  /* 0x0000761017369816 */ /* 0x040fe40000000036 */
[----:B------:R-:W-:-:S02]  /*5540*/  @!P1 PRMT R50, R23, 0x7632, R50 ;  /* 0x0000763217329816 */ /* 0x000fc40000000032 */
[----:B------:R-:W-:Y:S02]  /*5550*/  @!P4 PRMT R25, R26, 0x7632, R25 ;  /* 0x000076321a19c816 */ /* 0x000fe40000000019 */
[----:B------:R-:W-:Y:S01]  /*5560*/  @!P4 PRMT R40, R28, 0x7610, R40 ;  /* 0x000076101c28c816 */ /* 0x000fe20000000028 */
[----:B------:R-:W-:Y:S04]  /*5570*/  STL.S16 [R1+0x162], R60 ;  /* 0x0001623c01007387 */ /* 0x000fe80000100600 */
[----:B------:R-:W-:Y:S04]  /*5580*/  STL.S16 [R1+0x17c], R61 ;  /* 0x00017c3d01007387 */ /* 0x000fe80000100600 */
[----:B------:R-:W-:Y:S04]  /*5590*/  STL.S16 [R1+0x178], R56 ;  /* 0x0001783801007387 */ /* 0x000fe80000100600 */
[----:B------:R-:W-:Y:S01]  /*55a0*/  STL.S16 [R1+0x180], R57 ;  /* 0x0001803901007387 */ /* 0x000fe20000100600 */
[----:B----4-:R-:W-:-:S13]  /*55b0*/  R2UR UR28, R20 ;  /* 0x00000000141c72ca */ /* 0x010fda00000e0000 */
[----:B------:R-:W-:-:S05]  /*55c0*/  MOV R0, UR28 ;  /* 0x0000001c00007c02 */ /* 0x000fca0008000f00 */
[----:B------:R-:W-:-:S05]  /*55d0*/  FFMA.FTZ R21, -R0, UR28, R21 ;  /* 0x0000001c00157c23 */ /* 0x000fca0008010115 */
[----:B------:R-:W-:-:S13]  /*55e0*/  FSETP.GTU.FTZ.AND P0, PT, R21, RZ, PT ;  /* 0x000000ff1500720b */ /* 0x000fda0003f1c000 */
[----:B------:R-:W-:-:S05]  /*55f0*/  VOTEU.ANY UP0, P0 ;  /* 0x0000000000ff7886 */ /* 0x000fca0000000100 */
[----:B------:R-:W0:Y:S01]  /*5600*/  @UP0 LDCU UR5, c[0x0][0x3c0] ;  /* 0x00007800ff0507ac */ /* 0x000e220008000800 */
[----:B------:R-:W-:Y:S02]  /*5610*/  PLOP3.LUT P0, PT, PT, PT, UP0, 0x80, 0x8 ;  /* 0x000000000008781c */ /* 0x000fe40003f0f008 */
[----:B------:R-:W-:Y:S01]  /*5620*/  @!P3 PRMT R4, R9, 0x7610, R4 ;  /* 0x000076100904b816 */ /* 0x000fe20000000004 */
[----:B------:R0:W-:Y:S03]  /*5630*/  STL [R1+0x80], R9 ;  /* 0x0000800901007387 */ /* 0x0001e60000100800 */
[----:B------:R-:W-:Y:S02]  /*5640*/  @!P3 PRMT R4, R4, 0x7610, R9 ;  /* 0x000076100404b816 */ /* 0x000fe40000000009 */
[----:B--2---:R-:W-:-:S05]  /*5650*/  @!P3 PRMT R42, R12, 0x7610, R42 ;  /* 0x000076100c2ab816 */ /* 0x004fca000000002a */
[----:B0-----:R-:W-:Y:S01]  /*5660*/  @P0 FADD.FTZ R9, R21, UR5 ;  /* 0x0000000515090e21 */ /* 0x001fe20008010000 */
[----:B------:R-:W-:-:S05]  /*5670*/  @!P3 PRMT R41, R12, 0x7632, R41 ;  /* 0x000076320c29b816 */ /* 0x000fca0000000029 */
[----:B------:R-:W0:Y:S01]  /*5680*/  @P0 MUFU.RSQ R9, R9 ;  /* 0x0000000900090308 */ /* 0x000e220000001400 */
[----:B------:R-:W-:Y:S04]  /*5690*/  STL [R1+0x5c], R62 ;  /* 0x00005c3e01007387 */ /* 0x000fe80000100800 */
[----:B------:R-:W-:Y:S04]  /*56a0*/  STL.S16 [R1+0x17e], R51 ;  /* 0x00017e3301007387 */ /* 0x000fe80000100600 */
[----:B------:R-:W-:Y:S04]  /*56b0*/  STL.S16 [R1+0x12a], R54 ;  /* 0x00012a3601007387 */ /* 0x000fe80000100600 */
[----:B------:R-:W-:Y:S04]  /*56c0*/  STL.S16 [R1+0x182], R50 ;  /* 0x0001823201007387 */ /* 0x000fe80000100600 */
[----:B------:R-:W-:Y:S04]  /*56d0*/  STL [R1+0x70], R10 ;  /* 0x0000700a01007387 */ /* 0x000fe80000100800 */
[----:B------:R-:W-:Y:S04]  /*56e0*/  STL [R1+0xf0], R11 ;  /* 0x0000f00b01007387 */ /* 0x000fe80000100800 */
[----:B------:R-:W-:Y:S04]  /*56f0*/  STL [R1+0x74], R13 ;  /* 0x0000740d01007387 */ /* 0x000fe80000100800 */
[----:B------:R-:W-:Y:S04]  /*5700*/  STL [R1+0xf4], R16 ;  /* 0x0000f41001007387 */ /* 0x000fe80000100800 */
[----:B------:R-:W-:Y:S04]  /*5710*/  STL [R1+0x78], R18 ;  /* 0x0000781201007387 */ /* 0x000fe80000100800 */
[----:B------:R-:W-:Y:S04]  /*5720*/  STL [R1+0xf8], R23 ;  /* 0x0000f81701007387 */ /* 0x000fe80000100800 */
[----:B------:R-:W-:Y:S04]  /*5730*/  STL [R1+0x7c], R24 ;  /* 0x00007c1801007387 */ /* 0x000fe80000100800 */
[----:B------:R-:W-:Y:S04]  /*5740*/  STL.S16 [R1+0x184], R43 ;  /* 0x0001842b01007387 */ /* 0x000fe80000100600 */
[----:B------:R-:W-:Y:S04]  /*5750*/  STL [R1+0x100], R12 ;  /* 0x0001000c01007387 */ /* 0x000fe80000100800 */
[----:B------:R-:W-:Y:S04]  /*5760*/  STL.S16 [R1+0x186], R42 ;  /* 0x0001862a01007387 */ /* 0x000fe80000100600 */
[----:B------:R-:W-:Y:S04]  /*5770*/  STL.S16 [R1+0x18a], R41 ;  /* 0x00018a2901007387 */ /* 0x000fe80000100600 */
[----:B------:R-:W-:Y:S04]  /*5780*/  STL [R1+0x84], R26 ;  /* 0x0000841a01007387 */ /* 0x000fe80000100800 */
[----:B------:R-:W-:Y:S04]  /*5790*/  STL.S16 [R1+0x18c], R25 ;  /* 0x00018c1901007387 */ /* 0x000fe80000100600 */
[----:B------:R-:W-:Y:S04]  /*57a0*/  STL [R1+0x104], R28 ;  /* 0x0001041c01007387 */ /* 0x000fe80000100800 */
[----:B------:R-:W-:Y:S04]  /*57b0*/  STL.S16 [R1+0x188], R40 ;  /* 0x0001882801007387 */ /* 0x000fe80000100600 */
[----:B------:R-:W-:Y:S04]  /*57c0*/  STL [R1+0x88], R17 ;  /* 0x0000881101007387 */ /* 0x000fe80000100800 */
[----:B------:R-:W-:Y:S04]  /*57d0*/  STL [R1+0x108], R22 ;  /* 0x0001081601007387 */ /* 0x000fe80000100800 */
[----:B------:R-:W-:Y:S04]  /*57e0*/  STL [R1+0x8c], R19 ;  /* 0x00008c1301007387 */ /* 0x000fe80000100800 */
[----:B------:R-:W-:Y:S01]  /*57f0*/  STL [R1+0x10c], R29 ;  /* 0x00010c1d01007387 */ /* 0x000fe20000100800 */
[----:B------:R-:W-:-:S03]  /*5800*/  UISETP.NE.AND UP1, UPT, UR9, URZ, UPT ;  /* 0x000000ff0900728c */ /* 0x000fc6000bf25270 */
[----:B------:R2:W-:Y:S01]  /*5810*/  STL [R1+0xe8], R6 ;  /* 0x0000e80601007387 */ /* 0x0005e20000100800 */
[----:B0-----:R-:W-:-:S03]  /*5820*/  @P0 R2UR UR5, R9 ;  /* 0x00000000090502ca */ /* 0x001fc600000e0000 */
[----:B------:R0:W-:Y:S01]  /*5830*/  STL [R1+0xec], R8 ;  /* 0x0000ec0801007387 */ /* 0x0001e20000100800 */
[----:B------:R-:W-:Y:S02]  /*5840*/  PRMT R0, RZ, 0x5410, RZ ;  /* 0x00005410ff007816 */ /* 0x000fe400000000ff */
[----:B--2---:R-:W-:Y:S01]  /*5850*/  PRMT R6, RZ, 0x7610, R6 ;  /* 0x00007610ff067816 */ /* 0x004fe20000000006 */
[----:B------:R2:W-:Y:S01]  /*5860*/  STL [R1+0x6c], R7 ;  /* 0x00006c0701007387 */ /* 0x0005e20000100800 */
[----:B0-----:R-:W-:Y:S02]  /*5870*/  PRMT R8, RZ, 0x7610, R8 ;  /* 0x00007610ff087816 */ /* 0x001fe40000000008 */
[----:B------:R-:W-:Y:S02]  /*5880*/  @!P4 PRMT R6, R28, 0x7632, R6 ;  /* 0x000076321c06c816 */ /* 0x000fe40000000006 */
[----:B------:R-:W-:Y:S02]  /*5890*/  @!P5 PRMT R8, R17, 0x7610, R8 ;  /* 0x000076101108d816 */ /* 0x000fe40000000008 */
[----:B------:R-:W-:-:S02]  /*58a0*/  PRMT R9, RZ, 0x5410, RZ ;  /* 0x00005410ff097816 */ /* 0x000fc400000000ff */
[----:B--2---:R-:W-:Y:S02]  /*58b0*/  PRMT R7, RZ, 0x5410, RZ ;  /* 0x00005410ff077816 */ /* 0x004fe400000000ff */
[----:B------:R-:W-:Y:S02]  /*58c0*/  PRMT R20, RZ, 0x7610, R20 ;  /* 0x00007610ff147816 */ /* 0x000fe40000000014 */
[----:B------:R-:W-:Y:S02]  /*58d0*/  @!P2 PRMT R0, R24, 0x7610, R0 ;  /* 0x000076101800a816 */ /* 0x000fe40000000000 */
[----:B------:R-:W-:Y:S02]  /*58e0*/  PRMT R5, R5, 0x5410, RZ ;  /* 0x0000541005057816 */ /* 0x000fe400000000ff */
[----:B------:R-:W-:Y:S02]  /*58f0*/  PRMT R6, R6, 0x5410, RZ ;  /* 0x0000541006067816 */ /* 0x000fe400000000ff */
[----:B------:R-:W-:-:S02]  /*5900*/  @!P5 PRMT R7, R17, 0x7632, R7 ;  /* 0x000076321107d816 */ /* 0x000fc40000000007 */
[----:B------:R-:W-:Y:S02]  /*5910*/  PRMT R8, R8, 0x5410, RZ ;  /* 0x0000541008087816 */ /* 0x000fe400000000ff */
[----:B------:R-:W-:Y:S02]  /*5920*/  PRMT R87, RZ, 0x7610, R87 ;  /* 0x00007610ff577816 */ /* 0x000fe40000000057 */
[----:B------:R-:W-:Y:S02]  /*5930*/  @!P6 PRMT R9, R19, 0x7632, R9 ;  /* 0x000076321309e816 */ /* 0x000fe40000000009 */
[----:B------:R-:W-:Y:S02]  /*5940*/  @!P1 PRMT R20, R18, 0x7610, R20 ;  /* 0x0000761012149816 */ /* 0x000fe40000000014 */
[----:B------:R-:W-:Y:S02]  /*5950*/  @!P2 PRMT R0, R0, 0x7610, R24 ;  /* 0x000076100000a816 */ /* 0x000fe40000000018 */
[----:B------:R-:W-:-:S02]  /*5960*/  @!P4 PRMT R5, R5, 0x5410, R26 ;  /* 0x000054100505c816 */ /* 0x000fc4000000001a */
[--C-:B------:R-:W-:Y:S02]  /*5970*/  @!P5 PRMT R7, R7, 0x5410, R22.reuse ;  /* 0x000054100707d816 */ /* 0x100fe40000000016 */
[----:B------:R-:W-:Y:S02]  /*5980*/  @!P5 PRMT R6, R6, 0x7610, R22 ;  /* 0x000076100606d816 */ /* 0x000fe40000000016 */
[----:B------:R-:W-:Y:S02]  /*5990*/  @!P6 PRMT R8, R8, 0x5410, R19 ;  /* 0x000054100808e816 */ /* 0x000fe40000000013 */
[----:B------:R-:W-:Y:S02]  /*59a0*/  @!P6 PRMT R9, R9, 0x5410, R29 ;  /* 0x000054100909e816 */ /* 0x000fe4000000001d */
[----:B------:R-:W-:Y:S01]  /*59b0*/  @!P6 PRMT R87, R29, 0x7632, R87 ;  /* 0x000076321d57e816 */ /* 0x000fe20000000057 */
[----:B------:R-:W-:Y:S01]  /*59c0*/  UMOV UR16, 0x3f800000 ;  /* 0x3f80000000107882 */ /* 0x000fe20000000000 */
[----:B------:R-:W-:Y:S01]  /*59d0*/  @UP0 UMOV UR16, UR5 ;  /* 0x0000000500100c82 */ /* 0x000fe20008000000 */
[----:B-1----:R-:W-:Y:S05]  /*59e0*/  BRA.U UP1, `(.L_x_764) ;  /* 0x0000002501887547 */ /* 0x002fea000b800000 */
[----:B------:R-:W2:Y:S01]  /*59f0*/  LDL.LU.S16 R59, [R1+0x126] ;  /* 0x00012600013b7983 */ /* 0x000ea20000300600 */
[----:B-----5:R-:W-:Y:S02]  /*5a00*/  HADD2.F32 R12, -RZ, R36.H0_H0 ;  /* 0x20000024ff0c7230 */ /* 0x020fe40000004100 */
[----:B------:R-:W-:Y:S01]  /*5a10*/  HADD2.F32 R13, -RZ, R37.H0_H0 ;  /* 0x20000025ff0d7230 */ /* 0x000fe20000004100 */
[----:B------:R-:W3:Y:S01]  /*5a20*/  LDL.LU.S16 R55, [R1+0x12e] ;  /* 0x00012e0001377983 */ /* 0x000ee20000300600 */
[----:B------:R-:W-:Y:S02]  /*5a30*/  HADD2.F32 R10, -RZ, R44.H0_H0 ;  /* 0x2000002cff0a7230 */ /* 0x000fe40000004100 */
[----:B------:R-:W-:Y:S01]  /*5a40*/  FADD.FTZ R12, R12, -UR28 ;  /* 0x8000001c0c0c7e21 */ /* 0x000fe20008010000 */
[----:B------:R-:W-:Y:S02]  /*5a50*/  HADD2.F32 R11, -RZ, R45.H0_H0 ;  /* 0x2000002dff0b7230 */ /* 0x000fe40000004100 */
        /* <DEDUP_REMOVED lines=8> */
[----:B------:R-:W-:Y:S01]  /*5ae0*/  FADD.FTZ R19, R19, -UR28 ;  /* 0x8000001c13137e21 */ /* 0x000fe20008010000 */
[----:B------:R-:W-:Y:S02]  /*5af0*/  HADD2.F32 R21, -RZ, R53.H0_H0 ;  /* 0x20000035ff157230 */ /* 0x000fe40000004100 */
[----:B------:R-:W-:Y:S01]  /*5b00*/  FADD.FTZ R18, R17, R18 ;  /* 0x0000001211127221 */ /* 0x000fe20000010000 */
[----:B------:R-:W-:Y:S01]  /*5b10*/  FFMA.FTZ R13, R16, R17, R13 ;  /* 0x00000011100d7223 */ /* 0x000fe2000001000d */
[----:B------:R-:W-:-:S02]  /*5b20*/  HADD2.F32 R17, -RZ, R46.H0_H0 ;  /* 0x2000002eff117230 */ /* 0x000fc40000004100 */
[----:B------:R-:W-:Y:S01]  /*5b30*/  FFMA.FTZ R12, R10, R12, RZ ;  /* 0x0000000c0a0c7223 */ /* 0x000fe200000100ff */
[----:B------:R-:W-:Y:S01]  /*5b40*/  FADD.FTZ R10, RZ, R10 ;  /* 0x0000000aff0a7221 */ /* 0x000fe20000010000 */
[----:B------:R-:W-:Y:S01]  /*5b50*/  FMUL.FTZ R19, R19, UR16 ;  /* 0x0000001013137c20 */ /* 0x000fe20008410000 */
[----:B------:R-:W-:Y:S01]  /*5b60*/  FADD.FTZ R21, R21, -UR28 ;  /* 0x8000001c15157e21 */ /* 0x000fe20008010000 */
[----:B------:R-:W-:Y:S02]  /*5b70*/  HADD2.F32 R23, -RZ, R47.H0_H0 ;  /* 0x2000002fff177230 */ /* 0x000fe40000004100 */
[C---:B------:R-:W-:Y:S01]  /*5b80*/  FADD.FTZ R10, R17.reuse, R10 ;  /* 0x0000000a110a7221 */ /* 0x040fe20000010000 */
[----:B------:R-:W-:Y:S01]  /*5b90*/  FFMA.FTZ R12, R17, R19, R12 ;  /* 0x00000013110c7223 */ /* 0x000fe2000001000c */
[----:B------:R-:W-:Y:S01]  /*5ba0*/  FMUL.FTZ R17, R14, R17 ;  /* 0x000000110e117220 */ /* 0x000fe20000410000 */
[----:B------:R-:W-:Y:S02]  /*5bb0*/  HADD2.F32 R22, -RZ, R48.H0_H0 ;  /* 0x20000030ff167230 */ /* 0x000fe40000004100 */
[----:B------:R-:W-:Y:S01]  /*5bc0*/  FFMA.FTZ R16, R11, R16, RZ ;  /* 0x000000100b107223 */ /* 0x000fe200000100ff */
[----:B------:R-:W-:Y:S01]  /*5bd0*/  FADD.FTZ R11, RZ, R11 ;  /* 0x0000000bff0b7221 */ /* 0x000fe20000010000 */
[----:B------:R-:W-:Y:S01]  /*5be0*/  FMUL.FTZ R21, R21, UR16 ;  /* 0x0000001015157c20 */ /* 0x000fe20008410000 */
[----:B------:R-:W-:Y:S01]  /*5bf0*/  FFMA.FTZ R13, R19, R17, R13 ;  /* 0x00000011130d7223 */ /* 0x000fe2000001000d */
[----:B------:R-:W-:Y:S01]  /*5c00*/  FADD.FTZ R23, R23, -UR28 ;  /* 0x8000001c17177e21 */ /* 0x000fe20008010000 */
[----:B------:R-:W-:-:S02]  /*5c10*/  HADD2.F32 R19, -RZ, R49.H0_H0 ;  /* 0x20000031ff137230 */ /* 0x000fc40000004100 */
[C---:B------:R-:W-:Y:S01]  /*5c20*/  FADD.FTZ R11, R22.reuse, R11 ;  /* 0x0000000b160b7221 */ /* 0x040fe20000010000 */
[----:B------:R-:W-:Y:S01]  /*5c30*/  FFMA.FTZ R16, R22, R21, R16 ;  /* 0x0000001516107223 */ /* 0x000fe20000010010 */
[----:B------:R-:W-:Y:S01]  /*5c40*/  FADD.FTZ R18, R18, R17 ;  /* 0x0000001112127221 */ /* 0x000fe20000010000 */
[----:B------:R-:W-:Y:S01]  /*5c50*/  FMUL.FTZ R22, R15, R22 ;  /* 0x000000160f167220 */ /* 0x000fe20000410000 */
[--C-:B------:R-:W-:Y:S02]  /*5c60*/  HADD2.F32 R17, -RZ, R93.reuse.H0_H0 ;  /* 0x2000005dff117230 */ /* 0x100fe40000004100 */
[----:B------:R-:W-:Y:S01]  /*5c70*/  FMUL.FTZ R23, R23, UR16 ;  /* 0x0000001017177c20 */ /* 0x000fe20008410000 */
[----:B------:R-:W-:Y:S01]  /*5c80*/  FADD.FTZ R19, R19, -UR28 ;  /* 0x8000001c13137e21 */ /* 0x000fe20008010000 */
[----:B------:R-:W-:Y:S01]  /*5c90*/  FFMA.FTZ R13, R21, R22, R13 ;  /* 0x00000016150d7223 */ /* 0x000fe2000001000d */
[----:B------:R-:W-:Y:S02]  /*5ca0*/  HADD2.F32 R93, -RZ, R93.H1_H1 ;  /* 0x3000005dff5d7230 */ /* 0x000fe40000004100 */
[----:B------:R-:W-:Y:S01]  /*5cb0*/  FMUL.FTZ R21, R14, R17 ;  /* 0x000000110e157220 */ /* 0x000fe20000410000 */
[----:B------:R-:W-:Y:S01]  /*5cc0*/  FADD.FTZ R10, R10, R17 ;  /* 0x000000110a0a7221 */ /* 0x000fe20000010000 */
[----:B------:R-:W-:Y:S01]  /*5cd0*/  FFMA.FTZ R12, R17, R23, R12 ;  /* 0x00000017110c7223 */ /* 0x000fe2000001000c */
[----:B------:R-:W-:-:S02]  /*5ce0*/  HADD2.F32 R17, -RZ, R92.H0_H0 ;  /* 0x2000005cff117230 */ /* 0x000fc40000004100 */
[----:B------:R-:W-:Y:S01]  /*5cf0*/  FMUL.FTZ R19, R19, UR16 ;  /* 0x0000001013137c20 */ /* 0x000fe20008410000 */
[----:B------:R-:W-:Y:S01]  /*5d00*/  FADD.FTZ R18, R22, R18 ;  /* 0x0000001216127221 */ /* 0x000fe20000010000 */
[----:B------:R-:W-:Y:S01]  /*5d10*/  FADD.FTZ R93, R93, -UR28 ;  /* 0x8000001c5d5d7e21 */ /* 0x000fe20008010000 */
[----:B------:R-:W-:Y:S01]  /*5d20*/  FFMA.FTZ R13, R23, R21, R13 ;  /* 0x00000015170d7223 */ /* 0x000fe2000001000d */
[----:B------:R-:W-:Y:S01]  /*5d30*/  FADD.FTZ R11, R11, R17 ;  /* 0x000000110b0b7221 */ /* 0x000fe20000010000 */
[----:B------:R-:W-:Y:S01]  /*5d40*/  FFMA.FTZ R16, R17, R19, R16 ;  /* 0x0000001311107223 */ /* 0x000fe20000010010 */
[----:B------:R-:W-:Y:S01]  /*5d50*/  FADD.FTZ R18, R18, R21 ;  /* 0x0000001512127221 */ /* 0x000fe20000010000 */
[----:B------:R-:W-:Y:S01]  /*5d60*/  FMUL.FTZ R17, R15, R17 ;  /* 0x000000110f117220 */ /* 0x000fe20000410000 */
[----:B------:R-:W-:Y:S02]  /*5d70*/  HADD2.F32 R92, -RZ, R92.H1_H1 ;  /* 0x3000005cff5c7230 */ /* 0x000fe40000004100 */
[----:B------:R-:W-:Y:S01]  /*5d80*/  FMUL.FTZ R93, R93, UR16 ;  /* 0x000000105d5d7c20 */ /* 0x000fe20008410000 */
[----:B------:R-:W-:-:S02]  /*5d90*/  HADD2.F32 R21, -RZ, R91.H1_H1 ;  /* 0x3000005bff157230 */ /* 0x000fc40000004100 */
[----:B------:R-:W-:Y:S01]  /*5da0*/  FADD.FTZ R18, R17, R18 ;  /* 0x0000001211127221 */ /* 0x000fe20000010000 */
[----:B------:R-:W-:Y:S01]  /*5db0*/  FFMA.FTZ R13, R19, R17, R13 ;  /* 0x00000011130d7223 */ /* 0x000fe2000001000d */
[----:B------:R-:W-:Y:S02]  /*5dc0*/  HADD2.F32 R17, -RZ, R90.H1_H1 ;  /* 0x3000005aff117230 */ /* 0x000fe40000004100 */
[----:B------:R-:W-:Y:S01]  /*5dd0*/  FADD.FTZ R10, R10, R92 ;  /* 0x0000005c0a0a7221 */ /* 0x000fe20000010000 */
[----:B------:R-:W-:Y:S01]  /*5de0*/  FFMA.FTZ R12, R92, R93, R12 ;  /* 0x0000005d5c0c7223 */ /* 0x000fe2000001000c */
[----:B------:R-:W-:Y:S02]  /*5df0*/  HADD2.F32 R91, -RZ, R91.H0_H0 ;  /* 0x2000005bff5b7230 */ /* 0x000fe40000004100 */
[----:B------:R-:W-:Y:S01]  /*5e00*/  FMUL.FTZ R92, R14, R92 ;  /* 0x0000005c0e5c7220 */ /* 0x000fe20000410000 */
[----:B------:R-:W-:Y:S01]  /*5e10*/  FADD.FTZ R21, R21, -UR28 ;  /* 0x8000001c15157e21 */ /* 0x000fe20008010000 */
[----:B------:R-:W-:-:S02]  /*5e20*/  HADD2.F32 R22, -RZ, R89.H1_H1 ;  /* 0x30000059ff167230 */ /* 0x000fc40000004100 */
[----:B------:R-:W-:Y:S01]  /*5e30*/  FADD.FTZ R17, R17, -UR28 ;  /* 0x8000001c11117e21 */ /* 0x000fe20008010000 */
[----:B------:R-:W-:Y:S01]  /*5e40*/  FADD.FTZ R18, R18, R92 ;  /* 0x0000005c12127221 */ /* 0x000fe20000010000 */
[----:B------:R-:W-:Y:S01]  /*5e50*/  FFMA.FTZ R13, R93, R92, R13 ;  /* 0x0000005c5d0d7223 */ /* 0x000fe2000001000d */
[----:B------:R-:W-:Y:S01]  /*5e60*/  FMUL.FTZ R21, R21, UR16 ;  /* 0x0000001015157c20 */ /* 0x000fe20008410000 */
[----:B------:R-:W-:Y:S01]  /*5e70*/  FMUL.FTZ R19, R15, R91 ;  /* 0x0000005b0f137220 */ /* 0x000fe20000410000 */
[----:B------:R-:W-:Y:S02]  /*5e80*/  HADD2.F32 R90, -RZ, R90.H0_H0 ;  /* 0x2000005aff5a7230 */ /* 0x000fe40000004100 */
[----:B------:R-:W-:Y:S01]  /*5e90*/  FADD.FTZ R22, R22, -UR28 ;  /* 0x8000001c16167e21 */ /* 0x000fe20008010000 */
[----:B------:R-:W-:Y:S01]  /*5ea0*/  FMUL.FTZ R17, R17, UR16 ;  /* 0x0000001011117c20 */ /* 0x000fe20008410000 */
[----:B------:R-:W-:Y:S01]  /*5eb0*/  FADD.FTZ R18, R19, R18 ;  /* 0x0000001213127221 */ /* 0x000fe20000010000 */
[----:B------:R-:W-:Y:S01]  /*5ec0*/  FFMA.FTZ R13, R21, R19, R13 ;  /* 0x00000013150d7223 */ /* 0x000fe2000001000d */
[----:B------:R-:W-:-:S02]  /*5ed0*/  HADD2.F32 R19, -RZ, R88.H1_H1 ;  /* 0x30000058ff137230 */ /* 0x000fc40000004100 */
[----:B------:R-:W-:Y:S01]  /*5ee0*/  FADD.FTZ R11, R11, R91 ;  /* 0x0000005b0b0b7221 */ /* 0x000fe20000010000 */
[----:B------:R-:W-:Y:S01]  /*5ef0*/  FFMA.FTZ R16, R91, R21, R16 ;  /* 0x000000155b107223 */ /* 0x000fe20000010010 */
[----:B------:R-:W-:Y:S01]  /*5f00*/  FMUL.FTZ R22, R22, UR16 ;  /* 0x0000001016167c20 */ /* 0x000fe20008410000 */
[----:B------:R-:W-:Y:S01]  /*5f10*/  FADD.FTZ R10, R10, R90 ;  /* 0x0000005a0a0a7221 */ /* 0x000fe20000010000 */
[----:B------:R-:W-:Y:S01]  /*5f20*/  FFMA.FTZ R12, R90, R17, R12 ;  /* 0x000000115a0c7223 */ /* 0x000fe2000001000c */
[----:B------:R-:W-:Y:S02]  /*5f30*/  HADD2.F32 R89, -RZ, R89.H0_H0 ;  /* 0x20000059ff597230 */ /* 0x000fe40000004100 */
[----:B------:R-:W-:Y:S01]  /*5f40*/  FMUL.FTZ R90, R14, R90 ;  /* 0x0000005a0e5a7220 */ /* 0x000fe20000410000 */
[----:B------:R-:W-:Y:S01]  /*5f50*/  FADD.FTZ R11, R11, R19 ;  /* 0x000000130b0b7221 */ /* 0x000fe20000010000 */
[----:B------:R-:W-:Y:S01]  /*5f60*/  FFMA.FTZ R16, R19, R22, R16 ;  /* 0x0000001613107223 */ /* 0x000fe20000010010 */
[----:B------:R-:W-:Y:S01]  /*5f70*/  FMUL.FTZ R19, R15, R19 ;  /* 0x000000130f137220 */ /* 0x000fe20000410000 */
[----:B------:R-:W-:Y:S01]  /*5f80*/  FADD.FTZ R18, R18, R90 ;  /* 0x0000005a12127221 */ /* 0x000fe20000010000 */
[----:B------:R-:W-:Y:S01]  /*5f90*/  FFMA.FTZ R13, R17, R90, R13 ;  /* 0x0000005a110d7223 */ /* 0x000fe2000001000d */
[----:B------:R-:W-:-:S02]  /*5fa0*/  HADD2.F32 R88, -RZ, R88.H0_H0 ;  /* 0x20000058ff587230 */ /* 0x000fc40000004100 */
[----:B------:R-:W-:Y:S01]  /*5fb0*/  FADD.FTZ R89, R89, -UR28 ;  /* 0x8000001c59597e21 */ /* 0x000fe20008010000 */
[----:B------:R-:W-:Y:S02]  /*5fc0*/  HADD2.F32 R17, -RZ, R85.H1_H1 ;  /* 0x30000055ff117230 */ /* 0x000fe40000004100 */
[----:B------:R-:W-:Y:S01]  /*5fd0*/  FADD.FTZ R18, R19, R18 ;  /* 0x0000001213127221 */ /* 0x000fe20000010000 */
[----:B------:R-:W-:Y:S01]  /*5fe0*/  FFMA.FTZ R13, R22, R19, R13 ;  /* 0x00000013160d7223 */ /* 0x000fe2000001000d */
[----:B------:R-:W-:Y:S01]  /*5ff0*/  FMUL.FTZ R89, R89, UR16 ;  /* 0x0000001059597c20 */ /* 0x000fe20008410000 */
[----:B------:R-:W-:Y:S01]  /*6000*/  FMUL.FTZ R19, R14, R88 ;  /* 0x000000580e137220 */ /* 0x000fe20000410000 */
[----:B------:R-:W-:Y:S01]  /*6010*/  FADD.FTZ R17, R17, -UR28 ;  /* 0x8000001c11117e21 */ /* 0x000fe20008010000 */
[----:B------:R-:W4:Y:S01]  /*6020*/  LDL.S16 R58, [R1+0x142] ;  /* 0x00014200013a7983 */ /* 0x000f220000100600 */
[----:B------:R-:W-:Y:S02]  /*6030*/  HADD2.F32 R21, -RZ, R86.H0_H0 ;  /* 0x20000056ff157230 */ /* 0x000fe40000004100 */
[----:B------:R-:W-:Y:S01]  /*6040*/  FADD.FTZ R18, R18, R19 ;  /* 0x0000001312127221 */ /* 0x000fe20000010000 */
[----:B------:R-:W-:Y:S01]  /*6050*/  FFMA.FTZ R13, R89, R19, R13 ;  /* 0x00000013590d7223 */ /* 0x000fe2000001000d */
[----:B------:R-:W-:-:S02]  /*6060*/  HADD2.F32 R19, -RZ, R87.H1_H1 ;  /* 0x30000057ff137230 */ /* 0x000fc40000004100 */
[----:B------:R-:W-:Y:S01]  /*6070*/  FMUL.FTZ R17, R17, UR16 ;  /* 0x0000001011117c20 */ /* 0x000fe20008410000 */
[----:B------:R-:W-:Y:S02]  /*6080*/  HADD2.F32 R85, -RZ, R85.H0_H0 ;  /* 0x20000055ff557230 */ /* 0x000fe40000004100 */
[----:B------:R-:W-:Y:S01]  /*6090*/  FADD.FTZ R21, R21, -UR28 ;  /* 0x8000001c15157e21 */ /* 0x000fe20008010000 */
[----:B------:R-:W-:Y:S02]  /*60a0*/  HADD2.F32 R86, -RZ, R86.H1_H1 ;  /* 0x30000056ff567230 */ /* 0x000fe40000004100 */
[----:B------:R-:W-:Y:S01]  /*60b0*/  FADD.FTZ R11, R11, R19 ;  /* 0x000000130b0b7221 */ /* 0x000fe20000010000 */
[----:B------:R-:W-:Y:S01]  /*60c0*/  FFMA.FTZ R16, R19, R17, R16 ;  /* 0x0000001113107223 */ /* 0x000fe20000010010 */
[----:B------:R-:W-:Y:S01]  /*60d0*/  FMUL.FTZ R19, R15, R19 ;  /* 0x000000130f137220 */ /* 0x000fe20000410000 */
[----:B------:R-:W-:Y:S01]  /*60e0*/  FADD.FTZ R85, R85, -UR28 ;  /* 0x8000001c55557e21 */ /* 0x000fe20008010000 */
[----:B------:R-:W-:Y:S01]  /*60f0*/  FADD.FTZ R10, R10, R88 ;  /* 0x000000580a0a7221 */ /* 0x000fe20000010000 */
[----:B------:R-:W-:Y:S01]  /*6100*/  FFMA.FTZ R12, R88, R89, R12 ;  /* 0x00000059580c7223 */ /* 0x000fe2000001000c */
[----:B------:R-:W-:Y:S01]  /*6110*/  FFMA.FTZ R13, R17, R19, R13 ;  /* 0x00000013110d7223 */ /* 0x000fe2000001000d */
[----:B------:R-:W-:Y:S01]  /*6120*/  FMUL.FTZ R21, R21, UR16 ;  /* 0x0000001015157c20 */ /* 0x000fe20008410000 */
[----:B------:R-:W-:-:S02]  /*6130*/  HADD2.F32 R17, -RZ, R84.H0_H0 ;  /* 0x20000054ff117230 */ /* 0x000fc40000004100 */
[----:B------:R-:W-:Y:S01]  /*6140*/  FMUL.FTZ R85, R85, UR16 ;  /* 0x0000001055557c20 */ /* 0x000fe20008410000 */
[----:B------:R-:W-:Y:S02]  /*6150*/  HADD2.F32 R84, -RZ, R84.H1_H1 ;  /* 0x30000054ff547230 */ /* 0x000fe40000004100 */
[----:B------:R-:W-:Y:S01]  /*6160*/  FADD.FTZ R10, R10, R86 ;  /* 0x000000560a0a7221 */ /* 0x000fe20000010000 */
[----:B------:R-:W-:Y:S01]  /*6170*/  FFMA.FTZ R12, R86, R21, R12 ;  /* 0x00000015560c7223 */ /* 0x000fe2000001000c */
[----:B------:R-:W-:Y:S01]  /*6180*/  FADD.FTZ R18, R19, R18 ;  /* 0x0000001213127221 */ /* 0x000fe20000010000 */
[----:B------:R-:W-:Y:S01]  /*6190*/  FMUL.FTZ R86, R14, R86 ;  /* 0x000000560e567220 */ /* 0x000fe20000410000 */
[----:B------:R-:W-:Y:S01]  /*61a0*/  FMUL.FTZ R19, R15, R17 ;  /* 0x000000110f137220 */ /* 0x000fe20000410000 */
[----:B------:R-:W-:Y:S01]  /*61b0*/  FADD.FTZ R11, R11, R17 ;  /* 0x000000110b0b7221 */ /* 0x000fe20000010000 */
[----:B------:R-:W-:Y:S01]  /*61c0*/  FFMA.FTZ R16, R17, R85, R16 ;  /* 0x0000005511107223 */ /* 0x000fe20000010010 */
[----:B------:R-:W-:-:S02]  /*61d0*/  HADD2.F32 R17, -RZ, R83.H0_H0 ;  /* 0x20000053ff117230 */ /* 0x000fc40000004100 */
[----:B------:R-:W-:Y:S01]  /*61e0*/  FADD.FTZ R84, R84, -UR28 ;  /* 0x8000001c54547e21 */ /* 0x000fe20008010000 */
[----:B------:R-:W-:Y:S01]  /*61f0*/  FADD.FTZ R18, R18, R86 ;  /* 0x0000005612127221 */ /* 0x000fe20000010000 */
[----:B------:R-:W-:Y:S01]  /*6200*/  FFMA.FTZ R13, R21, R86, R13 ;  /* 0x00000056150d7223 */ /* 0x000fe2000001000d */
[----:B------:R-:W-:Y:S02]  /*6210*/  HADD2.F32 R83, -RZ, R83.H1_H1 ;  /* 0x30000053ff537230 */ /* 0x000fe40000004100 */
[----:B------:R-:W-:Y:S01]  /*6220*/  FADD.FTZ R17, R17, -UR28 ;  /* 0x8000001c11117e21 */ /* 0x000fe20008010000 */
[----:B------:R-:W-:Y:S01]  /*6230*/  FMUL.FTZ R84, R84, UR16 ;  /* 0x0000001054547c20 */ /* 0x000fe20008410000 */
[----:B------:R-:W-:Y:S01]  /*6240*/  FADD.FTZ R18, R19, R18 ;  /* 0x0000001213127221 */ /* 0x000fe20000010000 */
[----:B------:R-:W-:Y:S01]  /*6250*/  FFMA.FTZ R13, R85, R19, R13 ;  /* 0x00000013550d7223 */ /* 0x000fe2000001000d */
[--C-:B------:R-:W-:Y:S02]  /*6260*/  HADD2.F32 R19, -RZ, R82.reuse.H1_H1 ;  /* 0x30000052ff137230 */ /* 0x100fe40000004100 */
[----:B------:R-:W-:Y:S01]  /*6270*/  FMUL.FTZ R17, R17, UR16 ;  /* 0x0000001011117c20 */ /* 0x000fe20008410000 */
[----:B------:R-:W-:Y:S01]  /*6280*/  FADD.FTZ R10, R10, R83 ;  /* 0x000000530a0a7221 */ /* 0x000fe20000010000 */
[----:B------:R-:W-:Y:S01]  /*6290*/  FFMA.FTZ R12, R83, R84, R12 ;  /* 0x00000054530c7223 */ /* 0x000fe2000001000c */
[----:B------:R-:W-:Y:S01]  /*62a0*/  FMUL.FTZ R83, R14, R83 ;  /* 0x000000530e537220 */ /* 0x000fe20000410000 */
[----:B------:R-:W-:-:S02]  /*62b0*/  HADD2.F32 R82, -RZ, R82.H0_H0 ;  /* 0x20000052ff527230 */ /* 0x000fc40000004100 */
[----:B------:R-:W-:Y:S01]  /*62c0*/  FADD.FTZ R11, R11, R19 ;  /* 0x000000130b0b7221 */ /* 0x000fe20000010000 */
[----:B------:R-:W-:Y:S01]  /*62d0*/  FFMA.FTZ R16, R19, R17, R16 ;  /* 0x0000001113107223 */ /* 0x000fe20000010010 */
[----:B------:R-:W-:Y:S01]  /*62e0*/  FMUL.FTZ R19, R15, R19 ;  /* 0x000000130f137220 */ /* 0x000fe20000410000 */
[----:B------:R-:W-:Y:S01]  /*62f0*/  FADD.FTZ R18, R18, R83 ;  /* 0x0000005312127221 */ /* 0x000fe20000010000 */
[----:B------:R-:W-:Y:S01]  /*6300*/  FFMA.FTZ R13, R84, R83, R13 ;  /* 0x00000053540d7223 */ /* 0x000fe2000001000d */
[--C-:B------:R-:W-:Y:S02]  /*6310*/  HADD2.F32 R21, -RZ, R81.reuse.H1_H1 ;  /* 0x30000051ff157230 */ /* 0x100fe40000004100 */
[----:B------:R-:W-:Y:S01]  /*6320*/  FADD.FTZ R82, R82, -UR28 ;  /* 0x8000001c52527e21 */ /* 0x000fe20008010000 */
[----:B------:R-:W-:Y:S02]  /*6330*/  HADD2.F32 R81, -RZ, R81.H0_H0 ;  /* 0x20000051ff517230 */ /* 0x000fe40000004100 */
[----:B------:R-:W-:Y:S01]  /*6340*/  FADD.FTZ R18, R19, R18 ;  /* 0x0000001213127221 */ /* 0x000fe20000010000 */
[----:B------:R-:W-:Y:S01]  /*6350*/  FFMA.FTZ R13, R17, R19, R13 ;  /* 0x00000013110d7223 */ /* 0x000fe2000001000d */
[----:B------:R-:W-:-:S02]  /*6360*/  HADD2.F32 R19, -RZ, R80.H0_H0 ;  /* 0x20000050ff137230 */ /* 0x000fc40000004100 */
[----:B------:R-:W-:Y:S01]  /*6370*/  FMUL.FTZ R82, R82, UR16 ;  /* 0x0000001052527c20 */ /* 0x000fe20008410000 */
[----:B------:R-:W-:Y:S01]  /*6380*/  FADD.FTZ R81, R81, -UR28 ;  /* 0x8000001c51517e21 */ /* 0x000fe20008010000 */
[----:B------:R-:W-:Y:S01]  /*6390*/  FMUL.FTZ R17, R14, R21 ;  /* 0x000000150e117220 */ /* 0x000fe20000410000 */
[----:B------:R-:W-:Y:S02]  /*63a0*/  HADD2.F32 R80, -RZ, R80.H1_H1 ;  /* 0x30000050ff507230 */ /* 0x000fe40000004100 */
[----:B------:R-:W-:Y:S01]  /*63b0*/  FADD.FTZ R19, R19, -UR28 ;  /* 0x8000001c13137e21 */ /* 0x000fe20008010000 */
[----:B------:R-:W-:Y:S01]  /*63c0*/  FMUL.FTZ R81, R81, UR16 ;  /* 0x0000001051517c20 */ /* 0x000fe20008410000 */
[----:B------:R-:W-:Y:S01]  /*63d0*/  FADD.FTZ R18, R18, R17 ;  /* 0x0000001112127221 */ /* 0x000fe20000010000 */
[----:B------:R-:W-:Y:S01]  /*63e0*/  FFMA.FTZ R13, R82, R17, R13 ;  /* 0x00000011520d7223 */ /* 0x000fe2000001000d */
[----:B------:R-:W-:Y:S02]  /*63f0*/  HADD2.F32 R17, -RZ, R79.H1_H1 ;  /* 0x3000004fff117230 */ /* 0x000fe40000004100 */
[----:B------:R-:W-:Y:S01]  /*6400*/  FADD.FTZ R10, R10, R21 ;  /* 0x000000150a0a7221 */ /* 0x000fe20000010000 */
[----:B------:R-:W-:Y:S01]  /*6410*/  FFMA.FTZ R12, R21, R82, R12 ;  /* 0x00000052150c7223 */ /* 0x000fe2000001000c */
[----:B------:R-:W-:Y:S01]  /*6420*/  FMUL.FTZ R19, R19, UR16 ;  /* 0x0000001013137c20 */ /* 0x000fe20008410000 */
[----:B------:R-:W-:Y:S01]  /*6430*/  FADD.FTZ R11, R11, R80 ;  /* 0x000000500b0b7221 */ /* 0x000fe20000010000 */
[----:B------:R-:W-:Y:S01]  /*6440*/  FFMA.FTZ R16, R80, R81, R16 ;  /* 0x0000005150107223 */ /* 0x000fe20000010010 */
[----:B------:R-:W-:-:S02]  /*6450*/  HADD2.F32 R21, -RZ, R78.H1_H1 ;  /* 0x3000004eff157230 */ /* 0x000fc40000004100 */
[----:B------:R-:W-:Y:S01]  /*6460*/  FMUL.FTZ R80, R15, R80 ;  /* 0x000000500f507220 */ /* 0x000fe20000410000 */
[----:B------:R-:W-:Y:S02]  /*6470*/  HADD2.F32 R79, -RZ, R79.H0_H0 ;  /* 0x2000004fff4f7230 */ /* 0x000fe40000004100 */
[----:B------:R-:W-:Y:S01]  /*6480*/  FADD.FTZ R10, R10, R17 ;  /* 0x000000110a0a7221 */ /* 0x000fe20000010000 */
[----:B------:R-:W-:Y:S01]  /*6490*/  FFMA.FTZ R12, R17, R19, R12 ;  /* 0x00000013110c7223 */ /* 0x000fe2000001000c */
[----:B------:R-:W-:Y:S01]  /*64a0*/  FMUL.FTZ R17, R14, R17 ;  /* 0x000000110e117220 */ /* 0x000fe20000410000 */
[----:B------:R-:W-:Y:S01]  /*64b0*/  FADD.FTZ R18, R80, R18 ;  /* 0x0000001250127221 */ /* 0x000fe20000010000 */
[----:B------:R-:W-:Y:S01]  /*64c0*/  FFMA.FTZ R13, R81, R80, R13 ;  /* 0x00000050510d7223 */ /* 0x000fe2000001000d */
[--C-:B------:R-:W-:Y:S02]  /*64d0*/  HADD2.F32 R22, -RZ, R77.reuse.H0_H0 ;  /* 0x2000004dff167230 */ /* 0x100fe40000004100 */
        /* <DEDUP_REMOVED lines=18> */
[----:B------:R-:W-:Y:S01]  /*6600*/  FMUL.FTZ R78, R14, R78 ;  /* 0x0000004e0e4e7220 */ /* 0x000fe20000410000 */
[----:B------:R-:W-:Y:S02]  /*6610*/  HADD2.F32 R76, -RZ, R76.H0_H0 ;  /* 0x2000004cff4c7230 */ /* 0x000fe40000004100 */
[----:B------:R-:W-:Y:S01]  /*6620*/  FADD.FTZ R11, R11, R17 ;  /* 0x000000110b0b7221 */ /* 0x000fe20000010000 */
[----:B------:R-:W-:Y:S01]  /*6630*/  FFMA.FTZ R16, R17, R77, R16 ;  /* 0x0000004d11107223 */ /* 0x000fe20000010010 */
[----:B------:R-:W-:Y:S01]  /*6640*/  FMUL.FTZ R17, R15, R17 ;  /* 0x000000110f117220 */ /* 0x000fe20000410000 */
[----:B------:R-:W-:Y:S01]  /*6650*/  FADD.FTZ R18, R18, R78 ;  /* 0x0000004e12127221 */ /* 0x000fe20000010000 */
[----:B------:R-:W-:Y:S01]  /*6660*/  FFMA.FTZ R13, R79, R78, R13 ;  /* 0x0000004e4f0d7223 */ /* 0x000fe2000001000d */
[----:B------:R-:W-:Y:S01]  /*6670*/  FADD.FTZ R76, R76, -UR28 ;  /* 0x8000001c4c4c7e21 */ /* 0x000fe20008010000 */
[----:B------:R-:W-:-:S02]  /*6680*/  HADD2.F32 R19, -RZ, R75.H1_H1 ;  /* 0x3000004bff137230 */ /* 0x000fc40000004100 */
[----:B------:R-:W-:Y:S01]  /*6690*/  FADD.FTZ R18, R17, R18 ;  /* 0x0000001211127221 */ /* 0x000fe20000010000 */
[----:B------:R-:W-:Y:S01]  /*66a0*/  FFMA.FTZ R13, R77, R17, R13 ;  /* 0x000000114d0d7223 */ /* 0x000fe2000001000d */
[----:B------:R-:W-:Y:S02]  /*66b0*/  HADD2.F32 R17, -RZ, R74.H1_H1 ;  /* 0x3000004aff117230 */ /* 0x000fe40000004100 */
[----:B------:R-:W-:Y:S01]  /*66c0*/  FMUL.FTZ R76, R76, UR16 ;  /* 0x000000104c4c7c20 */ /* 0x000fe20008410000 */
[----:B------:R-:W-:Y:S02]  /*66d0*/  HADD2.F32 R75, -RZ, R75.H0_H0 ;  /* 0x2000004bff4b7230 */ /* 0x000fe40000004100 */
[----:B------:R-:W-:Y:S01]  /*66e0*/  FMUL.FTZ R21, R14, R19 ;  /* 0x000000130e157220 */ /* 0x000fe20000410000 */
[----:B------:R-:W-:Y:S01]  /*66f0*/  FADD.FTZ R10, R10, R19 ;  /* 0x000000130a0a7221 */ /* 0x000fe20000010000 */
[----:B------:R-:W-:Y:S01]  /*6700*/  FADD.FTZ R17, R17, -UR28 ;  /* 0x8000001c11117e21 */ /* 0x000fe20008010000 */
[----:B------:R-:W-:Y:S01]  /*6710*/  FFMA.FTZ R12, R19, R76, R12 ;  /* 0x0000004c130c7223 */ /* 0x000fe2000001000c */
[----:B------:R-:W-:-:S02]  /*6720*/  HADD2.F32 R19, -RZ, R71.H0_H0 ;  /* 0x20000047ff137230 */ /* 0x000fc40000004100 */
[----:B------:R-:W-:Y:S01]  /*6730*/  FADD.FTZ R75, R75, -UR28 ;  /* 0x8000001c4b4b7e21 */ /* 0x000fe20008010000 */
[----:B------:R-:W-:Y:S01]  /*6740*/  FMUL.FTZ R17, R17, UR16 ;  /* 0x0000001011117c20 */ /* 0x000fe20008410000 */
[----:B------:R-:W-:Y:S01]  /*6750*/  FFMA.FTZ R13, R76, R21, R13 ;  /* 0x000000154c0d7223 */ /* 0x000fe2000001000d */
[----:B------:R-:W-:Y:S02]  /*6760*/  HADD2.F32 R74, -RZ, R74.H0_H0 ;  /* 0x2000004aff4a7230 */ /* 0x000fe40000004100 */
[----:B------:R-:W-:Y:S01]  /*6770*/  FADD.FTZ R11, R11, R19 ;  /* 0x000000130b0b7221 */ /* 0x000fe20000010000 */
[----:B------:R-:W-:Y:S01]  /*6780*/  FFMA.FTZ R16, R19, R17, R16 ;  /* 0x0000001113107223 */ /* 0x000fe20000010010 */
[----:B------:R-:W-:Y:S01]  /*6790*/  FMUL.FTZ R19, R15, R19 ;  /* 0x000000130f137220 */ /* 0x000fe20000410000 */
[----:B------:R-:W-:Y:S02]  /*67a0*/  HADD2.F32 R71, -RZ, R71.H1_H1 ;  /* 0x30000047ff477230 */ /* 0x000fe40000004100 */
[----:B------:R-:W-:Y:S01]  /*67b0*/  FMUL.FTZ R75, R75, UR16 ;  /* 0x000000104b4b7c20 */ /* 0x000fe20008410000 */
[----:B------:R-:W-:Y:S01]  /*67c0*/  FADD.FTZ R18, R18, R21 ;  /* 0x0000001512127221 */ /* 0x000fe20000010000 */
[----:B------:R-:W-:Y:S01]  /*67d0*/  FFMA.FTZ R13, R17, R19, R13 ;  /* 0x00000013110d7223 */ /* 0x000fe2000001000d */
[----:B------:R-:W-:Y:S01]  /*67e0*/  FADD.FTZ R10, R10, R74 ;  /* 0x0000004a0a0a7221 */ /* 0x000fe20000010000 */
[----:B------:R-:W-:Y:S01]  /*67f0*/  FFMA.FTZ R12, R74, R75, R12 ;  /* 0x0000004b4a0c7223 */ /* 0x000fe2000001000c */
[----:B------:R-:W-:-:S02]  /*6800*/  HADD2.F32 R17, -RZ, R70.H0_H0 ;  /* 0x20000046ff117230 */ /* 0x000fc40000004100 */
[----:B------:R-:W-:Y:S01]  /*6810*/  FMUL.FTZ R74, R14, R74 ;  /* 0x0000004a0e4a7220 */ /* 0x000fe20000410000 */
[----:B------:R-:W-:Y:S01]  /*6820*/  FADD.FTZ R18, R19, R18 ;  /* 0x0000001213127221 */ /* 0x000fe20000010000 */
[----:B------:R-:W-:Y:S01]  /*6830*/  FADD.FTZ R71, R71, -UR28 ;  /* 0x8000001c47477e21 */ /* 0x000fe20008010000 */
[----:B------:R-:W-:Y:S02]  /*6840*/  HADD2.F32 R70, -RZ, R70.H1_H1 ;  /* 0x30000046ff467230 */ /* 0x000fe40000004100 */
[----:B------:R-:W-:Y:S01]  /*6850*/  FFMA.FTZ R13, R75, R74, R13 ;  /* 0x0000004a4b0d7223 */ /* 0x000fe2000001000d */
[----:B------:R-:W-:Y:S01]  /*6860*/  FADD.FTZ R18, R18, R74 ;  /* 0x0000004a12127221 */ /* 0x000fe20000010000 */
[----:B------:R-:W-:Y:S01]  /*6870*/  FMUL.FTZ R71, R71, UR16 ;  /* 0x0000001047477c20 */ /* 0x000fe20008410000 */
[----:B------:R-:W-:Y:S01]  /*6880*/  FMUL.FTZ R19, R15, R17 ;  /* 0x000000110f137220 */ /* 0x000fe20000410000 */
[----:B------:R-:W-:Y:S01]  /*6890*/  FADD.FTZ R70, R70, -UR28 ;  /* 0x8000001c46467e21 */ /* 0x000fe20008010000 */
[----:B------:R-:W-:Y:S01]  /*68a0*/  FADD.FTZ R11, R11, R17 ;  /* 0x000000110b0b7221 */ /* 0x000fe20000010000 */
[----:B------:R-:W-:Y:S01]  /*68b0*/  FFMA.FTZ R16, R17, R71, R16 ;  /* 0x0000004711107223 */ /* 0x000fe20000010010 */
[----:B------:R-:W-:Y:S01]  /*68c0*/  FADD.FTZ R18, R19, R18 ;  /* 0x0000001213127221 */ /* 0x000fe20000010000 */
[----:B------:R-:W-:Y:S01]  /*68d0*/  FFMA.FTZ R13, R71, R19, R13 ;  /* 0x00000013470d7223 */ /* 0x000fe2000001000d */
[----:B------:R-:W-:-:S02]  /*68e0*/  HADD2.F32 R19, -RZ, R39.H1_H1 ;  /* 0x30000027ff137230 */ /* 0x000fc40000004100 */
[----:B------:R-:W-:Y:S01]  /*68f0*/  FMUL.FTZ R70, R70, UR16 ;  /* 0x0000001046467c20 */ /* 0x000fe20008410000 */
[----:B------:R-:W-:Y:S01]  /*6900*/  HADD2.F32 R17, -RZ, R38.H1_H1 ;  /* 0x30000026ff117230 */ /* 0x000fe20000004100 */
[----:B------:R-:W4:Y:S01]  /*6910*/  LDL.S16 R62, [R1+0x14a] ;  /* 0x00014a00013e7983 */ /* 0x000f220000100600 */
[----:B------:R-:W-:Y:S02]  /*6920*/  HADD2.F32 R21, -RZ, R63.H0_H0 ;  /* 0x2000003fff157230 */ /* 0x000fe40000004100 */
[----:B------:R-:W-:Y:S01]  /*6930*/  FADD.FTZ R10, R10, R19 ;  /* 0x000000130a0a7221 */ /* 0x000fe20000010000 */
[----:B------:R-:W-:Y:S01]  /*6940*/  FFMA.FTZ R12, R19, R70, R12 ;  /* 0x00000046130c7223 */ /* 0x000fe2000001000c */
[----:B------:R-:W-:Y:S01]  /*6950*/  FMUL.FTZ R19, R14, R19 ;  /* 0x000000130e137220 */ /* 0x000fe20000410000 */
[----:B------:R-:W-:Y:S01]  /*6960*/  FADD.FTZ R17, R17, -UR28 ;  /* 0x8000001c11117e21 */ /* 0x000fe20008010000 */
[----:B------:R-:W-:Y:S02]  /*6970*/  HADD2.F32 R39, -RZ, R39.H0_H0 ;  /* 0x20000027ff277230 */ /* 0x000fe40000004100 */
[----:B------:R-:W-:Y:S01]  /*6980*/  FMUL.FTZ R22, R15, R21 ;  /* 0x000000150f167220 */ /* 0x000fe20000410000 */
[----:B------:R-:W-:Y:S01]  /*6990*/  FFMA.FTZ R70, R70, R19, R13 ;  /* 0x0000001346467223 */ /* 0x000fe2000001000d */
[----:B------:R-:W-:Y:S01]  /*69a0*/  FMUL.FTZ R17, R17, UR16 ;  /* 0x0000001011117c20 */ /* 0x000fe20008410000 */
[----:B------:R-:W-:Y:S01]  /*69b0*/  FADD.FTZ R11, R11, R21 ;  /* 0x000000150b0b7221 */ /* 0x000fe20000010000 */
[----:B------:R-:W-:Y:S01]  /*69c0*/  FADD.FTZ R39, R39, -UR28 ;  /* 0x8000001c27277e21 */ /* 0x000fe20008010000 */
[----:B------:R-:W4:Y:S01]  /*69d0*/  LDL.S16 R34, [R1+0x154] ;  /* 0x0001540001227983 */ /* 0x000f220000100600 */
[----:B------:R-:W-:Y:S01]  /*69e0*/  FFMA.FTZ R16, R21, R17, R16 ;  /* 0x0000001115107223 */ /* 0x000fe20000010010 */
[----:B------:R-:W-:-:S02]  /*69f0*/  FADD.FTZ R21, R18, R19 ;  /* 0x0000001312157221 */ /* 0x000fc40000010000 */
[----:B------:R-:W4:Y:S04]  /*6a00*/  LDL.LU.S16 R35, [R1+0x13c] ;  /* 0x00013c0001237983 */ /* 0x000f280000300600 */
[----:B------:R-:W4:Y:S04]  /*6a10*/  LDL.LU.S16 R29, [R1+0x16a] ;  /* 0x00016a00011d7983 */ /* 0x000f280000300600 */
[----:B------:R-:W4:Y:S01]  /*6a20*/  LDL.S16 R28, [R1+0x16e] ;  /* 0x00016e00011c7983 */ /* 0x000f220000100600 */
[----:B--2---:R-:W-:-:S03]  /*6a30*/  HADD2.F32 R13, -RZ, R59.H0_H0 ;  /* 0x2000003bff0d7230 */ /* 0x004fc60000004100 */
[----:B------:R-:W2:Y:S01]  /*6a40*/  LDL.LU.S16 R59, [R1+0x128] ;  /* 0x00012800013b7983 */ /* 0x000ea20000300600 */
[----:B------:R-:W-:Y:S01]  /*6a50*/  FFMA.FTZ R70, R17, R22, R70 ;  /* 0x0000001611467223 */ /* 0x000fe20000010046 */
[----:B------:R-:W-:Y:S02]  /*6a60*/  HADD2.F32 R17, -RZ, R73.H0_H0 ;  /* 0x20000049ff117230 */ /* 0x000fe40000004100 */
[----:B------:R-:W-:Y:S01]  /*6a70*/  FADD.FTZ R21, R22, R21 ;  /* 0x0000001516157221 */ /* 0x000fe20000010000 */
[----:B------:R-:W-:Y:S01]  /*6a80*/  FMUL.FTZ R39, R39, UR16 ;  /* 0x0000001027277c20 */ /* 0x000fe20008410000 */
[----:B------:R-:W-:Y:S01]  /*6a90*/  FMUL.FTZ R18, R14, R13 ;  /* 0x0000000d0e127220 */ /* 0x000fe20000410000 */
[----:B------:R-:W-:Y:S02]  /*6aa0*/  HADD2.F32 R38, -RZ, R38.H0_H0 ;  /* 0x20000026ff267230 */ /* 0x000fe40000004100 */
[----:B------:R-:W-:Y:S01]  /*6ab0*/  FADD.FTZ R17, R17, -UR28 ;  /* 0x8000001c11117e21 */ /* 0x000fe20008010000 */
[----:B------:R-:W-:-:S02]  /*6ac0*/  HADD2.F32 R22, -RZ, R65.H0_H0 ;  /* 0x20000041ff167230 */ /* 0x000fc40000004100 */
[----:B------:R-:W-:Y:S01]  /*6ad0*/  FADD.FTZ R21, R21, R18 ;  /* 0x0000001215157221 */ /* 0x000fe20000010000 */
[----:B------:R-:W-:Y:S01]  /*6ae0*/  FFMA.FTZ R70, R39, R18, R70 ;  /* 0x0000001227467223 */ /* 0x000fe20000010046 */
[----:B------:R-:W-:Y:S01]  /*6af0*/  FADD.FTZ R18, R38, -UR28 ;  /* 0x8000001c26127e21 */ /* 0x000fe20008010000 */
[----:B------:R-:W-:Y:S01]  /*6b00*/  FMUL.FTZ R19, R17, UR16 ;  /* 0x0000001011137c20 */ /* 0x000fe20008410000 */
[----:B------:R-:W-:Y:S01]  /*6b10*/  FADD.FTZ R10, R10, R13 ;  /* 0x0000000d0a0a7221 */ /* 0x000fe20000010000 */
[----:B------:R-:W-:Y:S01]  /*6b20*/  FFMA.FTZ R12, R13, R39, R12 ;  /* 0x000000270d0c7223 */ /* 0x000fe2000001000c */
[----:B---3--:R-:W-:Y:S02]  /*6b30*/  HADD2.F32 R13, -RZ, R55.H0_H0 ;  /* 0x20000037ff0d7230 */ /* 0x008fe40000004100 */
[----:B------:R-:W-:Y:S01]  /*6b40*/  FMUL.FTZ R18, R18, UR16 ;  /* 0x0000001012127c20 */ /* 0x000fe20008410000 */
[----:B------:R-:W3:Y:S01]  /*6b50*/  LDL.LU.S16 R55, [R1+0x134] ;  /* 0x0001340001377983 */ /* 0x000ee20000300600 */
        /* <DEDUP_REMOVED lines=8> */
[----:B------:R-:W-:-:S02]  /*6be0*/  HADD2.F32 R17, -RZ, R72.H0_H0 ;  /* 0x20000048ff117230 */ /* 0x000fc40000004100 */
[----:B------:R-:W-:Y:S01]  /*6bf0*/  FADD.FTZ R21, R21, R24 ;  /* 0x0000001815157221 */ /* 0x000fe20000010000 */
[----:B------:R-:W-:Y:S02]  /*6c00*/  FFMA.FTZ R24, R18, R24, R19 ;  /* 0x0000001812187223 */ /* 0x000fe40000010013 */
[----:B------:R-:W-:Y:S01]  /*6c10*/  FADD.FTZ R17, R17, -UR28 ;  /* 0x8000001c11117e21 */ /* 0x000fe20008010000 */
[----:B----4-:R-:W-:-:S03]  /*6c20*/  HADD2.F32 R13, -RZ, R58.H0_H0 ;  /* 0x2000003aff0d7230 */ /* 0x010fc60000004100 */
[----:B------:R-:W-:Y:S01]  /*6c30*/  FMUL.FTZ R17, R17, UR16 ;  /* 0x0000001011117c20 */ /* 0x000fe20008410000 */
[----:B------:R-:W4:Y:S01]  /*6c40*/  LDL.LU.S16 R58, [R1+0x140] ;  /* 0x00014000013a7983 */ /* 0x000f220000300600 */
[----:B--2---:R-:W-:-:S03]  /*6c50*/  HADD2.F32 R19, -RZ, R59.H0_H0 ;  /* 0x2000003bff137230 */ /* 0x004fc60000004100 */
[----:B------:R-:W2:Y:S01]  /*6c60*/  LDL.S16 R59, [R1+0x13e] ;  /* 0x00013e00013b7983 */ /* 0x000ea20000100600 */
[----:B------:R-:W-:Y:S01]  /*6c70*/  FMUL.FTZ R18, R15, R13 ;  /* 0x0000000d0f127220 */ /* 0x000fe20000410000 */
[----:B------:R-:W-:Y:S02]  /*6c80*/  HADD2.F32 R22, -RZ, R69.H0_H0 ;  /* 0x20000045ff167230 */ /* 0x000fe40000004100 */
[----:B------:R-:W-:Y:S01]  /*6c90*/  FADD.FTZ R11, R11, R13 ;  /* 0x0000000d0b0b7221 */ /* 0x000fe20000010000 */
[----:B------:R-:W-:Y:S01]  /*6ca0*/  FFMA.FTZ R16, R13, R17, R16 ;  /* 0x000000110d107223 */ /* 0x000fe20000010010 */
[----:B------:R-:W-:Y:S01]  /*6cb0*/  FADD.FTZ R13, R18, R21 ;  /* 0x00000015120d7221 */ /* 0x000fe20000010000 */
[----:B------:R-:W-:Y:S01]  /*6cc0*/  FFMA.FTZ R17, R17, R18, R24 ;  /* 0x0000001211117223 */ /* 0x000fe20000010018 */
[----:B------:R-:W-:Y:S01]  /*6cd0*/  FADD.FTZ R18, R19, -UR28 ;  /* 0x8000001c13127e21 */ /* 0x000fe20008010000 */
[----:B------:R-:W-:Y:S02]  /*6ce0*/  HADD2.F32 R19, -RZ, R68.H0_H0 ;  /* 0x20000044ff137230 */ /* 0x000fe40000004100 */
[----:B------:R-:W-:Y:S01]  /*6cf0*/  FADD.FTZ R22, R22, -UR28 ;  /* 0x8000001c16167e21 */ /* 0x000fe20008010000 */
[----:B------:R-:W-:-:S02]  /*6d00*/  HADD2.F32 R21, -RZ, R67.H0_H0 ;  /* 0x20000043ff157230 */ /* 0x000fc40000004100 */
[----:B------:R-:W-:Y:S01]  /*6d10*/  FMUL.FTZ R18, R18, UR16 ;  /* 0x0000001012127c20 */ /* 0x000fe20008410000 */
[----:B------:R-:W-:Y:S02]  /*6d20*/  HADD2.F32 R23, -RZ, R64.H0_H0 ;  /* 0x20000040ff177230 */ /* 0x000fe40000004100 */
[----:B------:R-:W-:Y:S01]  /*6d30*/  FMUL.FTZ R22, R22, UR16 ;  /* 0x0000001016167c20 */ /* 0x000fe20008410000 */
[----:B------:R-:W-:Y:S01]  /*6d40*/  FMUL.FTZ R24, R14, R19 ;  /* 0x000000130e187220 */ /* 0x000fe20000410000 */
[----:B------:R-:W-:Y:S01]  /*6d50*/  FADD.FTZ R10, R10, R19 ;  /* 0x000000130a0a7221 */ /* 0x000fe20000010000 */
[----:B------:R-:W-:Y:S01]  /*6d60*/  FFMA.FTZ R12, R19, R18, R12 ;  /* 0x00000012130c7223 */ /* 0x000fe2000001000c */
[----:B------:R-:W-:Y:S01]  /*6d70*/  FADD.FTZ R11, R11, R21 ;  /* 0x000000150b0b7221 */ /* 0x000fe20000010000 */
[----:B------:R-:W-:Y:S01]  /*6d80*/  FFMA.FTZ R16, R21, R22, R16 ;  /* 0x0000001615107223 */ /* 0x000fe20000010010 */
[----:B---3--:R-:W-:Y:S02]  /*6d90*/  HADD2.F32 R19, -RZ, R55.H0_H0 ;  /* 0x20000037ff137230 */ /* 0x008fe40000004100 */
[----:B------:R-:W-:Y:S01]  /*6da0*/  FMUL.FTZ R21, R15, R21 ;  /* 0x000000150f157220 */ /* 0x000fe20000410000 */
[----:B------:R-:W-:Y:S01]  /*6db0*/  FFMA.FTZ R17, R18, R24, R17 ;  /* 0x0000001812117223 */ /* 0x000fe20000010011 */
[----:B------:R-:W3:Y:S01]  /*6dc0*/  LDL.S16 R55, [R1+0x146] ;  /* 0x0001460001377983 */ /* 0x000ee20000100600 */
[----:B------:R-:W-:Y:S01]  /*6dd0*/  FADD.FTZ R23, R23, -UR28 ;  /* 0x8000001c17177e21 */ /* 0x000fe20008010000 */
[----:B------:R-:W-:Y:S01]  /*6de0*/  FADD.FTZ R26, R13, R24 ;  /* 0x000000180d1a7221 */ /* 0x000fe20000010000 */
[----:B------:R-:W-:-:S02]  /*6df0*/  FFMA.FTZ R17, R22, R21, R17 ;  /* 0x0000001516117223 */ /* 0x000fc40000010011 */
[----:B------:R-:W-:Y:S01]  /*6e00*/  FMUL.FTZ R18, R23, UR16 ;  /* 0x0000001017127c20 */ /* 0x000fe20008410000 */
[----:B------:R-:W-:Y:S01]  /*6e10*/  FADD.FTZ R26, R21, R26 ;  /* 0x0000001a151a7221 */ /* 0x000fe20000010000 */
[----:B------:R-:W-:Y:S01]  /*6e20*/  FMUL.FTZ R23, R14, R19 ;  /* 0x000000130e177220 */ /* 0x000fe20000410000 */
[----:B------:R-:W-:Y:S01]  /*6e30*/  FADD.FTZ R21, R10, R19 ;  /* 0x000000130a157221 */ /* 0x000fe20000010000 */
[----:B------:R-:W-:Y:S02]  /*6e40*/  FFMA.FTZ R19, R19, R18, R12 ;  /* 0x0000001213137223 */ /* 0x000fe4000001000c */
[----:B------:R-:W-:Y:S01]  /*6e50*/  FADD.FTZ R26, R26, R23 ;  /* 0x000000171a1a7221 */ /* 0x000fe20000010000 */
[----:B------:R-:W-:Y:S01]  /*6e60*/  FFMA.FTZ R23, R18, R23, R17 ;  /* 0x0000001712177223 */ /* 0x000fe20000010011 */
[----:B----4-:R-:W-:Y:S02]  /*6e70*/  HADD2.F32 R22, -RZ, R58.H0_H0 ;  /* 0x2000003aff167230 */ /* 0x010fe40000004100 */
[----:B------:R-:W4:Y:S01]  /*6e80*/  LDL.S16 R58, [R1+0x15c] ;  /* 0x00015c00013a7983 */ /* 0x000f220000100600 */
[----:B--2---:R-:W-:-:S03]  /*6e90*/  HADD2.F32 R18, -RZ, R59.H0_H0 ;  /* 0x2000003bff127230 */ /* 0x004fc60000004100 */
[----:B------:R-:W2:Y:S01]  /*6ea0*/  LDL.LU.S16 R59, [R1+0x144] ;  /* 0x00014400013b7983 */ /* 0x000ea20000300600 */
[----:B------:R-:W-:Y:S02]  /*6eb0*/  HADD2.F32 R13, -RZ, R66.H0_H0 ;  /* 0x20000042ff0d7230 */ /* 0x000fe40000004100 */
[----:B------:R-:W-:-:S03]  /*6ec0*/  HADD2.F32 R64, -RZ, R64.H1_H1 ;  /* 0x30000040ff407230 */ /* 0x000fc60000004100 */
[----:B------:R-:W-:Y:S01]  /*6ed0*/  FADD.FTZ R10, R13, -UR28 ;  /* 0x8000001c0d0a7e21 */ /* 0x000fe20008010000 */
[----:B------:R-:W-:Y:S02]  /*6ee0*/  HADD2.F32 R13, -RZ, R62.H0_H0 ;  /* 0x2000003eff0d7230 */ /* 0x000fe40000004100 */
[----:B------:R-:W-:Y:S01]  /*6ef0*/  FADD.FTZ R64, R64, -UR28 ;  /* 0x8000001c40407e21 */ /* 0x000fe20008010000 */
[----:B------:R-:W2:Y:S01]  /*6f00*/  LDL.LU.S16 R62, [R1+0x148] ;  /* 0x00014800013e7983 */ /* 0x000ea20000300600 */
[----:B------:R-:W-:Y:S01]  /*6f10*/  FMUL.FTZ R12, R10, UR16 ;  /* 0x000000100a0c7c20 */ /* 0x000fe20008410000 */
[----:B------:R-:W-:Y:S01]  /*6f20*/  FADD.FTZ R17, R11, R13 ;  /* 0x0000000d0b117221 */ /* 0x000fe20000010000 */
[----:B------:R-:W-:Y:S02]  /*6f30*/  FMUL.FTZ R64, R64, UR16 ;  /* 0x0000001040407c20 */ /* 0x000fe40008410000 */
[----:B------:R-:W-:Y:S01]  /*6f40*/  FFMA.FTZ R16, R13, R12, R16 ;  /* 0x0000000c0d107223 */ /* 0x000fe20000010010 */
[----:B------:R-:W-:Y:S01]  /*6f50*/  FMUL.FTZ R13, R15, R13 ;  /* 0x0000000d0f0d7220 */ /* 0x000fe20000410000 */
[----:B------:R-:W-:Y:S01]  /*6f60*/  FADD.FTZ R18, R18, -UR28 ;  /* 0x8000001c12127e21 */ /* 0x000fe20008010000 */
[----:B------:R-:W-:Y:S01]  /*6f70*/  FFMA.FTZ R11, R22, R64, R19 ;  /* 0x00000040160b7223 */ /* 0x000fe20000010013 */
[----:B------:R-:W-:Y:S01]  /*6f80*/  FMUL.FTZ R19, R14, R22 ;  /* 0x000000160e137220 */ /* 0x000fe20000410000 */
[----:B------:R-:W-:Y:S01]  /*6f90*/  FADD.FTZ R26, R13, R26 ;  /* 0x0000001a0d1a7221 */ /* 0x000fe20000010000 */
[----:B------:R-:W-:Y:S01]  /*6fa0*/  FFMA.FTZ R23, R12, R13, R23 ;  /* 0x0000000d0c177223 */ /* 0x000fe20000010017 */
[----:B------:R-:W-:-:S02]  /*6fb0*/  HADD2.F32 R13, -RZ, R34.H0_H0 ;  /* 0x20000022ff0d7230 */ /* 0x000fc40000004100 */
[----:B------:R-:W-:Y:S01]  /*6fc0*/  FMUL.FTZ R18, R18, UR16 ;  /* 0x0000001012127c20 */ /* 0x000fe20008410000 */
[----:B------:R-:W2:Y:S01]  /*6fd0*/  LDL.S16 R34, [R1+0x152] ;  /* 0x0001520001227983 */ /* 0x000ea20000100600 */
[----:B------:R-:W-:Y:S01]  /*6fe0*/  FADD.FTZ R26, R26, R19 ;  /* 0x000000131a1a7221 */ /* 0x000fe20000010000 */
[----:B------:R-:W-:Y:S01]  /*6ff0*/  FFMA.FTZ R23, R64, R19, R23 ;  /* 0x0000001340177223 */ /* 0x000fe20000010017 */
[----:B------:R-:W-:Y:S01]  /*7000*/  FMUL.FTZ R19, R15, R13 ;  /* 0x0000000d0f137220 */ /* 0x000fe20000410000 */
[----:B------:R-:W-:Y:S01]  /*7010*/  FADD.FTZ R17, R17, R13 ;  /* 0x0000000d11117221 */ /* 0x000fe20000010000 */
[----:B------:R-:W-:Y:S01]  /*7020*/  FFMA.FTZ R16, R13, R18, R16 ;  /* 0x000000120d107223 */ /* 0x000fe20000010010 */
[----:B---3--:R-:W-:Y:S02]  /*7030*/  HADD2.F32 R13, -RZ, R55.H0_H0 ;  /* 0x20000037ff0d7230 */ /* 0x008fe40000004100 */
[----:B------:R-:W3:Y:S01]  /*7040*/  LDL.LU.S16 R55, [R1+0x14e] ;  /* 0x00014e0001377983 */ /* 0x000ee20000300600 */
[----:B------:R-:W-:-:S02]  /*7050*/  HADD2.F32 R12, -RZ, R35.H0_H0 ;  /* 0x20000023ff0c7230 */ /* 0x000fc40000004100 */
[----:B------:R-:W-:Y:S01]  /*7060*/  FADD.FTZ R26, R19, R26 ;  /* 0x0000001a131a7221 */ /* 0x000fe20000010000 */
[----:B------:R-:W-:Y:S01]  /*7070*/  FFMA.FTZ R23, R18, R19, R23 ;  /* 0x0000001312177223 */ /* 0x000fe20000010017 */
[----:B------:R-:W3:Y:S01]  /*7080*/  LDL.LU.S16 R35, [R1+0x150] ;  /* 0x0001500001237983 */ /* 0x000ee20000300600 */
[----:B------:R-:W-:Y:S01]  /*7090*/  FADD.FTZ R19, R13, -UR28 ;  /* 0x8000001c0d137e21 */ /* 0x000fe20008010000 */
[----:B------:R-:W-:Y:S01]  /*70a0*/  FADD.FTZ R10, R21, R22 ;  /* 0x00000016150a7221 */ /* 0x000fe20000010000 */
[----:B----4-:R-:W-:Y:S02]  /*70b0*/  HADD2.F32 R13, -RZ, R58.H0_H0 ;  /* 0x2000003aff0d7230 */ /* 0x010fe40000004100 */
[----:B------:R-:W4:Y:S01]  /*70c0*/  LDL.S16 R58, [R1+0x15a] ;  /* 0x00015a00013a7983 */ /* 0x000f220000100600 */
[----:B--2---:R-:W-:-:S03]  /*70d0*/  HADD2.F32 R22, -RZ, R59.H0_H0 ;  /* 0x2000003bff167230 */ /* 0x004fc60000004100 */
[----:B------:R-:W2:Y:S01]  /*70e0*/  LDL.LU.S16 R59, [R1+0x158] ;  /* 0x00015800013b7983 */ /* 0x000ea20000300600 */
[----:B------:R-:W-:Y:S01]  /*70f0*/  FADD.FTZ R18, R12, -UR28 ;  /* 0x8000001c0c127e21 */ /* 0x000fe20008010000 */
[----:B------:R-:W-:Y:S01]  /*7100*/  FMUL.FTZ R19, R19, UR16 ;  /* 0x0000001013137c20 */ /* 0x000fe20008410000 */
[----:B------:R-:W-:Y:S02]  /*7110*/  HADD2.F32 R12, -RZ, R62.H0_H0 ;  /* 0x2000003eff0c7230 */ /* 0x000fe40000004100 */
[----:B------:R-:W-:Y:S01]  /*7120*/  FMUL.FTZ R18, R18, UR16 ;  /* 0x0000001012127c20 */ /* 0x000fe20008410000 */
[----:B------:R-:W2:Y:S02]  /*7130*/  LDL.LU.S16 R62, [R1+0x15e] ;  /* 0x00015e00013e7983 */ /* 0x000ea40000300600 */
        /* <DEDUP_REMOVED lines=8> */
[----:B------:R-:W-:Y:S01]  /*71c0*/  FADD.FTZ R21, R22, -UR28 ;  /* 0x8000001c16157e21 */ /* 0x000fe20008010000 */
[----:B------:R-:W-:-:S02]  /*71d0*/  HADD2.F32 R22, -RZ, R34.H0_H0 ;  /* 0x20000022ff167230 */ /* 0x000fc40000004100 */
[----:B------:R-:W2:Y:S01]  /*71e0*/  LDL.LU.S16 R34, [R1+0x160] ;  /* 0x0001600001227983 */ /* 0x000ea20000300600 */
[----:B------:R-:W-:Y:S01]  /*71f0*/  FFMA.FTZ R18, R19, R12, R18 ;  /* 0x0000000c13127223 */ /* 0x000fe20000010012 */
[----:B------:R-:W-:Y:S01]  /*7200*/  FMUL.FTZ R21, R21, UR16 ;  /* 0x0000001015157c20 */ /* 0x000fe20008410000 */
[----:B------:R-:W-:Y:S01]  /*7210*/  FMUL.FTZ R24, R14, R22 ;  /* 0x000000160e187220 */ /* 0x000fe20000410000 */
[----:B------:R-:W-:Y:S01]  /*7220*/  FADD.FTZ R13, R12, R13 ;  /* 0x0000000d0c0d7221 */ /* 0x000fe20000010000 */
[----:B---3--:R-:W-:Y:S02]  /*7230*/  HADD2.F32 R19, -RZ, R55.H0_H0 ;  /* 0x20000037ff137230 */ /* 0x008fe40000004100 */
[----:B------:R-:W-:Y:S01]  /*7240*/  FADD.FTZ R10, R10, R22 ;  /* 0x000000160a0a7221 */ /* 0x000fe20000010000 */
[----:B------:R-:W-:Y:S01]  /*7250*/  FFMA.FTZ R22, R22, R21, R11 ;  /* 0x0000001516167223 */ /* 0x000fe2000001000b */
[----:B------:R-:W-:Y:S02]  /*7260*/  HADD2.F32 R12, -RZ, R35.H0_H0 ;  /* 0x20000023ff0c7230 */ /* 0x000fe40000004100 */
[----:B------:R-:W-:Y:S01]  /*7270*/  FFMA.FTZ R21, R21, R24, R18 ;  /* 0x0000001815157223 */ /* 0x000fe20000010012 */
[----:B------:R-:W3:Y:S01]  /*7280*/  LDL.LU.S16 R35, [R1+0x156] ;  /* 0x0001560001237983 */ /* 0x000ee20000300600 */
[----:B------:R-:W-:-:S03]  /*7290*/  FADD.FTZ R18, R19, -UR28 ;  /* 0x8000001c13127e21 */ /* 0x000fc60008010000 */
[----:B------:R-:W3:Y:S01]  /*72a0*/  LDL.S16 R55, [R1+0x166] ;  /* 0x0001660001377983 */ /* 0x000ee20000100600 */
[----:B------:R-:W-:Y:S01]  /*72b0*/  FADD.FTZ R26, R13, R24 ;  /* 0x000000180d1a7221 */ /* 0x000fe20000010000 */
[----:B----4-:R-:W-:Y:S02]  /*72c0*/  HADD2.F32 R19, -RZ, R58.H0_H0 ;  /* 0x2000003aff137230 */ /* 0x010fe40000004100 */
[----:B------:R-:W4:Y:S01]  /*72d0*/  LDL.S16 R58, [R1+0x168] ;  /* 0x00016800013a7983 */ /* 0x000f220000100600 */
[----:B--2---:R-:W-:-:S03]  /*72e0*/  HADD2.F32 R13, -RZ, R59.H0_H0 ;  /* 0x2000003bff0d7230 */ /* 0x004fc60000004100 */
[----:B------:R-:W2:Y:S01]  /*72f0*/  LDL.LU.S16 R59, [R1+0x164] ;  /* 0x00016400013b7983 */ /* 0x000ea20000300600 */
[----:B------:R-:W-:-:S04]  /*7300*/  FADD.FTZ R12, R12, -UR28 ;  /* 0x8000001c0c0c7e21 */ /* 0x000fc80008010000 */
[----:B------:R-:W-:Y:S01]  /*7310*/  FMUL.FTZ R12, R12, UR16 ;  /* 0x000000100c0c7c20 */ /* 0x000fe20008410000 */
[----:B------:R-:W-:Y:S02]  /*7320*/  HADD2.F32 R11, -RZ, R62.H0_H0 ;  /* 0x2000003eff0b7230 */ /* 0x000fe40000004100 */
[----:B------:R-:W-:Y:S01]  /*7330*/  FMUL.FTZ R18, R18, UR16 ;  /* 0x0000001012127c20 */ /* 0x000fe20008410000 */
[----:B------:R-:W2:Y:S02]  /*7340*/  LDL.LU.S16 R62, [R1+0x16c] ;  /* 0x00016c00013e7983 */ /* 0x000ea40000300600 */
[----:B------:R-:W-:Y:S01]  /*7350*/  FADD.FTZ R17, R17, R11 ;  /* 0x0000000b11117221 */ /* 0x000fe20000010000 */
[----:B------:R-:W-:Y:S01]  /*7360*/  FFMA.FTZ R16, R11, R12, R16 ;  /* 0x0000000c0b107223 */ /* 0x000fe20000010010 */
[----:B------:R-:W-:Y:S01]  /*7370*/  FMUL.FTZ R11, R15, R11 ;  /* 0x0000000b0f0b7220 */ /* 0x000fe20000410000 */
[----:B------:R-:W-:Y:S01]  /*7380*/  FADD.FTZ R10, R10, R19 ;  /* 0x000000130a0a7221 */ /* 0x000fe20000010000 */
[----:B------:R-:W-:-:S02]  /*7390*/  FFMA.FTZ R22, R19, R18, R22 ;  /* 0x0000001213167223 */ /* 0x000fc40000010016 */
[----:B------:R-:W-:Y:S01]  /*73a0*/  FADD.FTZ R26, R11, R26 ;  /* 0x0000001a0b1a7221 */ /* 0x000fe20000010000 */
[----:B------:R-:W-:Y:S01]  /*73b0*/  FFMA.FTZ R21, R12, R11, R21 ;  /* 0x0000000b0c157223 */ /* 0x000fe20000010015 */
[----:B------:R-:W-:Y:S01]  /*73c0*/  FMUL.FTZ R19, R14, R19 ;  /* 0x000000130e137220 */ /* 0x000fe20000410000 */
[----:B------:R-:W-:Y:S02]  /*73d0*/  HADD2.F32 R11, -RZ, R34.H0_H0 ;  /* 0x20000022ff0b7230 */ /* 0x000fe40000004100 */
[----:B------:R-:W-:Y:S01]  /*73e0*/  FADD.FTZ R13, R13, -UR28 ;  /* 0x8000001c0d0d7e21 */ /* 0x000fe20008010000 */
[----:B------:R-:W2:Y:S01]  /*73f0*/  LDL.S16 R34, [R1+0x170] ;  /* 0x0001700001227983 */ /* 0x000ea20000100600 */
[----:B------:R-:W-:Y:S01]  /*7400*/  FADD.FTZ R23, R26, R19 ;  /* 0x000000131a177221 */ /* 0x000fe20000010000 */
[----:B------:R-:W-:Y:S01]  /*7410*/  FFMA.FTZ R18, R18, R19, R21 ;  /* 0x0000001312127223 */ /* 0x000fe20000010015 */
[----:B------:R-:W-:Y:S01]  /*7420*/  FMUL.FTZ R13, R13, UR16 ;  /* 0x000000100d0d7c20 */ /* 0x000fe20008410000 */
[----:B------:R-:W-:Y:S01]  /*7430*/  FMUL.FTZ R12, R15, R11 ;  /* 0x0000000b0f0c7220 */ /* 0x000fe20000410000 */
[----:B------:R-:W-:-:S02]  /*7440*/  FADD.FTZ R17, R17, R11 ;  /* 0x0000000b11117221 */ /* 0x000fc40000010000 */
[----:B------:R-:W-:Y:S01]  /*7450*/  FFMA.FTZ R16, R11, R13, R16 ;  /* 0x0000000d0b107223 */ /* 0x000fe20000010010 */
[----:B---3--:R-:W-:Y:S02]  /*7460*/  HADD2.F32 R19, -RZ, R35.H0_H0 ;  /* 0x20000023ff137230 */ /* 0x008fe40000004100 */
[----:B------:R-:W3:Y:S01]  /*7470*/  LDL.LU.S16 R35, [R1+0x172] ;  /* 0x0001720001237983 */ /* 0x000ee20000300600 */
[----:B------:R-:W-:Y:S01]  /*7480*/  FFMA.FTZ R18, R13, R12, R18 ;  /* 0x0000000c0d127223 */ /* 0x000fe20000010012 */
[----:B------:R-:W-:Y:S02]  /*7490*/  HADD2.F32 R11, -RZ, R55.H0_H0 ;  /* 0x20000037ff0b7230 */ /* 0x000fe40000004100 */
[----:B------:R-:W3:Y:S01]  /*74a0*/  LDL.S16 R55, [R1+0x176] ;  /* 0x0001760001377983 */ /* 0x000ee20000100600 */
[----:B----4-:R-:W-:-:S03]  /*74b0*/  HADD2.F32 R13, -RZ, R58.H0_H0 ;  /* 0x2000003aff0d7230 */ /* 0x010fc60000004100 */
[----:B------:R-:W4:Y:S01]  /*74c0*/  LDL.LU.S16 R58, [R1+0x174] ;  /* 0x00017400013a7983 */ /* 0x000f220000300600 */
[----:B--2---:R-:W-:-:S03]  /*74d0*/  HADD2.F32 R21, -RZ, R59.H0_H0 ;  /* 0x2000003bff157230 */ /* 0x004fc60000004100 */
[----:B------:R-:W2:Y:S01]  /*74e0*/  LDL.LU.S16 R59, [R1+0x17a] ;  /* 0x00017a00013b7983 */ /* 0x000ea20000300600 */
[----:B------:R-:W-:Y:S01]  /*74f0*/  FADD.FTZ R23, R12, R23 ;  /* 0x000000170c177221 */ /* 0x000fe20000010000 */
[----:B------:R-:W-:Y:S01]  /*7500*/  FADD.FTZ R19, R19, -UR28 ;  /* 0x8000001c13137e21 */ /* 0x000fe20008010000 */
[----:B------:R-:W-:Y:S01]  /*7510*/  FADD.FTZ R12, R11, -UR28 ;  /* 0x8000001c0b0c7e21 */ /* 0x000fe20008010000 */
[----:B------:R-:W-:Y:S02]  /*7520*/  HADD2.F32 R11, -RZ, R29.H0_H0 ;  /* 0x2000001dff0b7230 */ /* 0x000fe40000004100 */
[----:B------:R-:W-:Y:S01]  /*7530*/  FMUL.FTZ R24, R14, R13 ;  /* 0x0000000d0e187220 */ /* 0x000fe20000410000 */
[----:B------:R-:W-:Y:S01]  /*7540*/  FMUL.FTZ R19, R19, UR16 ;  /* 0x0000001013137c20 */ /* 0x000fe20008410000 */
[----:B------:R-:W-:Y:S01]  /*7550*/  FMUL.FTZ R12, R12, UR16 ;  /* 0x000000100c0c7c20 */ /* 0x000fe20008410000 */
[----:B------:R-:W-:Y:S02]  /*7560*/  FADD.FTZ R17, R17, R11 ;  /* 0x0000000b11117221 */ /* 0x000fe40000010000 */
[----:B------:R-:W-:Y:S01]  /*7570*/  FFMA.FTZ R22, R13, R19, R22 ;  /* 0x000000130d167223 */ /* 0x000fe20000010016 */
[----:B------:R-:W-:Y:S01]  /*7580*/  FFMA.FTZ R16, R11, R12, R16 ;  /* 0x0000000c0b107223 */ /* 0x000fe20000010010 */
[----:B------:R-:W-:Y:S01]  /*7590*/  FMUL.FTZ R11, R15, R11 ;  /* 0x0000000b0f0b7220 */ /* 0x000fe20000410000 */
[----:B------:R-:W-:Y:S01]  /*75a0*/  FADD.FTZ R26, R23, R24 ;  /* 0x00000018171a7221 */ /* 0x000fe20000010000 */
[----:B------:R-:W-:Y:S01]  /*75b0*/  FFMA.FTZ R19, R19, R24, R18 ;  /* 0x0000001813137223 */ /* 0x000fe20000010012 */
[----:B------:R-:W-:Y:S01]  /*75c0*/  FADD.FTZ R21, R21, -UR28 ;  /* 0x8000001c15157e21 */ /* 0x000fe20008010000 */
[----:B------:R-:W-:Y:S01]  /*75d0*/  FADD.FTZ R10, R10, R13 ;  /* 0x0000000d0a0a7221 */ /* 0x000fe20000010000 */
[----:B------:R-:W-:-:S02]  /*75e0*/  HADD2.F32 R13, -RZ, R28.H0_H0 ;  /* 0x2000001cff0d7230 */ /* 0x000fc40000004100 */
[----:B------:R-:W-:Y:S01]  /*75f0*/  FADD.FTZ R26, R11, R26 ;  /* 0x0000001a0b1a7221 */ /* 0x000fe20000010000 */
[----:B------:R-:W-:Y:S01]  /*7600*/  FFMA.FTZ R19, R12, R11, R19 ;  /* 0x0000000b0c137223 */ /* 0x000fe20000010013 */
[----:B------:R-:W-:Y:S01]  /*7610*/  FMUL.FTZ R12, R21, UR16 ;  /* 0x00000010150c7c20 */ /* 0x000fe20008410000 */
[----:B------:R-:W-:Y:S02]  /*7620*/  HADD2.F32 R11, -RZ, R62.H0_H0 ;  /* 0x2000003eff0b7230 */ /* 0x000fe40000004100 */
[----:B------:R-:W-:Y:S01]  /*7630*/  FMUL.FTZ R21, R14, R13 ;  /* 0x0000000d0e157220 */ /* 0x000fe20000410000 */
[----:B------:R-:W-:Y:S01]  /*7640*/  FADD.FTZ R18, R10, R13 ;  /* 0x0000000d0a127221 */ /* 0x000fe20000010000 */
[----:B------:R-:W-:Y:S01]  /*7650*/  FFMA.FTZ R22, R13, R12, R22 ;  /* 0x0000000c0d167223 */ /* 0x000fe20000010016 */
[----:B------:R-:W-:Y:S02]  /*7660*/  HADD2.F32 R13, -RZ, R34.H0_H0 ;  /* 0x20000022ff0d7230 */ /* 0x000fe40000004100 */
[----:B------:R-:W-:Y:S01]  /*7670*/  FADD.FTZ R10, R11, -UR28 ;  /* 0x8000001c0b0a7e21 */ /* 0x000fe20008010000 */
[----:B------:R-:W-:Y:S01]  /*7680*/  FADD.FTZ R26, R26, R21 ;  /* 0x000000151a1a7221 */ /* 0x000fe20000010000 */
[----:B------:R-:W-:-:S02]  /*7690*/  FFMA.FTZ R19, R12, R21, R19 ;  /* 0x000000150c137223 */ /* 0x000fc40000010013 */
[----:B------:R-:W-:Y:S01]  /*76a0*/  FMUL.FTZ R10, R10, UR16 ;  /* 0x000000100a0a7c20 */ /* 0x000fe20008410000 */
[----:B------:R-:W-:Y:S01]  /*76b0*/  FADD.FTZ R21, R13, -UR28 ;  /* 0x8000001c0d157e21 */ /* 0x000fe20008010000 */
[----:B---3--:R-:W-:-:S03]  /*76c0*/  HADD2.F32 R11, -RZ, R35.H0_H0 ;  /* 0x20000023ff0b7230 */ /* 0x008fc60000004100 */
[----:B------:R-:W-:Y:S01]  /*76d0*/  FMUL.FTZ R24, R21, UR16 ;  /* 0x0000001015187c20 */ /* 0x000fe20008410000 */
[----:B------:R-:W-:Y:S02]  /*76e0*/  HADD2.F32 R13, -RZ, R55.H0_H0 ;  /* 0x20000037ff0d7230 */ /* 0x000fe40000004100 */
[----:B------:R-:W-:Y:S01]  /*76f0*/  FADD.FTZ R17, R17, R11 ;  /* 0x0000000b11117221 */ /* 0x000fe20000010000 */
[----:B------:R-:W-:Y:S01]  /*7700*/  FFMA.FTZ R16, R11, R10, R16 ;  /* 0x0000000a0b107223 */ /* 0x000fe20000010010 */
[----:B------:R-:W-:Y:S01]  /*7710*/  FMUL.FTZ R11, R15, R11 ;  /* 0x0000000b0f0b7220 */ /* 0x000fe20000410000 */
[----:B------:R-:W-:Y:S01]  /*7720*/  FADD.FTZ R18, R18, R13 ;  /* 0x0000000d12127221 */ /* 0x000fe20000010000 */
[----:B------:R-:W-:Y:S02]  /*7730*/  FFMA.FTZ R22, R13, R24, R22 ;  /* 0x000000180d167223 */ /* 0x000fe40000010016 */
[----:B------:R-:W-:Y:S01]  /*7740*/  FADD.FTZ R26, R11, R26 ;  /* 0x0000001a0b1a7221 */ /* 0x000fe20000010000 */
[----:B------:R-:W-:Y:S01]  /*7750*/  FFMA.FTZ R19, R10, R11, R19 ;  /* 0x0000000b0a137223 */ /* 0x000fe20000010013 */
[----:B------:R-:W-:Y:S01]  /*7760*/  FMUL.FTZ R13, R14, R13 ;  /* 0x0000000d0e0d7220 */ /* 0x000fe20000410000 */
[----:B------:R-:W-:-:S03]  /*7770*/  HADD2.F32 R10, -RZ, R60.H0_H0 ;  /* 0x2000003cff0a7230 */ /* 0x000fc60000004100 */
[----:B------:R-:W-:Y:S01]  /*7780*/  FADD.FTZ R26, R26, R13 ;  /* 0x0000000d1a1a7221 */ /* 0x000fe20000010000 */
[----:B------:R-:W-:Y:S01]  /*7790*/  FFMA.FTZ R19, R24, R13, R19 ;  /* 0x0000000d18137223 */ /* 0x000fe20000010013 */
[----:B------:R-:W-:-:S04]  /*77a0*/  FADD.FTZ R10, R10, -UR28 ;  /* 0x8000001c0a0a7e21 */ /* 0x000fc80008010000 */
[----:B------:R-:W-:Y:S01]  /*77b0*/  FMUL.FTZ R10, R10, UR16 ;  /* 0x000000100a0a7c20 */ /* 0x000fe20008410000 */
[----:B------:R-:W-:-:S05]  /*77c0*/  HADD2.F32 R20, -RZ, R20.H0_H0 ;  /* 0x20000014ff147230 */ /* 0x000fca0000004100 */
[----:B------:R-:W-:Y:S01]  /*77d0*/  FADD.FTZ R20, R20, -UR28 ;  /* 0x8000001c14147e21 */ /* 0x000fe20008010000 */
[----:B----4-:R-:W-:-:S05]  /*77e0*/  HADD2.F32 R12, -RZ, R58.H0_H0 ;  /* 0x2000003aff0c7230 */ /* 0x010fca0000004100 */
[----:B------:R-:W-:-:S04]  /*77f0*/  FADD.FTZ R12, R12, -UR28 ;  /* 0x8000001c0c0c7e21 */ /* 0x000fc80008010000 */
[----:B------:R-:W-:Y:S01]  /*7800*/  FMUL.FTZ R12, R12, UR16 ;  /* 0x000000100c0c7c20 */ /* 0x000fe20008410000 */
[----:B------:R-:W-:Y:S01]  /*7810*/  FMUL.FTZ R20, R20, UR16 ;  /* 0x0000001014147c20 */ /* 0x000fe20008410000 */
[----:B------:R-:W-:Y:S02]  /*7820*/  HADD2.F32 R87, -RZ, R87.H0_H0 ;  /* 0x20000057ff577230 */ /* 0x000fe40000004100 */
[----:B--2---:R-:W-:-:S05]  /*7830*/  HADD2.F32 R11, -RZ, R59.H0_H0 ;  /* 0x2000003bff0b7230 */ /* 0x004fca0000004100 */
[----:B------:R-:W-:Y:S01]  /*7840*/  FMUL.FTZ R13, R15, R11 ;  /* 0x0000000b0f0d7220 */ /* 0x000fe20000410000 */
[----:B------:R-:W-:Y:S01]  /*7850*/  FADD.FTZ R17, R17, R11 ;  /* 0x0000000b11117221 */ /* 0x000fe20000010000 */
[----:B------:R-:W-:Y:S01]  /*7860*/  FFMA.FTZ R16, R11, R12, R16 ;  /* 0x0000000c0b107223 */ /* 0x000fe20000010010 */
[----:B------:R-:W-:Y:S02]  /*7870*/  HADD2.F32 R11, -RZ, R61.H0_H0 ;  /* 0x2000003dff0b7230 */ /* 0x000fe40000004100 */
[----:B------:R-:W-:Y:S01]  /*7880*/  FADD.FTZ R26, R13, R26 ;  /* 0x0000001a0d1a7221 */ /* 0x000fe20000010000 */
[----:B------:R-:W-:Y:S01]  /*7890*/  FFMA.FTZ R19, R12, R13, R19 ;  /* 0x0000000d0c137223 */ /* 0x000fe20000010013 */
[----:B------:R-:W-:Y:S02]  /*78a0*/  HADD2.F32 R13, -RZ, R56.H0_H0 ;  /* 0x20000038ff0d7230 */ /* 0x000fe40000004100 */
[----:B------:R-:W-:Y:S01]  /*78b0*/  FADD.FTZ R12, R11, -UR28 ;  /* 0x8000001c0b0c7e21 */ /* 0x000fe20008010000 */
[----:B------:R-:W-:-:S02]  /*78c0*/  HADD2.F32 R11, -RZ, R57.H0_H0 ;  /* 0x20000039ff0b7230 */ /* 0x000fc40000004100 */
[----:B------:R-:W-:Y:S01]  /*78d0*/  FADD.FTZ R18, R18, R13 ;  /* 0x0000000d12127221 */ /* 0x000fe20000010000 */
[----:B------:R-:W-:Y:S01]  /*78e0*/  FFMA.FTZ R22, R13, R10, R22 ;  /* 0x0000000a0d167223 */ /* 0x000fe20000010016 */
[----:B------:R-:W-:Y:S01]  /*78f0*/  FMUL.FTZ R12, R12, UR16 ;  /* 0x000000100c0c7c20 */ /* 0x000fe20008410000 */
[----:B------:R-:W-:Y:S01]  /*7900*/  FMUL.FTZ R13, R14, R13 ;  /* 0x0000000d0e0d7220 */ /* 0x000fe20000410000 */
[----:B------:R-:W-:Y:S02]  /*7910*/  FADD.FTZ R17, R17, R11 ;  /* 0x0000000b11117221 */ /* 0x000fe40000010000 */
[----:B------:R-:W-:Y:S01]  /*7920*/  FFMA.FTZ R16, R11, R12, R16 ;  /* 0x0000000c0b107223 */ /* 0x000fe20000010010 */
[----:B------:R-:W-:Y:S01]  /*7930*/  FADD.FTZ R26, R26, R13 ;  /* 0x0000000d1a1a7221 */ /* 0x000fe20000010000 */
[----:B------:R-:W-:Y:S01]  /*7940*/  FFMA.FTZ R19, R10, R13, R19 ;  /* 0x0000000d0a137223 */ /* 0x000fe20000010013 */
[----:B------:R-:W-:Y:S01]  /*7950*/  FMUL.FTZ R11, R15, R11 ;  /* 0x0000000b0f0b7220 */ /* 0x000fe20000410000 */
[----:B------:R-:W-:-:S02]  /*7960*/  HADD2.F32 R13, -RZ, R54.H0_H0 ;  /* 0x20000036ff0d7230 */ /* 0x000fc40000004100 */
[----:B------:R-:W-:Y:S02]  /*7970*/  HADD2.F32 R10, -RZ, R51.H0_H0 ;  /* 0x20000033ff0a7230 */ /* 0x000fe40000004100 */
[----:B------:R-:W-:Y:S01]  /*7980*/  FADD.FTZ R26, R11, R26 ;  /* 0x0000001a0b1a7221 */ /* 0x000fe20000010000 */
[----:B------:R-:W-:Y:S01]  /*7990*/  FFMA.FTZ R19, R12, R11, R19 ;  /* 0x0000000b0c137223 */ /* 0x000fe20000010013 */
[----:B------:R-:W-:Y:S01]  /*79a0*/  FMUL.FTZ R11, R14, R13 ;  /* 0x0000000d0e0b7220 */ /* 0x000fe20000410000 */
[----:B------:R-:W-:Y:S01]  /*79b0*/  FADD.FTZ R10, R10, -UR28 ;  /* 0x8000001c0a0a7e21 */ /* 0x000fe20008010000 */
[----:B------:R-:W-:Y:S02]  /*79c0*/  HADD2.F32 R12, -RZ, R0.H0_H0 ;  /* 0x20000000ff0c7230 */ /* 0x000fe40000004100 */
[----:B------:R-:W-:Y:S01]  /*79d0*/  FADD.FTZ R26, R26, R11 ;  /* 0x0000000b1a1a7221 */ /* 0x000fe20000010000 */
[----:B------:R-:W-:Y:S01]  /*79e0*/  FFMA.FTZ R19, R20, R11, R19 ;  /* 0x0000000b14137223 */ /* 0x000fe20000010013 */
[----:B------:R-:W-:-:S02]  /*79f0*/  HADD2.F32 R11, -RZ, R50.H0_H0 ;  /* 0x20000032ff0b7230 */ /* 0x000fc40000004100 */
[----:B------:R-:W-:Y:S01]  /*7a00*/  FMUL.FTZ R10, R10, UR16 ;  /* 0x000000100a0a7c20 */ /* 0x000fe20008410000 */
[----:B------:R-:W-:Y:S01]  /*7a10*/  FADD.FTZ R12, R12, -UR28 ;  /* 0x8000001c0c0c7e21 */ /* 0x000fe20008010000 */
[----:B------:R-:W-:Y:S02]  /*7a20*/  HADD2.F32 R0, -RZ, R0.H1_H1 ;  /* 0x30000000ff007230 */ /* 0x000fe40000004100 */
[----:B------:R-:W-:Y:S01]  /*7a30*/  FADD.FTZ R18, R18, R13 ;  /* 0x0000000d12127221 */ /* 0x000fe20000010000 */
[----:B------:R-:W-:Y:S01]  /*7a40*/  FADD.FTZ R17, R17, R11 ;  /* 0x0000000b11117221 */ /* 0x000fe20000010000 */
[----:B------:R-:W-:Y:S01]  /*7a50*/  FFMA.FTZ R16, R11, R10, R16 ;  /* 0x0000000a0b107223 */ /* 0x000fe20000010010 */
[----:B------:R-:W-:Y:S01]  /*7a60*/  FFMA.FTZ R22, R13, R20, R22 ;  /* 0x000000140d167223 */ /* 0x000fe20000010016 */
[----:B------:R-:W-:Y:S01]  /*7a70*/  FMUL.FTZ R11, R15, R11 ;  /* 0x0000000b0f0b7220 */ /* 0x000fe20000410000 */
[----:B------:R-:W-:Y:S02]  /*7a80*/  HADD2.F32 R13, -RZ, R5.H0_H0 ;  /* 0x20000005ff0d7230 */ /* 0x000fe40000004100 */
[----:B------:R-:W-:Y:S01]  /*7a90*/  FMUL.FTZ R12, R12, UR16 ;  /* 0x000000100c0c7c20 */ /* 0x000fe20008410000 */
[----:B------:R-:W-:Y:S01]  /*7aa0*/  FADD.FTZ R0, R0, -UR28 ;  /* 0x8000001c00007e21 */ /* 0x000fe20008010000 */
[----:B------:R-:W-:Y:S01]  /*7ab0*/  FFMA.FTZ R19, R10, R11, R19 ;  /* 0x0000000b0a137223 */ /* 0x000fe20000010013 */
[----:B------:R-:W-:-:S02]  /*7ac0*/  HADD2.F32 R10, -RZ, R4.H0_H0 ;  /* 0x20000004ff0a7230 */ /* 0x000fc40000004100 */
[----:B------:R-:W-:Y:S01]  /*7ad0*/  FADD.FTZ R18, R18, R13 ;  /* 0x0000000d12127221 */ /* 0x000fe20000010000 */
[----:B------:R-:W-:Y:S01]  /*7ae0*/  FFMA.FTZ R22, R13, R12, R22 ;  /* 0x0000000c0d167223 */ /* 0x000fe20000010016 */
[----:B------:R-:W-:Y:S01]  /*7af0*/  FADD.FTZ R26, R11, R26 ;  /* 0x0000001a0b1a7221 */ /* 0x000fe20000010000 */
[----:B------:R-:W-:Y:S01]  /*7b00*/  FMUL.FTZ R13, R14, R13 ;  /* 0x0000000d0e0d7220 */ /* 0x000fe20000410000 */
[----:B------:R-:W-:Y:S02]  /*7b10*/  HADD2.F32 R11, -RZ, R43.H0_H0 ;  /* 0x2000002bff0b7230 */ /* 0x000fe40000004100 */
[----:B------:R-:W-:Y:S01]  /*7b20*/  FMUL.FTZ R0, R0, UR16 ;  /* 0x0000001000007c20 */ /* 0x000fe20008410000 */
[----:B------:R-:W-:Y:S02]  /*7b30*/  HADD2.F32 R4, -RZ, R4.H1_H1 ;  /* 0x30000004ff047230 */ /* 0x000fe40000004100 */
[----:B------:R-:W-:Y:S01]  /*7b40*/  FADD.FTZ R10, R10, -UR28 ;  /* 0x8000001c0a0a7e21 */ /* 0x000fe20008010000 */
[----:B------:R-:W-:Y:S01]  /*7b50*/  FADD.FTZ R26, R26, R13 ;  /* 0x0000000d1a1a7221 */ /* 0x000fe20000010000 */
[----:B------:R-:W-:Y:S01]  /*7b60*/  FFMA.FTZ R19, R12, R13, R19 ;  /* 0x0000000d0c137223 */ /* 0x000fe20000010013 */
[----:B------:R-:W-:Y:S01]  /*7b70*/  FMUL.FTZ R13, R15, R11 ;  /* 0x0000000b0f0d7220 */ /* 0x000fe20000410000 */
[----:B------:R-:W-:Y:S01]  /*7b80*/  FADD.FTZ R17, R17, R11 ;  /* 0x0000000b11117221 */ /* 0x000fe20000010000 */
[----:B------:R-:W-:Y:S01]  /*7b90*/  FFMA.FTZ R16, R11, R0, R16 ;  /* 0x000000000b107223 */ /* 0x000fe20000010010 */
[----:B------:R-:W-:-:S02]  /*7ba0*/  HADD2.F32 R11, -RZ, R42.H0_H0 ;  /* 0x2000002aff0b7230 */ /* 0x000fc40000004100 */
[----:B------:R-:W-:Y:S01]  /*7bb0*/  FADD.FTZ R4, R4, -UR28 ;  /* 0x8000001c04047e21 */ /* 0x000fe20008010000 */
[----:B------:R-:W-:Y:S01]  /*7bc0*/  FMUL.FTZ R10, R10, UR16 ;  /* 0x000000100a0a7c20 */ /* 0x000fe20008410000 */
[----:B------:R-:W-:Y:S01]  /*7bd0*/  FADD.FTZ R26, R13, R26 ;  /* 0x0000001a0d1a7221 */ /* 0x000fe20000010000 */
[----:B------:R-:W-:Y:S01]  /*7be0*/  FFMA.FTZ R19, R0, R13, R19 ;  /* 0x0000000d00137223 */ /* 0x000fe20000010013 */
[----:B------:R-:W-:Y:S02]  /*7bf0*/  HADD2.F32 R13, -RZ, R41.H0_H0 ;  /* 0x20000029ff0d7230 */ /* 0x000fe40000004100 */
[----:B------:R-:W-:Y:S01]  /*7c00*/  FMUL.FTZ R4, R4, UR16 ;  /* 0x0000001004047c20 */ /* 0x000fe20008410000 */
[----:B------:R-:W-:Y:S01]  /*7c10*/  FADD.FTZ R18, R18, R11 ;  /* 0x0000000b12127221 */ /* 0x000fe20000010000 */
[----:B------:R-:W-:Y:S01]  /*7c20*/  FFMA.FTZ R22, R11, R10, R22 ;  /* 0x0000000a0b167223 */ /* 0x000fe20000010016 */
[----:B------:R-:W-:Y:S02]  /*7c30*/  HADD2.F32 R5, -RZ, R5.H1_H1 ;  /* 0x30000005ff057230 */ /* 0x000fe40000004100 */
[----:B------:R-:W-:Y:S01]  /*7c40*/  FMUL.FTZ R11, R14, R11 ;  /* 0x0000000b0e0b7220 */ /* 0x000fe20000410000 */
[----:B------:R-:W-:Y:S01]  /*7c50*/  FADD.FTZ R17, R17, R13 ;  /* 0x0000000d11117221 */ /* 0x000fe20000010000 */
[----:B------:R-:W-:Y:S01]  /*7c60*/  FFMA.FTZ R16, R13, R4, R16 ;  /* 0x000000040d107223 */ /* 0x000fe20000010010 */
[----:B------:R-:W-:Y:S01]  /*7c70*/  FMUL.FTZ R13, R15, R13 ;  /* 0x0000000d0f0d7220 */ /* 0x000fe20000410000 */
[----:B------:R-:W-:Y:S01]  /*7c80*/  FFMA.FTZ R19, R10, R11, R19 ;  /* 0x0000000b0a137223 */ /* 0x000fe20000010013 */
[----:B------:R-:W-:Y:S01]  /*7c90*/  FADD.FTZ R0, R5, -UR28 ;  /* 0x8000001c05007e21 */ /* 0x000fe20008010000 */
[----:B------:R-:W-:-:S02]  /*7ca0*/  HADD2.F32 R5, -RZ, R40.H0_H0 ;  /* 0x20000028ff057230 */ /* 0x000fc40000004100 */
[----:B------:R-:W-:Y:S01]  /*7cb0*/  FFMA.FTZ R19, R4, R13, R19 ;  /* 0x0000000d04137223 */ /* 0x000fe20000010013 */
[----:B------:R-:W-:Y:S01]  /*7cc0*/  FMUL.FTZ R4, R0, UR16 ;  /* 0x0000001000047c20 */ /* 0x000fe20008410000 */
[----:B------:R-:W-:Y:S01]  /*7cd0*/  FADD.FTZ R26, R26, R11 ;  /* 0x0000000b1a1a7221 */ /* 0x000fe20000010000 */
[----:B------:R-:W-:Y:S02]  /*7ce0*/  HADD2.F32 R0, -RZ, R25.H0_H0 ;  /* 0x20000019ff007230 */ /* 0x000fe40000004100 */
[----:B------:R-:W-:Y:S01]  /*7cf0*/  FMUL.FTZ R11, R14, R5 ;  /* 0x000000050e0b7220 */ /* 0x000fe20000410000 */
[----:B------:R-:W-:Y:S01]  /*7d00*/  FADD.FTZ R18, R18, R5 ;  /* 0x0000000512127221 */ /* 0x000fe20000010000 */
[----:B------:R-:W-:Y:S01]  /*7d10*/  FFMA.FTZ R22, R5, R4, R22 ;  /* 0x0000000405167223 */ /* 0x000fe20000010016 */
[----:B------:R-:W-:Y:S01]  /*7d20*/  FADD.FTZ R26, R13, R26 ;  /* 0x0000001a0d1a7221 */ /* 0x000fe20000010000 */
[----:B------:R-:W-:Y:S02]  /*7d30*/  HADD2.F32 R5, -RZ, R6.H0_H0 ;  /* 0x20000006ff057230 */ /* 0x000fe40000004100 */
[----:B------:R-:W-:Y:S01]  /*7d40*/  FFMA.FTZ R19, R4, R11, R19 ;  /* 0x0000000b04137223 */ /* 0x000fe20000010013 */
[----:B------:R-:W-:Y:S01]  /*7d50*/  FADD.FTZ R0, R0, -UR28 ;  /* 0x8000001c00007e21 */ /* 0x000fe20008010000 */
[----:B------:R-:W-:-:S02]  /*7d60*/  HADD2.F32 R4, -RZ, R8.H0_H0 ;  /* 0x20000008ff047230 */ /* 0x000fc40000004100 */
[----:B------:R-:W-:Y:S01]  /*7d70*/  FADD.FTZ R26, R26, R11 ;  /* 0x0000000b1a1a7221 */ /* 0x000fe20000010000 */
[--C-:B------:R-:W-:Y:S02]  /*7d80*/  HADD2.F32 R13, -RZ, R7.reuse.H1_H1 ;  /* 0x30000007ff0d7230 */ /* 0x100fe40000004100 */
[----:B------:R-:W-:Y:S01]  /*7d90*/  FMUL.FTZ R11, R15, R5 ;  /* 0x000000050f0b7220 */ /* 0x000fe20000410000 */
[----:B------:R-:W-:Y:S01]  /*7da0*/  FMUL.FTZ R0, R0, UR16 ;  /* 0x0000001000007c20 */ /* 0x000fe20008410000 */
[----:B------:R-:W-:Y:S02]  /*7db0*/  HADD2.F32 R7, -RZ, R7.H0_H0 ;  /* 0x20000007ff077230 */ /* 0x000fe40000004100 */
[----:B------:R-:W-:Y:S01]  /*7dc0*/  FADD.FTZ R4, R4, -UR28 ;  /* 0x8000001c04047e21 */ /* 0x000fe20008010000 */
[----:B------:R-:W-:Y:S01]  /*7dd0*/  FADD.FTZ R26, R11, R26 ;  /* 0x0000001a0b1a7221 */ /* 0x000fe20000010000 */
[----:B------:R-:W-:Y:S01]  /*7de0*/  FFMA.FTZ R19, R0, R11, R19 ;  /* 0x0000000b00137223 */ /* 0x000fe20000010013 */
[----:B------:R-:W-:-:S02]  /*7df0*/  HADD2.F32 R11, -RZ, R6.H1_H1 ;  /* 0x30000006ff0b7230 */ /* 0x000fc40000004100 */
[----:B------:R-:W-:Y:S01]  /*7e00*/  FMUL.FTZ R21, R14, R13 ;  /* 0x0000000d0e157220 */ /* 0x000fe20000410000 */
[----:B------:R-:W-:Y:S02]  /*7e10*/  HADD2.F32 R8, -RZ, R8.H1_H1 ;  /* 0x30000008ff087230 */ /* 0x000fe40000004100 */
[----:B------:R-:W-:Y:S01]  /*7e20*/  FMUL.FTZ R4, R4, UR16 ;  /* 0x0000001004047c20 */ /* 0x000fe20008410000 */
[----:B------:R-:W-:Y:S01]  /*7e30*/  FADD.FTZ R7, R7, -UR28 ;  /* 0x8000001c07077e21 */ /* 0x000fe20008010000 */
[----:B------:R-:W-:Y:S01]  /*7e40*/  FADD.FTZ R17, R17, R5 ;  /* 0x0000000511117221 */ /* 0x000fe20000010000 */
[----:B------:R-:W-:Y:S01]  /*7e50*/  FFMA.FTZ R16, R5, R0, R16 ;  /* 0x0000000005107223 */ /* 0x000fe20000010010 */
[--C-:B------:R-:W-:Y:S02]  /*7e60*/  HADD2.F32 R5, -RZ, R9.reuse.H1_H1 ;  /* 0x30000009ff057230 */ /* 0x100fe40000004100 */
[----:B------:R-:W-:Y:S01]  /*7e70*/  FADD.FTZ R23, R26, R21 ;  /* 0x000000151a177221 */ /* 0x000fe20000010000 */
[----:B------:R-:W-:Y:S01]  /*7e80*/  FFMA.FTZ R10, R4, R21, R19 ;  /* 0x00000015040a7223 */ /* 0x000fe20000010013 */
[----:B------:R-:W-:Y:S01]  /*7e90*/  FMUL.FTZ R6, R15, R11 ;  /* 0x0000000b0f067220 */ /* 0x000fe20000410000 */
[----:B------:R-:W-:Y:S01]  /*7ea0*/  FMUL.FTZ R7, R7, UR16 ;  /* 0x0000001007077c20 */ /* 0x000fe20008410000 */
[----:B------:R-:W-:Y:S01]  /*7eb0*/  FADD.FTZ R8, R8, -UR28 ;  /* 0x8000001c08087e21 */ /* 0x000fe20008010000 */
[----:B------:R-:W-:-:S02]  /*7ec0*/  HADD2.F32 R9, -RZ, R9.H0_H0 ;  /* 0x20000009ff097230 */ /* 0x000fc40000004100 */
        /* <DEDUP_REMOVED lines=20> */
.L_x_764:
[----:B-----5:R-:W-:Y:S02]  /*8010*/  HADD2.F32 R11, -RZ, R36.H0_H0 ;  /* 0x20000024ff0b7230 */ /* 0x020fe40000004100 */
[----:B------:R-:W-:Y:S02]  /*8020*/  HADD2.F32 R29, -RZ, R52.H0_H0 ;  /* 0x20000034ff1d7230 */ /* 0x000fe40000004100 */
[----:B------:R-:W-:Y:S02]  /*8030*/  HADD2.F32 R10, -RZ, R37.H0_H0 ;  /* 0x20000025ff0a7230 */ /* 0x000fe40000004100 */
[----:B------:R-:W-:Y:S01]  /*8040*/  FADD.FTZ R11, R11, -UR28 ;  /* 0x8000001c0b0b7e21 */ /* 0x000fe20008010000 */
[----:B------:R-:W-:Y:S02]  /*8050*/  HADD2.F32 R23, -RZ, R53.H0_H0 ;  /* 0x20000035ff177230 */ /* 0x000fe40000004100 */
[----:B------:R-:W-:Y:S01]  /*8060*/  FADD.FTZ R29, R29, -UR28 ;  /* 0x8000001c1d1d7e21 */ /* 0x000fe20008010000 */
[----:B------:R-:W-:-:S02]  /*8070*/  HADD2.F32 R37, -RZ, R44.H0_H0 ;  /* 0x2000002cff257230 */ /* 0x000fc40000004100 */
[----:B------:R-:W-:Y:S01]  /*8080*/  FMUL.FTZ R11, R11, UR16 ;  /* 0x000000100b0b7c20 */ /* 0x000fe20008410000 */
[----:B------:R-:W-:Y:S01]  /*8090*/  FADD.FTZ R10, R10, -UR28 ;  /* 0x8000001c0a0a7e21 */ /* 0x000fe20008010000 */
[----:B------:R-:W-:Y:S01]  /*80a0*/  FMUL.FTZ R29, R29, UR16 ;  /* 0x000000101d1d7c20 */ /* 0x000fe20008410000 */
[----:B------:R-:W-:Y:S01]  /*80b0*/  FADD.FTZ R23, R23, -UR28 ;  /* 0x8000001c17177e21 */ /* 0x000fe20008010000 */
[--C-:B------:R-:W-:Y:S01]  /*80c0*/  FFMA.FTZ R16, R14, R11, R2.reuse ;  /* 0x0000000b0e107223 */ /* 0x100fe20000010002 */
[----:B------:R-:W-:Y:S01]  /*80d0*/  FMUL.FTZ R10, R10, UR16 ;  /* 0x000000100a0a7c20 */ /* 0x000fe20008410000 */
[----:B------:R-:W-:Y:S01]  /*80e0*/  FFMA.FTZ R42, R14, R29, R2 ;  /* 0x0000001d0e2a7223 */ /* 0x000fe20000010002 */
[----:B------:R-:W-:Y:S01]  /*80f0*/  FMUL.FTZ R23, R23, UR16 ;  /* 0x0000001017177c20 */ /* 0x000fe20008410000 */
[----:B------:R-:W-:Y:S01]  /*8100*/  FMUL.FTZ R12, R16, -1.4426950216293334961 ;  /* 0xbfb8aa3b100c7820 */ /* 0x000fe20000410000 */
[C-C-:B------:R-:W-:Y:S01]  /*8110*/  FFMA.FTZ R22, R15.reuse, R10, R3.reuse ;  /* 0x0000000a0f167223 */ /* 0x140fe20000010003 */
[----:B------:R-:W-:Y:S01]  /*8120*/  FMUL.FTZ R13, R42, -1.4426950216293334961 ;  /* 0xbfb8aa3b2a0d7820 */ /* 0x000fe20000410000 */
[----:B------:R-:W-:Y:S01]  /*8130*/  FFMA.FTZ R26, R15, R23, R3 ;  /* 0x000000170f1a7223 */ /* 0x000fe20000010003 */
[----:B------:R-:W-:-:S02]  /*8140*/  HADD2.F32 R41, -RZ, R46.H0_H0 ;  /* 0x2000002eff297230 */ /* 0x000fc40000004100 */
[----:B------:R-:W-:Y:S01]  /*8150*/  FMUL.FTZ R17, R22, -1.4426950216293334961 ;  /* 0xbfb8aa3b16117820 */ /* 0x000fe20000410000 */
[----:B------:R-:W0:Y:S01]  /*8160*/  MUFU.EX2 R12, R12 ;  /* 0x0000000c000c7308 */ /* 0x000e220000000800 */
[----:B------:R-:W-:Y:S01]  /*8170*/  FMUL.FTZ R18, R26, -1.4426950216293334961 ;  /* 0xbfb8aa3b1a127820 */ /* 0x000fe20000410000 */
[----:B------:R-:W-:Y:S02]  /*8180*/  HADD2.F32 R36, -RZ, R45.H0_H0 ;  /* 0x2000002dff247230 */ /* 0x000fe40000004100 */
[----:B------:R-:W1:Y:S01]  /*8190*/  MUFU.EX2 R13, R13 ;  /* 0x0000000d000d7308 */ /* 0x000e620000000800 */
[----:B------:R-:W-:Y:S02]  /*81a0*/  HADD2.F32 R40, -RZ, R48.H0_H0 ;  /* 0x20000030ff287230 */ /* 0x000fe40000004100 */
[----:B------:R-:W-:Y:S01]  /*81b0*/  HADD2.F32 R28, -RZ, R93.H0_H0 ;  /* 0x2000005dff1c7230 */ /* 0x000fe20000004100 */
        /* <DEDUP_REMOVED lines=9> */
[----:B0-----:R-:W-:Y:S01]  /*8250*/  FMUL.FTZ R37, R37, R12 ;  /* 0x0000000c25257220 */ /* 0x001fe20000410000 */
[----:B------:R-:W-:-:S04]  /*8260*/  FADD.FTZ R19, -R12, 1 ;  /* 0x3f8000000c137421 */ /* 0x000fc80000010100 */
[----:B------:R-:W-:Y:S02]  /*8270*/  FFMA.FTZ R16, R16, R19, 1 ;  /* 0x3f80000010107423 */ /* 0x000fe40000010013 */
[----:B------:R0:W3:Y:S01]  /*8280*/  MUFU.RCP R12, R18 ;  /* 0x00000012000c7308 */ /* 0x0000e20000001000 */
[----:B-1----:R-:W-:Y:S01]  /*8290*/  FMUL.FTZ R41, R41, R13 ;  /* 0x0000000d29297220 */ /* 0x002fe20000410000 */
[----:B------:R-:W-:-:S04]  /*82a0*/  FADD.FTZ R13, -R13, 1 ;  /* 0x3f8000000d0d7421 */ /* 0x000fc80000010100 */
[----:B------:R-:W-:Y:S01]  /*82b0*/  FFMA.FTZ R42, R42, R13, 1 ;  /* 0x3f8000002a2a7423 */ /* 0x000fe2000001000d */
[----:B------:R-:W-:Y:S02]  /*82c0*/  HADD2.F32 R13, -RZ, R49.H0_H0 ;  /* 0x20000031ff0d7230 */ /* 0x000fe40000004100 */
[----:B0-----:R-:W-:Y:S02]  /*82d0*/  HADD2.F32 R18, -RZ, R47.H0_H0 ;  /* 0x2000002fff127230 */ /* 0x001fe40000004100 */
[----:B--2---:R-:W-:Y:S01]  /*82e0*/  FMUL.FTZ R36, R36, R17 ;  /* 0x0000001124247220 */ /* 0x004fe20000410000 */
[----:B------:R-:W-:Y:S02]  /*82f0*/  FADD.FTZ R17, -R17, 1 ;  /* 0x3f80000011117421 */ /* 0x000fe40000010100 */
[----:B------:R-:W-:Y:S02]  /*8300*/  FADD.FTZ R18, R18, -UR28 ;  /* 0x8000001c12127e21 */ /* 0x000fe40008010000 */
[----:B------:R-:W-:Y:S01]  /*8310*/  FFMA.FTZ R22, R22, R17, 1 ;  /* 0x3f80000016167423 */ /* 0x000fe20000010011 */
[----:B---3--:R-:W-:Y:S01]  /*8320*/  FMUL.FTZ R40, R40, R12 ;  /* 0x0000000c28287220 */ /* 0x008fe20000410000 */
[----:B------:R-:W-:Y:S01]  /*8330*/  FMUL.FTZ R18, R18, UR16 ;  /* 0x0000001012127c20 */ /* 0x000fe20008410000 */
[----:B------:R-:W-:-:S03]  /*8340*/  FADD.FTZ R12, -R12, 1 ;  /* 0x3f8000000c0c7421 */ /* 0x000fc60000010100 */
[--C-:B------:R-:W-:Y:S01]  /*8350*/  FFMA.FTZ R24, R14, R18, R2.reuse ;  /* 0x000000120e187223 */ /* 0x100fe20000010002 */
[----:B------:R-:W-:Y:S01]  /*8360*/  FFMA.FTZ R26, R26, R12, 1 ;  /* 0x3f8000001a1a7423 */ /* 0x000fe2000001000c */
[----:B------:R-:W-:Y:S01]  /*8370*/  FADD.FTZ R12, R13, -UR28 ;  /* 0x8000001c0d0c7e21 */ /* 0x000fe20008010000 */
[----:B------:R-:W-:Y:S02]  /*8380*/  HADD2.F32 R13, -RZ, R93.H1_H1 ;  /* 0x3000005dff0d7230 */ /* 0x000fe40000004100 */
[----:B------:R-:W-:Y:S01]  /*8390*/  FMUL.FTZ R17, R24, -1.4426950216293334961 ;  /* 0xbfb8aa3b18117820 */ /* 0x000fe20000410000 */
[----:B------:R-:W-:Y:S02]  /*83a0*/  HADD2.F32 R34, -RZ, R92.H0_H0 ;  /* 0x2000005cff227230 */ /* 0x000fe40000004100 */
[----:B------:R-:W-:Y:S01]  /*83b0*/  FMUL.FTZ R12, R12, UR16 ;  /* 0x000000100c0c7c20 */ /* 0x000fe20008410000 */
[----:B------:R-:W-:Y:S01]  /*83c0*/  FMUL.FTZ R37, R37, R16 ;  /* 0x0000001025257220 */ /* 0x000fe20000410000 */
[----:B------:R-:W-:Y:S01]  /*83d0*/  FADD.FTZ R13, R13, -UR28 ;  /* 0x8000001c0d0d7e21 */ /* 0x000fe20008010000 */
[----:B------:R-:W-:Y:S01]  /*83e0*/  FMUL.FTZ R36, R36, R22 ;  /* 0x0000001624247220 */ /* 0x000fe20000410000 */
[----:B------:R-:W0:Y:S01]  /*83f0*/  MUFU.EX2 R17, R17 ;  /* 0x0000001100117308 */ /* 0x000e220000000800 */
[----:B------:R-:W-:Y:S01]  /*8400*/  FFMA.FTZ R35, R15, R12, R3 ;  /* 0x0000000c0f237223 */ /* 0x000fe20000010003 */
[----:B------:R-:W-:Y:S01]  /*8410*/  FMUL.FTZ R13, R13, UR16 ;  /* 0x000000100d0d7c20 */ /* 0x000fe20008410000 */
[----:B------:R-:W-:Y:S01]  /*8420*/  FMUL.FTZ R41, R41, R42 ;  /* 0x0000002a29297220 */ /* 0x000fe20000410000 */
[----:B------:R-:W-:Y:S01]  /*8430*/  FMUL.FTZ R40, R40, R26 ;  /* 0x0000001a28287220 */ /* 0x000fe20000410000 */
[----:B------:R-:W-:Y:S01]  /*8440*/  FMUL.FTZ R21, R35, -1.4426950216293334961 ;  /* 0xbfb8aa3b23157820 */ /* 0x000fe20000410000 */
[----:B------:R-:W-:Y:S01]  /*8450*/  FFMA.FTZ R19, R14, R13, R2 ;  /* 0x0000000d0e137223 */ /* 0x000fe20000010002 */
[----:B------:R-:W-:Y:S01]  /*8460*/  HADD2.F32 R46, -RZ, R89.H0_H0 ;  /* 0x20000059ff2e7230 */ /* 0x000fe20000004100 */
[----:B------:R-:W2:Y:S03]  /*8470*/  LDL.LU.S16 R93, [R1+0x126] ;  /* 0x00012600015d7983 */ /* 0x000ea60000300600 */
[----:B------:R-:W1:Y:S01]  /*8480*/  MUFU.EX2 R21, R21 ;  /* 0x0000001500157308 */ /* 0x000e620000000800 */
[----:B0-----:R-:W-:-:S04]  /*8490*/  FADD.FTZ R17, R17, 1 ;  /* 0x3f80000011117421 */ /* 0x001fc80000010000 */
[----:B------:R0:W3:Y:S01]  /*84a0*/  MUFU.RCP R25, R17 ;  /* 0x0000001100197308 */ /* 0x0000e20000001000 */
[----:B-1----:R-:W-:Y:S01]  /*84b0*/  FADD.FTZ R21, R21, 1 ;  /* 0x3f80000015157421 */ /* 0x002fe20000010000 */
[----:B0-----:R-:W-:-:S06]  /*84c0*/  FMUL.FTZ R17, R19, -1.4426950216293334961 ;  /* 0xbfb8aa3b13117820 */ /* 0x001fcc0000410000 */
[----:B------:R-:W0:Y:S04]  /*84d0*/  MUFU.EX2 R17, R17 ;  /* 0x0000001100117308 */ /* 0x000e280000000800 */
[----:B------:R-:W1:Y:S01]  /*84e0*/  MUFU.RCP R21, R21 ;  /* 0x0000001500157308 */ /* 0x000e620000001000 */
[----:B0-----:R-:W-:-:S07]  /*84f0*/  FADD.FTZ R17, R17, 1 ;  /* 0x3f80000011117421 */ /* 0x001fce0000010000 */
[----:B------:R-:W0:Y:S01]  /*8500*/  MUFU.RCP R17, R17 ;  /* 0x0000001100117308 */ /* 0x000e220000001000 */
[----:B---3--:R-:W-:Y:S01]  /*8510*/  FMUL.FTZ R28, R28, R25 ;  /* 0x000000191c1c7220 */ /* 0x008fe20000410000 */
[----:B------:R-:W-:Y:S01]  /*8520*/  FADD.FTZ R25, -R25, 1 ;  /* 0x3f80000019197421 */ /* 0x000fe20000010100 */
[----:B-1----:R-:W-:Y:S01]  /*8530*/  FMUL.FTZ R34, R34, R21 ;  /* 0x0000001522227220 */ /* 0x002fe20000410000 */
[----:B------:R-:W-:Y:S02]  /*8540*/  FADD.FTZ R21, -R21, 1 ;  /* 0x3f80000015157421 */ /* 0x000fe40000010100 */
[----:B------:R-:W-:Y:S01]  /*8550*/  FFMA.FTZ R24, R24, R25, 1 ;  /* 0x3f80000018187423 */ /* 0x000fe20000010019 */
[----:B------:R-:W-:Y:S02]  /*8560*/  HADD2.F32 R25, -RZ, R92.H1_H1 ;  /* 0x3000005cff197230 */ /* 0x000fe40000004100 */
[----:B------:R-:W-:Y:S01]  /*8570*/  FFMA.FTZ R35, R35, R21, 1 ;  /* 0x3f80000023237423 */ /* 0x000fe20000010015 */
[----:B------:R-:W-:-:S02]  /*8580*/  HADD2.F32 R21, -RZ, R91.H1_H1 ;  /* 0x3000005bff157230 */ /* 0x000fc40000004100 */
[----:B------:R-:W-:Y:S01]  /*8590*/  FMUL.FTZ R28, R28, R24 ;  /* 0x000000181c1c7220 */ /* 0x000fe20000410000 */
[----:B------:R-:W-:Y:S01]  /*85a0*/  FADD.FTZ R46, R46, -UR28 ;  /* 0x8000001c2e2e7e21 */ /* 0x000fe20008010000 */
[----:B------:R-:W-:Y:S01]  /*85b0*/  HADD2.F32 R54, -RZ, R85.H1_H1 ;  /* 0x30000055ff367230 */ /* 0x000fe20000004100 */
[----:B------:R-:W3:Y:S01]  /*85c0*/  LDL.S16 R92, [R1+0x142] ;  /* 0x00014200015c7983 */ /* 0x000ee20000100600 */
[----:B------:R-:W-:Y:S01]  /*85d0*/  FADD.FTZ R21, R21, -UR28 ;  /* 0x8000001c15157e21 */ /* 0x000fe20008010000 */
[----:B0-----:R-:W-:Y:S01]  /*85e0*/  FMUL.FTZ R25, R25, R17 ;  /* 0x0000001119197220 */ /* 0x001fe20000410000 */
[----:B------:R-:W-:-:S04]  /*85f0*/  FADD.FTZ R17, -R17, 1 ;  /* 0x3f80000011117421 */ /* 0x000fc80000010100 */
[----:B------:R-:W-:Y:S01]  /*8600*/  FFMA.FTZ R19, R19, R17, 1 ;  /* 0x3f80000013137423 */ /* 0x000fe20000010011 */
[----:B------:R-:W-:-:S04]  /*8610*/  FMUL.FTZ R17, R21, UR16 ;  /* 0x0000001015117c20 */ /* 0x000fc80008410000 */
[----:B------:R-:W-:-:S04]  /*8620*/  FFMA.FTZ R21, R15, R17, R3 ;  /* 0x000000110f157223 */ /* 0x000fc80000010003 */
[----:B------:R-:W-:-:S06]  /*8630*/  FMUL.FTZ R16, R21, -1.4426950216293334961 ;  /* 0xbfb8aa3b15107820 */ /* 0x000fcc0000410000 */
[----:B------:R-:W0:Y:S02]  /*8640*/  MUFU.EX2 R16, R16 ;  /* 0x0000001000107308 */ /* 0x000e240000000800 */
[----:B0-----:R-:W-:-:S04]  /*8650*/  FADD.FTZ R16, R16, 1 ;  /* 0x3f80000010107421 */ /* 0x001fc80000010000 */
[----:B------:R0:W1:Y:S02]  /*8660*/  MUFU.RCP R43, R16 ;  /* 0x00000010002b7308 */ /* 0x0000640000001000 */
[----:B0-----:R-:W-:Y:S02]  /*8670*/  HADD2.F32 R16, -RZ, R91.H0_H0 ;  /* 0x2000005bff107230 */ /* 0x001fe40000004100 */
[----:B------:R-:W-:Y:S01]  /*8680*/  FMUL.FTZ R19, R25, R19 ;  /* 0x0000001319137220 */ /* 0x000fe20000410000 */
[----:B------:R-:W-:Y:S01]  /*8690*/  FADD.FTZ R54, R54, -UR28 ;  /* 0x8000001c36367e21 */ /* 0x000fe20008010000 */
[----:B------:R-:W-:Y:S01]  /*86a0*/  HADD2.F32 R57, -RZ, R87.H1_H1 ;  /* 0x30000057ff397230 */ /* 0x000fe20000004100 */
[----:B------:R-:W4:Y:S01]  /*86b0*/  LDL.LU.S16 R91, [R1+0x12e] ;  /* 0x00012e00015b7983 */ /* 0x000f220000300600 */
[----:B-1----:R-:W-:Y:S01]  /*86c0*/  FMUL.FTZ R16, R16, R43 ;  /* 0x0000002b10107220 */ /* 0x002fe20000410000 */
[----:B------:R-:W-:-:S04]  /*86d0*/  FADD.FTZ R43, -R43, 1 ;  /* 0x3f8000002b2b7421 */ /* 0x000fc80000010100 */
[----:B------:R-:W-:Y:S01]  /*86e0*/  FFMA.FTZ R21, R21, R43, 1 ;  /* 0x3f80000015157423 */ /* 0x000fe2000001002b */
[----:B------:R-:W-:-:S05]  /*86f0*/  HADD2.F32 R43, -RZ, R90.H1_H1 ;  /* 0x3000005aff2b7230 */ /* 0x000fca0000004100 */
[----:B------:R-:W-:-:S04]  /*8700*/  FADD.FTZ R43, R43, -UR28 ;  /* 0x8000001c2b2b7e21 */ /* 0x000fc80008010000 */
        /* <DEDUP_REMOVED lines=8> */
[----:B------:R-:W-:Y:S01]  /*8790*/  FMUL.FTZ R54, R54, UR16 ;  /* 0x0000001036367c20 */ /* 0x000fe20008410000 */
[----:B------:R-:W-:Y:S01]  /*87a0*/  HADD2.F32 R50, -RZ, R86.H0_H0 ;  /* 0x20000056ff327230 */ /* 0x000fe20000004100 */
        /* <DEDUP_REMOVED lines=10> */
[----:B0-----:R-:W-:-:S06]  /*8850*/  FADD.FTZ R24, R24, 1 ;  /* 0x3f80000018187421 */ /* 0x001fcc0000010000 */
[----:B------:R-:W0:Y:S01]  /*8860*/  MUFU.RCP R24, R24 ;  /* 0x0000001800187308 */ /* 0x000e220000001000 */
[----:B------:R-:W-:-:S05]  /*8870*/  HADD2.F32 R44, -RZ, R88.H1_H1 ;  /* 0x30000058ff2c7230 */ /* 0x000fca0000004100 */
[----:B0-----:R-:W-:Y:S01]  /*8880*/  FMUL.FTZ R44, R44, R24 ;  /* 0x000000182c2c7220 */ /* 0x001fe20000410000 */
[----:B------:R-:W-:-:S04]  /*8890*/  FADD.FTZ R24, -R24, 1 ;  /* 0x3f80000018187421 */ /* 0x000fc80000010100 */
[----:B------:R-:W-:Y:S01]  /*88a0*/  FFMA.FTZ R45, R45, R24, 1 ;  /* 0x3f8000002d2d7423 */ /* 0x000fe20000010018 */
[----:B------:R-:W-:Y:S01]  /*88b0*/  FMUL.FTZ R24, R34, R35 ;  /* 0x0000002322187220 */ /* 0x000fe20000410000 */
[----:B------:R-:W-:-:S04]  /*88c0*/  FMUL.FTZ R34, R46, UR16 ;  /* 0x000000102e227c20 */ /* 0x000fc80008410000 */
[----:B------:R-:W-:-:S04]  /*88d0*/  FFMA.FTZ R46, R14, R34, R2 ;  /* 0x000000220e2e7223 */ /* 0x000fc80000010002 */
[----:B------:R-:W-:-:S06]  /*88e0*/  FMUL.FTZ R25, R46, -1.4426950216293334961 ;  /* 0xbfb8aa3b2e197820 */ /* 0x000fcc0000410000 */
[----:B------:R-:W0:Y:S02]  /*88f0*/  MUFU.EX2 R25, R25 ;  /* 0x0000001900197308 */ /* 0x000e240000000800 */
[----:B0-----:R-:W-:-:S06]  /*8900*/  FADD.FTZ R25, R25, 1 ;  /* 0x3f80000019197421 */ /* 0x001fcc0000010000 */
[----:B------:R-:W0:Y:S01]  /*8910*/  MUFU.RCP R25, R25 ;  /* 0x0000001900197308 */ /* 0x000e220000001000 */
[----:B------:R-:W-:Y:S02]  /*8920*/  HADD2.F32 R35, -RZ, R88.H0_H0 ;  /* 0x20000058ff237230 */ /* 0x000fe40000004100 */
[----:B------:R-:W-:Y:S01]  /*8930*/  FMUL.FTZ R21, R42, R43 ;  /* 0x0000002b2a157220 */ /* 0x000fe20000410000 */
[----:B------:R-:W-:-:S04]  /*8940*/  FMUL.FTZ R42, R14, R37 ;  /* 0x000000250e2a7220 */ /* 0x000fc80000410000 */
[----:B------:R-:W-:Y:S01]  /*8950*/  FFMA.FTZ R43, R11, R42, RZ ;  /* 0x0000002a0b2b7223 */ /* 0x000fe200000100ff */
[----:B------:R-:W-:Y:S01]  /*8960*/  FADD.FTZ R42, RZ, R42 ;  /* 0x0000002aff2a7221 */ /* 0x000fe20000010000 */
[----:B0-----:R-:W-:Y:S01]  /*8970*/  FMUL.FTZ R35, R35, R25 ;  /* 0x0000001923237220 */ /* 0x001fe20000410000 */
[----:B------:R-:W-:-:S04]  /*8980*/  FADD.FTZ R25, -R25, 1 ;  /* 0x3f80000019197421 */ /* 0x000fc80000010100 */
[----:B------:R-:W-:Y:S01]  /*8990*/  FFMA.FTZ R46, R46, R25, 1 ;  /* 0x3f8000002e2e7423 */ /* 0x000fe20000010019 */
[----:B------:R-:W-:Y:S01]  /*89a0*/  FMUL.FTZ R25, R44, R45 ;  /* 0x0000002d2c197220 */ /* 0x000fe20000410000 */
[----:B------:R-:W-:-:S04]  /*89b0*/  FMUL.FTZ R44, R15, R36 ;  /* 0x000000240f2c7220 */ /* 0x000fc80000410000 */
[----:B------:R-:W-:Y:S01]  /*89c0*/  FFMA.FTZ R43, R10, R44, R43 ;  /* 0x0000002c0a2b7223 */ /* 0x000fe2000001002b */
[----:B------:R-:W-:Y:S01]  /*89d0*/  FADD.FTZ R42, R44, R42 ;  /* 0x0000002a2c2a7221 */ /* 0x000fe20000010000 */
[----:B------:R-:W-:-:S04]  /*89e0*/  FFMA.FTZ R44, R15, R54, R3 ;  /* 0x000000360f2c7223 */ /* 0x000fc80000010003 */
[----:B------:R-:W-:-:S06]  /*89f0*/  FMUL.FTZ R45, R44, -1.4426950216293334961 ;  /* 0xbfb8aa3b2c2d7820 */ /* 0x000fcc0000410000 */
[----:B------:R-:W0:Y:S02]  /*8a00*/  MUFU.EX2 R45, R45 ;  /* 0x0000002d002d7308 */ /* 0x000e240000000800 */
[----:B0-----:R-:W-:-:S06]  /*8a10*/  FADD.FTZ R45, R45, 1 ;  /* 0x3f8000002d2d7421 */ /* 0x001fcc0000010000 */
[----:B------:R-:W0:Y:S01]  /*8a20*/  MUFU.RCP R45, R45 ;  /* 0x0000002d002d7308 */ /* 0x000e220000001000 */
[----:B------:R-:W-:-:S04]  /*8a30*/  FADD.FTZ R50, R50, -UR28 ;  /* 0x8000001c32327e21 */ /* 0x000fc80008010000 */
[----:B------:R-:W-:Y:S01]  /*8a40*/  FMUL.FTZ R50, R50, UR16 ;  /* 0x0000001032327c20 */ /* 0x000fe20008410000 */
[----:B0-----:R-:W-:Y:S01]  /*8a50*/  FMUL.FTZ R57, R57, R45 ;  /* 0x0000002d39397220 */ /* 0x001fe20000410000 */
[----:B------:R-:W-:-:S04]  /*8a60*/  FADD.FTZ R45, -R45, 1 ;  /* 0x3f8000002d2d7421 */ /* 0x000fc80000010100 */
[----:B------:R-:W-:Y:S01]  /*8a70*/  FFMA.FTZ R45, R44, R45, 1 ;  /* 0x3f8000002c2d7423 */ /* 0x000fe2000001002d */
[----:B------:R-:W-:Y:S01]  /*8a80*/  FFMA.FTZ R44, R11, R37, RZ ;  /* 0x000000250b2c7223 */ /* 0x000fe200000100ff */
[----:B------:R-:W-:-:S03]  /*8a90*/  FADD.FTZ R11, RZ, R37 ;  /* 0x00000025ff0b7221 */ /* 0x000fc60000010000 */
[-C--:B------:R-:W-:Y:S01]  /*8aa0*/  FFMA.FTZ R37, R29, R41.reuse, R44 ;  /* 0x000000291d257223 */ /* 0x080fe2000001002c */
[----:B------:R-:W-:Y:S01]  /*8ab0*/  FADD.FTZ R11, R11, R41 ;  /* 0x000000290b0b7221 */ /* 0x000fe20000010000 */
[----:B------:R-:W-:-:S04]  /*8ac0*/  FMUL.FTZ R41, R14, R41 ;  /* 0x000000290e297220 */ /* 0x000fc80000410000 */
[----:B------:R-:W-:Y:S01]  /*8ad0*/  FFMA.FTZ R29, R29, R41, R43 ;  /* 0x000000291d1d7223 */ /* 0x000fe2000001002b */
[----:B------:R-:W-:-:S04]  /*8ae0*/  FFMA.FTZ R43, R14, R50, R2 ;  /* 0x000000320e2b7223 */ /* 0x000fc80000010002 */
[----:B------:R-:W-:-:S06]  /*8af0*/  FMUL.FTZ R44, R43, -1.4426950216293334961 ;  /* 0xbfb8aa3b2b2c7820 */ /* 0x000fcc0000410000 */
[----:B------:R-:W0:Y:S01]  /*8b00*/  MUFU.EX2 R44, R44 ;  /* 0x0000002c002c7308 */ /* 0x000e220000000800 */
[----:B------:R-:W-:Y:S01]  /*8b10*/  FMUL.FTZ R35, R35, R46 ;  /* 0x0000002e23237220 */ /* 0x000fe20000410000 */
[----:B0-----:R-:W-:-:S06]  /*8b20*/  FADD.FTZ R44, R44, 1 ;  /* 0x3f8000002c2c7421 */ /* 0x001fcc0000010000 */
[----:B------:R-:W0:Y:S01]  /*8b30*/  MUFU.RCP R44, R44 ;  /* 0x0000002c002c7308 */ /* 0x000e220000001000 */
[----:B------:R-:W-:Y:S02]  /*8b40*/  HADD2.F32 R46, -RZ, R85.H0_H0 ;  /* 0x20000055ff2e7230 */ /* 0x000fe40000004100 */
[----:B------:R-:W-:-:S03]  /*8b50*/  HADD2.F32 R56, -RZ, R86.H1_H1 ;  /* 0x30000056ff387230 */ /* 0x000fc60000004100 */
[----:B------:R-:W-:Y:S01]  /*8b60*/  FADD.FTZ R46, R46, -UR28 ;  /* 0x8000001c2e2e7e21 */ /* 0x000fe20008010000 */
[----:B------:R-:W-:-:S03]  /*8b70*/  FADD.FTZ R41, R42, R41 ;  /* 0x000000292a297221 */ /* 0x000fc60000010000 */
[----:B------:R-:W-:-:S04]  /*8b80*/  FMUL.FTZ R46, R46, UR16 ;  /* 0x000000102e2e7c20 */ /* 0x000fc80008410000 */
[----:B------:R-:W-:Y:S01]  /*8b90*/  FFMA.FTZ R42, R15, R46, R3 ;  /* 0x0000002e0f2a7223 */ /* 0x000fe20000010003 */
[----:B0-----:R-:W-:Y:S01]  /*8ba0*/  FMUL.FTZ R56, R56, R44 ;  /* 0x0000002c38387220 */ /* 0x001fe20000410000 */
[----:B------:R-:W-:-:S04]  /*8bb0*/  FADD.FTZ R44, -R44, 1 ;  /* 0x3f8000002c2c7421 */ /* 0x000fc80000010100 */
[----:B------:R-:W-:Y:S01]  /*8bc0*/  FFMA.FTZ R44, R43, R44, 1 ;  /* 0x3f8000002b2c7423 */ /* 0x000fe2000001002c */
[----:B------:R-:W-:-:S06]  /*8bd0*/  FMUL.FTZ R43, R42, -1.4426950216293334961 ;  /* 0xbfb8aa3b2a2b7820 */ /* 0x000fcc0000410000 */
[----:B------:R-:W0:Y:S02]  /*8be0*/  MUFU.EX2 R43, R43 ;  /* 0x0000002b002b7308 */ /* 0x000e240000000800 */
[----:B0-----:R-:W-:-:S06]  /*8bf0*/  FADD.FTZ R43, R43, 1 ;  /* 0x3f8000002b2b7421 */ /* 0x001fcc0000010000 */
[----:B------:R-:W0:Y:S01]  /*8c00*/  MUFU.RCP R43, R43 ;  /* 0x0000002b002b7308 */ /* 0x000e220000001000 */
[----:B------:R-:W-:-:S05]  /*8c10*/  HADD2.F32 R55, -RZ, R84.H0_H0 ;  /* 0x20000054ff377230 */ /* 0x000fca0000004100 */
[----:B0-----:R-:W-:Y:S01]  /*8c20*/  FMUL.FTZ R55, R55, R43 ;  /* 0x0000002b37377220 */ /* 0x001fe20000410000 */
[----:B------:R-:W-:-:S04]  /*8c30*/  FADD.FTZ R43, -R43, 1 ;  /* 0x3f8000002b2b7421 */ /* 0x000fc80000010100 */
[----:B------:R-:W-:Y:S01]  /*8c40*/  FFMA.FTZ R43, R42, R43, 1 ;  /* 0x3f8000002a2b7423 */ /* 0x000fe2000001002b */
[----:B------:R-:W-:-:S03]  /*8c50*/  FFMA.FTZ R42, R10, R36, RZ ;  /* 0x000000240a2a7223 */ /* 0x000fc600000100ff */
[----:B------:R-:W-:Y:S01]  /*8c60*/  FMUL.FTZ R55, R55, R43 ;  /* 0x0000002b37377220 */ /* 0x000fe20000410000 */
[----:B------:R-:W-:Y:S02]  /*8c70*/  HADD2.F32 R43, -RZ, R84.H1_H1 ;  /* 0x30000054ff2b7230 */ /* 0x000fe40000004100 */
[----:B------:R-:W-:Y:S01]  /*8c80*/  FADD.FTZ R10, RZ, R36 ;  /* 0x00000024ff0a7221 */ /* 0x000fe20000010000 */
[-C--:B------:R-:W-:Y:S02]  /*8c90*/  FFMA.FTZ R36, R23, R40.reuse, R42 ;  /* 0x0000002817247223 */ /* 0x080fe4000001002a */
[----:B------:R-:W-:Y:S01]  /*8ca0*/  FADD.FTZ R43, R43, -UR28 ;  /* 0x8000001c2b2b7e21 */ /* 0x000fe20008010000 */
[----:B------:R-:W-:Y:S01]  /*8cb0*/  FADD.FTZ R10, R10, R40 ;  /* 0x000000280a0a7221 */ /* 0x000fe20000010000 */
[----:B------:R-:W-:Y:S02]  /*8cc0*/  FMUL.FTZ R40, R15, R40 ;  /* 0x000000280f287220 */ /* 0x000fe40000410000 */
[----:B------:R-:W-:-:S02]  /*8cd0*/  FMUL.FTZ R43, R43, UR16 ;  /* 0x000000102b2b7c20 */ /* 0x000fc40008410000 */
[----:B------:R-:W-:Y:S02]  /*8ce0*/  FFMA.FTZ R29, R23, R40, R29 ;  /* 0x00000028171d7223 */ /* 0x000fe4000001001d */
        /* <DEDUP_REMOVED lines=9> */
[----:B------:R-:W-:-:S05]  /*8d80*/  HADD2.F32 R23, -RZ, R83.H0_H0 ;  /* 0x20000053ff177230 */ /* 0x000fca0000004100 */
[----:B------:R-:W-:Y:S01]  /*8d90*/  FADD.FTZ R23, R23, -UR28 ;  /* 0x8000001c17177e21 */ /* 0x000fe20008010000 */
[----:B------:R-:W-:-:S03]  /*8da0*/  FMUL.FTZ R53, R53, R42 ;  /* 0x0000002a35357220 */ /* 0x000fc60000410000 */
[----:B------:R-:W-:Y:S01]  /*8db0*/  FMUL.FTZ R42, R23, UR16 ;  /* 0x00000010172a7c20 */ /* 0x000fe20008410000 */
[----:B------:R-:W-:-:S03]  /*8dc0*/  FADD.FTZ R23, R40, R41 ;  /* 0x0000002928177221 */ /* 0x000fc60000010000 */
        /* <DEDUP_REMOVED lines=8> */
[----:B------:R-:W-:-:S04]  /*8e50*/  FFMA.FTZ R41, R40, R41, 1 ;  /* 0x3f80000028297423 */ /* 0x000fc80000010029 */
[----:B------:R-:W-:Y:S01]  /*8e60*/  FMUL.FTZ R52, R52, R41 ;  /* 0x0000002934347220 */ /* 0x000fe20000410000 */
[----:B------:R-:W-:Y:S02]  /*8e70*/  HADD2.F32 R41, -RZ, R82.H0_H0 ;  /* 0x20000052ff297230 */ /* 0x000fe40000004100 */
[----:B------:R-:W-:Y:S01]  /*8e80*/  FADD.FTZ R11, R11, R28 ;  /* 0x0000001c0b0b7221 */ /* 0x000fe20000010000 */
[-C--:B------:R-:W-:Y:S02]  /*8e90*/  FFMA.FTZ R37, R18, R28.reuse, R37 ;  /* 0x0000001c12257223 */ /* 0x080fe40000010025 */
[----:B------:R-:W-:Y:S01]  /*8ea0*/  FADD.FTZ R41, R41, -UR28 ;  /* 0x8000001c29297e21 */ /* 0x000fe20008010000 */
[----:B------:R-:W-:-:S03]  /*8eb0*/  FMUL.FTZ R28, R14, R28 ;  /* 0x0000001c0e1c7220 */ /* 0x000fc60000410000 */
[----:B------:R-:W-:Y:S01]  /*8ec0*/  FMUL.FTZ R41, R41, UR16 ;  /* 0x0000001029297c20 */ /* 0x000fe20008410000 */
[----:B------:R-:W-:-:S03]  /*8ed0*/  FFMA.FTZ R29, R18, R28, R29 ;  /* 0x0000001c121d7223 */ /* 0x000fc6000001001d */
        /* <DEDUP_REMOVED lines=19> */
[--C-:B------:R-:W-:Y:S02]  /*9010*/  HADD2.F32 R49, -RZ, R80.reuse.H1_H1 ;  /* 0x30000050ff317230 */ /* 0x100fe40000004100 */
[----:B------:R-:W-:-:S05]  /*9020*/  HADD2.F32 R47, -RZ, R80.H0_H0 ;  /* 0x20000050ff2f7230 */ /* 0x000fca0000004100 */
[----:B------:R-:W-:Y:S01]  /*9030*/  FADD.FTZ R47, R47, -UR28 ;  /* 0x8000001c2f2f7e21 */ /* 0x000fe20008010000 */
[----:B------:R-:W-:-:S03]  /*9040*/  FFMA.FTZ R36, R12, R24, R36 ;  /* 0x000000180c247223 */ /* 0x000fc60000010024 */
[----:B------:R-:W-:Y:S01]  /*9050*/  FMUL.FTZ R47, R47, UR16 ;  /* 0x000000102f2f7c20 */ /* 0x000fe20008410000 */
[----:B0-----:R-:W-:Y:S01]  /*9060*/  FMUL.FTZ R49, R49, R28 ;  /* 0x0000001c31317220 */ /* 0x001fe20000410000 */
[----:B------:R-:W-:-:S04]  /*9070*/  FADD.FTZ R28, -R28, 1 ;  /* 0x3f8000001c1c7421 */ /* 0x000fc80000010100 */
[----:B------:R-:W-:Y:S01]  /*9080*/  FFMA.FTZ R28, R18, R28, 1 ;  /* 0x3f800000121c7423 */ /* 0x000fe2000001001c */
[----:B------:R-:W-:Y:S01]  /*9090*/  FADD.FTZ R18, R10, R24 ;  /* 0x000000180a127221 */ /* 0x000fe20000010000 */
[----:B------:R-:W-:Y:S01]  /*90a0*/  FMUL.FTZ R24, R15, R24 ;  /* 0x000000180f187220 */ /* 0x000fe20000410000 */
[----:B------:R-:W-:-:S03]  /*90b0*/  FFMA.FTZ R10, R14, R47, R2 ;  /* 0x0000002f0e0a7223 */ /* 0x000fc60000010002 */
[----:B------:R-:W-:Y:S01]  /*90c0*/  FFMA.FTZ R29, R12, R24, R29 ;  /* 0x000000180c1d7223 */ /* 0x000fe2000001001d */
[----:B------:R-:W-:-:S06]  /*90d0*/  FMUL.FTZ R12, R10, -1.4426950216293334961 ;  /* 0xbfb8aa3b0a0c7820 */ /* 0x000fcc0000410000 */
[----:B------:R-:W0:Y:S02]  /*90e0*/  MUFU.EX2 R12, R12 ;  /* 0x0000000c000c7308 */ /* 0x000e240000000800 */
[----:B0-----:R-:W-:-:S06]  /*90f0*/  FADD.FTZ R12, R12, 1 ;  /* 0x3f8000000c0c7421 */ /* 0x001fcc0000010000 */
[----:B------:R-:W0:Y:S01]  /*9100*/  MUFU.RCP R12, R12 ;  /* 0x0000000c000c7308 */ /* 0x000e220000001000 */
[----:B------:R-:W-:Y:S01]  /*9110*/  FMUL.FTZ R56, R56, R44 ;  /* 0x0000002c38387220 */ /* 0x000fe20000410000 */
[----:B------:R-:W-:Y:S02]  /*9120*/  HADD2.F32 R44, -RZ, R78.H1_H1 ;  /* 0x3000004eff2c7230 */ /* 0x000fe40000004100 */
[----:B------:R-:W-:-:S03]  /*9130*/  HADD2.F32 R48, -RZ, R79.H1_H1 ;  /* 0x3000004fff307230 */ /* 0x000fc60000004100 */
[----:B------:R-:W-:-:S04]  /*9140*/  FADD.FTZ R44, R44, -UR28 ;  /* 0x8000001c2c2c7e21 */ /* 0x000fc80008010000 */
[----:B------:R-:W-:Y:S01]  /*9150*/  FMUL.FTZ R44, R44, UR16 ;  /* 0x000000102c2c7c20 */ /* 0x000fe20008410000 */
        /* <DEDUP_REMOVED lines=9> */
[----:B------:R-:W-:Y:S01]  /*91f0*/  FMUL.FTZ R57, R57, R45 ;  /* 0x0000002d39397220 */ /* 0x000fe20000410000 */
[----:B------:R-:W-:-:S05]  /*9200*/  HADD2.F32 R45, -RZ, R77.H0_H0 ;  /* 0x2000004dff2d7230 */ /* 0x000fca0000004100 */
[----:B0-----:R-:W-:Y:S01]  /*9210*/  FMUL.FTZ R45, R45, R12 ;  /* 0x0000000c2d2d7220 */ /* 0x001fe20000410000 */
[----:B------:R-:W-:-:S04]  /*9220*/  FADD.FTZ R12, -R12, 1 ;  /* 0x3f8000000c0c7421 */ /* 0x000fc80000010100 */
[----:B------:R-:W-:-:S04]  /*9230*/  FFMA.FTZ R12, R10, R12, 1 ;  /* 0x3f8000000a0c7423 */ /* 0x000fc8000001000c */
[----:B------:R-:W-:Y:S01]  /*9240*/  FMUL.FTZ R45, R45, R12 ;  /* 0x0000000c2d2d7220 */ /* 0x000fe20000410000 */
[----:B------:R-:W-:-:S05]  /*9250*/  HADD2.F32 R12, -RZ, R79.H0_H0 ;  /* 0x2000004fff0c7230 */ /* 0x000fca0000004100 */
[----:B------:R-:W-:-:S04]  /*9260*/  FADD.FTZ R12, R12, -UR28 ;  /* 0x8000001c0c0c7e21 */ /* 0x000fc80008010000 */
[----:B------:R-:W-:Y:S01]  /*9270*/  FMUL.FTZ R12, R12, UR16 ;  /* 0x000000100c0c7c20 */ /* 0x000fe20008410000 */
[----:B------:R-:W-:-:S03]  /*9280*/  FADD.FTZ R24, R24, R23 ;  /* 0x0000001718187221 */ /* 0x000fc60000010000 */
[----:B------:R-:W-:Y:S01]  /*9290*/  FFMA.FTZ R10, R14, R12, R2 ;  /* 0x0000000c0e0a7223 */ /* 0x000fe20000010002 */
[----:B------:R-:W-:-:S03]  /*92a0*/  FADD.FTZ R23, R11, R19 ;  /* 0x000000130b177221 */ /* 0x000fc60000010000 */
[----:B------:R-:W-:-:S06]  /*92b0*/  FMUL.FTZ R11, R10, -1.4426950216293334961 ;  /* 0xbfb8aa3b0a0b7820 */ /* 0x000fcc0000410000 */
[----:B------:R-:W0:Y:S01]  /*92c0*/  MUFU.EX2 R11, R11 ;  /* 0x0000000b000b7308 */ /* 0x000e220000000800 */
[----:B------:R-:W-:Y:S01]  /*92d0*/  FFMA.FTZ R37, R13, R19, R37 ;  /* 0x000000130d257223 */ /* 0x000fe20000010025 */
[----:B0-----:R-:W-:-:S06]  /*92e0*/  FADD.FTZ R11, R11, 1 ;  /* 0x3f8000000b0b7421 */ /* 0x001fcc0000010000 */
[----:B------:R-:W0:Y:S01]  /*92f0*/  MUFU.RCP R11, R11 ;  /* 0x0000000b000b7308 */ /* 0x000e220000001000 */
[----:B------:R-:W-:-:S04]  /*9300*/  FMUL.FTZ R19, R14, R19 ;  /* 0x000000130e137220 */ /* 0x000fc80000410000 */
[----:B------:R-:W-:Y:S01]  /*9310*/  FFMA.FTZ R29, R13, R19, R29 ;  /* 0x000000130d1d7223 */ /* 0x000fe2000001001d */
[----:B------:R-:W-:-:S05]  /*9320*/  HADD2.F32 R13, -RZ, R78.H0_H0 ;  /* 0x2000004eff0d7230 */ /* 0x000fca0000004100 */
[----:B0-----:R-:W-:Y:S01]  /*9330*/  FMUL.FTZ R13, R13, R11 ;  /* 0x0000000b0d0d7220 */ /* 0x001fe20000410000 */
[----:B------:R-:W-:-:S04]  /*9340*/  FADD.FTZ R11, -R11, 1 ;  /* 0x3f8000000b0b7421 */ /* 0x000fc80000010100 */
[----:B------:R-:W-:Y:S01]  /*9350*/  FFMA.FTZ R10, R10, R11, 1 ;  /* 0x3f8000000a0a7423 */ /* 0x000fe2000001000b */
[----:B------:R-:W-:-:S05]  /*9360*/  HADD2.F32 R11, -RZ, R77.H1_H1 ;  /* 0x3000004dff0b7230 */ /* 0x000fca0000004100 */
        /* <DEDUP_REMOVED lines=9> */
[----:B------:R-:W-:Y:S01]  /*9400*/  FMUL.FTZ R49, R49, R28 ;  /* 0x0000001c31317220 */ /* 0x000fe20000410000 */
[--C-:B------:R-:W-:Y:S02]  /*9410*/  HADD2.F32 R28, -RZ, R76.reuse.H1_H1 ;  /* 0x3000004cff1c7230 */ /* 0x100fe40000004100 */
[----:B------:R-:W-:Y:S02]  /*9420*/  HADD2.F32 R58, -RZ, R76.H0_H0 ;  /* 0x2000004cff3a7230 */ /* 0x000fe40000004100 */
[----:B------:R-:W-:-:S03]  /*9430*/  FFMA.FTZ R36, R17, R16, R36 ;  /* 0x0000001011247223 */ /* 0x000fc60000010024 */
[----:B------:R-:W-:Y:S01]  /*9440*/  FADD.FTZ R58, R58, -UR28 ;  /* 0x8000001c3a3a7e21 */ /* 0x000fe20008010000 */
[----:B0-----:R-:W-:Y:S01]  /*9450*/  FMUL.FTZ R28, R28, R19 ;  /* 0x000000131c1c7220 */ /* 0x001fe20000410000 */
[----:B------:R-:W-:-:S04]  /*9460*/  FADD.FTZ R19, -R19, 1 ;  /* 0x3f80000013137421 */ /* 0x000fc80000010100 */
[----:B------:R-:W-:Y:S01]  /*9470*/  FFMA.FTZ R13, R13, R19, 1 ;  /* 0x3f8000000d0d7423 */ /* 0x000fe20000010013 */
[----:B------:R-:W-:-:S03]  /*9480*/  FMUL.FTZ R19, R15, R16 ;  /* 0x000000100f137220 */ /* 0x000fc60000410000 */
[----:B------:R-:W-:Y:S01]  /*9490*/  FMUL.FTZ R13, R28, R13 ;  /* 0x0000000d1c0d7220 */ /* 0x000fe20000410000 */
[----:B------:R-:W-:Y:S01]  /*94a0*/  FADD.FTZ R28, R18, R16 ;  /* 0x00000010121c7221 */ /* 0x000fe20000010000 */
        /* <DEDUP_REMOVED lines=11> */
[----:B------:R-:W-:-:S05]  /*9560*/  HADD2.F32 R18, -RZ, R74.H1_H1 ;  /* 0x3000004aff127230 */ /* 0x000fca0000004100 */
[----:B------:R-:W-:Y:S01]  /*9570*/  FADD.FTZ R18, R18, -UR28 ;  /* 0x8000001c12127e21 */ /* 0x000fe20008010000 */
[----:B------:R-:W-:-:S03]  /*9580*/  FADD.FTZ R24, R19, R24 ;  /* 0x0000001813187221 */ /* 0x000fc60000010000 */
[----:B------:R-:W-:Y:S01]  /*9590*/  FMUL.FTZ R18, R18, UR16 ;  /* 0x0000001012127c20 */ /* 0x000fe20008410000 */
[----:B------:R-:W-:-:S03]  /*95a0*/  FMUL.FTZ R17, R58, R17 ;  /* 0x000000113a117220 */ /* 0x000fc60000410000 */
[----:B------:R-:W-:-:S04]  /*95b0*/  FFMA.FTZ R19, R15, R18, R3 ;  /* 0x000000120f137223 */ /* 0x000fc80000010003 */
[----:B------:R-:W-:-:S06]  /*95c0*/  FMUL.FTZ R58, R19, -1.4426950216293334961 ;  /* 0xbfb8aa3b133a7820 */ /* 0x000fcc0000410000 */
[----:B------:R-:W0:Y:S02]  /*95d0*/  MUFU.EX2 R58, R58 ;  /* 0x0000003a003a7308 */ /* 0x000e240000000800 */
[----:B0-----:R-:W-:-:S06]  /*95e0*/  FADD.FTZ R58, R58, 1 ;  /* 0x3f8000003a3a7421 */ /* 0x001fcc0000010000 */
[----:B------:R-:W0:Y:S01]  /*95f0*/  MUFU.RCP R58, R58 ;  /* 0x0000003a003a7308 */ /* 0x000e220000001000 */
[----:B------:R-:W-:-:S05]  /*9600*/  HADD2.F32 R59, -RZ, R71.H0_H0 ;  /* 0x20000047ff3b7230 */ /* 0x000fca0000004100 */
        /* <DEDUP_REMOVED lines=30> */
[--C-:B------:R-:W-:Y:S02]  /*97f0*/  HADD2.F32 R60, -RZ, R70.reuse.H0_H0 ;  /* 0x20000046ff3c7230 */ /* 0x100fe40000004100 */
[----:B------:R-:W-:-:S05]  /*9800*/  HADD2.F32 R62, -RZ, R70.H1_H1 ;  /* 0x30000046ff3e7230 */ /* 0x000fca0000004100 */
[----:B------:R-:W-:Y:S01]  /*9810*/  FADD.FTZ R62, R62, -UR28 ;  /* 0x8000001c3e3e7e21 */ /* 0x000fe20008010000 */
[----:B0-----:R-:W-:Y:S01]  /*9820*/  FMUL.FTZ R60, R60, R59 ;  /* 0x0000003b3c3c7220 */ /* 0x001fe20000410000 */
[----:B------:R-:W-:-:S04]  /*9830*/  FADD.FTZ R59, -R59, 1 ;  /* 0x3f8000003b3b7421 */ /* 0x000fc80000010100 */
[----:B------:R-:W-:Y:S01]  /*9840*/  FFMA.FTZ R24, R24, R59, 1 ;  /* 0x3f80000018187423 */ /* 0x000fe2000001003b */
[----:B------:R-:W-:Y:S01]  /*9850*/  FADD.FTZ R59, R28, R25 ;  /* 0x000000191c3b7221 */ /* 0x000fe20000010000 */
[-C--:B------:R-:W-:Y:S02]  /*9860*/  FMUL.FTZ R28, R15, R25.reuse ;  /* 0x000000190f1c7220 */ /* 0x080fe40000410000 */
[----:B------:R-:W-:Y:S01]  /*9870*/  FMUL.FTZ R24, R60, R24 ;  /* 0x000000183c187220 */ /* 0x000fe20000410000 */
[----:B------:R-:W-:Y:S01]  /*9880*/  FFMA.FTZ R60, R26, R25, R36 ;  /* 0x000000191a3c7223 */ /* 0x000fe20000010024 */
        /* <DEDUP_REMOVED lines=26> */
[----:B--2---:R-:W-:Y:S02]  /*9a30*/  HADD2.F32 R63, -RZ, R93.H0_H0 ;  /* 0x2000005dff3f7230 */ /* 0x004fe40000004100 */
[----:B------:R-:W2:Y:S01]  /*9a40*/  LDL.S16 R93, [R1+0x128] ;  /* 0x00012800015d7983 */ /* 0x000ea20000100600 */
[----:B------:R-:W-:Y:S02]  /*9a50*/  HADD2.F32 R62, -RZ, R39.H0_H0 ;  /* 0x20000027ff3e7230 */ /* 0x000fe40000004100 */
[----:B------:R-:W-:Y:S01]  /*9a60*/  FADD.FTZ R58, R58, R35 ;  /* 0x000000233a3a7221 */ /* 0x000fe20000010000 */
[-C--:B------:R-:W-:Y:S01]  /*9a70*/  FFMA.FTZ R39, R34, R35.reuse, R37 ;  /* 0x0000002322277223 */ /* 0x080fe20000010025 */
[----:B------:R-:W-:Y:S01]  /*9a80*/  FMUL.FTZ R35, R14, R35 ;  /* 0x000000230e237220 */ /* 0x000fe20000410000 */
[----:B------:R-:W-:Y:S01]  /*9a90*/  FADD.FTZ R62, R62, -UR28 ;  /* 0x8000001c3e3e7e21 */ /* 0x000fe20008010000 */
[----:B------:R-:W-:Y:S01]  /*9aa0*/  FADD.FTZ R59, R59, R57 ;  /* 0x000000393b3b7221 */ /* 0x000fe20000010000 */
[----:B------:R-:W-:Y:S01]  /*9ab0*/  FFMA.FTZ R60, R54, R57, R60 ;  /* 0x00000039363c7223 */ /* 0x000fe2000001003c */
[----:B------:R-:W-:Y:S01]  /*9ac0*/  FADD.FTZ R61, R61, R35 ;  /* 0x000000233d3d7221 */ /* 0x000fe20000010000 */
[----:B------:R-:W-:Y:S01]  /*9ad0*/  FMUL.FTZ R37, R62, UR16 ;  /* 0x000000103e257c20 */ /* 0x000fe20008410000 */
[----:B------:R-:W-:Y:S01]  /*9ae0*/  FFMA.FTZ R62, R34, R35, R36 ;  /* 0x00000023223e7223 */ /* 0x000fe20000010024 */
[----:B------:R-:W-:-:S04]  /*9af0*/  FMUL.FTZ R57, R15, R57 ;  /* 0x000000390f397220 */ /* 0x000fc80000410000 */
[----:B------:R-:W-:Y:S01]  /*9b00*/  FFMA.FTZ R62, R54, R57, R62 ;  /* 0x00000039363e7223 */ /* 0x000fe2000001003e */
[----:B------:R-:W-:Y:S01]  /*9b10*/  FADD.FTZ R61, R57, R61 ;  /* 0x0000003d393d7221 */ /* 0x000fe20000010000 */
[----:B---3--:R-:W-:Y:S02]  /*9b20*/  HADD2.F32 R57, -RZ, R92.H0_H0 ;  /* 0x2000005cff397230 */ /* 0x008fe40000004100 */
[----:B------:R-:W3:Y:S01]  /*9b30*/  LDL.LU.S16 R92, [R1+0x134] ;  /* 0x00013400015c7983 */ /* 0x000ee20000300600 */
        /* <DEDUP_REMOVED lines=8> */
[----:B------:R-:W-:Y:S02]  /*9bc0*/  HADD2.F32 R36, -RZ, R73.H0_H0 ;  /* 0x20000049ff247230 */ /* 0x000fe40000004100 */
[----:B--2---:R-:W-:Y:S02]  /*9bd0*/  HADD2.F32 R71, -RZ, R93.H0_H0 ;  /* 0x2000005dff477230 */ /* 0x004fe40000004100 */
[----:B------:R-:W2:Y:S01]  /*9be0*/  LDL.S16 R93, [R1+0x14a] ;  /* 0x00014a00015d7983 */ /* 0x000ea20000100600 */
[----:B------:R-:W-:-:S04]  /*9bf0*/  FADD.FTZ R36, R36, -UR28 ;  /* 0x8000001c24247e21 */ /* 0x000fc80008010000 */
[----:B------:R-:W-:Y:S01]  /*9c00*/  FMUL.FTZ R36, R36, UR16 ;  /* 0x0000001024247c20 */ /* 0x000fe20008410000 */
[----:B------:R-:W-:-:S03]  /*9c10*/  FMUL.FTZ R34, R63, R34 ;  /* 0x000000223f227220 */ /* 0x000fc60000410000 */
[----:B------:R-:W-:-:S04]  /*9c20*/  FFMA.FTZ R35, R15, R36, R3 ;  /* 0x000000240f237223 */ /* 0x000fc80000010003 */
[----:B------:R-:W-:-:S06]  /*9c30*/  FMUL.FTZ R63, R35, -1.4426950216293334961 ;  /* 0xbfb8aa3b233f7820 */ /* 0x000fcc0000410000 */
[----:B------:R-:W0:Y:S01]  /*9c40*/  MUFU.EX2 R63, R63 ;  /* 0x0000003f003f7308 */ /* 0x000e220000000800 */
[----:B------:R-:W-:Y:S02]  /*9c50*/  HADD2.F32 R73, -RZ, R38.H0_H0 ;  /* 0x20000026ff497230 */ /* 0x000fe40000004100 */
[----:B0-----:R-:W-:-:S03]  /*9c60*/  FADD.FTZ R63, R63, 1 ;  /* 0x3f8000003f3f7421 */ /* 0x001fc60000010000 */
[----:B------:R-:W-:-:S03]  /*9c70*/  FADD.FTZ R73, R73, -UR28 ;  /* 0x8000001c49497e21 */ /* 0x000fc60008010000 */
[----:B------:R-:W0:Y:S01]  /*9c80*/  MUFU.RCP R63, R63 ;  /* 0x0000003f003f7308 */ /* 0x000e220000001000 */
[----:B------:R-:W-:Y:S01]  /*9c90*/  FMUL.FTZ R73, R73, UR16 ;  /* 0x0000001049497c20 */ /* 0x000fe20008410000 */
[----:B------:R-:W-:-:S03]  /*9ca0*/  HADD2.F32 R65, -RZ, R65.H0_H0 ;  /* 0x20000041ff417230 */ /* 0x000fc60000004100 */
[----:B------:R-:W-:Y:S01]  /*9cb0*/  FFMA.FTZ R38, R14, R73, R2 ;  /* 0x000000490e267223 */ /* 0x000fe20000010002 */
[----:B----4-:R-:W-:Y:S02]  /*9cc0*/  HADD2.F32 R70, -RZ, R91.H0_H0 ;  /* 0x2000005bff467230 */ /* 0x010fe40000004100 */
[----:B------:R-:W4:Y:S01]  /*9cd0*/  LDL.LU.S16 R91, [R1+0x140] ;  /* 0x00014000015b7983 */ /* 0x000f220000300600 */
[----:B------:R-:W-:Y:S01]  /*9ce0*/  FMUL.FTZ R54, R38, -1.4426950216293334961 ;  /* 0xbfb8aa3b26367820 */ /* 0x000fe20000410000 */
[----:B0-----:R-:W-:Y:S01]  /*9cf0*/  FMUL.FTZ R65, R65, R63 ;  /* 0x0000003f41417220 */ /* 0x001fe20000410000 */
[----:B------:R-:W-:-:S04]  /*9d00*/  FADD.FTZ R63, -R63, 1 ;  /* 0x3f8000003f3f7421 */ /* 0x000fc80000010100 */
[----:B------:R-:W0:Y:S01]  /*9d10*/  MUFU.EX2 R54, R54 ;  /* 0x0000003600367308 */ /* 0x000e220000000800 */
[----:B------:R-:W-:Y:S01]  /*9d20*/  FFMA.FTZ R35, R35, R63, 1 ;  /* 0x3f80000023237423 */ /* 0x000fe2000001003f */
[----:B------:R-:W-:Y:S01]  /*9d30*/  FADD.FTZ R58, R58, R56 ;  /* 0x000000383a3a7221 */ /* 0x000fe20000010000 */
[-C--:B------:R-:W-:Y:S02]  /*9d40*/  FFMA.FTZ R39, R50, R56.reuse, R39 ;  /* 0x0000003832277223 */ /* 0x080fe40000010027 */
[----:B------:R-:W-:Y:S01]  /*9d50*/  FMUL.FTZ R35, R65, R35 ;  /* 0x0000002341237220 */ /* 0x000fe20000410000 */
[----:B---3--:R-:W-:Y:S02]  /*9d60*/  HADD2.F32 R65, -RZ, R92.H0_H0 ;  /* 0x2000005cff417230 */ /* 0x008fe40000004100 */
[----:B------:R-:W-:Y:S01]  /*9d70*/  FMUL.FTZ R56, R14, R56 ;  /* 0x000000380e387220 */ /* 0x000fe20000410000 */
[----:B------:R-:W3:Y:S01]  /*9d80*/  LDL.S16 R92, [R1+0x13e] ;  /* 0x00013e00015c7983 */ /* 0x000ee20000100600 */
[----:B------:R-:W-:Y:S01]  /*9d90*/  FADD.FTZ R59, R59, R55 ;  /* 0x000000373b3b7221 */ /* 0x000fe20000010000 */
[-C--:B------:R-:W-:Y:S01]  /*9da0*/  FFMA.FTZ R60, R46, R55.reuse, R60 ;  /* 0x000000372e3c7223 */ /* 0x080fe2000001003c */
[----:B------:R-:W-:Y:S01]  /*9db0*/  FFMA.FTZ R62, R50, R56, R62 ;  /* 0x00000038323e7223 */ /* 0x000fe2000001003e */
[----:B------:R-:W-:Y:S01]  /*9dc0*/  FADD.FTZ R61, R61, R56 ;  /* 0x000000383d3d7221 */ /* 0x000fe20000010000 */
[----:B------:R-:W-:Y:S01]  /*9dd0*/  FMUL.FTZ R55, R15, R55 ;  /* 0x000000370f377220 */ /* 0x000fe20000410000 */
[----:B0-----:R-:W-:-:S03]  /*9de0*/  FADD.FTZ R54, R54, 1 ;  /* 0x3f80000036367421 */ /* 0x001fc60000010000 */
[----:B------:R-:W-:Y:S01]  /*9df0*/  FFMA.FTZ R62, R46, R55, R62 ;  /* 0x000000372e3e7223 */ /* 0x000fe2000001003e */
[----:B------:R-:W-:Y:S02]  /*9e00*/  FADD.FTZ R61, R55, R61 ;  /* 0x0000003d373d7221 */ /* 0x000fe40000010000 */
[----:B------:R-:W0:Y:S01]  /*9e10*/  MUFU.RCP R54, R54 ;  /* 0x0000003600367308 */ /* 0x000e220000001000 */
[----:B------:R-:W-:-:S05]  /*9e20*/  HADD2.F32 R72, -RZ, R72.H0_H0 ;  /* 0x20000048ff487230 */ /* 0x000fca0000004100 */
        /* <DEDUP_REMOVED lines=16> */
[----:B------:R-:W-:-:S04]  /*9f30*/  FFMA.FTZ R38, R14, R71, R2 ;  /* 0x000000470e267223 */ /* 0x000fc80000010002 */
[----:B------:R-:W-:-:S06]  /*9f40*/  FMUL.FTZ R50, R38, -1.4426950216293334961 ;  /* 0xbfb8aa3b26327820 */ /* 0x000fcc0000410000 */
[----:B------:R-:W0:Y:S02]  /*9f50*/  MUFU.EX2 R50, R50 ;  /* 0x0000003200327308 */ /* 0x000e240000000800 */
[----:B0-----:R-:W-:-:S06]  /*9f60*/  FADD.FTZ R50, R50, 1 ;  /* 0x3f80000032327421 */ /* 0x001fcc0000010000 */
[----:B------:R-:W0:Y:S01]  /*9f70*/  MUFU.RCP R50, R50 ;  /* 0x0000003200327308 */ /* 0x000e220000001000 */
[----:B--2---:R-:W-:Y:S02]  /*9f80*/  HADD2.F32 R55, -RZ, R93.H0_H0 ;  /* 0x2000005dff377230 */ /* 0x004fe40000004100 */
[----:B------:R-:W2:Y:S01]  /*9f90*/  LDL.S16 R93, [R1+0x154] ;  /* 0x00015400015d7983 */ /* 0x000ea20000100600 */
[----:B------:R-:W-:Y:S02]  /*9fa0*/  HADD2.F32 R69, -RZ, R69.H0_H0 ;  /* 0x20000045ff457230 */ /* 0x000fe40000004100 */
[----:B------:R-:W-:-:S03]  /*9fb0*/  HADD2.F32 R68, -RZ, R68.H0_H0 ;  /* 0x20000044ff447230 */ /* 0x000fc60000004100 */
[----:B------:R-:W-:Y:S02]  /*9fc0*/  FADD.FTZ R69, R69, -UR28 ;  /* 0x8000001c45457e21 */ /* 0x000fe40008010000 */
[----:B0-----:R-:W-:Y:S01]  /*9fd0*/  FMUL.FTZ R68, R68, R50 ;  /* 0x0000003244447220 */ /* 0x001fe20000410000 */
[----:B------:R-:W-:Y:S01]  /*9fe0*/  FADD.FTZ R50, -R50, 1 ;  /* 0x3f80000032327421 */ /* 0x000fe20000010100 */
[----:B------:R-:W-:-:S03]  /*9ff0*/  FMUL.FTZ R69, R69, UR16 ;  /* 0x0000001045457c20 */ /* 0x000fc60008410000 */
[----:B------:R-:W-:Y:S01]  /*a000*/  FFMA.FTZ R50, R38, R50, 1 ;  /* 0x3f80000026327423 */ /* 0x000fe20000010032 */
[----:B------:R-:W-:-:S03]  /*a010*/  FFMA.FTZ R38, R15, R69, R3 ;  /* 0x000000450f267223 */ /* 0x000fc60000010003 */
[----:B------:R-:W-:Y:S01]  /*a020*/  FMUL.FTZ R68, R68, R50 ;  /* 0x0000003244447220 */ /* 0x000fe20000410000 */
[----:B------:R-:W-:-:S06]  /*a030*/  FMUL.FTZ R50, R38, -1.4426950216293334961 ;  /* 0xbfb8aa3b26327820 */ /* 0x000fcc0000410000 */
[----:B------:R-:W0:Y:S02]  /*a040*/  MUFU.EX2 R50, R50 ;  /* 0x0000003200327308 */ /* 0x000e240000000800 */
[----:B0-----:R-:W-:-:S06]  /*a050*/  FADD.FTZ R50, R50, 1 ;  /* 0x3f80000032327421 */ /* 0x001fcc0000010000 */
[----:B------:R-:W0:Y:S01]  /*a060*/  MUFU.RCP R50, R50 ;  /* 0x0000003200327308 */ /* 0x000e220000001000 */
[----:B------:R-:W-:Y:S02]  /*a070*/  HADD2.F32 R56, -RZ, R67.H0_H0 ;  /* 0x20000043ff387230 */ /* 0x000fe40000004100 */
[----:B------:R-:W-:-:S05]  /*a080*/  HADD2.F32 R67, -RZ, R64.H0_H0 ;  /* 0x20000040ff437230 */ /* 0x000fca0000004100 */
        /* <DEDUP_REMOVED lines=19> */
[----:B------:R-:W0:Y:S01]  /*a1c0*/  MUFU.EX2 R46, R46 ;  /* 0x0000002e002e7308 */ /* 0x000e220000000800 */
[----:B------:R-:W-:Y:S01]  /*a1d0*/  FMUL.FTZ R50, R56, R50 ;  /* 0x0000003238327220 */ /* 0x000fe20000410000 */
[-C--:B------:R-:W-:Y:S01]  /*a1e0*/  FMUL.FTZ R56, R14, R53.reuse ;  /* 0x000000350e387220 */ /* 0x080fe20000410000 */
[----:B------:R-:W-:Y:S01]  /*a1f0*/  FADD.FTZ R58, R58, R53 ;  /* 0x000000353a3a7221 */ /* 0x000fe20000010000 */
[C---:B------:R-:W-:Y:S01]  /*a200*/  FFMA.FTZ R39, R43.reuse, R53, R39 ;  /* 0x000000352b277223 */ /* 0x040fe20000010027 */
[----:B0-----:R-:W-:Y:S01]  /*a210*/  FADD.FTZ R46, R46, 1 ;  /* 0x3f8000002e2e7421 */ /* 0x001fe20000010000 */
[----:B------:R-:W-:-:S05]  /*a220*/  FFMA.FTZ R53, R43, R56, R62 ;  /* 0x000000382b357223 */ /* 0x000fca000001003e */
[----:B------:R-:W0:Y:S01]  /*a230*/  MUFU.RCP R46, R46 ;  /* 0x0000002e002e7308 */ /* 0x000e220000001000 */
[----:B----4-:R-:W-:Y:S02]  /*a240*/  HADD2.F32 R62, -RZ, R91.H0_H0 ;  /* 0x2000005bff3e7230 */ /* 0x010fe40000004100 */
[----:B------:R-:W4:Y:S01]  /*a250*/  LDL.LU.S16 R91, [R1+0x148] ;  /* 0x00014800015b7983 */ /* 0x000f220000300600 */
[----:B---3--:R-:W-:-:S03]  /*a260*/  HADD2.F32 R63, -RZ, R92.H0_H0 ;  /* 0x2000005cff3f7230 */ /* 0x008fc60000004100 */
[----:B------:R-:W3:Y:S01]  /*a270*/  LDL.S16 R92, [R1+0x146] ;  /* 0x00014600015c7983 */ /* 0x000ee20000100600 */
[----:B0-----:R-:W-:Y:S01]  /*a280*/  FMUL.FTZ R55, R55, R46 ;  /* 0x0000002e37377220 */ /* 0x001fe20000410000 */
[----:B------:R-:W-:-:S04]  /*a290*/  FADD.FTZ R46, -R46, 1 ;  /* 0x3f8000002e2e7421 */ /* 0x000fc80000010100 */
[----:B------:R-:W-:-:S04]  /*a2a0*/  FFMA.FTZ R46, R38, R46, 1 ;  /* 0x3f800000262e7423 */ /* 0x000fc8000001002e */
[----:B------:R-:W-:Y:S01]  /*a2b0*/  FMUL.FTZ R46, R55, R46 ;  /* 0x0000002e372e7220 */ /* 0x000fe20000410000 */
[----:B------:R-:W-:Y:S02]  /*a2c0*/  HADD2.F32 R64, -RZ, R64.H1_H1 ;  /* 0x30000040ff407230 */ /* 0x000fe40000004100 */
[----:B--2---:R-:W-:Y:S02]  /*a2d0*/  HADD2.F32 R55, -RZ, R93.H0_H0 ;  /* 0x2000005dff377230 */ /* 0x004fe40000004100 */
[----:B------:R-:W2:Y:S01]  /*a2e0*/  LDL.S16 R93, [R1+0x15c] ;  /* 0x00015c00015d7983 */ /* 0x000ea20000100600 */
[----:B------:R-:W-:-:S04]  /*a2f0*/  FADD.FTZ R64, R64, -UR28 ;  /* 0x8000001c40407e21 */ /* 0x000fc80008010000 */
[----:B------:R-:W-:-:S04]  /*a300*/  FMUL.FTZ R64, R64, UR16 ;  /* 0x0000001040407c20 */ /* 0x000fc80008410000 */
        /* <DEDUP_REMOVED lines=16> */
[----:B------:R-:W-:Y:S01]  /*a410*/  FADD.FTZ R56, R61, R56 ;  /* 0x000000383d387221 */ /* 0x000fe20000010000 */
[----:B------:R-:W-:Y:S02]  /*a420*/  HADD2.F32 R61, -RZ, R90.H0_H0 ;  /* 0x2000005aff3d7230 */ /* 0x000fe40000004100 */
[----:B------:R-:W2:Y:S03]  /*a430*/  LDL.LU.S16 R90, [R1+0x144] ;  /* 0x00014400015a7983 */ /* 0x000ea60000300600 */
[----:B------:R-:W-:Y:S01]  /*a440*/  FADD.FTZ R61, R61, -UR28 ;  /* 0x8000001c3d3d7e21 */ /* 0x000fe20008010000 */
[----:B0-----:R-:W-:Y:S01]  /*a450*/  FMUL.FTZ R55, R55, R43 ;  /* 0x0000002b37377220 */ /* 0x001fe20000410000 */
[----:B------:R-:W-:-:S04]  /*a460*/  FADD.FTZ R43, -R43, 1 ;  /* 0x3f8000002b2b7421 */ /* 0x000fc80000010100 */
[----:B------:R-:W-:Y:S01]  /*a470*/  FFMA.FTZ R43, R38, R43, 1 ;  /* 0x3f800000262b7423 */ /* 0x000fe2000001002b */
[----:B------:R-:W-:-:S03]  /*a480*/  FADD.FTZ R38, R59, R52 ;  /* 0x000000343b267221 */ /* 0x000fc60000010000 */
[----:B------:R-:W-:Y:S01]  /*a490*/  FMUL.FTZ R43, R55, R43 ;  /* 0x0000002b372b7220 */ /* 0x000fe20000410000 */
[-C--:B------:R-:W-:Y:S01]  /*a4a0*/  FFMA.FTZ R55, R42, R52.reuse, R60 ;  /* 0x000000342a377223 */ /* 0x080fe2000001003c */
[----:B------:R-:W-:Y:S01]  /*a4b0*/  FMUL.FTZ R52, R15, R52 ;  /* 0x000000340f347220 */ /* 0x000fe20000410000 */
[----:B------:R-:W-:-:S03]  /*a4c0*/  FMUL.FTZ R61, R61, UR16 ;  /* 0x000000103d3d7c20 */ /* 0x000fc60008410000 */
[----:B------:R-:W-:Y:S01]  /*a4d0*/  FFMA.FTZ R53, R42, R52, R53 ;  /* 0x000000342a357223 */ /* 0x000fe20000010035 */
[----:B------:R-:W-:Y:S01]  /*a4e0*/  FFMA.FTZ R42, R14, R61, R2 ;  /* 0x0000003d0e2a7223 */ /* 0x000fe20000010002 */
[----:B------:R-:W-:-:S03]  /*a4f0*/  FMUL.FTZ R54, R57, R54 ;  /* 0x0000003639367220 */ /* 0x000fc60000410000 */
[----:B------:R-:W-:-:S06]  /*a500*/  FMUL.FTZ R57, R42, -1.4426950216293334961 ;  /* 0xbfb8aa3b2a397820 */ /* 0x000fcc0000410000 */
[----:B------:R-:W0:Y:S02]  /*a510*/  MUFU.EX2 R57, R57 ;  /* 0x0000003900397308 */ /* 0x000e240000000800 */
[----:B0-----:R-:W-:-:S06]  /*a520*/  FADD.FTZ R57, R57, 1 ;  /* 0x3f80000039397421 */ /* 0x001fcc0000010000 */
[----:B------:R-:W0:Y:S01]  /*a530*/  MUFU.RCP R57, R57 ;  /* 0x0000003900397308 */ /* 0x000e220000001000 */
[----:B----4-:R-:W-:Y:S02]  /*a540*/  HADD2.F32 R59, -RZ, R91.H0_H0 ;  /* 0x2000005bff3b7230 */ /* 0x010fe40000004100 */
[----:B------:R-:W4:Y:S01]  /*a550*/  LDL.S16 R91, [R1+0x152] ;  /* 0x00015200015b7983 */ /* 0x000f220000100600 */
[----:B---3--:R-:W-:-:S03]  /*a560*/  HADD2.F32 R60, -RZ, R92.H0_H0 ;  /* 0x2000005cff3c7230 */ /* 0x008fc60000004100 */
[----:B------:R-:W3:Y:S01]  /*a570*/  LDL.LU.S16 R92, [R1+0x150] ;  /* 0x00015000015c7983 */ /* 0x000ee20000300600 */
[----:B0-----:R-:W-:Y:S01]  /*a580*/  FMUL.FTZ R59, R59, R57 ;  /* 0x000000393b3b7220 */ /* 0x001fe20000410000 */
[----:B------:R-:W-:-:S04]  /*a590*/  FADD.FTZ R57, -R57, 1 ;  /* 0x3f80000039397421 */ /* 0x000fc80000010100 */
[----:B------:R-:W-:-:S04]  /*a5a0*/  FFMA.FTZ R57, R42, R57, 1 ;  /* 0x3f8000002a397423 */ /* 0x000fc80000010039 */
[----:B------:R-:W-:Y:S01]  /*a5b0*/  FMUL.FTZ R59, R59, R57 ;  /* 0x000000393b3b7220 */ /* 0x000fe20000410000 */
[----:B--2---:R-:W-:Y:S02]  /*a5c0*/  HADD2.F32 R57, -RZ, R93.H0_H0 ;  /* 0x2000005dff397230 */ /* 0x004fe40000004100 */
[----:B------:R-:W2:Y:S01]  /*a5d0*/  LDL.LU.S16 R93, [R1+0x15e] ;  /* 0x00015e00015d7983 */ /* 0x000ea20000300600 */
[----:B------:R-:W-:-:S04]  /*a5e0*/  FADD.FTZ R60, R60, -UR28 ;  /* 0x8000001c3c3c7e21 */ /* 0x000fc80008010000 */
[----:B------:R-:W-:Y:S01]  /*a5f0*/  FMUL.FTZ R60, R60, UR16 ;  /* 0x000000103c3c7c20 */ /* 0x000fe20008410000 */
[----:B------:R-:W-:-:S03]  /*a600*/  FADD.FTZ R52, R52, R56 ;  /* 0x0000003834347221 */ /* 0x000fc60000010000 */
[----:B------:R-:W-:-:S04]  /*a610*/  FFMA.FTZ R42, R15, R60, R3 ;  /* 0x0000003c0f2a7223 */ /* 0x000fc80000010003 */
[----:B------:R-:W-:-:S06]  /*a620*/  FMUL.FTZ R56, R42, -1.4426950216293334961 ;  /* 0xbfb8aa3b2a387820 */ /* 0x000fcc0000410000 */
[----:B------:R-:W0:Y:S02]  /*a630*/  MUFU.EX2 R56, R56 ;  /* 0x0000003800387308 */ /* 0x000e240000000800 */
[----:B0-----:R-:W-:-:S06]  /*a640*/  FADD.FTZ R56, R56, 1 ;  /* 0x3f80000038387421 */ /* 0x001fcc0000010000 */
[----:B------:R-:W0:Y:S01]  /*a650*/  MUFU.RCP R56, R56 ;  /* 0x0000003800387308 */ /* 0x000e220000001000 */
[----:B------:R-:W-:Y:S01]  /*a660*/  FADD.FTZ R74, R58, R51 ;  /* 0x000000333a4a7221 */ /* 0x000fe20000010000 */
[-C--:B------:R-:W-:Y:S01]  /*a670*/  FFMA.FTZ R39, R41, R51.reuse, R39 ;  /* 0x0000003329277223 */ /* 0x080fe20000010027 */
[----:B------:R-:W-:Y:S01]  /*a680*/  FMUL.FTZ R51, R14, R51 ;  /* 0x000000330e337220 */ /* 0x000fe20000410000 */
[----:B0-----:R-:W-:Y:S01]  /*a690*/  FMUL.FTZ R57, R57, R56 ;  /* 0x0000003839397220 */ /* 0x001fe20000410000 */
[----:B------:R-:W-:-:S04]  /*a6a0*/  FADD.FTZ R56, -R56, 1 ;  /* 0x3f80000038387421 */ /* 0x000fc80000010100 */
[----:B------:R-:W-:Y:S01]  /*a6b0*/  FFMA.FTZ R42, R42, R56, 1 ;  /* 0x3f8000002a2a7423 */ /* 0x000fe20000010038 */
[----:B------:R-:W-:Y:S01]  /*a6c0*/  FFMA.FTZ R53, R41, R51, R53 ;  /* 0x0000003329357223 */ /* 0x000fe20000010035 */
[----:B------:R-:W-:Y:S02]  /*a6d0*/  HADD2.F32 R56, -RZ, R90.H0_H0 ;  /* 0x2000005aff387230 */ /* 0x000fe40000004100 */
[----:B------:R-:W2:Y:S03]  /*a6e0*/  LDL.LU.S16 R90, [R1+0x14e] ;  /* 0x00014e00015a7983 */ /* 0x000ea60000300600 */
[----:B------:R-:W-:-:S04]  /*a6f0*/  FADD.FTZ R56, R56, -UR28 ;  /* 0x8000001c38387e21 */ /* 0x000fc80008010000 */
[----:B------:R-:W-:-:S04]  /*a700*/  FMUL.FTZ R58, R56, UR16 ;  /* 0x00000010383a7c20 */ /* 0x000fc80008410000 */
[----:B------:R-:W-:-:S04]  /*a710*/  FFMA.FTZ R41, R14, R58, R2 ;  /* 0x0000003a0e297223 */ /* 0x000fc80000010002 */
[----:B------:R-:W-:-:S06]  /*a720*/  FMUL.FTZ R56, R41, -1.4426950216293334961 ;  /* 0xbfb8aa3b29387820 */ /* 0x000fcc0000410000 */
[----:B------:R-:W0:Y:S02]  /*a730*/  MUFU.EX2 R56, R56 ;  /* 0x0000003800387308 */ /* 0x000e240000000800 */
[----:B0-----:R-:W-:-:S06]  /*a740*/  FADD.FTZ R56, R56, 1 ;  /* 0x3f80000038387421 */ /* 0x001fcc0000010000 */
[----:B------:R-:W0:Y:S01]  /*a750*/  MUFU.RCP R56, R56 ;  /* 0x0000003800387308 */ /* 0x000e220000001000 */
[----:B------:R-:W-:Y:S01]  /*a760*/  FMUL.FTZ R42, R57, R42 ;  /* 0x0000002a392a7220 */ /* 0x000fe20000410000 */
[----:B----4-:R-:W-:Y:S02]  /*a770*/  HADD2.F32 R57, -RZ, R91.H0_H0 ;  /* 0x2000005bff397230 */ /* 0x010fe40000004100 */
[----:B------:R-:W4:Y:S03]  /*a780*/  LDL.S16 R91, [R1+0x15a] ;  /* 0x00015a00015b7983 */ /* 0x000f260000100600 */
[----:B0-----:R-:W-:Y:S01]  /*a790*/  FMUL.FTZ R57, R57, R56 ;  /* 0x0000003839397220 */ /* 0x001fe20000410000 */
[----:B------:R-:W-:-:S04]  /*a7a0*/  FADD.FTZ R56, -R56, 1 ;  /* 0x3f80000038387421 */ /* 0x000fc80000010100 */
[----:B------:R-:W-:Y:S01]  /*a7b0*/  FFMA.FTZ R56, R41, R56, 1 ;  /* 0x3f80000029387423 */ /* 0x000fe20000010038 */
[----:B---3--:R-:W-:Y:S02]  /*a7c0*/  HADD2.F32 R41, -RZ, R92.H0_H0 ;  /* 0x2000005cff297230 */ /* 0x008fe40000004100 */
[----:B------:R-:W3:Y:S01]  /*a7d0*/  LDL.LU.S16 R92, [R1+0x158] ;  /* 0x00015800015c7983 */ /* 0x000ee20000300600 */
[----:B--2---:R-:W-:-:S03]  /*a7e0*/  HADD2.F32 R75, -RZ, R93.H0_H0 ;  /* 0x2000005dff4b7230 */ /* 0x004fc60000004100 */
[----:B------:R-:W2:Y:S01]  /*a7f0*/  LDL.S16 R93, [R1+0x160] ;  /* 0x00016000015d7983 */ /* 0x000ea20000100600 */
        /* <DEDUP_REMOVED lines=9> */
[-C--:B------:R-:W-:Y:S01]  /*a890*/  FFMA.FTZ R78, R40, R49.reuse, R55 ;  /* 0x00000031284e7223 */ /* 0x080fe20000010037 */
[----:B------:R-:W-:Y:S01]  /*a8a0*/  FMUL.FTZ R76, R15, R49 ;  /* 0x000000310f4c7220 */ /* 0x000fe20000410000 */
[----:B0-----:R-:W-:Y:S01]  /*a8b0*/  FMUL.FTZ R75, R75, R52 ;  /* 0x000000344b4b7220 */ /* 0x001fe20000410000 */
[----:B------:R-:W-:-:S04]  /*a8c0*/  FADD.FTZ R52, -R52, 1 ;  /* 0x3f80000034347421 */ /* 0x000fc80000010100 */
[----:B------:R-:W-:Y:S01]  /*a8d0*/  FFMA.FTZ R41, R41, R52, 1 ;  /* 0x3f80000029297423 */ /* 0x000fe20000010034 */
[----:B------:R-:W-:Y:S01]  /*a8e0*/  FADD.FTZ R38, R38, R49 ;  /* 0x0000003126267221 */ /* 0x000fe20000010000 */
        /* <DEDUP_REMOVED lines=10> */
[----:B----4-:R-:W-:Y:S02]  /*a990*/  HADD2.F32 R53, -RZ, R91.H0_H0 ;  /* 0x2000005bff357230 */ /* 0x010fe40000004100 */
[----:B------:R-:W4:Y:S03]  /*a9a0*/  LDL.S16 R91, [R1+0x168] ;  /* 0x00016800015b7983 */ /* 0x000f260000100600 */
[----:B0-----:R-:W-:Y:S01]  /*a9b0*/  FMUL.FTZ R53, R53, R52 ;  /* 0x0000003435357220 */ /* 0x001fe20000410000 */
[----:B------:R-:W-:-:S04]  /*a9c0*/  FADD.FTZ R52, -R52, 1 ;  /* 0x3f80000034347421 */ /* 0x000fc80000010100 */
[----:B------:R-:W-:Y:S01]  /*a9d0*/  FFMA.FTZ R52, R40, R52, 1 ;  /* 0x3f80000028347423 */ /* 0x000fe20000010034 */
[----:B---3--:R-:W-:Y:S02]  /*a9e0*/  HADD2.F32 R40, -RZ, R92.H0_H0 ;  /* 0x2000005cff287230 */ /* 0x008fe40000004100 */
[----:B------:R-:W3:Y:S01]  /*a9f0*/  LDL.S16 R92, [R1+0x166] ;  /* 0x00016600015c7983 */ /* 0x000ee20000100600 */
[----:B------:R-:W-:Y:S01]  /*aa00*/  FMUL.FTZ R41, R75, R41 ;  /* 0x000000294b297220 */ /* 0x000fe20000410000 */
[----:B--2---:R-:W-:Y:S02]  /*aa10*/  HADD2.F32 R75, -RZ, R93.H0_H0 ;  /* 0x2000005dff4b7230 */ /* 0x004fe40000004100 */
[----:B------:R-:W2:Y:S01]  /*aa20*/  LDL.LU.S16 R93, [R1+0x16a] ;  /* 0x00016a00015d7983 */ /* 0x000ea20000300600 */
        /* <DEDUP_REMOVED lines=13> */
[----:B------:R-:W-:Y:S01]  /*ab00*/  FADD.FTZ R75, R74, R48 ;  /* 0x000000304a4b7221 */ /* 0x000fe20000010000 */
[-C--:B------:R-:W-:Y:S01]  /*ab10*/  FFMA.FTZ R74, R47, R48.reuse, R39 ;  /* 0x000000302f4a7223 */ /* 0x080fe20000010027 */
[----:B------:R-:W-:-:S04]  /*ab20*/  FMUL.FTZ R39, R14, R48 ;  /* 0x000000300e277220 */ /* 0x000fc80000410000 */
        /* <DEDUP_REMOVED lines=33> */
[----:B------:R-:W-:Y:S01]  /*ad40*/  FADD.FTZ R79, R38, R45 ;  /* 0x0000002d264f7221 */ /* 0x000fe20000010000 */
[C---:B------:R-:W-:Y:S01]  /*ad50*/  FFMA.FTZ R78, R44.reuse, R45, R78 ;  /* 0x0000002d2c4e7223 */ /* 0x040fe2000001004e */
        /* <DEDUP_REMOVED lines=29> */
[----:B------:R-:W-:Y:S01]  /*af30*/  FFMA.FTZ R74, R12, R10, R74 ;  /* 0x0000000a0c4a7223 */ /* 0x000fe2000001004a */
[----:B0-----:R-:W-:Y:S01]  /*af40*/  FMUL.FTZ R80, R80, R76 ;  /* 0x0000004c50507220 */ /* 0x001fe20000410000 */
[----:B------:R-:W-:-:S04]  /*af50*/  FADD.FTZ R76, -R76, 1 ;  /* 0x3f8000004c4c7421 */ /* 0x000fc80000010100 */
[----:B------:R-:W-:-:S04]  /*af60*/  FFMA.FTZ R38, R38, R76, 1 ;  /* 0x3f80000026267423 */ /* 0x000fc8000001004c */
[----:B------:R-:W-:Y:S01]  /*af70*/  FMUL.FTZ R38, R80, R38 ;  /* 0x0000002650267220 */ /* 0x000fe20000410000 */
        /* <DEDUP_REMOVED lines=12> */
[----:B------:R-:W4:Y:S03]  /*b040*/  LDL.LU.S16 R91, [R1+0x178] ;  /* 0x00017800015b7983 */ /* 0x000f260000300600 */
[----:B0-----:R-:W-:Y:S01]  /*b050*/  FMUL.FTZ R77, R77, R76 ;  /* 0x0000004c4d4d7220 */ /* 0x001fe20000410000 */
[----:B------:R-:W-:-:S04]  /*b060*/  FADD.FTZ R76, -R76, 1 ;  /* 0x3f8000004c4c7421 */ /* 0x000fc80000010100 */
[----:B------:R-:W-:Y:S01]  /*b070*/  FFMA.FTZ R76, R12, R76, 1 ;  /* 0x3f8000000c4c7423 */ /* 0x000fe2000001004c */
[----:B---3--:R-:W-:Y:S02]  /*b080*/  HADD2.F32 R12, -RZ, R92.H0_H0 ;  /* 0x2000005cff0c7230 */ /* 0x008fe40000004100 */
[----:B------:R-:W3:Y:S01]  /*b090*/  LDL.S16 R92, [R1+0x17c] ;  /* 0x00017c00015c7983 */ /* 0x000ee20000100600 */
        /* <DEDUP_REMOVED lines=18> */
[----:B------:R-:W-:-:S05]  /*b1c0*/  HADD2.F32 R80, -RZ, R90.H0_H0 ;  /* 0x2000005aff507230 */ /* 0x000fca0000004100 */
        /* <DEDUP_REMOVED lines=9> */
[----:B------:R-:W4:Y:S03]  /*b260*/  LDL.LU.S16 R91, [R1+0x12a] ;  /* 0x00012a00015b7983 */ /* 0x000f260000300600 */
[----:B0-----:R-:W-:Y:S01]  /*b270*/  FMUL.FTZ R81, R81, R80 ;  /* 0x0000005051517220 */ /* 0x001fe20000410000 */
[----:B------:R-:W-:-:S04]  /*b280*/  FADD.FTZ R80, -R80, 1 ;  /* 0x3f80000050507421 */ /* 0x000fc80000010100 */
[----:B------:R-:W-:Y:S01]  /*b290*/  FFMA.FTZ R80, R11, R80, 1 ;  /* 0x3f8000000b507423 */ /* 0x000fe20000010050 */
[----:B---3--:R-:W-:Y:S02]  /*b2a0*/  HADD2.F32 R11, -RZ, R92.H0_H0 ;  /* 0x2000005cff0b7230 */ /* 0x008fe40000004100 */
[----:B------:R-:W3:Y:S01]  /*b2b0*/  LDL.LU.S16 R92, [R1+0x17e] ;  /* 0x00017e00015c7983 */ /* 0x000ee20000300600 */
[----:B--2---:R-:W-:-:S03]  /*b2c0*/  HADD2.F32 R85, -RZ, R93.H0_H0 ;  /* 0x2000005dff557230 */ /* 0x004fc60000004100 */
        /* <DEDUP_REMOVED lines=10> */
[----:B------:R-:W-:Y:S02]  /*b370*/  HADD2.F32 R20, -RZ, R20.H0_H0 ;  /* 0x20000014ff147230 */ /* 0x000fe40000004100 */
[----:B------:R-:W-:Y:S01]  /*b380*/  FADD.FTZ R75, R75, R17 ;  /* 0x000000114b4b7221 */ /* 0x000fe20000010000 */
[----:B------:R-:W-:Y:S02]  /*b390*/  FFMA.FTZ R74, R16, R17, R74 ;  /* 0x00000011104a7223 */ /* 0x000fe4000001004a */
[----:B------:R-:W-:Y:S01]  /*b3a0*/  FADD.FTZ R20, R20, -UR28 ;  /* 0x8000001c14147e21 */ /* 0x000fe20008010000 */
[----:B0-----:R-:W-:Y:S01]  /*b3b0*/  FMUL.FTZ R85, R85, R11 ;  /* 0x0000000b55557220 */ /* 0x001fe20000410000 */
[----:B------:R-:W-:-:S04]  /*b3c0*/  FADD.FTZ R11, -R11, 1 ;  /* 0x3f8000000b0b7421 */ /* 0x000fc80000010100 */
[----:B------:R-:W-:Y:S01]  /*b3d0*/  FFMA.FTZ R11, R84, R11, 1 ;  /* 0x3f800000540b7423 */ /* 0x000fe2000001000b */
[----:B------:R-:W-:Y:S01]  /*b3e0*/  FMUL.FTZ R84, R14, R17 ;  /* 0x000000110e547220 */ /* 0x000fe20000410000 */
[----:B------:R-:W-:-:S03]  /*b3f0*/  FMUL.FTZ R17, R20, UR16 ;  /* 0x0000001014117c20 */ /* 0x000fc60008410000 */
[----:B------:R-:W-:Y:S01]  /*b400*/  FFMA.FTZ R83, R16, R84, R83 ;  /* 0x0000005410537223 */ /* 0x000fe20000010053 */
[----:B------:R-:W-:-:S04]  /*b410*/  FFMA.FTZ R16, R14, R17, R2 ;  /* 0x000000110e107223 */ /* 0x000fc80000010002 */
[----:B------:R-:W-:-:S06]  /*b420*/  FMUL.FTZ R20, R16, -1.4426950216293334961 ;  /* 0xbfb8aa3b10147820 */ /* 0x000fcc0000410000 */
[----:B------:R-:W0:Y:S02]  /*b430*/  MUFU.EX2 R20, R20 ;  /* 0x0000001400147308 */ /* 0x000e240000000800 */
[----:B0-----:R-:W-:-:S06]  /*b440*/  FADD.FTZ R20, R20, 1 ;  /* 0x3f80000014147421 */ /* 0x001fcc0000010000 */
[----:B------:R-:W0:Y:S01]  /*b450*/  MUFU.RCP R20, R20 ;  /* 0x0000001400147308 */ /* 0x000e220000001000 */
[----:B------:R-:W-:Y:S01]  /*b460*/  FMUL.FTZ R11, R85, R11 ;  /* 0x0000000b550b7220 */ /* 0x000fe20000410000 */
[----:B----4-:R-:W-:Y:S02]  /*b470*/  HADD2.F32 R85, -RZ, R91.H0_H0 ;  /* 0x2000005bff557230 */ /* 0x010fe40000004100 */
[----:B--2---:R-:W-:-:S03]  /*b480*/  HADD2.F32 R86, -RZ, R93.H0_H0 ;  /* 0x2000005dff567230 */ /* 0x004fc60000004100 */
[----:B0-----:R-:W-:Y:S01]  /*b490*/  FMUL.FTZ R85, R85, R20 ;  /* 0x0000001455557220 */ /* 0x001fe20000410000 */
[----:B------:R-:W-:Y:S01]  /*b4a0*/  FADD.FTZ R20, -R20, 1 ;  /* 0x3f80000014147421 */ /* 0x000fe20000010100 */
[----:B------:R-:W2:Y:S03]  /*b4b0*/  LDL.LU.S16 R93, [R1+0x186] ;  /* 0x00018600015d7983 */ /* 0x000ea60000300600 */
[----:B------:R-:W-:Y:S01]  /*b4c0*/  FFMA.FTZ R16, R16, R20, 1 ;  /* 0x3f80000010107423 */ /* 0x000fe20000010014 */
[----:B---3--:R-:W-:Y:S02]  /*b4d0*/  HADD2.F32 R20, -RZ, R92.H0_H0 ;  /* 0x2000005cff147230 */ /* 0x008fe40000004100 */
[----:B------:R-:W-:Y:S01]  /*b4e0*/  FADD.FTZ R82, R82, R84 ;  /* 0x0000005452527221 */ /* 0x000fe20000010000 */
[----:B------:R-:W3:Y:S02]  /*b4f0*/  LDL.S16 R92, [R1+0x184] ;  /* 0x00018400015c7983 */ /* 0x000ee40000100600 */
[----:B------:R-:W-:Y:S01]  /*b500*/  FADD.FTZ R20, R20, -UR28 ;  /* 0x8000001c14147e21 */ /* 0x000fe20008010000 */
[----:B------:R-:W-:Y:S01]  /*b510*/  FMUL.FTZ R16, R85, R16 ;  /* 0x0000001055107220 */ /* 0x000fe20000410000 */
[----:B------:R-:W-:Y:S01]  /*b520*/  FADD.FTZ R79, R79, R19 ;  /* 0x000000134f4f7221 */ /* 0x000fe20000010000 */
[----:B------:R-:W-:Y:S01]  /*b530*/  FFMA.FTZ R78, R18, R19, R78 ;  /* 0x00000013124e7223 */ /* 0x000fe2000001004e */
[----:B------:R-:W-:Y:S01]  /*b540*/  FMUL.FTZ R20, R20, UR16 ;  /* 0x0000001014147c20 */ /* 0x000fe20008410000 */
[----:B------:R-:W4:Y:S03]  /*b550*/  LDL.S16 R91, [R1+0x18a] ;  /* 0x00018a00015b7983 */ /* 0x000f260000100600 */
        /* <DEDUP_REMOVED lines=9> */
[----:B------:R-:W-:Y:S02]  /*b5f0*/  HADD2.F32 R84, -RZ, R0.H0_H0 ;  /* 0x20000000ff547230 */ /* 0x000fe40000004100 */
[----:B------:R-:W-:-:S03]  /*b600*/  FMUL.FTZ R19, R15, R19 ;  /* 0x000000130f137220 */ /* 0x000fc60000410000 */
[----:B------:R-:W-:Y:S01]  /*b610*/  FADD.FTZ R84, R84, -UR28 ;  /* 0x8000001c54547e21 */ /* 0x000fe20008010000 */
[----:B------:R-:W-:-:S03]  /*b620*/  FFMA.FTZ R83, R18, R19, R83 ;  /* 0x0000001312537223 */ /* 0x000fc60000010053 */
[----:B------:R-:W-:-:S04]  /*b630*/  FMUL.FTZ R84, R84, UR16 ;  /* 0x0000001054547c20 */ /* 0x000fc80008410000 */
        /* <DEDUP_REMOVED lines=10> */
[----:B------:R-:W-:-:S05]  /*b6e0*/  HADD2.F32 R0, -RZ, R0.H1_H1 ;  /* 0x30000000ff007230 */ /* 0x000fca0000004100 */
        /* <DEDUP_REMOVED lines=8> */
[----:B---3--:R-:W-:Y:S02]  /*b770*/  HADD2.F32 R88, -RZ, R92.H0_H0 ;  /* 0x2000005cff587230 */ /* 0x008fe40000004100 */
[----:B------:R-:W3:Y:S01]  /*b780*/  LDL.LU.S16 R92, [R1+0x188] ;  /* 0x00018800015c7983 */ /* 0x000ee20000300600 */
[----:B--2---:R-:W-:-:S03]  /*b790*/  HADD2.F32 R89, -RZ, R93.H0_H0 ;  /* 0x2000005dff597230 */ /* 0x004fc60000004100 */
[----:B------:R-:W2:Y:S01]  /*b7a0*/  LDL.LU.S16 R93, [R1+0x18c] ;  /* 0x00018c00015d7983 */ /* 0x000ea20000300600 */
[----:B0-----:R-:W-:Y:S01]  /*b7b0*/  FMUL.FTZ R88, R88, R19 ;  /* 0x0000001358587220 */ /* 0x001fe20000410000 */
[----:B------:R-:W-:-:S04]  /*b7c0*/  FADD.FTZ R19, -R19, 1 ;  /* 0x3f80000013137421 */ /* 0x000fc80000010100 */
[----:B------:R-:W-:Y:S01]  /*b7d0*/  FFMA.FTZ R19, R18, R19, 1 ;  /* 0x3f80000012137423 */ /* 0x000fe20000010013 */
[----:B------:R-:W-:-:S05]  /*b7e0*/  HADD2.F32 R18, -RZ, R4.H0_H0 ;  /* 0x20000004ff127230 */ /* 0x000fca0000004100 */
[----:B------:R-:W-:Y:S01]  /*b7f0*/  FADD.FTZ R18, R18, -UR28 ;  /* 0x8000001c12127e21 */ /* 0x000fe20008010000 */
[----:B------:R-:W-:Y:S01]  /*b800*/  FADD.FTZ R75, R75, R22 ;  /* 0x000000164b4b7221 */ /* 0x000fe20000010000 */
[CC--:B------:R-:W-:Y:S02]  /*b810*/  FFMA.FTZ R74, R21.reuse, R22.reuse, R74 ;  /* 0x00000016154a7223 */ /* 0x0c0fe4000001004a */
[----:B------:R-:W-:Y:S01]  /*b820*/  FMUL.FTZ R18, R18, UR16 ;  /* 0x0000001012127c20 */ /* 0x000fe20008410000 */
[----:B------:R-:W-:Y:S01]  /*b830*/  FMUL.FTZ R88, R88, R19 ;  /* 0x0000001358587220 */ /* 0x000fe20000410000 */
[C---:B------:R-:W-:Y:S02]  /*b840*/  FMUL.FTZ R22, R14.reuse, R22 ;  /* 0x000000160e167220 */ /* 0x040fe40000410000 */
[----:B------:R-:W-:Y:S02]  /*b850*/  FFMA.FTZ R19, R14, R18, R2 ;  /* 0x000000120e137223 */ /* 0x000fe40000010002 */
[----:B------:R-:W-:-:S02]  /*b860*/  FFMA.FTZ R83, R21, R22, R83 ;  /* 0x0000001615537223 */ /* 0x000fc40000010053 */
[----:B------:R-:W-:-:S06]  /*b870*/  FMUL.FTZ R21, R19, -1.4426950216293334961 ;  /* 0xbfb8aa3b13157820 */ /* 0x000fcc0000410000 */
[----:B------:R-:W0:Y:S02]  /*b880*/  MUFU.EX2 R21, R21 ;  /* 0x0000001500157308 */ /* 0x000e240000000800 */
[----:B0-----:R-:W-:-:S06]  /*b890*/  FADD.FTZ R21, R21, 1 ;  /* 0x3f80000015157421 */ /* 0x001fcc0000010000 */
[----:B------:R-:W0:Y:S01]  /*b8a0*/  MUFU.RCP R21, R21 ;  /* 0x0000001500157308 */ /* 0x000e220000001000 */
[----:B------:R-:W-:-:S05]  /*b8b0*/  HADD2.F32 R4, -RZ, R4.H1_H1 ;  /* 0x30000004ff047230 */ /* 0x000fca0000004100 */
[----:B------:R-:W-:-:S04]  /*b8c0*/  FADD.FTZ R4, R4, -UR28 ;  /* 0x8000001c04047e21 */ /* 0x000fc80008010000 */
[----:B------:R-:W-:Y:S01]  /*b8d0*/  FMUL.FTZ R4, R4, UR16 ;  /* 0x0000001004047c20 */ /* 0x000fe20008410000 */
        /* <DEDUP_REMOVED lines=9> */
[----:B------:R-:W-:Y:S01]  /*b970*/  FADD.FTZ R82, R82, R22 ;  /* 0x0000001652527221 */ /* 0x000fe20000010000 */
[----:B----4-:R-:W-:Y:S02]  /*b980*/  HADD2.F32 R22, -RZ, R91.H0_H0 ;  /* 0x2000005bff167230 */ /* 0x010fe40000004100 */
[----:B------:R-:W-:-:S05]  /*b990*/  HADD2.F32 R5, -RZ, R5.H1_H1 ;  /* 0x30000005ff057230 */ /* 0x000fca0000004100 */
[----:B------:R-:W-:Y:S01]  /*b9a0*/  FADD.FTZ R5, R5, -UR28 ;  /* 0x8000001c05057e21 */ /* 0x000fe20008010000 */
[----:B0-----:R-:W-:Y:S01]  /*b9b0*/  FMUL.FTZ R22, R22, R19 ;  /* 0x0000001316167220 */ /* 0x001fe20000410000 */
[----:B------:R-:W-:Y:S02]  /*b9c0*/  FADD.FTZ R19, -R19, 1 ;  /* 0x3f80000013137421 */ /* 0x000fe40000010100 */
[----:B------:R-:W-:Y:S02]  /*b9d0*/  FMUL.FTZ R5, R5, UR16 ;  /* 0x0000001005057c20 */ /* 0x000fe40008410000 */
[----:B------:R-:W-:-:S04]  /*b9e0*/  FFMA.FTZ R19, R21, R19, 1 ;  /* 0x3f80000015137423 */ /* 0x000fc80000010013 */
[----:B------:R-:W-:Y:S01]  /*b9f0*/  FMUL.FTZ R22, R22, R19 ;  /* 0x0000001316167220 */ /* 0x000fe20000410000 */
[----:B------:R-:W-:-:S04]  /*ba00*/  FFMA.FTZ R19, R14, R5, R2 ;  /* 0x000000050e137223 */ /* 0x000fc80000010002 */
[----:B------:R-:W-:-:S06]  /*ba10*/  FMUL.FTZ R21, R19, -1.4426950216293334961 ;  /* 0xbfb8aa3b13157820 */ /* 0x000fcc0000410000 */
[----:B------:R-:W0:Y:S01]  /*ba20*/  MUFU.EX2 R21, R21 ;  /* 0x0000001500157308 */ /* 0x000e220000000800 */
[----:B------:R-:W-:Y:S01]  /*ba30*/  FADD.FTZ R79, R79, R24 ;  /* 0x000000184f4f7221 */ /* 0x000fe20000010000 */
[----:B0-----:R-:W-:-:S06]  /*ba40*/  FADD.FTZ R21, R21, 1 ;  /* 0x3f80000015157421 */ /* 0x001fcc0000010000 */
[----:B------:R-:W0:Y:S01]  /*ba50*/  MUFU.RCP R21, R21 ;  /* 0x0000001500157308 */ /* 0x000e220000001000 */
[-C--:B------:R-:W-:Y:S01]  /*ba60*/  FFMA.FTZ R78, R23, R24.reuse, R78 ;  /* 0x00000018174e7223 */ /* 0x080fe2000001004e */
[----:B------:R-:W-:-:S04]  /*ba70*/  FMUL.FTZ R24, R15, R24 ;  /* 0x000000180f187220 */ /* 0x000fc80000410000 */
[----:B------:R-:W-:Y:S01]  /*ba80*/  FFMA.FTZ R83, R23, R24, R83 ;  /* 0x0000001817537223 */ /* 0x000fe20000010053 */
[----:B------:R-:W-:Y:S01]  /*ba90*/  FADD.FTZ R82, R24, R82 ;  /* 0x0000005218527221 */ /* 0x000fe20000010000 */
[----:B------:R-:W-:Y:S02]  /*baa0*/  HADD2.F32 R90, -RZ, R6.H0_H0 ;  /* 0x20000006ff5a7230 */ /* 0x000fe40000004100 */
[----:B------:R-:W-:Y:S01]  /*bab0*/  FADD.FTZ R75, R75, R26 ;  /* 0x0000001a4b4b7221 */ /* 0x000fe20000010000 */
[-C--:B------:R-:W-:Y:S01]  /*bac0*/  FFMA.FTZ R74, R25, R26.reuse, R74 ;  /* 0x0000001a194a7223 */ /* 0x080fe2000001004a */
[----:B------:R-:W-:-:S04]  /*bad0*/  FMUL.FTZ R26, R14, R26 ;  /* 0x0000001a0e1a7220 */ /* 0x000fc80000410000 */
[----:B------:R-:W-:Y:S01]  /*bae0*/  FFMA.FTZ R83, R25, R26, R83 ;  /* 0x0000001a19537223 */ /* 0x000fe20000010053 */
[--C-:B------:R-:W-:Y:S02]  /*baf0*/  HADD2.F32 R91, -RZ, R7.reuse.H1_H1 ;  /* 0x30000007ff5b7230 */ /* 0x100fe40000004100 */
[----:B------:R-:W-:Y:S02]  /*bb00*/  HADD2.F32 R7, -RZ, R7.H0_H0 ;  /* 0x20000007ff077230 */ /* 0x000fe40000004100 */
[----:B---3--:R-:W-:-:S05]  /*bb10*/  HADD2.F32 R23, -RZ, R92.H0_H0 ;  /* 0x2000005cff177230 */ /* 0x008fca0000004100 */
[----:B0-----:R-:W-:Y:S01]  /*bb20*/  FMUL.FTZ R23, R23, R21 ;  /* 0x0000001517177220 */ /* 0x001fe20000410000 */
[----:B------:R-:W-:-:S04]  /*bb30*/  FADD.FTZ R21, -R21, 1 ;  /* 0x3f80000015157421 */ /* 0x000fc80000010100 */
[----:B------:R-:W-:Y:S01]  /*bb40*/  FFMA.FTZ R21, R19, R21, 1 ;  /* 0x3f80000013157423 */ /* 0x000fe20000010015 */
[----:B--2---:R-:W-:-:S05]  /*bb50*/  HADD2.F32 R19, -RZ, R93.H0_H0 ;  /* 0x2000005dff137230 */ /* 0x004fca0000004100 */
[----:B------:R-:W-:Y:S01]  /*bb60*/  FADD.FTZ R19, R19, -UR28 ;  /* 0x8000001c13137e21 */ /* 0x000fe20008010000 */
[----:B------:R-:W-:-:S03]  /*bb70*/  FMUL.FTZ R21, R23, R21 ;  /* 0x0000001517157220 */ /* 0x000fc60000410000 */
        /* <DEDUP_REMOVED lines=9> */
[----:B------:R-:W-:-:S05]  /*bc10*/  HADD2.F32 R23, -RZ, R8.H0_H0 ;  /* 0x20000008ff177230 */ /* 0x000fca0000004100 */
[----:B------:R-:W-:Y:S01]  /*bc20*/  FADD.FTZ R23, R23, -UR28 ;  /* 0x8000001c17177e21 */ /* 0x000fe20008010000 */
[----:B------:R-:W-:-:S03]  /*bc30*/  FMUL.FTZ R90, R90, R24 ;  /* 0x000000185a5a7220 */ /* 0x000fc60000410000 */
[----:B------:R-:W-:-:S04]  /*bc40*/  FMUL.FTZ R23, R23, UR16 ;  /* 0x0000001017177c20 */ /* 0x000fc80008410000 */
[----:B------:R-:W-:-:S04]  /*bc50*/  FFMA.FTZ R24, R14, R23, R2 ;  /* 0x000000170e187223 */ /* 0x000fc80000010002 */
[----:B------:R-:W-:-:S06]  /*bc60*/  FMUL.FTZ R25, R24, -1.4426950216293334961 ;  /* 0xbfb8aa3b18197820 */ /* 0x000fcc0000410000 */
[----:B------:R-:W0:Y:S01]  /*bc70*/  MUFU.EX2 R25, R25 ;  /* 0x0000001900197308 */ /* 0x000e220000000800 */
[----:B------:R-:W-:-:S04]  /*bc80*/  FADD.FTZ R7, R7, -UR28 ;  /* 0x8000001c07077e21 */ /* 0x000fc80008010000 */
[----:B------:R-:W-:Y:S01]  /*bc90*/  FMUL.FTZ R92, R7, UR16 ;  /* 0x00000010075c7c20 */ /* 0x000fe20008410000 */
[----:B0-----:R-:W-:-:S03]  /*bca0*/  FADD.FTZ R25, R25, 1 ;  /* 0x3f80000019197421 */ /* 0x001fc60000010000 */
[----:B------:R-:W-:-:S03]  /*bcb0*/  FFMA.FTZ R7, R15, R92, R3 ;  /* 0x0000005c0f077223 */ /* 0x000fc60000010003 */
[----:B------:R-:W0:Y:S01]  /*bcc0*/  MUFU.RCP R25, R25 ;  /* 0x0000001900197308 */ /* 0x000e220000001000 */
[----:B------:R-:W-:Y:S01]  /*bcd0*/  FADD.FTZ R82, R82, R26 ;  /* 0x0000001a52527221 */ /* 0x000fe20000010000 */
[----:B------:R-:W-:-:S06]  /*bce0*/  FMUL.FTZ R26, R7, -1.4426950216293334961 ;  /* 0xbfb8aa3b071a7820 */ /* 0x000fcc0000410000 */
[----:B------:R-:W1:Y:S01]  /*bcf0*/  MUFU.EX2 R26, R26 ;  /* 0x0000001a001a7308 */ /* 0x000e620000000800 */
[----:B0-----:R-:W-:Y:S01]  /*bd00*/  FMUL.FTZ R91, R91, R25 ;  /* 0x000000195b5b7220 */ /* 0x001fe20000410000 */
[----:B------:R-:W-:-:S04]  /*bd10*/  FADD.FTZ R25, -R25, 1 ;  /* 0x3f80000019197421 */ /* 0x000fc80000010100 */
[----:B------:R-:W-:-:S04]  /*bd20*/  FFMA.FTZ R24, R24, R25, 1 ;  /* 0x3f80000018187423 */ /* 0x000fc80000010019 */
[----:B------:R-:W-:Y:S01]  /*bd30*/  FMUL.FTZ R24, R91, R24 ;  /* 0x000000185b187220 */ /* 0x000fe20000410000 */
[----:B-1----:R-:W-:-:S04]  /*bd40*/  FADD.FTZ R91, R26, 1 ;  /* 0x3f8000001a5b7421 */ /* 0x002fc80000010000 */
[----:B------:R-:W0:Y:S01]  /*bd50*/  MUFU.RCP R25, R91 ;  /* 0x0000005b00197308 */ /* 0x000e220000001000 */
[----:B------:R-:W-:-:S05]  /*bd60*/  HADD2.F32 R6, -RZ, R6.H1_H1 ;  /* 0x30000006ff067230 */ /* 0x000fca0000004100 */
[----:B0-----:R-:W-:Y:S01]  /*bd70*/  FMUL.FTZ R6, R6, R25 ;  /* 0x0000001906067220 */ /* 0x001fe20000410000 */
[----:B------:R-:W-:-:S04]  /*bd80*/  FADD.FTZ R25, -R25, 1 ;  /* 0x3f80000019197421 */ /* 0x000fc80000010100 */
[----:B------:R-:W-:Y:S01]  /*bd90*/  FFMA.FTZ R25, R7, R25, 1 ;  /* 0x3f80000007197423 */ /* 0x000fe20000010019 */
[----:B------:R-:W-:Y:S02]  /*bda0*/  HADD2.F32 R7, -RZ, R8.H1_H1 ;  /* 0x30000008ff077230 */ /* 0x000fe40000004100 */
[----:B------:R-:W-:Y:S01]  /*bdb0*/  FADD.FTZ R8, R79, R28 ;  /* 0x0000001c4f087221 */ /* 0x000fe20000010000 */
[----:B------:R-:W-:Y:S02]  /*bdc0*/  FMUL.FTZ R6, R6, R25 ;  /* 0x0000001906067220 */ /* 0x000fe40000410000 */
[----:B------:R-:W-:Y:S01]  /*bdd0*/  FADD.FTZ R7, R7, -UR28 ;  /* 0x8000001c07077e21 */ /* 0x000fe20008010000 */
[-C--:B------:R-:W-:Y:S01]  /*bde0*/  FFMA.FTZ R25, R29, R28.reuse, R78 ;  /* 0x0000001c1d197223 */ /* 0x080fe2000001004e */
        /* <DEDUP_REMOVED lines=8> */
[--C-:B------:R-:W-:Y:S02]  /*be70*/  HADD2.F32 R78, -RZ, R9.reuse.H1_H1 ;  /* 0x30000009ff4e7230 */ /* 0x100fe40000004100 */
[----:B------:R-:W-:Y:S02]  /*be80*/  HADD2.F32 R9, -RZ, R9.H0_H0 ;  /* 0x20000009ff097230 */ /* 0x000fe40000004100 */
[----:B------:R-:W-:Y:S01]  /*be90*/  FADD.FTZ R82, R28, R82 ;  /* 0x000000521c527221 */ /* 0x000fe20000010000 */
[----:B0-----:R-:W-:Y:S01]  /*bea0*/  FADD.FTZ R91, -R79, 1 ;  /* 0x3f8000004f5b7421 */ /* 0x001fe20000010100 */
[----:B------:R-:W-:-:S03]  /*beb0*/  FMUL.FTZ R78, R78, R79 ;  /* 0x0000004f4e4e7220 */ /* 0x000fc60000410000 */
[----:B------:R-:W-:Y:S01]  /*bec0*/  FFMA.FTZ R91, R29, R91, 1 ;  /* 0x3f8000001d5b7423 */ /* 0x000fe2000001005b */
[----:B------:R-:W-:-:S03]  /*bed0*/  FADD.FTZ R29, R9, -UR28 ;  /* 0x8000001c091d7e21 */ /* 0x000fc60008010000 */
[----:B------:R-:W-:Y:S01]  /*bee0*/  FMUL.FTZ R9, R78, R91 ;  /* 0x0000005b4e097220 */ /* 0x000fe20000410000 */
[----:B------:R-:W-:-:S04]  /*bef0*/  FMUL.FTZ R78, R29, UR16 ;  /* 0x000000101d4e7c20 */ /* 0x000fc80008410000 */
[----:B------:R-:W-:-:S04]  /*bf00*/  FFMA.FTZ R28, R15, R78, R3 ;  /* 0x0000004e0f1c7223 */ /* 0x000fc80000010003 */
[----:B------:R-:W-:-:S06]  /*bf10*/  FMUL.FTZ R83, R28, -1.4426950216293334961 ;  /* 0xbfb8aa3b1c537820 */ /* 0x000fcc0000410000 */
[----:B------:R-:W0:Y:S02]  /*bf20*/  MUFU.EX2 R83, R83 ;  /* 0x0000005300537308 */ /* 0x000e240000000800 */
[----:B0-----:R-:W-:-:S06]  /*bf30*/  FADD.FTZ R91, R83, 1 ;  /* 0x3f800000535b7421 */ /* 0x001fcc0000010000 */
[----:B------:R-:W0:Y:S01]  /*bf40*/  MUFU.RCP R91, R91 ;  /* 0x0000005b005b7308 */ /* 0x000e220000001000 */
[----:B------:R-:W-:Y:S01]  /*bf50*/  FFMA.FTZ R74, R37, R34, R74 ;  /* 0x00000022254a7223 */ /* 0x000fe2000001004a */
[----:B------:R-:W-:Y:S01]  /*bf60*/  FFMA.FTZ R25, R36, R35, R25 ;  /* 0x0000002324197223 */ /* 0x000fe20000010019 */
[----:B0-----:R-:W-:-:S04]  /*bf70*/  FADD.FTZ R29, -R91, 1 ;  /* 0x3f8000005b1d7421 */ /* 0x001fc80000010100 */
[----:B------:R-:W-:Y:S01]  /*bf80*/  FFMA.FTZ R28, R28, R29, 1 ;  /* 0x3f8000001c1c7423 */ /* 0x000fe2000001001d */
[----:B------:R-:W-:-:S04]  /*bf90*/  FMUL.FTZ R29, R14, R34 ;  /* 0x000000220e1d7220 */ /* 0x000fc80000410000 */
[----:B------:R-:W-:Y:S01]  /*bfa0*/  FFMA.FTZ R26, R37, R29, R26 ;  /* 0x0000001d251a7223 */ /* 0x000fe2000001001a */
[----:B------:R-:W-:Y:S01]  /*bfb0*/  FADD.FTZ R37, R8, R35 ;  /* 0x0000002308257221 */ /* 0x000fe20000010000 */
[----:B------:R-:W-:Y:S01]  /*bfc0*/  FMUL.FTZ R35, R15, R35 ;  /* 0x000000230f237220 */ /* 0x000fe20000410000 */
[----:B------:R-:W-:Y:S01]  /*bfd0*/  FADD.FTZ R82, R82, R29 ;  /* 0x0000001d52527221 */ /* 0x000fe20000010000 */
[----:B------:R-:W-:Y:S02]  /*bfe0*/  FMUL.FTZ R29, R14, R70 ;  /* 0x000000460e1d7220 */ /* 0x000fe40000410000 */
[----:B------:R-:W-:Y:S01]  /*bff0*/  FFMA.FTZ R26, R36, R35, R26 ;  /* 0x00000023241a7223 */ /* 0x000fe2000001001a */
[----:B------:R-:W-:Y:S01]  /*c000*/  FADD.FTZ R82, R35, R82 ;  /* 0x0000005223527221 */ /* 0x000fe20000010000 */
[----:B------:R-:W-:Y:S02]  /*c010*/  FMUL.FTZ R35, R15, R54 ;  /* 0x000000360f237220 */ /* 0x000fe40000410000 */
[C---:B------:R-:W-:Y:S01]  /*c020*/  FFMA.FTZ R26, R73.reuse, R29, R26 ;  /* 0x0000001d491a7223 */ /* 0x040fe2000001001a */
[----:B------:R-:W-:Y:S01]  /*c030*/  FFMA.FTZ R74, R73, R70, R74 ;  /* 0x00000046494a7223 */ /* 0x000fe2000001004a */
[----:B------:R-:W-:Y:S01]  /*c040*/  FADD.FTZ R82, R82, R29 ;  /* 0x0000001d52527221 */ /* 0x000fe20000010000 */
[C---:B------:R-:W-:Y:S01]  /*c050*/  FFMA.FTZ R8, R72.reuse, R54, R25 ;  /* 0x0000003648087223 */ /* 0x040fe20000010019 */
[----:B------:R-:W-:Y:S01]  /*c060*/  FFMA.FTZ R26, R72, R35, R26 ;  /* 0x00000023481a7223 */ /* 0x000fe2000001001a */
[-C--:B------:R-:W-:Y:S01]  /*c070*/  FMUL.FTZ R25, R14, R68.reuse ;  /* 0x000000440e197220 */ /* 0x080fe20000410000 */
[----:B------:R-:W-:Y:S01]  /*c080*/  FADD.FTZ R82, R35, R82 ;  /* 0x0000005223527221 */ /* 0x000fe20000010000 */
[----:B------:R-:W-:-:S02]  /*c090*/  FFMA.FTZ R74, R71, R68, R74 ;  /* 0x00000044474a7223 */ /* 0x000fc4000001004a */
[----:B------:R-:W-:Y:S01]  /*c0a0*/  FFMA.FTZ R71, R71, R25, R26 ;  /* 0x0000001947477223 */ /* 0x000fe2000001001a */
[-C--:B------:R-:W-:Y:S01]  /*c0b0*/  FMUL.FTZ R26, R15, R50.reuse ;  /* 0x000000320f1a7220 */ /* 0x080fe20000410000 */
[----:B------:R-:W-:Y:S01]  /*c0c0*/  FADD.FTZ R29, R82, R25 ;  /* 0x00000019521d7221 */ /* 0x000fe20000010000 */
[C---:B------:R-:W-:Y:S02]  /*c0d0*/  FFMA.FTZ R25, R69.reuse, R50, R8 ;  /* 0x0000003245197223 */ /* 0x040fe40000010008 */
[----:B------:R-:W-:Y:S01]  /*c0e0*/  FFMA.FTZ R8, R69, R26, R71 ;  /* 0x0000001a45087223 */ /* 0x000fe20000010047 */
[-C--:B------:R-:W-:Y:S01]  /*c0f0*/  FMUL.FTZ R69, R14, R65.reuse ;  /* 0x000000410e457220 */ /* 0x080fe20000410000 */
[----:B------:R-:W-:Y:S01]  /*c100*/  FADD.FTZ R29, R26, R29 ;  /* 0x0000001d1a1d7221 */ /* 0x000fe20000010000 */
[C---:B------:R-:W-:Y:S02]  /*c110*/  FFMA.FTZ R35, R67.reuse, R65, R74 ;  /* 0x0000004143237223 */ /* 0x040fe4000001004a */
[----:B------:R-:W-:Y:S01]  /*c120*/  FFMA.FTZ R26, R67, R69, R8 ;  /* 0x00000045431a7223 */ /* 0x000fe20000010008 */
[-C--:B------:R-:W-:Y:S01]  /*c130*/  FMUL.FTZ R67, R15, R46.reuse ;  /* 0x0000002e0f437220 */ /* 0x080fe20000410000 */
[----:B------:R-:W-:Y:S01]  /*c140*/  FADD.FTZ R75, R75, R34 ;  /* 0x000000224b4b7221 */ /* 0x000fe20000010000 */
[----:B------:R-:W-:Y:S01]  /*c150*/  FADD.FTZ R37, R37, R54 ;  /* 0x0000003625257221 */ /* 0x000fe20000010000 */
[C---:B------:R-:W-:Y:S01]  /*c160*/  FFMA.FTZ R8, R66.reuse, R46, R25 ;  /* 0x0000002e42087223 */ /* 0x040fe20000010019 */
[----:B------:R-:W-:Y:S01]  /*c170*/  FADD.FTZ R34, R29, R69 ;  /* 0x000000451d227221 */ /* 0x000fe20000010000 */
[----:B------:R-:W-:Y:S01]  /*c180*/  FFMA.FTZ R25, R66, R67, R26 ;  /* 0x0000004342197223 */ /* 0x000fe2000001001a */
[----:B------:R-:W-:Y:S01]  /*c190*/  FMUL.FTZ R36, R14, R62 ;  /* 0x0000003e0e247220 */ /* 0x000fe20000410000 */
[----:B------:R-:W-:Y:S01]  /*c1a0*/  FADD.FTZ R37, R37, R50 ;  /* 0x0000003225257221 */ /* 0x000fe20000010000 */
[----:B------:R-:W-:Y:S01]  /*c1b0*/  FADD.FTZ R34, R67, R34 ;  /* 0x0000002243227221 */ /* 0x000fe20000010000 */
[-C--:B------:R-:W-:Y:S01]  /*c1c0*/  FMUL.FTZ R50, R15, R43.reuse ;  /* 0x0000002b0f327220 */ /* 0x080fe20000410000 */
[C---:B------:R-:W-:Y:S01]  /*c1d0*/  FFMA.FTZ R29, R64.reuse, R36, R25 ;  /* 0x00000024401d7223 */ /* 0x040fe20000010019 */
[----:B------:R-:W-:Y:S01]  /*c1e0*/  FADD.FTZ R46, R37, R46 ;  /* 0x0000002e252e7221 */ /* 0x000fe20000010000 */
[----:B------:R-:W-:Y:S01]  /*c1f0*/  FFMA.FTZ R26, R64, R62, R35 ;  /* 0x0000003e401a7223 */ /* 0x000fe20000010023 */
[C---:B------:R-:W-:Y:S01]  /*c200*/  FFMA.FTZ R25, R63.reuse, R43, R8 ;  /* 0x0000002b3f197223 */ /* 0x040fe20000010008 */
[----:B------:R-:W-:Y:S01]  /*c210*/  FADD.FTZ R35, R34, R36 ;  /* 0x0000002422237221 */ /* 0x000fe20000010000 */
[----:B------:R-:W-:Y:S01]  /*c220*/  FFMA.FTZ R8, R63, R50, R29 ;  /* 0x000000323f087223 */ /* 0x000fe2000001001d */
[-C--:B------:R-:W-:Y:S01]  /*c230*/  FMUL.FTZ R37, R14, R59.reuse ;  /* 0x0000003b0e257220 */ /* 0x080fe20000410000 */
[----:B------:R-:W-:Y:S01]  /*c240*/  FFMA.FTZ R29, R61, R59, R26 ;  /* 0x0000003b3d1d7223 */ /* 0x000fe2000001001a */
[----:B------:R-:W-:-:S02]  /*c250*/  FADD.FTZ R35, R50, R35 ;  /* 0x0000002332237221 */ /* 0x000fc40000010000 */
        /* <DEDUP_REMOVED lines=8> */
[----:B------:R-:W-:Y:S01]  /*c2e0*/  FMUL.FTZ R46, R15, R41 ;  /* 0x000000290f2e7220 */ /* 0x000fe20000410000 */
[C---:B------:R-:W-:Y:S01]  /*c2f0*/  FFMA.FTZ R25, R58.reuse, R36, R25 ;  /* 0x000000243a197223 */ /* 0x040fe20000010019 */
[----:B------:R-:W-:Y:S01]  /*c300*/  FFMA.FTZ R26, R58, R56, R29 ;  /* 0x000000383a1a7223 */ /* 0x000fe2000001001d */
[----:B------:R-:W-:-:S02]  /*c310*/  FADD.FTZ R29, R34, R36 ;  /* 0x00000024221d7221 */ /* 0x000fc40000010000 */
[----:B------:R-:W-:Y:S01]  /*c320*/  FFMA.FTZ R34, R57, R46, R25 ;  /* 0x0000002e39227223 */ /* 0x000fe20000010019 */
[-C--:B------:R-:W-:Y:S01]  /*c330*/  FMUL.FTZ R25, R14, R52.reuse ;  /* 0x000000340e197220 */ /* 0x080fe20000410000 */
[C---:B------:R-:W-:Y:S01]  /*c340*/  FFMA.FTZ R26, R55.reuse, R52, R26 ;  /* 0x00000034371a7223 */ /* 0x040fe2000001001a */
[----:B------:R-:W-:Y:S02]  /*c350*/  FADD.FTZ R29, R46, R29 ;  /* 0x0000001d2e1d7221 */ /* 0x000fe40000010000 */
[----:B------:R-:W-:Y:S01]  /*c360*/  FFMA.FTZ R55, R55, R25, R34 ;  /* 0x0000001937377223 */ /* 0x000fe20000010022 */
[----:B------:R-:W-:Y:S01]  /*c370*/  FMUL.FTZ R34, R15, R40 ;  /* 0x000000280f227220 */ /* 0x000fe20000410000 */
[----:B------:R-:W-:Y:S01]  /*c380*/  FADD.FTZ R29, R29, R25 ;  /* 0x000000191d1d7221 */ /* 0x000fe20000010000 */
[----:B------:R-:W-:Y:S02]  /*c390*/  FMUL.FTZ R25, R14, R48 ;  /* 0x000000300e197220 */ /* 0x000fe40000410000 */
[----:B------:R-:W-:Y:S01]  /*c3a0*/  FFMA.FTZ R36, R53, R34, R55 ;  /* 0x0000002235247223 */ /* 0x000fe20000010037 */
[----:B------:R-:W-:Y:S01]  /*c3b0*/  FADD.FTZ R29, R34, R29 ;  /* 0x0000001d221d7221 */ /* 0x000fe20000010000 */
[----:B------:R-:W-:Y:S01]  /*c3c0*/  FFMA.FTZ R26, R51, R48, R26 ;  /* 0x00000030331a7223 */ /* 0x000fe2000001001a */
[----:B------:R-:W-:Y:S01]  /*c3d0*/  FMUL.FTZ R34, R15, R39 ;  /* 0x000000270f227220 */ /* 0x000fe20000410000 */
[----:B------:R-:W-:Y:S01]  /*c3e0*/  FFMA.FTZ R51, R51, R25, R36 ;  /* 0x0000001933337223 */ /* 0x000fe20000010024 */
[----:B------:R-:W-:Y:S01]  /*c3f0*/  FADD.FTZ R29, R29, R25 ;  /* 0x000000191d1d7221 */ /* 0x000fe20000010000 */
[----:B------:R-:W-:-:S02]  /*c400*/  FMUL.FTZ R35, R14, R44 ;  /* 0x0000002c0e237220 */ /* 0x000fc40000410000 */
[----:B------:R-:W-:Y:S01]  /*c410*/  FFMA.FTZ R36, R49, R34, R51 ;  /* 0x0000002231247223 */ /* 0x000fe20000010033 */
[----:B------:R-:W-:Y:S01]  /*c420*/  FADD.FTZ R29, R34, R29 ;  /* 0x0000001d221d7221 */ /* 0x000fe20000010000 */
[----:B------:R-:W-:Y:S01]  /*c430*/  FFMA.FTZ R25, R47, R44, R26 ;  /* 0x0000002c2f197223 */ /* 0x000fe2000001001a */
[----:B------:R-:W-:Y:S01]  /*c440*/  FFMA.FTZ R8, R57, R41, R8 ;  /* 0x0000002939087223 */ /* 0x000fe20000010008 */
[----:B------:R-:W-:Y:S01]  /*c450*/  FFMA.FTZ R47, R47, R35, R36 ;  /* 0x000000232f2f7223 */ /* 0x000fe20000010024 */
[----:B------:R-:W-:Y:S01]  /*c460*/  FMUL.FTZ R26, R15, R38 ;  /* 0x000000260f1a7220 */ /* 0x000fe20000410000 */
[----:B------:R-:W-:Y:S01]  /*c470*/  FADD.FTZ R29, R29, R35 ;  /* 0x000000231d1d7221 */ /* 0x000fe20000010000 */
[----:B------:R-:W-:Y:S01]  /*c480*/  FFMA.FTZ R8, R53, R40, R8 ;  /* 0x0000002835087223 */ /* 0x000fe20000010008 */
[----:B------:R-:W-:Y:S01]  /*c490*/  FMUL.FTZ R34, R14, R76 ;  /* 0x0000004c0e227220 */ /* 0x000fe20000410000 */
[----:B------:R-:W-:Y:S01]  /*c4a0*/  FFMA.FTZ R47, R45, R26, R47 ;  /* 0x0000001a2d2f7223 */ /* 0x000fe2000001002f */
[----:B------:R-:W-:Y:S01]  /*c4b0*/  FADD.FTZ R29, R26, R29 ;  /* 0x0000001d1a1d7221 */ /* 0x000fe20000010000 */
[----:B------:R-:W-:Y:S01]  /*c4c0*/  FFMA.FTZ R8, R49, R39, R8 ;  /* 0x0000002731087223 */ /* 0x000fe20000010008 */
[C---:B------:R-:W-:Y:S01]  /*c4d0*/  FFMA.FTZ R26, R10.reuse, R76, R25 ;  /* 0x0000004c0a1a7223 */ /* 0x040fe20000010019 */
[----:B------:R-:W-:Y:S01]  /*c4e0*/  FFMA.FTZ R47, R10, R34, R47 ;  /* 0x000000220a2f7223 */ /* 0x000fe2000001002f */
[----:B------:R-:W-:Y:S01]  /*c4f0*/  FADD.FTZ R75, R75, R70 ;  /* 0x000000464b4b7221 */ /* 0x000fe20000010000 */
[----:B------:R-:W-:Y:S01]  /*c500*/  FMUL.FTZ R10, R15, R12 ;  /* 0x0000000c0f0a7220 */ /* 0x000fe20000410000 */
[----:B------:R-:W-:Y:S01]  /*c510*/  FFMA.FTZ R8, R45, R38, R8 ;  /* 0x000000262d087223 */ /* 0x000fe20000010008 */
[----:B------:R-:W-:Y:S01]  /*c520*/  FADD.FTZ R29, R29, R34 ;  /* 0x000000221d1d7221 */ /* 0x000fe20000010000 */
[----:B------:R-:W-:Y:S01]  /*c530*/  FADD.FTZ R68, R75, R68 ;  /* 0x000000444b447221 */ /* 0x000fe20000010000 */
[C---:B------:R-:W-:Y:S01]  /*c540*/  FFMA.FTZ R34, R77.reuse, R10, R47 ;  /* 0x0000000a4d227223 */ /* 0x040fe2000001002f */
[----:B------:R-:W-:Y:S01]  /*c550*/  FMUL.FTZ R25, R14, R80 ;  /* 0x000000500e197220 */ /* 0x000fe20000410000 */
[----:B------:R-:W-:Y:S01]  /*c560*/  FFMA.FTZ R8, R77, R12, R8 ;  /* 0x0000000c4d087223 */ /* 0x000fe20000010008 */
[----:B------:R-:W-:Y:S01]  /*c570*/  FADD.FTZ R29, R10, R29 ;  /* 0x0000001d0a1d7221 */ /* 0x000fe20000010000 */
[----:B------:R-:W-:Y:S01]  /*c580*/  FADD.FTZ R65, R68, R65 ;  /* 0x0000004144417221 */ /* 0x000fe20000010000 */
[----:B------:R-:W-:Y:S01]  /*c590*/  FFMA.FTZ R35, R13, R25, R34 ;  /* 0x000000190d237223 */ /* 0x000fe20000010022 */
[-C--:B------:R-:W-:Y:S01]  /*c5a0*/  FMUL.FTZ R10, R15, R11.reuse ;  /* 0x0000000b0f0a7220 */ /* 0x080fe20000410000 */
[----:B------:R-:W-:Y:S01]  /*c5b0*/  FFMA.FTZ R26, R13, R80, R26 ;  /* 0x000000500d1a7223 */ /* 0x000fe2000001001a */
[----:B------:R-:W-:Y:S01]  /*c5c0*/  FFMA.FTZ R13, R81, R11, R8 ;  /* 0x0000000b510d7223 */ /* 0x000fe20000010008 */
[----:B------:R-:W-:Y:S01]  /*c5d0*/  FADD.FTZ R62, R65, R62 ;  /* 0x0000003e413e7221 */ /* 0x000fe20000010000 */
[----:B------:R-:W-:Y:S01]  /*c5e0*/  FADD.FTZ R29, R29, R25 ;  /* 0x000000191d1d7221 */ /* 0x000fe20000010000 */
[----:B------:R-:W-:Y:S01]  /*c5f0*/  FFMA.FTZ R8, R81, R10, R35 ;  /* 0x0000000a51087223 */ /* 0x000fe20000010023 */
[-C--:B------:R-:W-:Y:S01]  /*c600*/  FMUL.FTZ R35, R14, R16.reuse ;  /* 0x000000100e237220 */ /* 0x080fe20000410000 */
[----:B------:R-:W-:Y:S01]  /*c610*/  FADD.FTZ R59, R62, R59 ;  /* 0x0000003b3e3b7221 */ /* 0x000fe20000010000 */
[----:B------:R-:W-:Y:S01]  /*c620*/  FADD.FTZ R42, R43, R42 ;  /* 0x0000002a2b2a7221 */ /* 0x000fe20000010000 */
[----:B------:R-:W-:Y:S01]  /*c630*/  FADD.FTZ R29, R10, R29 ;  /* 0x0000001d0a1d7221 */ /* 0x000fe20000010000 */
[C---:B------:R-:W-:Y:S01]  /*c640*/  FFMA.FTZ R25, R17.reuse, R16, R26 ;  /* 0x0000001011197223 */ /* 0x040fe2000001001a */
[----:B------:R-:W-:Y:S01]  /*c650*/  FFMA.FTZ R8, R17, R35, R8 ;  /* 0x0000002311087223 */ /* 0x000fe20000010008 */
[----:B------:R-:W-:Y:S01]  /*c660*/  FMUL.FTZ R17, R15, R86 ;  /* 0x000000560f117220 */ /* 0x000fe20000410000 */
[----:B------:R-:W-:Y:S01]  /*c670*/  FADD.FTZ R59, R59, R56 ;  /* 0x000000383b3b7221 */ /* 0x000fe20000010000 */
        /* <DEDUP_REMOVED lines=14> */
[----:B------:R-:W-:Y:S01]  /*c760*/  FFMA.FTZ R29, R0, R17, R84 ;  /* 0x00000011001d7223 */ /* 0x000fe20000010054 */
[-C--:B------:R-:W-:Y:S01]  /*c770*/  FMUL.FTZ R8, R14, R89.reuse ;  /* 0x000000590e087220 */ /* 0x080fe20000410000 */
[----:B------:R-:W-:Y:S01]  /*c780*/  FADD.FTZ R59, R59, R44 ;  /* 0x0000002c3b3b7221 */ /* 0x000fe20000010000 */
[----:B------:R-:W-:Y:S01]  /*c790*/  FADD.FTZ R39, R39, R38 ;  /* 0x0000002627277221 */ /* 0x000fe20000010000 */
[----:B------:R-:W-:Y:S01]  /*c7a0*/  FADD.FTZ R10, R17, R10 ;  /* 0x0000000a110a7221 */ /* 0x000fe20000010000 */
[----:B------:R-:W-:Y:S01]  /*c7b0*/  FFMA.FTZ R13, R0, R88, R13 ;  /* 0x00000058000d7223 */ /* 0x000fe2000001000d */
[C---:B------:R-:W-:Y:S01]  /*c7c0*/  FFMA.FTZ R0, R18.reuse, R89, R25 ;  /* 0x0000005912007223 */ /* 0x040fe20000010019 */
[----:B------:R-:W-:Y:S01]  /*c7d0*/  FFMA.FTZ R18, R18, R8, R29 ;  /* 0x0000000812127223 */ /* 0x000fe2000001001d */
[-C--:B------:R-:W-:Y:S01]  /*c7e0*/  FMUL.FTZ R17, R15, R22.reuse ;  /* 0x000000160f117220 */ /* 0x080fe20000410000 */
        /* <DEDUP_REMOVED lines=11> */
[----:B------:R-:W-:Y:S01]  /*c8a0*/  FMUL.FTZ R0, R15, R90 ;  /* 0x0000005a0f007220 */ /* 0x000fe20000410000 */
[----:B------:R-:W-:Y:S01]  /*c8b0*/  FADD.FTZ R16, R59, R16 ;  /* 0x000000103b107221 */ /* 0x000fe20000010000 */
[----:B------:R-:W-:Y:S01]  /*c8c0*/  FADD.FTZ R11, R11, R86 ;  /* 0x000000560b0b7221 */ /* 0x000fe20000010000 */
[----:B------:R-:W-:Y:S01]  /*c8d0*/  FADD.FTZ R25, R10, R25 ;  /* 0x000000190a197221 */ /* 0x000fe20000010000 */
[----:B------:R-:W-:-:S02]  /*c8e0*/  HADD2.F32 R79, -RZ, R87.H0_H0 ;  /* 0x20000057ff4f7230 */ /* 0x000fc40000004100 */
[C---:B------:R-:W-:Y:S01]  /*c8f0*/  FFMA.FTZ R5, R19.reuse, R90, R8 ;  /* 0x0000005a13057223 */ /* 0x040fe20000010008 */
[----:B------:R-:W-:Y:S01]  /*c900*/  FFMA.FTZ R4, R19, R0, R17 ;  /* 0x0000000013047223 */ /* 0x000fe20000010011 */
[----:B------:R-:W-:Y:S01]  /*c910*/  FMUL.FTZ R8, R14, R24 ;  /* 0x000000180e087220 */ /* 0x000fe20000410000 */
[----:B------:R-:W-:Y:S01]  /*c920*/  FADD.FTZ R16, R16, R85 ;  /* 0x0000005510107221 */ /* 0x000fe20000010000 */
[----:B------:R-:W-:Y:S01]  /*c930*/  FADD.FTZ R11, R11, R88 ;  /* 0x000000580b0b7221 */ /* 0x000fe20000010000 */
[----:B------:R-:W-:Y:S01]  /*c940*/  FADD.FTZ R25, R0, R25 ;  /* 0x0000001900197221 */ /* 0x000fe20000010000 */
[----:B------:R-:W-:Y:S01]  /*c950*/  FMUL.FTZ R79, R79, R91 ;  /* 0x0000005b4f4f7220 */ /* 0x000fe20000410000 */
[----:B------:R-:W-:Y:S01]  /*c960*/  FMUL.FTZ R17, R15, R6 ;  /* 0x000000060f117220 */ /* 0x000fe20000410000 */
[----:B------:R-:W-:Y:S01]  /*c970*/  FFMA.FTZ R19, R23, R8, R4 ;  /* 0x0000000817137223 */ /* 0x000fe20000010004 */
[----:B------:R-:W-:Y:S01]  /*c980*/  FADD.FTZ R16, R16, R89 ;  /* 0x0000005910107221 */ /* 0x000fe20000010000 */
        /* <DEDUP_REMOVED lines=8> */
[----:B------:R-:W-:Y:S01]  /*ca10*/  FADD.FTZ R8, R17, R8 ;  /* 0x0000000811087221 */ /* 0x000fe20000010000 */
[----:B------:R-:W-:Y:S01]  /*ca20*/  FMUL.FTZ R23, R15, R28 ;  /* 0x0000001c0f177220 */ /* 0x000fe20000410000 */
[----:B------:R-:W-:Y:S01]  /*ca30*/  FFMA.FTZ R17, R7, R13, R0 ;  /* 0x0000000d07117223 */ /* 0x000fe20000010000 */
[----:B------:R-:W-:Y:S01]  /*ca40*/  FADD.FTZ R24, R21, R24 ;  /* 0x0000001815187221 */ /* 0x000fe20000010000 */
[----:B------:R-:W-:Y:S01]  /*ca50*/  FADD.FTZ R8, R8, R13 ;  /* 0x0000000d08087221 */ /* 0x000fe20000010000 */
[----:B------:R-:W-:Y:S01]  /*ca60*/  FFMA.FTZ R5, R92, R6, R5 ;  /* 0x000000065c057223 */ /* 0x000fe20000010005 */
[----:B------:R-:W-:Y:S01]  /*ca70*/  FADD.FTZ R11, R11, R6 ;  /* 0x000000060b0b7221 */ /* 0x000fe20000010000 */
[----:B------:R-:W-:Y:S01]  /*ca80*/  FFMA.FTZ R0, R78, R23, R17 ;  /* 0x000000174e007223 */ /* 0x000fe20000010011 */
[----:B------:R-:W-:Y:S01]  /*ca90*/  FFMA.FTZ R4, R7, R9, R4 ;  /* 0x0000000907047223 */ /* 0x000fe20000010004 */
[----:B------:R-:W-:Y:S01]  /*caa0*/  FADD.FTZ R23, R23, R8 ;  /* 0x0000000817177221 */ /* 0x000fe20000010000 */
[----:B------:R-:W-:Y:S01]  /*cab0*/  FADD.FTZ R6, R24, R9 ;  /* 0x0000000918067221 */ /* 0x000fe20000010000 */
[----:B------:R-:W-:Y:S01]  /*cac0*/  FFMA.FTZ R5, R78, R28, R5 ;  /* 0x0000001c4e057223 */ /* 0x000fe20000010005 */
[----:B------:R-:W-:-:S07]  /*cad0*/  FADD.FTZ R7, R11, R28 ;  /* 0x0000001c0b077221 */ /* 0x000fce0000010000 */
.L_x_765:
[----:B------:R-:W0:Y:S01]  /*cae0*/  S2R R8, SR_TID.X ;  /* 0x0000000000087919 */ /* 0x000e220000002100 */
[----:B------:R-:W-:Y:S01]  /*caf0*/  MOV R13, R0 ;  /* 0x00000000000d7202 */ /* 0x000fe20000000f00 */
[----:B------:R-:W1:Y:S01]  /*cb00*/  S2UR UR14, SR_CgaCtaId ;  /* 0x00000000000e79c3 */ /* 0x000e620000008800 */
[----:B------:R-:W-:Y:S01]  /*cb10*/  MOV R12, R23 ;  /* 0x00000017000c7202 */ /* 0x000fe20000000f00 */
[----:B------:R-:W2:Y:S01]  /*cb20*/  S2R R16, SR_LANEID ;  /* 0x0000000000107919 */ /* 0x000ea20000000000 */
[----:B------:R-:W-:Y:S01]  /*cb30*/  UMOV UR6, 0x400 ;  /* 0x0000040000067882 */ /* 0x000fe20000000000 */
[----:B------:R-:W3:Y:S01]  /*cb40*/  LDCU UR9, c[0x0][0x374] ;  /* 0x00006e80ff0977ac */ /* 0x000ee20008000800 */
[----:B------:R-:W-:Y:S01]  /*cb50*/  BSSY.RECONVERGENT B0, `(.L_x_766) ;  /* 0x000005f000007945 */ /* 0x000fe20003800200 */
[----:B------:R-:W-:Y:S01]  /*cb60*/  UIADD3 UR5, UPT, UPT, UR6, 0xc0, URZ ;  /* 0x000000c006057890 */ /* 0x000fe2000fffe0ff */
[----:B------:R-:W4:Y:S03]  /*cb70*/  LDCU UR12, c[0x0][0x370] ;  /* 0x00006e00ff0c77ac */ /* 0x000f260008000800 */
[----:B-1----:R-:W-:Y:S01]  /*cb80*/  ULEA UR5, UR14, UR5, 0x18 ;  /* 0x000000050e057291 */ /* 0x002fe2000f8ec0ff */
[----:B0-----:R-:W-:-:S02]  /*cb90*/  LOP3.LUT R9, R8, 0x3e0, RZ, 0xc0, !PT ;  /* 0x000003e008097812 */ /* 0x001fc400078ec0ff */
[----:B------:R-:W-:Y:S02]  /*cba0*/  ISETP.GT.U32.AND P2, PT, R8, 0x22, PT ;  /* 0x000000220800780c */ /* 0x000fe40003f44070 */
[C---:B------:R-:W-:Y:S02]  /*cbb0*/  ISETP.GT.U32.AND P0, PT, R9.reuse, 0x210, PT ;  /* 0x000002100900780c */ /* 0x040fe40003f04070 */
[----:B------:R-:W-:Y:S02]  /*cbc0*/  IADD3 R9, PT, PT, -R9, 0x22f, RZ ;  /* 0x0000022f09097810 */ /* 0x000fe40007ffe1ff */
[----:B--2---:R-:W-:Y:S02]  /*cbd0*/  ISETP.NE.AND P1, PT, R16, RZ, PT ;  /* 0x000000ff1000720c */ /* 0x004fe40003f25270 */
[----:B------:R-:W-:-:S04]  /*cbe0*/  SEL R9, R9, 0x1f, P0 ;  /* 0x0000001f09097807 */ /* 0x000fc80000000000 */
        /* <DEDUP_REMOVED lines=30> */
[----:B-1----:R-:W-:Y:S02]  /*cdd0*/  @!P1 LOP3.LUT R9, R0, 0xf8, RZ, 0xc0, !PT ;  /* 0x000000f800099812 */ /* 0x002fe400078ec0ff */
[----:B------:R-:W-:-:S05]  /*cde0*/  LEA R0, R8, UR5, 0x4 ;  /* 0x0000000508007c11 */ /* 0x000fca000f8e20ff */
[----:B------:R1:W-:Y:S01]  /*cdf0*/  STS.128 [R0], R4 ;  /* 0x0000000400007388 */ /* 0x0003e20000000c00 */
[----:B0-----:R-:W-:Y:S01]  /*ce00*/  @!P0 FADD.FTZ R13, R13, R10 ;  /* 0x0000000a0d0d8221 */ /* 0x001fe20000010000 */
[----:B--2---:R-:W-:Y:S01]  /*ce10*/  @!P0 FADD.FTZ R12, R12, R11 ;  /* 0x0000000b0c0c8221 */ /* 0x004fe20000010000 */
[----:B------:R-:W-:-:S03]  /*ce20*/  ISETP.NE.AND P0, PT, R8, RZ, PT ;  /* 0x000000ff0800720c */ /* 0x000fc60003f05270 */
[----:B------:R-:W-:Y:S02]  /*ce30*/  MOV R10, R13 ;  /* 0x0000000d000a7202 */ /* 0x000fe40000000f00 */
[----:B------:R-:W-:-:S05]  /*ce40*/  MOV R11, R12 ;  /* 0x0000000c000b7202 */ /* 0x000fca0000000f00 */
[----:B------:R1:W-:Y:S01]  /*ce50*/  @!P1 STS.64 [R9+UR7+0x18], R10 ;  /* 0x0000180a09009988 */ /* 0x0003e20008000a07 */
[----:B------:R-:W-:Y:S06]  /*ce60*/  BAR.SYNC.DEFER_BLOCKING 0x0 ;  /* 0x0000000000007b1d */ /* 0x000fec0000010000 */
[----:B---34-:R-:W-:Y:S05]  /*ce70*/  @P0 BRA `(.L_x_767) ;  /* 0x0000000000b00947 */ /* 0x018fea0003800000 */
[----:B------:R-:W-:-:S09]  /*ce80*/  ULEA UR5, UR14, UR6, 0x18 ;  /* 0x000000060e057291 */ /* 0x000fd2000f8ec0ff */
[----:B------:R-:W1:Y:S04]  /*ce90*/  LDS.128 R48, [UR5+0x20] ;  /* 0x00002005ff307984 */ /* 0x000e680008000c00 */
[----:B------:R-:W0:Y:S04]  /*cea0*/  LDS.128 R44, [UR5+0x30] ;  /* 0x00003005ff2c7984 */ /* 0x000e280008000c00 */
[----:B------:R-:W2:Y:S04]  /*ceb0*/  LDS.128 R16, [UR5+0x40] ;  /* 0x00004005ff107984 */ /* 0x000ea80008000c00 */
[----:B------:R-:W3:Y:S04]  /*cec0*/  LDS.128 R40, [UR5+0x50] ;  /* 0x00005005ff287984 */ /* 0x000ee80008000c00 */
[----:B------:R-:W4:Y:S04]  /*ced0*/  LDS.128 R36, [UR5+0x60] ;  /* 0x00006005ff247984 */ /* 0x000f280008000c00 */
[----:B------:R-:W5:Y:S01]  /*cee0*/  LDS.128 R20, [UR5+0x70] ;  /* 0x00007005ff147984 */ /* 0x000f620008000c00 */
        /* <DEDUP_REMOVED lines=10> */
[----:B--2---:R-:W-:Y:S01]  /*cf90*/  FADD.FTZ R9, R9, R16 ;  /* 0x0000001009097221 */ /* 0x004fe20000010000 */
[----:B------:R-:W-:Y:S02]  /*cfa0*/  FADD.FTZ R10, R10, R17 ;  /* 0x000000110a0a7221 */ /* 0x000fe40000010000 */
[----:B------:R-:W2:Y:S01]  /*cfb0*/  LDS.64 R16, [UR5+0xa0] ;  /* 0x0000a005ff107984 */ /* 0x000ea20008000a00 */
[----:B------:R-:W-:Y:S01]  /*cfc0*/  FADD.FTZ R9, R9, R18 ;  /* 0x0000001209097221 */ /* 0x000fe20000010000 */
[----:B------:R-:W-:-:S03]  /*cfd0*/  FADD.FTZ R10, R10, R19 ;  /* 0x000000130a0a7221 */ /* 0x000fc60000010000 */
[----:B---3--:R-:W-:Y:S01]  /*cfe0*/  FADD.FTZ R9, R9, R40 ;  /* 0x0000002809097221 */ /* 0x008fe20000010000 */
[----:B------:R-:W-:-:S03]  /*cff0*/  FADD.FTZ R10, R10, R41 ;  /* 0x000000290a0a7221 */ /* 0x000fc60000010000 */
[----:B------:R-:W-:Y:S01]  /*d000*/  FADD.FTZ R9, R9, R42 ;  /* 0x0000002a09097221 */ /* 0x000fe20000010000 */
[----:B------:R-:W-:-:S03]  /*d010*/  FADD.FTZ R10, R10, R43 ;  /* 0x0000002b0a0a7221 */ /* 0x000fc60000010000 */
[----:B----4-:R-:W-:Y:S01]  /*d020*/  FADD.FTZ R9, R9, R36 ;  /* 0x0000002409097221 */ /* 0x010fe20000010000 */
[----:B------:R-:W-:-:S03]  /*d030*/  FADD.FTZ R10, R10, R37 ;  /* 0x000000250a0a7221 */ /* 0x000fc60000010000 */
[----:B------:R-:W-:Y:S01]  /*d040*/  FADD.FTZ R9, R9, R38 ;  /* 0x0000002609097221 */ /* 0x000fe20000010000 */
[----:B------:R-:W-:-:S03]  /*d050*/  FADD.FTZ R10, R10, R39 ;  /* 0x000000270a0a7221 */ /* 0x000fc60000010000 */
[----:B-----5:R-:W-:Y:S01]  /*d060*/  FADD.FTZ R9, R9, R20 ;  /* 0x0000001409097221 */ /* 0x020fe20000010000 */
[----:B------:R-:W-:-:S03]  /*d070*/  FADD.FTZ R10, R10, R21 ;  /* 0x000000150a0a7221 */ /* 0x000fc60000010000 */
        /* <DEDUP_REMOVED lines=10> */
[----:B--2---:R-:W-:Y:S01]  /*d120*/  FADD.FTZ R10, R9, R16 ;  /* 0x00000010090a7221 */ /* 0x004fe20000010000 */
[----:B------:R-:W-:-:S07]  /*d130*/  FADD.FTZ R11, R12, R17 ;  /* 0x000000110c0b7221 */ /* 0x000fce0000010000 */
.L_x_767:
[----:B------:R-:W-:Y:S05]  /*d140*/  BSYNC.RECONVERGENT B0 ;  /* 0x0000000000007941 */ /* 0x000fea0003800200 */
.L_x_766:
[----:B------:R-:W-:Y:S06]  /*d150*/  BAR.SYNC.DEFER_BLOCKING 0x0 ;  /* 0x0000000000007b1d */ /* 0x000fec0000010000 */
[----:B------:R-:W-:Y:S04]  /*d160*/  BSSY.RECONVERGENT B0, `(.L_x_768) ;  /* 0x000004d000007945 */ /* 0x000fe80003800200 */
[----:B------:R-:W-:Y:S05]  /*d170*/  @P2 BRA `(.L_x_769) ;  /* 0x00000004002c2947 */ /* 0x000fea0003800000 */
[----:B------:R-:W1:Y:S04]  /*d180*/  LDS.128 R64, [R0+0x230] ;  /* 0x0002300000407984 */ /* 0x000e680000000c00 */
[----:B------:R-:W0:Y:S04]  /*d190*/  LDS.128 R60, [R0+0x460] ;  /* 0x00046000003c7984 */ /* 0x000e280000000c00 */
[----:B------:R-:W2:Y:S04]  /*d1a0*/  LDS.128 R16, [R0+0x690] ;  /* 0x0006900000107984 */ /* 0x000ea80000000c00 */
[----:B------:R-:W3:Y:S04]  /*d1b0*/  LDS.128 R20, [R0+0x8c0] ;  /* 0x0008c00000147984 */ /* 0x000ee80000000c00 */
[----:B------:R-:W4:Y:S04]  /*d1c0*/  LDS.128 R36, [R0+0xaf0] ;  /* 0x000af00000247984 */ /* 0x000f280000000c00 */
[----:B------:R-:W5:Y:S04]  /*d1d0*/  LDS.128 R40, [R0+0xd20] ;  /* 0x000d200000287984 */ /* 0x000f680000000c00 */
[----:B------:R-:W5:Y:S04]  /*d1e0*/  LDS.128 R44, [R0+0xf50] ;  /* 0x000f5000002c7984 */ /* 0x000f680000000c00 */
[----:B------:R-:W5:Y:S04]  /*d1f0*/  LDS.128 R48, [R0+0x1180] ;  /* 0x0011800000307984 */ /* 0x000f680000000c00 */
[----:B------:R-:W5:Y:S04]  /*d200*/  LDS.128 R52, [R0+0x13b0] ;  /* 0x0013b00000347984 */ /* 0x000f680000000c00 */
[----:B------:R-:W5:Y:S01]  /*d210*/  LDS.128 R56, [R0+0x15e0] ;  /* 0x0015e00000387984 */ /* 0x000f620000000c00 */
[----:B-1----:R-:W-:Y:S01]  /*d220*/  FADD.FTZ R9, R4, R64 ;  /* 0x0000004004097221 */ /* 0x002fe20000010000 */
        /* <DEDUP_REMOVED lines=8> */
[----:B------:R-:W1:Y:S01]  /*d2b0*/  LDS.128 R64, [R0+0x1a40] ;  /* 0x001a400000407984 */ /* 0x000e620000000c00 */
[----:B--2---:R-:W-:Y:S01]  /*d2c0*/  FADD.FTZ R9, R9, R16 ;  /* 0x0000001009097221 */ /* 0x004fe20000010000 */
[----:B------:R-:W-:Y:S01]  /*d2d0*/  FADD.FTZ R12, R12, R17 ;  /* 0x000000110c0c7221 */ /* 0x000fe20000010000 */
[----:B------:R-:W-:Y:S01]  /*d2e0*/  FADD.FTZ R13, R13, R18 ;  /* 0x000000120d0d7221 */ /* 0x000fe20000010000 */
[----:B------:R-:W2:Y:S01]  /*d2f0*/  LDS.128 R60, [R0+0x1c70] ;  /* 0x001c7000003c7984 */ /* 0x000ea20000000c00 */
[----:B------:R-:W-:Y:S01]  /*d300*/  FADD.FTZ R24, R24, R19 ;  /* 0x0000001318187221 */ /* 0x000fe20000010000 */
[----:B---3--:R-:W-:Y:S01]  /*d310*/  FADD.FTZ R9, R9, R20 ;  /* 0x0000001409097221 */ /* 0x008fe20000010000 */
[----:B------:R-:W-:Y:S01]  /*d320*/  FADD.FTZ R12, R12, R21 ;  /* 0x000000150c0c7221 */ /* 0x000fe20000010000 */
[----:B------:R-:W3:Y:S01]  /*d330*/  LDS.128 R16, [R0+0x1ea0] ;  /* 0x001ea00000107984 */ /* 0x000ee20000000c00 */
[----:B------:R-:W-:Y:S01]  /*d340*/  FADD.FTZ R13, R13, R22 ;  /* 0x000000160d0d7221 */ /* 0x000fe20000010000 */
[----:B------:R-:W-:Y:S01]  /*d350*/  FADD.FTZ R24, R24, R23 ;  /* 0x0000001718187221 */ /* 0x000fe20000010000 */
[----:B----4-:R-:W-:Y:S01]  /*d360*/  FADD.FTZ R9, R9, R36 ;  /* 0x0000002409097221 */ /* 0x010fe20000010000 */
[----:B------:R-:W4:Y:S01]  /*d370*/  LDS.128 R20, [R0+0x20d0] ;  /* 0x0020d00000147984 */ /* 0x000f220000000c00 */
[----:B------:R-:W-:Y:S01]  /*d380*/  FADD.FTZ R12, R12, R37 ;  /* 0x000000250c0c7221 */ /* 0x000fe20000010000 */
[----:B------:R-:W-:Y:S01]  /*d390*/  FADD.FTZ R13, R13, R38 ;  /* 0x000000260d0d7221 */ /* 0x000fe20000010000 */
[----:B------:R-:W-:Y:S01]  /*d3a0*/  FADD.FTZ R24, R24, R39 ;  /* 0x0000002718187221 */ /* 0x000fe20000010000 */
[----:B-----5:R-:W-:Y:S01]  /*d3b0*/  FADD.FTZ R9, R9, R40 ;  /* 0x0000002809097221 */ /* 0x020fe20000010000 */
        /* <DEDUP_REMOVED lines=35> */
[----:B----4-:R-:W-:Y:S01]  /*d5f0*/  FADD.FTZ R4, R9, R20 ;  /* 0x0000001409047221 */ /* 0x010fe20000010000 */
[----:B------:R-:W-:Y:S01]  /*d600*/  FADD.FTZ R5, R12, R21 ;  /* 0x000000150c057221 */ /* 0x000fe20000010000 */
[----:B------:R-:W-:Y:S01]  /*d610*/  FADD.FTZ R6, R13, R22 ;  /* 0x000000160d067221 */ /* 0x000fe20000010000 */
[----:B------:R-:W-:-:S07]  /*d620*/  FADD.FTZ R7, R24, R23 ;  /* 0x0000001718077221 */ /* 0x000fce0000010000 */
.L_x_769:
[----:B------:R-:W-:Y:S05]  /*d630*/  BSYNC.RECONVERGENT B0 ;  /* 0x0000000000007941 */ /* 0x000fea0003800200 */
.L_x_768:
[----:B------:R-:W-:Y:S04]  /*d640*/  BSSY.RECONVERGENT B0, `(.L_x_770) ;  /* 0x000001e000007945 */ /* 0x000fe80003800200 */
[----:B------:R-:W-:Y:S05]  /*d650*/  @P2 BRA `(.L_x_771) ;  /* 0x0000000000702947 */ /* 0x000fea0003800000 */
[----:B------:R-:W0:Y:S01]  /*d660*/  LDC.64 R24, c[0x0][0x3f8] ;  /* 0x0000fe00ff187b82 */ /* 0x000e220000000a00 */
[----:B------:R-:W-:-:S05]  /*d670*/  MOV R19, UR13 ;  /* 0x0000000d00137c02 */ /* 0x000fca0008000f00 */
[----:B------:R-:W-:Y:S02]  /*d680*/  IMAD R19, R19, 0x23, R8 ;  /* 0x0000002313137824 */ /* 0x000fe400078e0208 */
[----:B------:R-:W2:Y:S01]  /*d690*/  LDC.64 R12, c[0x0][0x3d8] ;  /* 0x0000f600ff0c7b82 */ /* 0x000ea20000000a00 */
[----:B0-----:R-:W-:Y:S01]  /*d6a0*/  IMAD.WIDE.U32 R16, R24, 0x3, RZ ;  /* 0x0000000318107825 */ /* 0x001fe200078e00ff */
[C---:B-1----:R-:W-:Y:S02]  /*d6b0*/  LEA R9, R25.reuse, R25, 0x1 ;  /* 0x0000001919097211 */ /* 0x042fe400078e08ff */
[----:B------:R-:W-:Y:S02]  /*d6c0*/  LEA.HI R23, P1, R25, R24, RZ, 0x1 ;  /* 0x0000001819177211 */ /* 0x000fe400078308ff */
[----:B------:R-:W-:Y:S02]  /*d6d0*/  IADD3 R17, PT, PT, R17, R9, RZ ;  /* 0x0000000911117210 */ /* 0x000fe40007ffe0ff */
[----:B------:R-:W-:Y:S01]  /*d6e0*/  IADD3.X R0, PT, PT, RZ, R25, RZ, P1, !PT ;  /* 0x00000019ff007210 */ /* 0x000fe20000ffe4ff */
[----:B--2---:R-:W-:Y:S01]  /*d6f0*/  IMAD.WIDE R12, R19, 0x4, R12 ;  /* 0x00000004130c7825 */ /* 0x004fe200078e020c */
[----:B------:R-:W-:-:S02]  /*d700*/  LEA.HI R9, P1, R17, R16, RZ, 0x1 ;  /* 0x0000001011097211 */ /* 0x000fc400078308ff */
[----:B------:R-:W-:Y:S02]  /*d710*/  SHF.L.U32 R19, R23, 0x1, RZ ;  /* 0x0000000117137819 */ /* 0x000fe400000006ff */
[----:B------:R-:W-:Y:S01]  /*d720*/  SHF.L.U32 R21, R9, 0x1, RZ ;  /* 0x0000000109157819 */ /* 0x000fe200000006ff */
[----:B------:R0:W-:Y:S01]  /*d730*/  REDG.E.ADD.F32.FTZ.RN.STRONG.GPU desc[UR10][R12.64], R4 ;  /* 0x000000040c0079a6 */ /* 0x0001e2000c12f30a */
[----:B------:R-:W-:Y:S02]  /*d740*/  LOP3.LUT R19, R19, 0xfffffffc, RZ, 0xc0, !PT ;  /* 0xfffffffc13137812 */ /* 0x000fe400078ec0ff */
[----:B------:R-:W-:Y:S02]  /*d750*/  SHF.L.U64.HI R23, R23, 0x1, R0 ;  /* 0x0000000117177819 */ /* 0x000fe40000010200 */
        /* <DEDUP_REMOVED lines=12> */
.L_x_771:
[----:B------:R-:W-:Y:S05]  /*d820*/  BSYNC.RECONVERGENT B0 ;  /* 0x0000000000007941 */ /* 0x000fea0003800200 */
.L_x_770:
[----:B------:R-:W-:-:S09]  /*d830*/  UISETP.GE.U32.AND UP0, UPT, UR12, 0x2, UPT ;  /* 0x000000020c00788c */ /* 0x000fd2000bf06070 */
[----:B------:R-:W-:Y:S05]  /*d840*/  BRA.U !UP0, `(.L_x_772) ;  /* 0x0000000d08787547 */ /* 0x000fea000b800000 */
[----:B01----:R-:W0:Y:S01]  /*d850*/  LDC.64 R4, c[0x0][0x3d0] ;  /* 0x0000f400ff047b82 */ /* 0x003e220000000a00 */
[----:B------:R-:W-:Y:S01]  /*d860*/  ULOP3.LUT UR5, UR4, 0x1, URZ, 0xc0, !UPT ;  /* 0x0000000104057892 */ /* 0x000fe2000f8ec0ff */
[----:B------:R-:W-:Y:S03]  /*d870*/  BSSY.RECONVERGENT B0, `(.L_x_773) ;  /* 0x0000023000007945 */ /* 0x000fe60003800200 */
[----:B------:R-:W-:-:S03]  /*d880*/  UIMAD UR6, UR5, UR9, URZ ;  /* 0x00000009050672a4 */ /* 0x000fc6000f8e02ff */
[----:B------:R-:W1:Y:S01]  /*d890*/  S2UR UR29, SR_CTAID.X ;  /* 0x00000000001d79c3 */ /* 0x000e620000002500 */
[----:B------:R-:W-:-:S04]  /*d8a0*/  UIMAD UR5, UR6, UR12, URZ ;  /* 0x0000000c060572a4 */ /* 0x000fc8000f8e02ff */
[----:B------:R-:W-:-:S03]  /*d8b0*/  USHF.L.U32 UR5, UR5, 0x1, URZ ;  /* 0x0000000105057899 */ /* 0x000fc600080006ff */
[----:B------:R-:W2:Y:S03]  /*d8c0*/  S2UR UR14, SR_CTAID.Y ;  /* 0x00000000000e79c3 */ /* 0x000ea60000002600 */
[----:B------:R-:W-:-:S05]  /*d8d0*/  MOV R7, UR5 ;  /* 0x0000000500077c02 */ /* 0x000fca0008000f00 */
[----:B0-----:R-:W-:Y:S01]  /*d8e0*/  IMAD.WIDE R4, R7, 0x4, R4 ;  /* 0x0000000407047825 */ /* 0x001fe200078e0204 */
[----:B-12---:R-:W-:Y:S06]  /*d8f0*/  @P0 BRA `(.L_x_774) ;  /* 0x0000000000680947 */ /* 0x006fec0003800000 */
[----:B------:R-:W0:Y:S01]  /*d900*/  LDC.64 R6, c[0x0][0x3c8] ;  /* 0x0000f200ff067b82 */ /* 0x000e220000000a00 */
[----:B------:R-:W-:Y:S02]  /*d910*/  UIADD3 UR7, UPT, UPT, UR6, UR14, URZ ;  /* 0x0000000e06077290 */ /* 0x000fe4000fffe0ff */
[----:B------:R-:W-:Y:S02]  /*d920*/  UIMAD UR13, UR29, UR9, UR14 ;  /* 0x000000091d0d72a4 */ /* 0x000fe4000f8e020e */
[----:B------:R-:W-:Y:S02]  /*d930*/  ULOP3.LUT UP0, UR5, UR4, 0x2, URZ, 0xc0, !UPT ;  /* 0x0000000204057892 */ /* 0x000fe4000f80c0ff */
[----:B------:R-:W-:Y:S02]  /*d940*/  MOV R13, UR7 ;  /* 0x00000007000d7c02 */ /* 0x000fe40008000f00 */
[----:B------:R-:W-:Y:S01]  /*d950*/  UIADD3 UR5, UPT, UPT, -UR5, 0x1, URZ ;  /* 0x0000000105057890 */ /* 0x000fe2000fffe1ff */
[----:B------:R-:W-:-:S02]  /*d960*/  MOV R9, UR13 ;  /* 0x0000000d00097c02 */ /* 0x000fc40008000f00 */
[----:B------:R-:W-:Y:S01]  /*d970*/  MOV R0, 0xffffffff ;  /* 0xffffffff00007802 */ /* 0x000fe20000000f00 */
[----:B0-----:R-:W-:-:S04]  /*d980*/  IMAD.WIDE.U32 R12, R13, 0x4, R6 ;  /* 0x000000040d0c7825 */ /* 0x001fc800078e0006 */
[----:B------:R-:W-:Y:S01]  /*d990*/  IMAD.WIDE.U32 R6, R9, 0x8, R4 ;  /* 0x0000000809067825 */ /* 0x000fe200078e0004 */
[----:B------:R-:W-:-:S04]  /*d9a0*/  MOV R9, UR5 ;  /* 0x0000000500097c02 */ /* 0x000fc80008000f00 */
[----:B------:R0:W-:Y:S01]  /*d9b0*/  STG.E.64 desc[UR10][R6.64], R10 ;  /* 0x0000000a06007986 */ /* 0x0001e2000c101b0a */
        /* <DEDUP_REMOVED lines=8> */
[----:B0-----:R-:W-:Y:S05]  /*da40*/  BRA.U !UP0, `(.L_x_774) ;  /* 0x0000000108147547 */ /* 0x001fea000b800000 */
.L_x_775:
[----:B------:R-:W2:Y:S04]  /*da50*/  LDG.E.STRONG.GPU R0, desc[UR10][R12.64] ;  /* 0x0000000a0c007981 */ /* 0x000ea8000c1ef900 */
[----:B--2---:R-:W-:Y:S04]  /*da60*/  CCTL.IVALL ;  /* 0x00000000ff00798f */ /* 0x004fe80002000000 */
[----:B------:R0:W-:Y:S01]  /*da70*/  STL [R1], R0 ;  /* 0x0000000001007387 */ /* 0x0001e20000100800 */
[----:B------:R-:W-:-:S13]  /*da80*/  ISETP.NE.AND P0, PT, R0, UR5, PT ;  /* 0x0000000500007c0c */ /* 0x000fda000bf05270 */
[----:B0-----:R-:W-:Y:S05]  /*da90*/  @P0 BRA `(.L_x_775) ;  /* 0xfffffffc00ec0947 */ /* 0x001fea000383ffff */
.L_x_774:
[----:B------:R-:W-:Y:S05]  /*daa0*/  BSYNC.RECONVERGENT B0 ;  /* 0x0000000000007941 */ /* 0x000fea0003800200 */
.L_x_773:
        /* <DEDUP_REMOVED lines=15> */
.L_x_777:
[----:B------:R-:W-:Y:S02]  /*dba0*/  ISETP.NE.AND P1, PT, RZ, UR23, PT ;  /* 0x00000017ff007c0c */ /* 0x000fe4000bf25270 */
[----:B------:R-:W-:Y:S02]  /*dbb0*/  MOV R7, UR6 ;  /* 0x0000000600077c02 */ /* 0x000fe40008000f00 */
[----:B------:R-:W-:-:S13]  /*dbc0*/  ISETP.NE.OR P1, PT, R8, RZ, !P1 ;  /* 0x000000ff0800720c */ /* 0x000fda0004f25670 */
[----:B------:R-:W-:-:S06]  /*dbd0*/  @!P1 IMAD.WIDE.U32 R6, R7, 0x8, R4 ;  /* 0x0000000807069825 */ /* 0x000fcc00078e0004 */
        /* <DEDUP_REMOVED lines=14> */
[----:B------:R-:W-:Y:S01]  /*dcc0*/  ISETP.NE.AND P3, PT, R0, UR26, PT ;  /* 0x0000001a00007c0c */ /* 0x000fe2000bf65270 */
[----:B------:R-:W-:Y:S01]  /*dcd0*/  UIADD3 UR26, UPT, UPT, UR5, 0x7, URZ ;  /* 0x00000007051a7890 */ /* 0x000fe2000fffe0ff */
[----:B------:R-:W-:Y:S02]  /*dce0*/  ISETP.NE.OR P4, PT, R8, RZ, !P4 ;  /* 0x000000ff0800720c */ /* 0x000fe40006785670 */
[----:B------:R-:W-:Y:S02]  /*dcf0*/  ISETP.NE.AND P2, PT, R0, UR27, PT ;  /* 0x0000001b00007c0c */ /* 0x000fe4000bf45270 */
[C---:B------:R-:W-:Y:S02]  /*dd00*/  ISETP.NE.OR P3, PT, R8.reuse, RZ, !P3 ;  /* 0x000000ff0800720c */ /* 0x040fe40005f65670 */
[----:B------:R-:W-:Y:S02]  /*dd10*/  ISETP.NE.OR P2, PT, R8, RZ, !P2 ;  /* 0x000000ff0800720c */ /* 0x000fe40005745670 */
[----:B------:R-:W-:-:S02]  /*dd20*/  ISETP.NE.AND P6, PT, R0, UR25, PT ;  /* 0x0000001900007c0c */ /* 0x000fc4000bfc5270 */
[----:B------:R-:W-:-:S03]  /*dd30*/  ISETP.NE.AND P5, PT, R0, UR26, PT ;  /* 0x0000001a00007c0c */ /* 0x000fc6000bfa5270 */
[----:B------:R-:W-:Y:S01]  /*dd40*/  @!P4 IMAD.WIDE.U32 R12, R13, 0x8, R4 ;  /* 0x000000080d0cc825 */ /* 0x000fe200078e0004 */
[----:B------:R-:W-:-:S03]  /*dd50*/  ISETP.NE.OR P6, PT, R8, RZ, !P6 ;  /* 0x000000ff0800720c */ /* 0x000fc600077c5670 */
[--C-:B------:R-:W-:Y:S01]  /*dd60*/  @!P3 IMAD.WIDE.U32 R16, R17, 0x8, R4.reuse ;  /* 0x000000081110b825 */ /* 0x100fe200078e0004 */
[----:B------:R0:W3:Y:S01]  /*dd70*/  @!P4 LDG.E.64 R24, desc[UR10][R12.64] ;  /* 0x0000000a0c18c981 */ /* 0x0000e2000c1e1b00 */
[----:B------:R-:W-:Y:S02]  /*dd80*/  MOV R21, UR18 ;  /* 0x0000001200157c02 */ /* 0x000fe40008000f00 */
[----:B------:R-:W-:Y:S01]  /*dd90*/  ISETP.NE.OR P5, PT, R8, RZ, !P5 ;  /* 0x000000ff0800720c */ /* 0x000fe20006fa5670 */
[--C-:B------:R-:W-:Y:S01]  /*dda0*/  @!P2 IMAD.WIDE.U32 R18, R19, 0x8, R4.reuse ;  /* 0x000000081312a825 */ /* 0x100fe200078e0004 */
[----:B------:R-:W4:Y:S01]  /*ddb0*/  @!P3 LDG.E.64 R16, desc[UR10][R16.64] ;  /* 0x0000000a1010b981 */ /* 0x000f22000c1e1b00 */
[----:B------:R-:W-:Y:S02]  /*ddc0*/  MOV R9, UR17 ;  /* 0x0000001100097c02 */ /* 0x000fe40008000f00 */
[----:B------:R-:W-:Y:S02]  /*ddd0*/  MOV R29, UR20 ;  /* 0x00000014001d7c02 */ /* 0x000fe40008000f00 */
[----:B------:R-:W5:Y:S06]  /*dde0*/  @!P2 LDG.E.64 R18, desc[UR10][R18.64] ;  /* 0x0000000a1212a981 */ /* 0x000f6c000c1e1b00 */
[----:B0-----:R-:W-:-:S06]  /*ddf0*/  @!P5 IMAD.WIDE.U32 R12, R29, 0x8, R4 ;  /* 0x000000081d0cd825 */ /* 0x001fcc00078e0004 */
[----:B------:R-:W5:Y:S01]  /*de00*/  @!P5 LDG.E.64 R12, desc[UR10][R12.64] ;  /* 0x0000000a0c0cd981 */ /* 0x000f62000c1e1b00 */
[----:B--2---:R-:W-:Y:S01]  /*de10*/  @!P1 FADD.FTZ R11, R11, R7 ;  /* 0x000000070b0b9221 */ /* 0x004fe20000010000 */
[----:B------:R-:W-:Y:S01]  /*de20*/  MOV R7, UR22 ;  /* 0x0000001600077c02 */ /* 0x000fe20008000f00 */
[----:B------:R-:W-:Y:S01]  /*de30*/  @!P1 FADD.FTZ R10, R10, R6 ;  /* 0x000000060a0a9221 */ /* 0x000fe20000010000 */
[----:B------:R-:W-:-:S03]  /*de40*/  ISETP.NE.AND P1, PT, R0, UR24, PT ;  /* 0x0000001800007c0c */ /* 0x000fc6000bf25270 */
[----:B------:R-:W-:Y:S01]  /*de50*/  @!P0 IMAD.WIDE.U32 R6, R7, 0x8, R4 ;  /* 0x0000000807068825 */ /* 0x000fe200078e0004 */
[----:B------:R-:W-:-:S04]  /*de60*/  ISETP.NE.OR P1, PT, R8, RZ, !P1 ;  /* 0x000000ff0800720c */ /* 0x000fc80004f25670 */
[----:B------:R0:W2:Y:S09]  /*de70*/  @!P0 LDG.E.64 R22, desc[UR10][R6.64] ;  /* 0x0000000a06168981 */ /* 0x0000b2000c1e1b00 */
[----:B------:R-:W-:-:S04]  /*de80*/  @!P1 IMAD.WIDE.U32 R20, R21, 0x8, R4 ;  /* 0x0000000815149825 */ /* 0x000fc800078e0004 */
[----:B0-----:R-:W-:Y:S02]  /*de90*/  @!P6 IMAD.WIDE.U32 R6, R9, 0x8, R4 ;  /* 0x000000080906e825 */ /* 0x001fe400078e0004 */
[----:B------:R-:W5:Y:S04]  /*dea0*/  @!P1 LDG.E.64 R20, desc[UR10][R20.64] ;  /* 0x0000000a14149981 */ /* 0x000f68000c1e1b00 */
[----:B------:R-:W5:Y:S01]  /*deb0*/  @!P6 LDG.E.64 R6, desc[UR10][R6.64] ;  /* 0x0000000a0606e981 */ /* 0x000f62000c1e1b00 */
        /* <DEDUP_REMOVED lines=11> */
[----:B--2---:R-:W-:Y:S01]  /*df70*/  @!P0 FADD.FTZ R10, R10, R22 ;  /* 0x000000160a0a8221 */ /* 0x004fe20000010000 */
[----:B------:R-:W-:-:S03]  /*df80*/  @!P0 FADD.FTZ R11, R11, R23 ;  /* 0x000000170b0b8221 */ /* 0x000fc60000010000 */
[----:B---3--:R-:W-:Y:S01]  /*df90*/  @!P4 FADD.FTZ R10, R10, R24 ;  /* 0x000000180a0ac221 */ /* 0x008fe20000010000 */
[----:B------:R-:W-:-:S03]  /*dfa0*/  @!P4 FADD.FTZ R11, R11, R25 ;  /* 0x000000190b0bc221 */ /* 0x000fc60000010000 */
[----:B----4-:R-:W-:Y:S01]  /*dfb0*/  @!P3 FADD.FTZ R10, R10, R16 ;  /* 0x000000100a0ab221 */ /* 0x010fe20000010000 */
[----:B------:R-:W-:-:S03]  /*dfc0*/  @!P3 FADD.FTZ R11, R11, R17 ;  /* 0x000000110b0bb221 */ /* 0x000fc60000010000 */
[----:B-----5:R-:W-:Y:S01]  /*dfd0*/  @!P2 FADD.FTZ R10, R10, R18 ;  /* 0x000000120a0aa221 */ /* 0x020fe20000010000 */
        /* <DEDUP_REMOVED lines=9> */
.L_x_776:
[----:B------:R-:W-:-:S09]  /*e070*/  ULOP3.LUT UP0, UR6, UR12, 0x7, URZ, 0xc0, !UPT ;  /* 0x000000070c067892 */ /* 0x000fd2000f80c0ff */
[----:B------:R-:W-:Y:S05]  /*e080*/  BRA.U !UP0, `(.L_x_772) ;  /* 0x0000000508687547 */ /* 0x000fea000b800000 */
[----:B------:R-:W-:Y:S02]  /*e090*/  UIADD3 UR6, UPT, UPT, UR6, -0x1, URZ ;  /* 0xffffffff06067890 */ /* 0x000fe4000fffe0ff */
[----:B------:R-:W-:Y:S02]  /*e0a0*/  ULOP3.LUT UP0, UR18, UR12, 0x3, URZ, 0xc0, !UPT ;  /* 0x000000030c127892 */ /* 0x000fe4000f80c0ff */
[----:B------:R-:W-:-:S09]  /*e0b0*/  UISETP.GE.U32.AND UP1, UPT, UR6, 0x3, UPT ;  /* 0x000000030600788c */ /* 0x000fd2000bf26070 */
[----:B------:R-:W-:Y:S05]  /*e0c0*/  BRA.U !UP1, `(.L_x_778) ;  /* 0x0000000109b87547 */ /* 0x000fea000b800000 */
[----:B------:R-:W0:Y:S01]  /*e0d0*/  S2R R0, SR_CTAID.X ;  /* 0x0000000000007919 */ /* 0x000e220000002500 */
        /* <DEDUP_REMOVED lines=8> */
[C---:B------:R-:W-:Y:S02]  /*e160*/  ISETP.NE.OR P1, PT, R8.reuse, RZ, !P1 ;  /* 0x000000ff0800720c */ /* 0x040fe40004f25670 */
        /* <DEDUP_REMOVED lines=24> */
[----:B------:R-:W5:Y:S01]  /*e2f0*/  @!P3 LDG.E.64 R18, desc[UR10][R18.64] ;  /* 0x0000000a1212b981 */ /* 0x000f62000c1e1b00 */
        /* <DEDUP_REMOVED lines=9> */
[----:B-----5:R-:W-:Y:S01]  /*e390*/  @!P3 FADD.FTZ R10, R10, R18 ;  /* 0x000000120a0ab221 */ /* 0x020fe20000010000 */
[----:B------:R-:W-:-:S07]  /*e3a0*/  @!P3 FADD.FTZ R11, R11, R19 ;  /* 0x000000130b0bb221 */ /* 0x000fce0000010000 */
.L_x_778:
[----:B------:R-:W-:Y:S05]  /*e3b0*/  BRA.U !UP0, `(.L_x_772) ;  /* 0x00000001089c7547 */ /* 0x000fea000b800000 */
[----:B------:R-:W0:Y:S01]  /*e3c0*/  S2R R9, SR_CTAID.X ;  /* 0x0000000000097919 */ /* 0x000e220000002500 */
[----:B------:R-:W-:Y:S02]  /*e3d0*/  UISETP.NE.AND UP0, UPT, UR18, 0x1, UPT ;  /* 0x000000011200788c */ /* 0x000fe4000bf05270 */
[----:B------:R-:W-:-:S07]  /*e3e0*/  ULOP3.LUT UR6, UR12, 0x1, URZ, 0xc0, !UPT ;  /* 0x000000010c067892 */ /* 0x000fce000f8ec0ff */
[----:B------:R-:W-:Y:S05]  /*e3f0*/  BRA.U !UP0, `(.L_x_779) ;  /* 0x0000000108587547 */ /* 0x000fea000b800000 */
[----:B------:R-:W1:Y:S01]  /*e400*/  S2R R0, SR_CTAID.X ;  /* 0x0000000000007919 */ /* 0x000e620000002500 */
[----:B------:R-:W2:Y:S01]  /*e410*/  S2R R6, SR_CTAID.Y ;  /* 0x0000000000067919 */ /* 0x000ea20000002600 */
[----:B-1----:R-:W-:Y:S02]  /*e420*/  ISETP.NE.AND P0, PT, R0, UR5, PT ;  /* 0x0000000500007c0c */ /* 0x002fe4000bf05270 */
[----:B------:R-:W-:Y:S02]  /*e430*/  MOV R0, UR5 ;  /* 0x0000000500007c02 */ /* 0x000fe40008000f00 */
[----:B------:R-:W-:Y:S02]  /*e440*/  ISETP.NE.OR P1, PT, R8, RZ, !P0 ;  /* 0x000000ff0800720c */ /* 0x000fe40004725670 */
[----:B------:R-:W-:-:S04]  /*e450*/  IADD3 R7, PT, PT, R0, 0x1, RZ ;  /* 0x0000000100077810 */ /* 0x000fc80007ffe0ff */
[----:B------:R-:W-:-:S04]  /*e460*/  ISETP.NE.AND P0, PT, R7, UR29, PT ;  /* 0x0000001d07007c0c */ /* 0x000fc8000bf05270 */
[----:B------:R-:W-:-:S03]  /*e470*/  ISETP.NE.OR P0, PT, R8, RZ, !P0 ;  /* 0x000000ff0800720c */ /* 0x000fc60004705670 */
[----:B------:R-:W-:-:S05]  /*e480*/  VOTEU.ALL UP0, P1 ;  /* 0x0000000000ff7886 */ /* 0x000fca0000800000 */
[----:B------:R-:W-:-:S05]  /*e490*/  @!UP0 UIMAD UR5, UR5, UR9, UR14 ;  /* 0x00000009050582a4 */ /* 0x000fca000f8e020e */
[----:B--2---:R-:W-:Y:S01]  /*e4a0*/  @!P0 IMAD R7, R7, UR9, R6 ;  /* 0x0000000907078c24 */ /* 0x004fe2000f8e0206 */
[----:B------:R-:W-:-:S03]  /*e4b0*/  MOV R13, UR5 ;  /* 0x00000005000d7c02 */ /* 0x000fc60008000f00 */
[----:B------:R-:W-:-:S04]  /*e4c0*/  @!P0 IMAD.WIDE.U32 R6, R7, 0x8, R4 ;  /* 0x0000000807068825 */ /* 0x000fc800078e0004 */
[----:B------:R-:W-:Y:S02]  /*e4d0*/  @!P1 IMAD.WIDE.U32 R12, R13, 0x8, R4 ;  /* 0x000000080d0c9825 */ /* 0x000fe400078e0004 */
[----:B------:R-:W2:Y:S04]  /*e4e0*/  @!P0 LDG.E.64 R6, desc[UR10][R6.64] ;  /* 0x0000000a06068981 */ /* 0x000ea8000c1e1b00 */
[----:B------:R-:W3:Y:S01]  /*e4f0*/  @!P1 LDG.E.64 R12, desc[UR10][R12.64] ;  /* 0x0000000a0c0c9981 */ /* 0x000ee2000c1e1b00 */
[----:B------:R-:W-:-:S04]  /*e500*/  IADD3 R0, PT, PT, R0, 0x2, RZ ;  /* 0x0000000200007810 */ /* 0x000fc80007ffe0ff */
[----:B------:R-:W-:Y:S01]  /*e510*/  R2UR UR5, R0 ;  /* 0x00000000000572ca */ /* 0x000fe200000e0000 */
[----:B---3--:R-:W-:Y:S01]  /*e520*/  @!P1 FADD.FTZ R10, R10, R12 ;  /* 0x0000000c0a0a9221 */ /* 0x008fe20000010000 */
[----:B------:R-:W-:-:S03]  /*e530*/  @!P1 FADD.FTZ R11, R11, R13 ;  /* 0x0000000d0b0b9221 */ /* 0x000fc60000010000 */
[----:B--2---:R-:W-:Y:S01]  /*e540*/  @!P0 FADD.FTZ R10, R10, R6 ;  /* 0x000000060a0a8221 */ /* 0x004fe20000010000 */
[----:B------:R-:W-:-:S09]  /*e550*/  @!P0 FADD.FTZ R11, R11, R7 ;  /* 0x000000070b0b8221 */ /* 0x000fd20000010000 */
.L_x_779:
[----:B0-----:R-:W-:Y:S01]  /*e560*/  ISETP.NE.AND P0, PT, R9, UR5, PT ;  /* 0x0000000509007c0c */ /* 0x001fe2000bf05270 */
[----:B------:R-:W-:Y:S01]  /*e570*/  BSSY.RECONVERGENT B0, `(.L_x_772) ;  /* 0x000000b000007945 */ /* 0x000fe20003800200 */
[----:B------:R-:W-:Y:S02]  /*e580*/  MOV R0, UR6 ;  /* 0x0000000600007c02 */ /* 0x000fe40008000f00 */
[----:B------:R-:W-:-:S04]  /*e590*/  ISETP.NE.OR P0, PT, R8, RZ, !P0 ;  /* 0x000000ff0800720c */ /* 0x000fc80004705670 */
        /* <DEDUP_REMOVED lines=8> */
.L_x_780:
[----:B------:R-:W-:Y:S05]  /*e620*/  BSYNC.RECONVERGENT B0 ;  /* 0x0000000000007941 */ /* 0x000fea0003800200 */
.L_x_772:
[----:B------:R-:W2:Y:S01]  /*e630*/  S2UR UR6, SR_CgaCtaId ;  /* 0x00000000000679c3 */ /* 0x000ea20000008800 */
[----:B------:R-:W-:Y:S01]  /*e640*/  ISETP.NE.AND P0, PT, R8, RZ, PT ;  /* 0x000000ff0800720c */ /* 0x000fe20003f05270 */
[----:B------:R-:W-:Y:S01]  /*e650*/  UMOV UR5, 0x400 ;  /* 0x0000040000057882 */ /* 0x000fe20000000000 */
[----:B------:R-:W3:Y:S01]  /*e660*/  LDCU.U8 UR12, c[0x0][0x414] ;  /* 0x00008280ff0c77ac */ /* 0x000ee20008000000 */
[----:B------:R-:W4:Y:S01]  /*e670*/  LDCU.64 UR20, c[0x0][0x3f8] ;  /* 0x00007f00ff1477ac */ /* 0x000f220008000a00 */
[----:B------:R-:W0:Y:S01]  /*e680*/  LDCU.64 UR18, c[0x0][0x400] ;  /* 0x00008000ff1277ac */ /* 0x000e220008000a00 */
[----:B---3--:R-:W-:Y:S02]  /*e690*/  UISETP.NE.AND UP0, UPT, UR12, URZ, UPT ;  /* 0x000000ff0c00728c */ /* 0x008fe4000bf05270 */
[----:B--2---:R-:W-:Y:S01]  /*e6a0*/  ULEA UR5, UR6, UR5, 0x18 ;  /* 0x0000000506057291 */ /* 0x004fe2000f8ec0ff */
[----:B------:R-:W2:Y:S03]  /*e6b0*/  LDCU.64 UR6, c[0x0][0x380] ;  /* 0x00007000ff0677ac */ /* 0x000ea60008000a00 */
[----:B------:R-:W-:-:S05]  /*e6c0*/  PLOP3.LUT P2, PT, PT, PT, UP0, 0x80, 0x8 ;  /* 0x000000000008781c */ /* 0x000fca0003f4f008 */
[----:B------:R-:W-:Y:S01]  /*e6d0*/  @!P0 STS.64 [UR5+0xb0], R10 ;  /* 0x0000b00aff008988 */ /* 0x000fe20008000a05 */
[----:B------:R-:W-:Y:S06]  /*e6e0*/  BAR.SYNC.DEFER_BLOCKING 0x0 ;  /* 0x0000000000007b1d */ /* 0x000fec0000010000 */
[----:B01----:R-:W0:Y:S01]  /*e6f0*/  LDS.64 R6, [UR5+0xb0] ;  /* 0x0000b005ff067984 */ /* 0x003e220008000a00 */
[----:B------:R-:W0:Y:S02]  /*e700*/  LDCU UR5, c[0x0][0x42c] ;  /* 0x00008580ff0577ac */ /* 0x000e240008000800 */
[----:B0-----:R-:W-:Y:S01]  /*e710*/  FMUL.FTZ R0, R6, UR5 ;  /* 0x0000000506007c20 */ /* 0x001fe20008410000 */
[----:B------:R-:W-:-:S02]  /*e720*/  HFMA2 R6, -RZ, RZ, 0, 0 ;  /* 0x00000000ff067431 */ /* 0x000fc400000001ff */
[----:B--2-4-:R-:W-:-:S07]  /*e730*/  FMUL.FTZ R7, R7, UR5 ;  /* 0x0000000507077c20 */ /* 0x014fce0008410000 */
.L_x_786:
[----:B------:R-:W-:-:S05]  /*e740*/  LEA R11, R6, UR15, 0x2 ;  /* 0x0000000f060b7c11 */ /* 0x000fca000f8e10ff */
[----:B0-----:R-:W2:Y:S04]  /*e750*/  LDL.64 R8, [R11+0x10] ;  /* 0x000010000b087983 */ /* 0x001ea80000100a00 */
[----:B------:R-:W3:Y:S01]  /*e760*/  LDL.64 R4, [R11+0x90] ;  /* 0x000090000b047983 */ /* 0x000ee20000100a00 */
[----:B------:R-:W-:Y:S01]  /*e770*/  BSSY.RECONVERGENT B0, `(.L_x_781) ;  /* 0x000003b000007945 */ /* 0x000fe20003800200 */
[--C-:B--2---:R-:W-:Y:S02]  /*e780*/  HADD2.F32 R10, -RZ, R8.reuse.H0_H0 ;  /* 0x20000008ff0a7230 */ /* 0x104fe40000004100 */
[----:B------:R-:W-:Y:S02]  /*e790*/  HADD2.F32 R8, -RZ, R8.H1_H1 ;  /* 0x30000008ff087230 */ /* 0x000fe40000004100 */
[----:B---3--:R-:W-:-:S02]  /*e7a0*/  HADD2.F32 R11, -RZ, R4.H0_H0 ;  /* 0x20000004ff0b7230 */ /* 0x008fc40000004100 */
[----:B------:R-:W-:Y:S01]  /*e7b0*/  FADD.FTZ R10, R10, -UR28 ;  /* 0x8000001c0a0a7e21 */ /* 0x000fe20008010000 */
[----:B------:R-:W-:Y:S02]  /*e7c0*/  HADD2.F32 R4, -RZ, R4.H1_H1 ;  /* 0x30000004ff047230 */ /* 0x000fe40000004100 */
[----:B------:R-:W-:Y:S01]  /*e7d0*/  FADD.FTZ R8, R8, -UR28 ;  /* 0x8000001c08087e21 */ /* 0x000fe20008010000 */
[----:B------:R-:W-:-:S03]  /*e7e0*/  FMUL.FTZ R25, R10, UR16 ;  /* 0x000000100a197c20 */ /* 0x000fc60008410000 */
[----:B------:R-:W-:Y:S01]  /*e7f0*/  FMUL.FTZ R20, R8, UR16 ;  /* 0x0000001008147c20 */ /* 0x000fe20008410000 */
[----:B------:R-:W-:-:S03]  /*e800*/  @P2 FFMA.FTZ R10, R14, R25, R2 ;  /* 0x000000190e0a2223 */ /* 0x000fc60000010002 */
[----:B------:R-:W-:Y:S01]  /*e810*/  @P2 FFMA.FTZ R8, R15, R20, R3 ;  /* 0x000000140f082223 */ /* 0x000fe20000010003 */
[----:B------:R-:W-:-:S03]  /*e820*/  @P2 FMUL.FTZ R12, R10, -1.4426950216293334961 ;  /* 0xbfb8aa3b0a0c2820 */ /* 0x000fc60000410000 */
[----:B------:R-:W-:-:S03]  /*e830*/  @P2 FMUL.FTZ R17, R8, -1.4426950216293334961 ;  /* 0xbfb8aa3b08112820 */ /* 0x000fc60000410000 */
[----:B------:R-:W0:Y:S04]  /*e840*/  @P2 MUFU.EX2 R12, R12 ;  /* 0x0000000c000c2308 */ /* 0x000e280000000800 */
[----:B------:R-:W1:Y:S01]  /*e850*/  @P2 MUFU.EX2 R17, R17 ;  /* 0x0000001100112308 */ /* 0x000e620000000800 */
[----:B0-----:R-:W-:Y:S01]  /*e860*/  @P2 FADD.FTZ R13, R12, 1 ;  /* 0x3f8000000c0d2421 */ /* 0x001fe20000010000 */
[----:B-1----:R-:W-:-:S03]  /*e870*/  @P2 FADD.FTZ R18, R17, 1 ;  /* 0x3f80000011122421 */ /* 0x002fc60000010000 */
[----:B------:R0:W1:Y:S01]  /*e880*/  @P2 MUFU.RCP R16, R13 ;  /* 0x0000000d00102308 */ /* 0x0000620000001000 */
[----:B------:R-:W-:-:S04]  /*e890*/  LEA R17, R6, R27, 0x4 ;  /* 0x0000001b06117211 */ /* 0x000fc800078e20ff */
[----:B------:R-:W-:-:S03]  /*e8a0*/  ISETP.GE.U32.AND P0, PT, R17, UR18, PT ;  /* 0x0000001211007c0c */ /* 0x000fc6000bf06070 */
[----:B------:R-:W2:Y:S01]  /*e8b0*/  @P2 MUFU.RCP R19, R18 ;  /* 0x0000001200132308 */ /* 0x000ea20000001000 */
[----:B0-----:R-:W-:-:S04]  /*e8c0*/  SHF.R.S32.HI R13, RZ, 0x1f, R17 ;  /* 0x0000001fff0d7819 */ /* 0x001fc80000011411 */
[----:B------:R-:W-:Y:S01]  /*e8d0*/  ISETP.GE.AND.EX P0, PT, R13, UR19, PT, P0 ;  /* 0x000000130d007c0c */ /* 0x000fe2000bf06300 */
[----:B-1----:R-:W-:Y:S01]  /*e8e0*/  @P2 FADD.FTZ R21, -R16, 1 ;  /* 0x3f80000010152421 */ /* 0x002fe20000010100 */
[----:B------:R-:W-:-:S03]  /*e8f0*/  @P2 FMUL.FTZ R16, R11, R16 ;  /* 0x000000100b102220 */ /* 0x000fc60000410000 */
[----:B------:R-:W-:Y:S01]  /*e900*/  @P2 FFMA.FTZ R21, R10, R21, 1 ;  /* 0x3f8000000a152423 */ /* 0x000fe20000010015 */
[----:B------:R-:W-:Y:S02]  /*e910*/  HADD2.F32 R10, -RZ, R9.H1_H1 ;  /* 0x30000009ff0a7230 */ /* 0x000fe40000004100 */
[----:B--2---:R-:W-:Y:S01]  /*e920*/  @P2 FADD.FTZ R23, -R19, 1 ;  /* 0x3f80000013172421 */ /* 0x004fe20000010100 */
[----:B------:R-:W-:Y:S02]  /*e930*/  @P2 FMUL.FTZ R19, R4, R19 ;  /* 0x0000001304132220 */ /* 0x000fe40000410000 */
[----:B------:R-:W-:Y:S01]  /*e940*/  FADD.FTZ R10, R10, -UR28 ;  /* 0x8000001c0a0a7e21 */ /* 0x000fe20008010000 */
[----:B------:R-:W-:Y:S01]  /*e950*/  @P2 FMUL.FTZ R11, R16, R21 ;  /* 0x00000015100b2220 */ /* 0x000fe20000410000 */
[----:B------:R-:W-:Y:S01]  /*e960*/  @P2 FFMA.FTZ R8, R8, R23, 1 ;  /* 0x3f80000008082423 */ /* 0x000fe20000010017 */
[----:B------:R-:W-:-:S03]  /*e970*/  IADD3 R23, PT, PT, R17, 0x10, RZ ;  /* 0x0000001011177810 */ /* 0x000fc60007ffe0ff */
[----:B------:R-:W-:Y:S01]  /*e980*/  @P2 FMUL.FTZ R4, R19, R8 ;  /* 0x0000000813042220 */ /* 0x000fe20000410000 */
[----:B------:R-:W-:Y:S01]  /*e990*/  HADD2.F32 R8, -RZ, R9.H0_H0 ;  /* 0x20000009ff087230 */ /* 0x000fe20000004100 */
[----:B------:R-:W-:Y:S01]  /*e9a0*/  ISETP.GE.U32.AND P1, PT, R23, UR18, PT ;  /* 0x0000001217007c0c */ /* 0x000fe2000bf26070 */
[----:B------:R-:W-:Y:S01]  /*e9b0*/  FFMA.FTZ R9, R0, R25, R7 ;  /* 0x0000001900097223 */ /* 0x000fe20000010007 */
[----:B------:R-:W-:Y:S02]  /*e9c0*/  SHF.R.S32.HI R22, RZ, 0x1f, R23 ;  /* 0x0000001fff167819 */ /* 0x000fe40000011417 */
[----:B------:R-:W-:Y:S01]  /*e9d0*/  FADD.FTZ R12, R8, -UR28 ;  /* 0x8000001c080c7e21 */ /* 0x000fe20008010000 */
[----:B------:R-:W-:Y:S01]  /*e9e0*/  FFMA.FTZ R8, R0, R20, R7 ;  /* 0x0000001400087223 */ /* 0x000fe20000010007 */
[----:B------:R-:W-:Y:S01]  /*e9f0*/  ISETP.GE.AND.EX P1, PT, R22, UR19, PT, P1 ;  /* 0x0000001316007c0c */ /* 0x000fe2000bf26310 */
[----:B------:R-:W-:Y:S01]  /*ea00*/  FFMA.FTZ R11, R14, R11, -R9 ;  /* 0x0000000b0e0b7223 */ /* 0x000fe20000010809 */
[----:B------:R-:W-:Y:S01]  /*ea10*/  FMUL.FTZ R19, R12, UR16 ;  /* 0x000000100c137c20 */ /* 0x000fe20008410000 */
[----:B------:R-:W-:Y:S01]  /*ea20*/  FMUL.FTZ R12, R10, UR16 ;  /* 0x000000100a0c7c20 */ /* 0x000fe20008410000 */
[----:B------:R-:W-:Y:S01]  /*ea30*/  ISETP.NE.AND P2, PT, RZ, UR12, PT ;  /* 0x0000000cff007c0c */ /* 0x000fe2000bf45270 */
[----:B------:R-:W-:Y:S01]  /*ea40*/  FFMA.FTZ R10, R15, R4, -R8 ;  /* 0x000000040f0a7223 */ /* 0x000fe20000010808 */
[----:B------:R-:W-:Y:S11]  /*ea50*/  @P0 BRA `(.L_x_782) ;  /* 0x0000000000300947 */ /* 0x000ff60003800000 */
[----:B------:R-:W-:Y:S01]  /*ea60*/  MOV R8, R30 ;  /* 0x0000001e00087202 */ /* 0x000fe20000000f00 */
[----:B------:R-:W-:Y:S01]  /*ea70*/  IMAD R4, R13, UR20, RZ ;  /* 0x000000140d047c24 */ /* 0x000fe2000f8e02ff */
[----:B------:R-:W-:-:S03]  /*ea80*/  MOV R9, R33 ;  /* 0x0000002100097202 */ /* 0x000fc60000000f00 */
[C---:B------:R-:W-:Y:S02]  /*ea90*/  IMAD R13, R17.reuse, UR21, R4 ;  /* 0x00000015110d7c24 */ /* 0x040fe4000f8e0204 */
[----:B------:R-:W-:Y:S01]  /*eaa0*/  FMUL.FTZ R4, R10, UR16 ;  /* 0x000000100a047c20 */ /* 0x000fe20008410000 */
[----:B------:R-:W-:-:S04]  /*eab0*/  IMAD.WIDE.U32 R8, R17, UR20, R8 ;  /* 0x0000001411087c25 */ /* 0x000fc8000f8e0008 */
[----:B------:R-:W-:Y:S01]  /*eac0*/  FMUL.FTZ R17, R11, UR16 ;  /* 0x000000100b117c20 */ /* 0x000fe20008410000 */
[----:B------:R-:W-:Y:S02]  /*ead0*/  IADD3 R9, PT, PT, R9, R13, RZ ;  /* 0x0000000d09097210 */ /* 0x000fe40007ffe0ff */
[----:B------:R-:W-:-:S04]  /*eae0*/  LEA R10, P0, R8, UR6, 0x1 ;  /* 0x00000006080a7c11 */ /* 0x000fc8000f8008ff */
[----:B------:R-:W-:Y:S02]  /*eaf0*/  LEA.HI.X R11, R8, UR7, R9, 0x1, P0 ;  /* 0x00000007080b7c11 */ /* 0x000fe400080f0c09 */
[----:B------:R-:W-:-:S05]  /*eb00*/  F2FP.F16.F32.PACK_AB R9, R4, R17 ;  /* 0x000000110409723e */ /* 0x000fca00000000ff */
[----:B------:R0:W-:Y:S02]  /*eb10*/  STG.E desc[UR10][R10.64], R9 ;  /* 0x000000090a007986 */ /* 0x0001e4000c10190a */
.L_x_782:
[----:B------:R-:W-:Y:S05]  /*eb20*/  BSYNC.RECONVERGENT B0 ;  /* 0x0000000000007941 */ /* 0x000fea0003800200 */
.L_x_781:
[--C-:B0-----:R-:W-:Y:S02]  /*eb30*/  HADD2.F32 R9, -RZ, R5.reuse.H0_H0 ;  /* 0x20000005ff097230 */ /* 0x101fe40000004100 */
[C-C-:B------:R-:W-:Y:S01]  /*eb40*/  FFMA.FTZ R21, R0.reuse, R19, R7.reuse ;  /* 0x0000001300157223 */ /* 0x140fe20000010007 */
[----:B------:R-:W-:Y:S01]  /*eb50*/  FFMA.FTZ R20, R0, R12, R7 ;  /* 0x0000000c00147223 */ /* 0x000fe20000010007 */
[----:B------:R-:W-:Y:S01]  /*eb60*/  HADD2.F32 R4, -RZ, R5.H1_H1 ;  /* 0x30000005ff047230 */ /* 0x000fe20000004100 */
[----:B------:R-:W-:Y:S06]  /*eb70*/  @!P2 BRA `(.L_x_783) ;  /* 0x000000000048a947 */ /* 0x000fec0003800000 */
        /* <DEDUP_REMOVED lines=18> */
.L_x_783:
[----:B------:R-:W-:Y:S01]  /*eca0*/  BSSY.RECONVERGENT B0, `(.L_x_784) ;  /* 0x0000010000007945 */ /* 0x000fe20003800200 */
[----:B------:R-:W-:Y:S01]  /*ecb0*/  FFMA.FTZ R21, R14, R9, -R21 ;  /* 0x000000090e157223 */ /* 0x000fe20000010815 */
[----:B------:R-:W-:Y:S02]  /*ecc0*/  FFMA.FTZ R10, R15, R4, -R20 ;  /* 0x000000040f0a7223 */ /* 0x000fe40000010814 */
[----:B------:R-:W-:Y:S05]  /*ecd0*/  @P1 BRA `(.L_x_785) ;  /* 0x0000000000301947 */ /* 0x000fea0003800000 */
[----:B------:R-:W-:Y:S01]  /*ece0*/  MOV R4, R30 ;  /* 0x0000001e00047202 */ /* 0x000fe20000000f00 */
[----:B------:R-:W-:Y:S01]  /*ecf0*/  IMAD R8, R22, UR20, RZ ;  /* 0x0000001416087c24 */ /* 0x000fe2000f8e02ff */
[----:B------:R-:W-:Y:S01]  /*ed00*/  MOV R5, R33 ;  /* 0x0000002100057202 */ /* 0x000fe20000000f00 */
[----:B------:R-:W-:Y:S01]  /*ed10*/  FMUL.FTZ R21, R21, UR16 ;  /* 0x0000001015157c20 */ /* 0x000fe20008410000 */
[----:B------:R-:W-:Y:S01]  /*ed20*/  FMUL.FTZ R10, R10, UR16 ;  /* 0x000000100a0a7c20 */ /* 0x000fe20008410000 */
[C---:B------:R-:W-:Y:S02]  /*ed30*/  IMAD R9, R23.reuse, UR21, R8 ;  /* 0x0000001517097c24 */ /* 0x040fe4000f8e0208 */
[----:B------:R-:W-:-:S05]  /*ed40*/  IMAD.WIDE.U32 R4, R23, UR20, R4 ;  /* 0x0000001417047c25 */ /* 0x000fca000f8e0004 */
[----:B------:R-:W-:Y:S02]  /*ed50*/  IADD3 R5, PT, PT, R5, R9, RZ ;  /* 0x0000000905057210 */ /* 0x000fe40007ffe0ff */
[----:B------:R-:W-:-:S04]  /*ed60*/  LEA R8, P0, R4, UR6, 0x1 ;  /* 0x0000000604087c11 */ /* 0x000fc8000f8008ff */
[----:B------:R-:W-:Y:S02]  /*ed70*/  LEA.HI.X R9, R4, UR7, R5, 0x1, P0 ;  /* 0x0000000704097c11 */ /* 0x000fe400080f0c05 */
[----:B------:R-:W-:-:S05]  /*ed80*/  F2FP.F16.F32.PACK_AB R5, R10, R21 ;  /* 0x000000150a05723e */ /* 0x000fca00000000ff */
[----:B------:R0:W-:Y:S02]  /*ed90*/  STG.E desc[UR10][R8.64], R5 ;  /* 0x0000000508007986 */ /* 0x0001e4000c10190a */
.L_x_785:
[----:B------:R-:W-:Y:S05]  /*eda0*/  BSYNC.RECONVERGENT B0 ;  /* 0x0000000000007941 */ /* 0x000fea0003800200 */
.L_x_784:
        /* <DEDUP_REMOVED lines=10> */
.L_x_763:
        /* <DEDUP_REMOVED lines=16> */
.L_x_789:
[----:B------:R-:W-:Y:S05]  /*ef50*/  BSYNC.RECONVERGENT B0 ;  /* 0x0000000000007941 */ /* 0x000fea0003800200 */
.L_x_788:
        /* <DEDUP_REMOVED lines=11> */
.L_x_791:
[----:B------:R-:W2:Y:S04]  /*f010*/  LDG.E.STRONG.GPU R5, desc[UR10][R2.64] ;  /* 0x0000000a02057981 */ /* 0x000ea8000c1ef900 */
[----:B--2---:R-:W-:Y:S01]  /*f020*/  CCTL.IVALL ;  /* 0x00000000ff00798f */ /* 0x004fe20002000000 */
[----:B------:R-:W-:Y:S05]  /*f030*/  YIELD ;  /* 0x0000000000007946 */ /* 0x000fea0003800000 */
[----:B------:R-:W-:-:S13]  /*f040*/  ISETP.NE.AND P0, PT, R5, R0, PT ;  /* 0x000000000500720c */ /* 0x000fda0003f05270 */
[----:B------:R-:W-:Y:S05]  /*f050*/  @P0 BRA `(.L_x_791) ;  /* 0xfffffffc00ec0947 */ /* 0x000fea000383ffff */
.L_x_790:
        /* <DEDUP_REMOVED lines=74> */
.L_x_794:
        /* <DEDUP_REMOVED lines=29> */
.L_x_793:
[----:B------:R-:W-:Y:S05]  /*f6d0*/  BSYNC.RECONVERGENT B0 ;  /* 0x0000000000007941 */ /* 0x000fea0003800200 */
.L_x_792:
        /* <DEDUP_REMOVED lines=10> */
.L_x_795:
        /* <DEDUP_REMOVED lines=82> */
.L_x_796:
        /* <DEDUP_REMOVED lines=14> */
.L_x_4364:


//--------------------- .text._Z35group_norm_nhwc_bwd_one_pass_kernelI11Fp16IOBf16WLi64ELi70ELi560EEv26Group_norm_nhwc_bwd_params --------------------------
	.section	.text._Z35group_norm_nhwc_bwd_one_pass_kernelI11Fp16IOBf16WLi64ELi70ELi560EEv26Group_norm_nhwc_bwd_params,"ax",@progbits
	.align	128
        .global         _Z35group_norm_nhwc_bwd_one_pass_kernelI11Fp16IOBf16WLi64ELi70ELi560EEv26Group_norm_nhwc_bwd_params
        .type           _Z35group_norm_nhwc_bwd_one_pass_kernelI11Fp16IOBf16WLi64ELi70ELi560EEv26Group_norm_nhwc_bwd_params,@function
        .size           _Z35group_norm_nhwc_bwd_one_pass_kernelI11Fp16IOBf16WLi64ELi70ELi560EEv26Group_norm_nhwc_bwd_params,(.L_x_4365 - _Z35group_norm_nhwc_bwd_one_pass_kernelI11Fp16IOBf16WLi64ELi70ELi560EEv26Group_norm_nhwc_bwd_params)
        .other          _Z35group_norm_nhwc_bwd_one_pass_kernelI11Fp16IOBf16WLi64ELi70ELi560EEv26Group_norm_nhwc_bwd_params,@"STO_CUDA_ENTRY STV_DEFAULT"
_Z35group_norm_nhwc_bwd_one_pass_kernelI11Fp16IOBf16WLi64ELi70ELi560EEv26Group_norm_nhwc_bwd_params:
.text._Z35group_norm_nhwc_bwd_one_pass_kernelI11Fp16IOBf16WLi64ELi70ELi560EEv26Group_norm_nhwc_bwd_params:
        /* <DEDUP_REMOVED lines=22> */
.L_x_826:
[----:B01----:R-:W1:Y:S01]  /*0160*/  LDC R11, c[0x0][0x410] ;  /* 0x00010400ff0b7b82 */ /* 0x003e620000000800 */
[----:B------:R-:W2:Y:S01]  /*0170*/  LDCU.U8 UR4, c[0x0][0x414] ;  /* 0x00008280ff0477ac */ /* 0x000ea20008000000 */
[----:B------:R-:W-:Y:S01]  /*0180*/  ISETP.GE.AND P1, PT, R36, RZ, PT ;  /* 0x000000ff2400720c */ /* 0x000fe20003f26270 */
[----:B------:R-:W3:Y:S05]  /*0190*/  LDCU.128 UR12, c[0x0][0x400] ;  /* 0x00008000ff0c77ac */ /* 0x000eea0008000c00 */
[----:B------:R-:W4:Y:S01]  /*01a0*/  S2UR UR10, SR_CTAID.X ;  /* 0x00000000000a79c3 */ /* 0x000f220000002500 */
[----:B--2---:R-:W-:Y:S02]  /*01b0*/  ISETP.NE.AND P4, PT, RZ, UR4, PT ;  /* 0x00000004ff007c0c */ /* 0x004fe4000bf85270 */
[----:B-1----:R-:W-:-:S04]  /*01c0*/  IABS R7, R11 ;  /* 0x0000000b00077213 */ /* 0x002fc80000000000 */
[----:B------:R-:W1:Y:S07]  /*01d0*/  I2F.RP R6, R7 ;  /* 0x0000000700067306 */ /* 0x000e6e0000209400 */
[----:B------:R-:W2:Y:S01]  /*01e0*/  @P4 LDC.64 R16, c[0x0][0x3b0] ;  /* 0x0000ec00ff104b82 */ /* 0x000ea20000000a00 */
[----:B-1----:R-:W1:Y:S02]  /*01f0*/  MUFU.RCP R6, R6 ;  /* 0x0000000600067308 */ /* 0x002e640000001000 */
[----:B-1----:R-:W-:-:S06]  /*0200*/  IADD3 R4, PT, PT, R6, 0xffffffe, RZ ;  /* 0x0ffffffe06047810 */ /* 0x002fcc0007ffe0ff */
[----:B------:R1:W0:Y:S02]  /*0210*/  F2I.FTZ.U32.TRUNC.NTZ R5, R4 ;  /* 0x0000000400057305 */ /* 0x000224000021f000 */
[----:B-1----:R-:W-:Y:S02]  /*0220*/  MOV R4, RZ ;  /* 0x000000ff00047202 */ /* 0x002fe40000000f00 */
[----:B0-----:R-:W-:-:S05]  /*0230*/  IADD3 R8, PT, PT, RZ, -R5, RZ ;  /* 0x80000005ff087210 */ /* 0x001fca0007ffe0ff */
[----:B------:R-:W-:Y:S01]  /*0240*/  IMAD R9, R8, R7, RZ ;  /* 0x0000000708097224 */ /* 0x000fe200078e02ff */
[----:B------:R-:W-:-:S03]  /*0250*/  IABS R8, R36 ;  /* 0x0000002400087213 */ /* 0x000fc60000000000 */
[----:B------:R-:W-:-:S06]  /*0260*/  IMAD.HI.U32 R5, R5, R9, R4 ;  /* 0x0000000905057227 */ /* 0x000fcc00078e0004 */
[----:B------:R-:W-:-:S05]  /*0270*/  IMAD.HI.U32 R5, R5, R8, RZ ;  /* 0x0000000805057227 */ /* 0x000fca00078e00ff */
[----:B------:R-:W-:-:S05]  /*0280*/  IADD3 R6, PT, PT, -R5, RZ, RZ ;  /* 0x000000ff05067210 */ /* 0x000fca0007ffe1ff */
[C---:B------:R-:W-:Y:S01]  /*0290*/  IMAD R4, R7.reuse, R6, R8 ;  /* 0x0000000607047224 */ /* 0x040fe200078e0208 */
[----:B------:R-:W-:Y:S01]  /*02a0*/  LOP3.LUT R8, R36, R11, RZ, 0x3c, !PT ;  /* 0x0000000b24087212 */ /* 0x000fe200078e3cff */
[----:B------:R-:W4:Y:S03]  /*02b0*/  LDC R6, c[0x0][0x41c] ;  /* 0x00010700ff067b82 */ /* 0x000f260000000800 */
[----:B------:R-:W-:Y:S02]  /*02c0*/  ISETP.GT.U32.AND P2, PT, R7, R4, PT ;  /* 0x000000040700720c */ /* 0x000fe40003f44070 */
[----:B------:R-:W-:-:S11]  /*02d0*/  ISETP.GE.AND P3, PT, R8, RZ, PT ;  /* 0x000000ff0800720c */ /* 0x000fd60003f66270 */
[-C--:B------:R-:W-:Y:S02]  /*02e0*/  @!P2 IADD3 R4, PT, PT, R4, -R7.reuse, RZ ;  /* 0x800000070404a210 */ /* 0x080fe40007ffe0ff */
[----:B------:R-:W-:Y:S02]  /*02f0*/  @!P2 IADD3 R5, PT, PT, R5, 0x1, RZ ;  /* 0x000000010505a810 */ /* 0x000fe40007ffe0ff */
[CC--:B------:R-:W-:Y:S02]  /*0300*/  ISETP.GE.U32.AND P5, PT, R4.reuse, R7.reuse, PT ;  /* 0x000000070400720c */ /* 0x0c0fe40003fa6070 */
[----:B------:R-:W-:Y:S02]  /*0310*/  ISETP.GT.U32.AND P0, PT, R7, R4, PT ;  /* 0x000000040700720c */ /* 0x000fe40003f04070 */
[----:B------:R-:W-:Y:S01]  /*0320*/  IADD3 R7, PT, PT, R4, -R7, RZ ;  /* 0x8000000704077210 */ /* 0x000fe20007ffe0ff */
[----:B----4-:R-:W-:Y:S01]  /*0330*/  IMAD R19, R6, UR10, R35 ;  /* 0x0000000a06137c24 */ /* 0x010fe2000f8e0223 */
[----:B------:R-:W-:-:S02]  /*0340*/  ISETP.NE.AND P2, PT, R11, RZ, PT ;  /* 0x000000ff0b00720c */ /* 0x000fc40003f45270 */
[----:B------:R-:W-:Y:S02]  /*0350*/  SEL R4, R7, R4, !P0 ;  /* 0x0000000407047207 */ /* 0x000fe40004000000 */
[----:B------:R-:W-:Y:S02]  /*0360*/  LOP3.LUT R7, RZ, R11, RZ, 0x33, !PT ;  /* 0x0000000bff077212 */ /* 0x000fe400078e33ff */
[----:B------:R-:W-:Y:S02]  /*0370*/  @!P1 IADD3 R4, PT, PT, -R4, RZ, RZ ;  /* 0x000000ff04049210 */ /* 0x000fe40007ffe1ff */
[----:B------:R-:W-:Y:S02]  /*0380*/  IADD3 R12, PT, PT, R19, 0x10, RZ ;  /* 0x00000010130c7810 */ /* 0x000fe40007ffe0ff */
[----:B------:R-:W-:Y:S02]  /*0390*/  @P5 IADD3 R5, PT, PT, R5, 0x1, RZ ;  /* 0x0000000105055810 */ /* 0x000fe40007ffe0ff */
[----:B------:R-:W-:-:S02]  /*03a0*/  SEL R4, R7, R4, !P2 ;  /* 0x0000000407047207 */ /* 0x000fc40005000000 */
[----:B---3--:R-:W-:Y:S02]  /*03b0*/  ISETP.GE.U32.AND P1, PT, R12, UR12, PT ;  /* 0x0000000c0c007c0c */ /* 0x008fe4000bf26070 */
[----:B------:R-:W-:Y:S01]  /*03c0*/  SHF.R.S32.HI R31, RZ, 0x1f, R12 ;  /* 0x0000001fff1f7819 */ /* 0x000fe2000001140c */
[----:B------:R-:W-:Y:S01]  /*03d0*/  IMAD R6, R4, 0x46, RZ ;  /* 0x0000004604067824 */ /* 0x000fe200078e02ff */
[----:B------:R-:W-:Y:S02]  /*03e0*/  @!P3 IADD3 R5, PT, PT, -R5, RZ, RZ ;  /* 0x000000ff0505b210 */ /* 0x000fe40007ffe1ff */
[----:B------:R-:W-:Y:S02]  /*03f0*/  ISETP.GE.AND.EX P1, PT, R31, UR13, PT, P1 ;  /* 0x0000000d1f007c0c */ /* 0x000fe4000bf26310 */
[----:B------:R-:W-:Y:S02]  /*0400*/  ISETP.GE.U32.AND P0, PT, R19, UR12, PT ;  /* 0x0000000c13007c0c */ /* 0x000fe4000bf06070 */
[----:B------:R-:W-:-:S02]  /*0410*/  SHF.R.S32.HI R23, RZ, 0x1f, R19 ;  /* 0x0000001fff177819 */ /* 0x000fc40000011413 */
[----:B------:R-:W-:Y:S02]  /*0420*/  SEL R5, R7, R5, !P2 ;  /* 0x0000000507057207 */ /* 0x000fe40005000000 */
[C---:B------:R-:W-:Y:S02]  /*0430*/  IADD3 R42, P2, PT, R6.reuse, R3, RZ ;  /* 0x00000003062a7210 */ /* 0x040fe40007f5e0ff */
[----:B------:R-:W-:Y:S02]  /*0440*/  ISETP.GE.AND.EX P0, PT, R23, UR13, PT, P0 ;  /* 0x0000000d17007c0c */ /* 0x000fe4000bf06300 */
[----:B------:R-:W-:Y:S01]  /*0450*/  SHF.R.S32.HI R3, RZ, 0x1f, R5 ;  /* 0x0000001fff037819 */ /* 0x000fe20000011405 */
[----:B------:R-:W0:Y:S01]  /*0460*/  @!P1 LDC.64 R38, c[0x0][0x3a0] ;  /* 0x0000e800ff269b82 */ /* 0x000e220000000a00 */
[----:B------:R-:W-:Y:S02]  /*0470*/  LEA.HI.X.SX32 R43, R6, RZ, 0x1, P2 ;  /* 0x000000ff062b7211 */ /* 0x000fe400010f0eff */
[----:B------:R-:W-:Y:S01]  /*0480*/  IADD3 R13, PT, PT, R19, 0x20, RZ ;  /* 0x00000020130d7810 */ /* 0x000fe20007ffe0ff */
[----:B------:R-:W-:Y:S01]  /*0490*/  IMAD R8, R3, UR14, RZ ;  /* 0x0000000e03087c24 */ /* 0x000fe2000f8e02ff */
[----:B------:R-:W-:Y:S01]  /*04a0*/  LOP3.LUT R3, R34, 0xffff, RZ, 0xc0, !PT ;  /* 0x0000ffff22037812 */ /* 0x000fe200078ec0ff */
[----:B------:R-:W-:Y:S01]  /*04b0*/  IMAD.WIDE.U32 R42, R5, UR14, R42 ;  /* 0x0000000e052a7c25 */ /* 0x000fe2000f8e002a */
[----:B------:R-:W-:Y:S01]  /*04c0*/  ISETP.GE.U32.AND P2, PT, R13, UR12, PT ;  /* 0x0000000c0d007c0c */ /* 0x000fe2000bf46070 */
[----:B------:R-:W1:Y:S01]  /*04d0*/  @!P1 LDC.64 R6, c[0x0][0x3f8] ;  /* 0x0000fe00ff069b82 */ /* 0x000e620000000a00 */
[----:B------:R-:W-:Y:S01]  /*04e0*/  SHF.R.S32.HI R15, RZ, 0x1f, R13 ;  /* 0x0000001fff0f7819 */ /* 0x000fe2000001140d */
[----:B------:R-:W-:Y:S01]  /*04f0*/  IMAD R45, R5, UR15, R8 ;  /* 0x0000000f052d7c24 */ /* 0x000fe2000f8e0208 */
[----:B------:R-:W-:Y:S01]  /*0500*/  IADD3 R27, PT, PT, R19, 0x30, RZ ;  /* 0x00000030131b7810 */ /* 0x000fe20007ffe0ff */
[----:B------:R-:W-:Y:S01]  /*0510*/  IMAD R5, R4, 0x46, R3 ;  /* 0x0000004604057824 */ /* 0x000fe200078e0203 */
[----:B------:R-:W-:-:S03]  /*0520*/  ISETP.GE.AND.EX P2, PT, R15, UR13, PT, P2 ;  /* 0x0000000d0f007c0c */ /* 0x000fc6000bf46320 */
[----:B------:R-:W3:Y:S01]  /*0530*/  LDC.64 R8, c[0x0][0x3b8] ;  /* 0x0000ee00ff087b82 */ /* 0x000ee20000000a00 */
[----:B--2---:R-:W-:-:S07]  /*0540*/  @P4 IMAD.WIDE R16, R5, 0x2, R16 ;  /* 0x0000000205104825 */ /* 0x004fce00078e0210 */
[----:B------:R-:W2:Y:S01]  /*0550*/  @!P0 LDC.64 R20, c[0x0][0x3f8] ;  /* 0x0000fe00ff148b82 */ /* 0x000ea20000000a00 */
[----:B------:R-:W-:Y:S01]  /*0560*/  IADD3 R45, PT, PT, R43, R45, RZ ;  /* 0x0000002d2b2d7210 */ /* 0x000fe20007ffe0ff */
[----:B------:R-:W4:Y:S01]  /*0570*/  @P4 LDG.E.U16 R25, desc[UR6][R16.64] ;  /* 0x0000000610194981 */ /* 0x000f22000c1e1500 */
[----:B------:R-:W-:Y:S02]  /*0580*/  ISETP.GE.U32.AND P3, PT, R27, UR12, PT ;  /* 0x0000000c1b007c0c */ /* 0x000fe4000bf66070 */
[----:B------:R-:W-:Y:S01]  /*0590*/  SHF.R.S32.HI R37, RZ, 0x1f, R27 ;  /* 0x0000001fff257819 */ /* 0x000fe2000001141b */
[----:B------:R0:W4:Y:S02]  /*05a0*/  @P4 LDG.E.U16 R24, desc[UR6][R16.64+0x2] ;  /* 0x0000020610184981 */ /* 0x000124000c1e1500 */
[----:B------:R-:W2:Y:S01]  /*05b0*/  @!P0 LDC.64 R10, c[0x0][0x3a0] ;  /* 0x0000e800ff0a8b82 */ /* 0x000ea20000000a00 */
[----:B-1----:R-:W-:Y:S01]  /*05c0*/  @!P1 IMAD R31, R31, R6, RZ ;  /* 0x000000061f1f9224 */ /* 0x002fe200078e02ff */
[----:B------:R-:W-:-:S06]  /*05d0*/  @!P0 MOV R44, R42 ;  /* 0x0000002a002c8202 */ /* 0x000fcc0000000f00 */
[----:B------:R-:W1:Y:S01]  /*05e0*/  @!P0 LDC.64 R28, c[0x0][0x398] ;  /* 0x0000e600ff1c8b82 */ /* 0x000e620000000a00 */
[----:B0-----:R-:W-:Y:S02]  /*05f0*/  @!P1 MOV R16, R42 ;  /* 0x0000002a00109202 */ /* 0x001fe40000000f00 */
[----:B------:R-:W-:Y:S01]  /*0600*/  @!P1 MOV R17, R45 ;  /* 0x0000002d00119202 */ /* 0x000fe20000000f00 */
[----:B---3--:R-:W-:-:S04]  /*0610*/  IMAD.WIDE R8, R36, 0x8, R8 ;  /* 0x0000000824087825 */ /* 0x008fc800078e0208 */
[C---:B------:R-:W-:Y:S02]  /*0620*/  @!P1 IMAD R31, R12.reuse, R7, R31 ;  /* 0x000000070c1f9224 */ /* 0x040fe400078e021f */
[----:B--2---:R-:W-:Y:S01]  /*0630*/  @!P0 IMAD R14, R23, R20, RZ ;  /* 0x00000014170e8224 */ /* 0x004fe200078e02ff */
[----:B------:R-:W-:Y:S01]  /*0640*/  ISETP.GE.AND.EX P3, PT, R37, UR13, PT, P3 ;  /* 0x0000000d25007c0c */ /* 0x000fe2000bf66330 */
[----:B------:R-:W-:Y:S01]  /*0650*/  @!P1 IMAD.WIDE.U32 R6, R12, R6, R16 ;  /* 0x000000060c069225 */ /* 0x000fe200078e0010 */
[----:B------:R-:W2:Y:S01]  /*0660*/  LDG.E.64 R8, desc[UR6][R8.64] ;  /* 0x0000000608087981 */ /* 0x000ea2000c1e1b00 */
[----:B------:R-:W0:Y:S02]  /*0670*/  @!P2 LDC.64 R16, c[0x0][0x3f8] ;  /* 0x0000fe00ff10ab82 */ /* 0x000e240000000a00 */
[C---:B------:R-:W-:Y:S02]  /*0680*/  @!P0 IMAD R23, R19.reuse, R21, R14 ;  /* 0x0000001513178224 */ /* 0x040fe400078e020e */
[----:B------:R-:W-:-:S04]  /*0690*/  @!P0 IMAD.WIDE.U32 R20, R19, R20, R44 ;  /* 0x0000001413148225 */ /* 0x000fc800078e002c */
[----:B------:R-:W3:Y:S01]  /*06a0*/  @!P1 LDC.64 R18, c[0x0][0x398] ;  /* 0x0000e600ff129b82 */ /* 0x000ee20000000a00 */
[----:B------:R-:W-:Y:S02]  /*06b0*/  @!P0 IADD3 R23, PT, PT, R21, R23, RZ ;  /* 0x0000001715178210 */ /* 0x000fe40007ffe0ff */
[C---:B------:R-:W-:Y:S02]  /*06c0*/  @!P0 SHF.L.U32 R21, R20.reuse, 0x1, RZ ;  /* 0x0000000114158819 */ /* 0x040fe400000006ff */
[----:B------:R-:W-:Y:S02]  /*06d0*/  @!P0 SHF.L.U64.HI R20, R20, 0x1, R23 ;  /* 0x0000000114148819 */ /* 0x000fe40000010217 */
[C---:B------:R-:W-:Y:S01]  /*06e0*/  @!P0 IADD3 R10, P5, PT, R21.reuse, R10, RZ ;  /* 0x0000000a150a8210 */ /* 0x040fe20007fbe0ff */
[----:B------:R-:W3:Y:S01]  /*06f0*/  @!P3 LDC.64 R22, c[0x0][0x3f8] ;  /* 0x0000fe00ff16bb82 */ /* 0x000ee20000000a00 */
[----:B-1----:R-:W-:Y:S02]  /*0700*/  @!P0 IADD3 R28, P6, PT, R21, R28, RZ ;  /* 0x0000001c151c8210 */ /* 0x002fe40007fde0ff */
[----:B------:R-:W-:-:S02]  /*0710*/  @!P1 IADD3 R21, PT, PT, R7, R31, RZ ;  /* 0x0000001f07159210 */ /* 0x000fc40007ffe0ff */
[----:B------:R-:W-:Y:S02]  /*0720*/  MOV R32, RZ ;  /* 0x000000ff00207202 */ /* 0x000fe40000000f00 */
[C---:B------:R-:W-:Y:S02]  /*0730*/  @!P0 IADD3.X R11, PT, PT, R20.reuse, R11, RZ, P5, !PT ;  /* 0x0000000b140b8210 */ /* 0x040fe40002ffe4ff */
[----:B------:R-:W-:Y:S02]  /*0740*/  CS2R R30, SRZ ;  /* 0x00000000001e7805 */ /* 0x000fe4000001ff00 */
[----:B------:R-:W-:Y:S02]  /*0750*/  @!P0 IADD3.X R29, PT, PT, R20, R29, RZ, P6, !PT ;  /* 0x0000001d141d8210 */ /* 0x000fe400037fe4ff */
[C---:B------:R-:W-:Y:S01]  /*0760*/  @!P1 SHF.L.U32 R7, R6.reuse, 0x1, RZ ;  /* 0x0000000106079819 */ /* 0x040fe200000006ff */
[----:B------:R1:W5:Y:S01]  /*0770*/  @!P0 LDG.E R32, desc[UR6][R10.64] ;  /* 0x000000060a208981 */ /* 0x000362000c1e1900 */
[----:B------:R-:W-:Y:S01]  /*0780*/  @!P1 SHF.L.U64.HI R26, R6, 0x1, R21 ;  /* 0x00000001061a9819 */ /* 0x000fe20000010215 */
[----:B0-----:R-:W-:Y:S01]  /*0790*/  @!P2 IMAD R6, R15, R16, RZ ;  /* 0x000000100f06a224 */ /* 0x001fe200078e02ff */
[----:B------:R-:W0:Y:S01]  /*07a0*/  @!P2 LDC.64 R20, c[0x0][0x3a0] ;  /* 0x0000e800ff14ab82 */ /* 0x000e220000000a00 */
[----:B------:R1:W5:Y:S01]  /*07b0*/  @!P0 LDG.E R31, desc[UR6][R28.64] ;  /* 0x000000061c1f8981 */ /* 0x000362000c1e1900 */
[----:B------:R-:W-:Y:S01]  /*07c0*/  @!P1 IADD3 R38, P5, PT, R7, R38, RZ ;  /* 0x0000002607269210 */ /* 0x000fe20007fbe0ff */
[----:B------:R-:W-:Y:S01]  /*07d0*/  @!P2 IMAD R41, R13, R17, R6 ;  /* 0x000000110d29a224 */ /* 0x000fe200078e0206 */
[----:B---3--:R-:W-:-:S02]  /*07e0*/  @!P1 IADD3 R18, P0, PT, R7, R18, RZ ;  /* 0x0000001207129210 */ /* 0x008fc40007f1e0ff */
[----:B-1----:R-:W-:Y:S02]  /*07f0*/  @!P2 MOV R10, R42 ;  /* 0x0000002a000aa202 */ /* 0x002fe40000000f00 */
[----:B------:R-:W1:Y:S01]  /*0800*/  @!P2 LDC.64 R6, c[0x0][0x398] ;  /* 0x0000e600ff06ab82 */ /* 0x000e620000000a00 */
[----:B------:R-:W-:-:S03]  /*0810*/  @!P2 MOV R11, R45 ;  /* 0x0000002d000ba202 */ /* 0x000fc60000000f00 */
[----:B------:R-:W-:-:S04]  /*0820*/  @!P2 IMAD.WIDE.U32 R16, R13, R16, R10 ;  /* 0x000000100d10a225 */ /* 0x000fc800078e000a */
[----:B------:R-:W3:Y:S01]  /*0830*/  @!P3 LDC.64 R14, c[0x0][0x3a0] ;  /* 0x0000e800ff0ebb82 */ /* 0x000ee20000000a00 */
[----:B------:R-:W-:-:S07]  /*0840*/  @!P2 IADD3 R17, PT, PT, R17, R41, RZ ;  /* 0x000000291111a210 */ /* 0x000fce0007ffe0ff */
[----:B------:R-:W3:Y:S08]  /*0850*/  @!P3 LDC.64 R12, c[0x0][0x398] ;  /* 0x0000e600ff0cbb82 */ /* 0x000ef00000000a00 */
[----:B------:R-:W3:Y:S01]  /*0860*/  LDC.64 R10, c[0x0][0x3a8] ;  /* 0x0000ea00ff0a7b82 */ /* 0x000ee20000000a00 */
[C---:B------:R-:W-:Y:S01]  /*0870*/  @!P1 IADD3.X R39, PT, PT, R26.reuse, R39, RZ, P5, !PT ;  /* 0x000000271a279210 */ /* 0x040fe20002ffe4ff */
[----:B------:R-:W-:Y:S01]  /*0880*/  @!P3 IMAD R28, R37, R22, RZ ;  /* 0x00000016251cb224 */ /* 0x000fe200078e02ff */
[----:B------:R-:W-:-:S02]  /*0890*/  @!P1 IADD3.X R19, PT, PT, R26, R19, RZ, P0, !PT ;  /* 0x000000131a139210 */ /* 0x000fc400007fe4ff */
[C---:B------:R-:W-:Y:S01]  /*08a0*/  @!P2 SHF.L.U32 R37, R16.reuse, 0x1, RZ ;  /* 0x000000011025a819 */ /* 0x040fe200000006ff */
[----:B------:R0:W5:Y:S01]  /*08b0*/  @!P1 LDG.E R30, desc[UR6][R38.64] ;  /* 0x00000006261e9981 */ /* 0x000162000c1e1900 */
[----:B------:R-:W-:Y:S02]  /*08c0*/  @!P2 SHF.L.U64.HI R26, R16, 0x1, R17 ;  /* 0x00000001101aa819 */ /* 0x000fe40000010211 */
[----:B------:R-:W-:Y:S02]  /*08d0*/  @!P3 MOV R16, R42 ;  /* 0x0000002a0010b202 */ /* 0x000fe40000000f00 */
[----:B------:R-:W-:Y:S02]  /*08e0*/  @!P3 MOV R17, R45 ;  /* 0x0000002d0011b202 */ /* 0x000fe40000000f00 */
[----:B0-----:R-:W-:Y:S01]  /*08f0*/  @!P2 IADD3 R20, P0, PT, R37, R20, RZ ;  /* 0x000000142514a210 */ /* 0x001fe20007f1e0ff */
[C---:B------:R-:W-:Y:S02]  /*0900*/  @!P3 IMAD R39, R27.reuse, R23, R28 ;  /* 0x000000171b27b224 */ /* 0x040fe400078e021c */
[----:B------:R-:W-:Y:S01]  /*0910*/  @!P3 IMAD.WIDE.U32 R22, R27, R22, R16 ;  /* 0x000000161b16b225 */ /* 0x000fe200078e0010 */
[----:B------:R-:W-:-:S02]  /*0920*/  CS2R R28, SRZ ;  /* 0x00000000001c7805 */ /* 0x000fc4000001ff00 */
[----:B------:R-:W-:Y:S02]  /*0930*/  @!P2 IADD3.X R21, PT, PT, R26, R21, RZ, P0, !PT ;  /* 0x000000151a15a210 */ /* 0x000fe400007fe4ff */
[----:B------:R-:W-:Y:S02]  /*0940*/  @!P3 IADD3 R23, PT, PT, R23, R39, RZ ;  /* 0x000000271717b210 */ /* 0x000fe40007ffe0ff */
[C---:B------:R-:W-:Y:S01]  /*0950*/  @!P3 SHF.L.U32 R17, R22.reuse, 0x1, RZ ;  /* 0x000000011611b819 */ /* 0x040fe200000006ff */
[----:B------:R0:W5:Y:S01]  /*0960*/  @!P1 LDG.E R29, desc[UR6][R18.64] ;  /* 0x00000006121d9981 */ /* 0x000162000c1e1900 */
[----:B-1----:R-:W-:Y:S01]  /*0970*/  @!P2 IADD3 R16, P0, PT, R37, R6, RZ ;  /* 0x000000062510a210 */ /* 0x002fe20007f1e0ff */
[----:B---3--:R-:W-:Y:S01]  /*0980*/  IMAD.WIDE R10, R5, 0x2, R10 ;  /* 0x00000002050a7825 */ /* 0x008fe200078e020a */
[----:B------:R-:W-:Y:S01]  /*0990*/  @!P3 SHF.L.U64.HI R22, R22, 0x1, R23 ;  /* 0x000000011616b819 */ /* 0x000fe20000010217 */
[----:B------:R1:W5:Y:S01]  /*09a0*/  @!P2 LDG.E R28, desc[UR6][R20.64] ;  /* 0x00000006141ca981 */ /* 0x000362000c1e1900 */
[----:B------:R-:W-:-:S02]  /*09b0*/  @!P3 IADD3 R14, P1, PT, R17, R14, RZ ;  /* 0x0000000e110eb210 */ /* 0x000fc40007f3e0ff */
[----:B------:R-:W-:Y:S01]  /*09c0*/  @!P3 IADD3 R12, P5, PT, R17, R12, RZ ;  /* 0x0000000c110cb210 */ /* 0x000fe20007fbe0ff */
[----:B------:R-:W3:Y:S01]  /*09d0*/  LDG.E.U16 R37, desc[UR6][R10.64] ;  /* 0x000000060a257981 */ /* 0x000ee2000c1e1500 */
[----:B------:R-:W-:Y:S02]  /*09e0*/  @!P2 IADD3.X R17, PT, PT, R26, R7, RZ, P0, !PT ;  /* 0x000000071a11a210 */ /* 0x000fe400007fe4ff */
[----:B------:R-:W-:Y:S02]  /*09f0*/  CS2R R6, SRZ ;  /* 0x0000000000067805 */ /* 0x000fe4000001ff00 */
[----:B------:R-:W-:Y:S01]  /*0a00*/  MOV R5, RZ ;  /* 0x000000ff00057202 */ /* 0x000fe20000000f00 */
[----:B------:R-:W3:Y:S01]  /*0a10*/  LDG.E.U16 R19, desc[UR6][R10.64+0x2] ;  /* 0x000002060a137981 */ /* 0x000ee2000c1e1500 */
[C---:B------:R-:W-:Y:S02]  /*0a20*/  @!P3 IADD3.X R15, PT, PT, R22.reuse, R15, RZ, P1, !PT ;  /* 0x0000000f160fb210 */ /* 0x040fe40000ffe4ff */
[----:B------:R-:W-:-:S02]  /*0a30*/  @!P3 IADD3.X R13, PT, PT, R22, R13, RZ, P5, !PT ;  /* 0x0000000d160db210 */ /* 0x000fc40002ffe4ff */
[----:B------:R1:W5:Y:S04]  /*0a40*/  @!P2 LDG.E R5, desc[UR6][R16.64] ;  /* 0x000000061005a981 */ /* 0x000368000c1e1900 */
[----:B------:R1:W5:Y:S04]  /*0a50*/  @!P3 LDG.E R6, desc[UR6][R14.64] ;  /* 0x000000060e06b981 */ /* 0x000368000c1e1900 */
[----:B------:R1:W5:Y:S01]  /*0a60*/  @!P3 LDG.E R7, desc[UR6][R12.64] ;  /* 0x000000060c07b981 */ /* 0x000362000c1e1900 */
[----:B------:R-:W-:Y:S01]  /*0a70*/  MOV R39, 0x3f800000 ;  /* 0x3f80000000277802 */ /* 0x000fe20000000f00 */
[----:B------:R-:W-:Y:S01]  /*0a80*/  UISETP.NE.AND UP0, UPT, UR4, URZ, UPT ;  /* 0x000000ff0400728c */ /* 0x000fe2000bf05270 */
[----:B------:R-:W-:-:S02]  /*0a90*/  MOV R40, RZ ;  /* 0x000000ff00287202 */ /* 0x000fc40000000f00 */
[----:B------:R-:W-:Y:S01]  /*0aa0*/  MOV R38, RZ ;  /* 0x000000ff00267202 */ /* 0x000fe20000000f00 */
[----:B--2---:R-:W-:-:S05]  /*0ab0*/  FFMA.FTZ R9, -R8, R8, R9 ;  /* 0x0000000808097223 */ /* 0x004fca0000010109 */
[----:B------:R-:W-:-:S13]  /*0ac0*/  FSETP.GTU.FTZ.AND P0, PT, R9, RZ, PT ;  /* 0x000000ff0900720b */ /* 0x000fda0003f1c000 */
[----:B0-----:R-:W0:Y:S01]  /*0ad0*/  @P0 LDC R18, c[0x0][0x3c0] ;  /* 0x0000f000ff120b82 */ /* 0x001e220000000800 */
[----:B----4-:R-:W-:Y:S02]  /*0ae0*/  @P4 SHF.L.U32 R40, R25, 0x10, RZ ;  /* 0x0000001019284819 */ /* 0x010fe400000006ff */
[----:B------:R-:W-:Y:S01]  /*0af0*/  @P4 SHF.L.U32 R38, R24, 0x10, RZ ;  /* 0x0000001018264819 */ /* 0x000fe200000006ff */
[----:B0-----:R-:W-:-:S04]  /*0b00*/  @P0 FADD.FTZ R18, R9, R18 ;  /* 0x0000001209120221 */ /* 0x001fc80000010000 */
[----:B------:R1:W0:Y:S01]  /*0b10*/  @P0 MUFU.RSQ R39, R18 ;  /* 0x0000001200270308 */ /* 0x0002220000001400 */
[----:B---3--:R-:W-:Y:S02]  /*0b20*/  SHF.L.U32 R37, R37, 0x10, RZ ;  /* 0x0000001025257819 */ /* 0x008fe400000006ff */
[----:B------:R-:W-:Y:S01]  /*0b30*/  SHF.L.U32 R9, R19, 0x10, RZ ;  /* 0x0000001013097819 */ /* 0x000fe200000006ff */
[----:B01----:R-:W-:Y:S06]  /*0b40*/  BRA.U UP0, `(.L_x_798) ;  /* 0x0000000500247547 */ /* 0x003fec000b800000 */
[--C-:B-----5:R-:W-:Y:S02]  /*0b50*/  HADD2.F32 R11, -RZ, R32.reuse.H0_H0 ;  /* 0x20000020ff0b7230 */ /* 0x120fe40000004100 */
[--C-:B------:R-:W-:Y:S02]  /*0b60*/  HADD2.F32 R10, -RZ, R31.reuse.H0_H0 ;  /* 0x2000001fff0a7230 */ /* 0x100fe40000004100 */
[----:B------:R-:W-:Y:S02]  /*0b70*/  HADD2.F32 R13, -RZ, R32.H1_H1 ;  /* 0x30000020ff0d7230 */ /* 0x000fe40000004100 */
[----:B------:R-:W-:Y:S01]  /*0b80*/  FADD.FTZ R14, -R8, R11 ;  /* 0x0000000b080e7221 */ /* 0x000fe20000010100 */
[----:B------:R-:W-:Y:S02]  /*0b90*/  HADD2.F32 R12, -RZ, R31.H1_H1 ;  /* 0x3000001fff0c7230 */ /* 0x000fe40000004100 */
[----:B------:R-:W-:Y:S01]  /*0ba0*/  FMUL.FTZ R18, R37, R10 ;  /* 0x0000000a25127220 */ /* 0x000fe20000410000 */
[----:B------:R-:W-:-:S02]  /*0bb0*/  HADD2.F32 R17, -RZ, R30.H0_H0 ;  /* 0x2000001eff117230 */ /* 0x000fc40000004100 */
[----:B------:R-:W-:Y:S01]  /*0bc0*/  FADD.FTZ R16, -R8, R13 ;  /* 0x0000000d08107221 */ /* 0x000fe20000010100 */
[-C--:B------:R-:W-:Y:S01]  /*0bd0*/  FMUL.FTZ R11, R14, R39.reuse ;  /* 0x000000270e0b7220 */ /* 0x080fe20000410000 */
[----:B------:R-:W-:Y:S01]  /*0be0*/  FADD.FTZ R15, RZ, R18 ;  /* 0x00000012ff0f7221 */ /* 0x000fe20000010000 */
[----:B------:R-:W-:Y:S01]  /*0bf0*/  FMUL.FTZ R14, R9, R12 ;  /* 0x0000000c090e7220 */ /* 0x000fe20000410000 */
[----:B------:R-:W-:Y:S01]  /*0c00*/  FMUL.FTZ R13, R16, R39 ;  /* 0x00000027100d7220 */ /* 0x000fe20000410000 */
[----:B------:R-:W-:Y:S01]  /*0c10*/  FFMA.FTZ R18, R11, R18, RZ ;  /* 0x000000120b127223 */ /* 0x000fe200000100ff */
[----:B------:R-:W-:Y:S01]  /*0c20*/  FADD.FTZ R16, -R8, R17 ;  /* 0x0000001108107221 */ /* 0x000fe20000010100 */
[----:B------:R-:W-:Y:S01]  /*0c30*/  FADD.FTZ R15, R14, R15 ;  /* 0x0000000f0e0f7221 */ /* 0x000fe20000010000 */
[----:B------:R-:W-:Y:S02]  /*0c40*/  HADD2.F32 R17, -RZ, R30.H1_H1 ;  /* 0x3000001eff117230 */ /* 0x000fe40000004100 */
[----:B------:R-:W-:Y:S01]  /*0c50*/  FFMA.FTZ R18, R13, R14, R18 ;  /* 0x0000000e0d127223 */ /* 0x000fe20000010012 */
[----:B------:R-:W-:-:S02]  /*0c60*/  HADD2.F32 R14, -RZ, R29.H0_H0 ;  /* 0x2000001dff0e7230 */ /* 0x000fc40000004100 */
[----:B------:R-:W-:Y:S01]  /*0c70*/  FFMA.FTZ R11, R10, R11, RZ ;  /* 0x0000000b0a0b7223 */ /* 0x000fe200000100ff */
[----:B------:R-:W-:Y:S01]  /*0c80*/  FADD.FTZ R21, RZ, R10 ;  /* 0x0000000aff157221 */ /* 0x000fe20000010000 */
[----:B------:R-:W-:Y:S01]  /*0c90*/  FMUL.FTZ R19, R16, R39 ;  /* 0x0000002710137220 */ /* 0x000fe20000410000 */
[----:B------:R-:W-:Y:S01]  /*0ca0*/  FADD.FTZ R20, -R8, R17 ;  /* 0x0000001108147221 */ /* 0x000fe20000010100 */
[----:B------:R-:W-:Y:S02]  /*0cb0*/  HADD2.F32 R16, -RZ, R29.H1_H1 ;  /* 0x3000001dff107230 */ /* 0x000fe40000004100 */
[C---:B------:R-:W-:Y:S01]  /*0cc0*/  FADD.FTZ R10, R14.reuse, R21 ;  /* 0x000000150e0a7221 */ /* 0x040fe20000010000 */
[----:B------:R-:W-:Y:S01]  /*0cd0*/  FFMA.FTZ R11, R14, R19, R11 ;  /* 0x000000130e0b7223 */ /* 0x000fe2000001000b */
[----:B------:R-:W-:Y:S01]  /*0ce0*/  FMUL.FTZ R14, R37, R14 ;  /* 0x0000000e250e7220 */ /* 0x000fe20000410000 */
[----:B------:R-:W-:Y:S01]  /*0cf0*/  FFMA.FTZ R21, R12, R13, RZ ;  /* 0x0000000d0c157223 */ /* 0x000fe200000100ff */
[----:B------:R-:W-:Y:S01]  /*0d00*/  FADD.FTZ R13, RZ, R12 ;  /* 0x0000000cff0d7221 */ /* 0x000fe20000010000 */
[----:B------:R-:W-:Y:S01]  /*0d10*/  FMUL.FTZ R17, R20, R39 ;  /* 0x0000002714117220 */ /* 0x000fe20000410000 */
[----:B------:R-:W-:Y:S01]  /*0d20*/  FFMA.FTZ R18, R19, R14, R18 ;  /* 0x0000000e13127223 */ /* 0x000fe20000010012 */
[----:B------:R-:W-:-:S02]  /*0d30*/  HADD2.F32 R19, -RZ, R28.H0_H0 ;  /* 0x2000001cff137230 */ /* 0x000fc40000004100 */
[----:B------:R-:W-:Y:S01]  /*0d40*/  FADD.FTZ R15, R15, R14 ;  /* 0x0000000e0f0f7221 */ /* 0x000fe20000010000 */
[C---:B------:R-:W-:Y:S01]  /*0d50*/  FADD.FTZ R13, R16.reuse, R13 ;  /* 0x0000000d100d7221 */ /* 0x040fe20000010000 */
[----:B------:R-:W-:Y:S01]  /*0d60*/  FFMA.FTZ R12, R16, R17, R21 ;  /* 0x00000011100c7223 */ /* 0x000fe20000010015 */
[--C-:B------:R-:W-:Y:S02]  /*0d70*/  HADD2.F32 R14, -RZ, R5.reuse.H0_H0 ;  /* 0x20000005ff0e7230 */ /* 0x100fe40000004100 */
[----:B------:R-:W-:Y:S01]  /*0d80*/  FMUL.FTZ R16, R9, R16 ;  /* 0x0000001009107220 */ /* 0x000fe20000410000 */
[----:B------:R-:W-:Y:S02]  /*0d90*/  HADD2.F32 R21, -RZ, R28.H1_H1 ;  /* 0x3000001cff157230 */ /* 0x000fe40000004100 */
[----:B------:R-:W-:Y:S01]  /*0da0*/  FADD.FTZ R20, -R8, R19 ;  /* 0x0000001308147221 */ /* 0x000fe20000010100 */
[----:B------:R-:W-:Y:S01]  /*0db0*/  FADD.FTZ R19, R16, R15 ;  /* 0x0000000f10137221 */ /* 0x000fe20000010000 */
[----:B------:R-:W-:Y:S01]  /*0dc0*/  FFMA.FTZ R18, R17, R16, R18 ;  /* 0x0000001011127223 */ /* 0x000fe20000010012 */
[----:B------:R-:W-:Y:S01]  /*0dd0*/  FMUL.FTZ R22, R37, R14 ;  /* 0x0000000e25167220 */ /* 0x000fe20000410000 */
[----:B------:R-:W-:Y:S01]  /*0de0*/  FMUL.FTZ R23, R20, R39 ;  /* 0x0000002714177220 */ /* 0x000fe20000410000 */
[----:B------:R-:W-:-:S02]  /*0df0*/  HADD2.F32 R15, -RZ, R5.H1_H1 ;  /* 0x30000005ff0f7230 */ /* 0x000fc40000004100 */
[----:B------:R-:W-:Y:S01]  /*0e00*/  FADD.FTZ R16, -R8, R21 ;  /* 0x0000001508107221 */ /* 0x000fe20000010100 */
[--C-:B------:R-:W-:Y:S02]  /*0e10*/  HADD2.F32 R21, -RZ, R6.reuse.H0_H0 ;  /* 0x20000006ff157230 */ /* 0x100fe40000004100 */
[----:B------:R-:W-:Y:S01]  /*0e20*/  FADD.FTZ R19, R19, R22 ;  /* 0x0000001613137221 */ /* 0x000fe20000010000 */
[----:B------:R-:W-:Y:S01]  /*0e30*/  FFMA.FTZ R22, R23, R22, R18 ;  /* 0x0000001617167223 */ /* 0x000fe20000010012 */
[----:B------:R-:W-:Y:S01]  /*0e40*/  FMUL.FTZ R17, R16, R39 ;  /* 0x0000002710117220 */ /* 0x000fe20000410000 */
[----:B------:R-:W-:Y:S01]  /*0e50*/  FMUL.FTZ R18, R9, R15 ;  /* 0x0000000f09127220 */ /* 0x000fe20000410000 */
[----:B------:R-:W-:Y:S02]  /*0e60*/  HADD2.F32 R16, -RZ, R7.H0_H0 ;  /* 0x20000007ff107230 */ /* 0x000fe40000004100 */
[----:B------:R-:W-:Y:S01]  /*0e70*/  FADD.FTZ R24, -R8, R21 ;  /* 0x0000001508187221 */ /* 0x000fe20000010100 */
[----:B------:R-:W-:-:S02]  /*0e80*/  HADD2.F32 R21, -RZ, R6.H1_H1 ;  /* 0x30000006ff157230 */ /* 0x000fc40000004100 */
[----:B------:R-:W-:Y:S01]  /*0e90*/  FFMA.FTZ R11, R14, R23, R11 ;  /* 0x000000170e0b7223 */ /* 0x000fe2000001000b */
[----:B------:R-:W-:Y:S01]  /*0ea0*/  FADD.FTZ R20, R18, R19 ;  /* 0x0000001312147221 */ /* 0x000fe20000010000 */
[----:B------:R-:W-:Y:S01]  /*0eb0*/  FFMA.FTZ R22, R17, R18, R22 ;  /* 0x0000001211167223 */ /* 0x000fe20000010016 */
[----:B------:R-:W-:Y:S02]  /*0ec0*/  HADD2.F32 R18, -RZ, R7.H1_H1 ;  /* 0x30000007ff127230 */ /* 0x000fe40000004100 */
[----:B------:R-:W-:Y:S01]  /*0ed0*/  FMUL.FTZ R25, R37, R16 ;  /* 0x0000001025197220 */ /* 0x000fe20000410000 */
[----:B------:R-:W-:Y:S01]  /*0ee0*/  FMUL.FTZ R23, R24, R39 ;  /* 0x0000002718177220 */ /* 0x000fe20000410000 */
[----:B------:R-:W-:Y:S01]  /*0ef0*/  FADD.FTZ R19, R10, R14 ;  /* 0x0000000e0a137221 */ /* 0x000fe20000010000 */
[----:B------:R-:W-:Y:S01]  /*0f00*/  FADD.FTZ R10, -R8, R21 ;  /* 0x00000015080a7221 */ /* 0x000fe20000010100 */
[----:B------:R-:W-:Y:S01]  /*0f10*/  FADD.FTZ R20, R20, R25 ;  /* 0x0000001914147221 */ /* 0x000fe20000010000 */
[----:B------:R-:W-:Y:S01]  /*0f20*/  FFMA.FTZ R27, R23, R25, R22 ;  /* 0x00000019171b7223 */ /* 0x000fe20000010016 */
[----:B------:R-:W-:Y:S01]  /*0f30*/  FMUL.FTZ R25, R9, R18 ;  /* 0x0000001209197220 */ /* 0x000fe20000410000 */
        /* <DEDUP_REMOVED lines=9> */
[----:B------:R-:W-:Y:S06]  /*0fd0*/  BRA `(.L_x_799) ;  /* 0x0000000800407947 */ /* 0x000fec0003800000 */
.L_x_798:
[--C-:B-----5:R-:W-:Y:S02]  /*0fe0*/  HADD2.F32 R11, -RZ, R32.reuse.H0_H0 ;  /* 0x20000020ff0b7230 */ /* 0x120fe40000004100 */
[----:B------:R-:W-:Y:S02]  /*0ff0*/  HADD2.F32 R13, -RZ, R32.H1_H1 ;  /* 0x30000020ff0d7230 */ /* 0x000fe40000004100 */
[--C-:B------:R-:W-:Y:S02]  /*1000*/  HADD2.F32 R15, -RZ, R30.reuse.H0_H0 ;  /* 0x2000001eff0f7230 */ /* 0x100fe40000004100 */
[----:B------:R-:W-:Y:S01]  /*1010*/  FADD.FTZ R10, -R8, R11 ;  /* 0x0000000b080a7221 */ /* 0x000fe20000010100 */
[--C-:B------:R-:W-:Y:S02]  /*1020*/  HADD2.F32 R26, -RZ, R31.reuse.H0_H0 ;  /* 0x2000001fff1a7230 */ /* 0x100fe40000004100 */
[----:B------:R-:W-:Y:S02]  /*1030*/  HADD2.F32 R25, -RZ, R31.H1_H1 ;  /* 0x3000001fff197230 */ /* 0x000fe40000004100 */
[----:B------:R-:W-:Y:S01]  /*1040*/  FMUL.FTZ R11, R10, R39 ;  /* 0x000000270a0b7220 */ /* 0x000fe20000410000 */
[----:B------:R-:W-:Y:S01]  /*1050*/  FADD.FTZ R10, -R8, R13 ;  /* 0x0000000d080a7221 */ /* 0x000fe20000010100 */
[----:B------:R-:W-:-:S02]  /*1060*/  HADD2.F32 R13, -RZ, R30.H1_H1 ;  /* 0x3000001eff0d7230 */ /* 0x000fc40000004100 */
[----:B------:R-:W-:Y:S01]  /*1070*/  FADD.FTZ R12, -R8, R15 ;  /* 0x0000000f080c7221 */ /* 0x000fe20000010100 */
[----:B------:R-:W-:Y:S01]  /*1080*/  FFMA.FTZ R18, R37, R11, R40 ;  /* 0x0000000b25127223 */ /* 0x000fe20000010028 */
[-C--:B------:R-:W-:Y:S01]  /*1090*/  FMUL.FTZ R10, R10, R39.reuse ;  /* 0x000000270a0a7220 */ /* 0x080fe20000410000 */
[----:B------:R-:W-:Y:S02]  /*10a0*/  HADD2.F32 R27, -RZ, R28.H0_H0 ;  /* 0x2000001cff1b7230 */ /* 0x000fe40000004100 */
[----:B------:R-:W-:Y:S01]  /*10b0*/  FADD.FTZ R14, -R8, R13 ;  /* 0x0000000d080e7221 */ /* 0x000fe20000010100 */
[----:B------:R-:W-:Y:S01]  /*10c0*/  FMUL.FTZ R17, R18, -1.4426950216293334961 ;  /* 0xbfb8aa3b12117820 */ /* 0x000fe20000410000 */
[----:B------:R-:W-:Y:S01]  /*10d0*/  FFMA.FTZ R16, R9, R10, R38 ;  /* 0x0000000a09107223 */ /* 0x000fe20000010026 */
[-C--:B------:R-:W-:Y:S01]  /*10e0*/  FMUL.FTZ R15, R12, R39.reuse ;  /* 0x000000270c0f7220 */ /* 0x080fe20000410000 */
[----:B------:R-:W-:Y:S02]  /*10f0*/  FMUL.FTZ R12, R14, R39 ;  /* 0x000000270e0c7220 */ /* 0x000fe40000410000 */
[----:B------:R-:W-:Y:S01]  /*1100*/  FMUL.FTZ R21, R16, -1.4426950216293334961 ;  /* 0xbfb8aa3b10157820 */ /* 0x000fe20000410000 */
[----:B------:R-:W0:Y:S01]  /*1110*/  MUFU.EX2 R17, R17 ;  /* 0x0000001100117308 */ /* 0x000e220000000800 */
[----:B------:R-:W-:Y:S01]  /*1120*/  FFMA.FTZ R13, R37, R15, R40 ;  /* 0x0000000f250d7223 */ /* 0x000fe20000010028 */
[----:B------:R-:W-:-:S03]  /*1130*/  FFMA.FTZ R14, R9, R12, R38 ;  /* 0x0000000c090e7223 */ /* 0x000fc60000010026 */
[----:B------:R-:W-:Y:S01]  /*1140*/  FMUL.FTZ R23, R13, -1.4426950216293334961 ;  /* 0xbfb8aa3b0d177820 */ /* 0x000fe20000410000 */
[----:B------:R-:W1:Y:S01]  /*1150*/  MUFU.EX2 R21, R21 ;  /* 0x0000001500157308 */ /* 0x000e620000000800 */
[----:B------:R-:W-:-:S04]  /*1160*/  FMUL.FTZ R24, R14, -1.4426950216293334961 ;  /* 0xbfb8aa3b0e187820 */ /* 0x000fc80000410000 */
[----:B------:R-:W2:Y:S01]  /*1170*/  MUFU.EX2 R23, R23 ;  /* 0x0000001700177308 */ /* 0x000ea20000000800 */
[----:B0-----:R-:W-:-:S03]  /*1180*/  FADD.FTZ R19, R17, 1 ;  /* 0x3f80000011137421 */ /* 0x001fc60000010000 */
[----:B------:R-:W0:Y:S04]  /*1190*/  MUFU.EX2 R24, R24 ;  /* 0x0000001800187308 */ /* 0x000e280000000800 */
[----:B------:R-:W3:Y:S01]  /*11a0*/  MUFU.RCP R19, R19 ;  /* 0x0000001300137308 */ /* 0x000ee20000001000 */
[----:B-1----:R-:W-:Y:S01]  /*11b0*/  FADD.FTZ R22, R21, 1 ;  /* 0x3f80000015167421 */ /* 0x002fe20000010000 */
[----:B--2---:R-:W-:-:S06]  /*11c0*/  FADD.FTZ R20, R23, 1 ;  /* 0x3f80000017147421 */ /* 0x004fcc0000010000 */
[----:B------:R-:W1:Y:S01]  /*11d0*/  MUFU.RCP R22, R22 ;  /* 0x0000001600167308 */ /* 0x000e620000001000 */
[----:B0-----:R-:W-:-:S07]  /*11e0*/  FADD.FTZ R17, R24, 1 ;  /* 0x3f80000018117421 */ /* 0x001fce0000010000 */
[----:B------:R-:W0:Y:S01]  /*11f0*/  MUFU.RCP R20, R20 ;  /* 0x0000001400147308 */ /* 0x000e220000001000 */
[----:B---3--:R-:W-:-:S04]  /*1200*/  FADD.FTZ R21, -R19, 1 ;  /* 0x3f80000013157421 */ /* 0x008fc80000010100 */
[----:B------:R-:W-:Y:S01]  /*1210*/  FFMA.FTZ R24, R18, R21, 1 ;  /* 0x3f80000012187423 */ /* 0x000fe20000010015 */
[----:B------:R-:W-:Y:S02]  /*1220*/  FMUL.FTZ R21, R26, R19 ;  /* 0x000000131a157220 */ /* 0x000fe40000410000 */
[----:B------:R-:W2:Y:S01]  /*1230*/  MUFU.RCP R17, R17 ;  /* 0x0000001100117308 */ /* 0x000ea20000001000 */
[--C-:B------:R-:W-:Y:S02]  /*1240*/  HADD2.F32 R26, -RZ, R29.reuse.H1_H1 ;  /* 0x3000001dff1a7230 */ /* 0x100fe40000004100 */
[----:B-1----:R-:W-:Y:S01]  /*1250*/  FADD.FTZ R23, -R22, 1 ;  /* 0x3f80000016177421 */ /* 0x002fe20000010100 */
[----:B------:R-:W-:Y:S01]  /*1260*/  FMUL.FTZ R18, R25, R22 ;  /* 0x0000001619127220 */ /* 0x000fe20000410000 */
[----:B------:R-:W-:Y:S01]  /*1270*/  FMUL.FTZ R22, R21, R24 ;  /* 0x0000001815167220 */ /* 0x000fe20000410000 */
[----:B------:R-:W-:Y:S02]  /*1280*/  HADD2.F32 R21, -RZ, R29.H0_H0 ;  /* 0x2000001dff157230 */ /* 0x000fe40000004100 */
[----:B------:R-:W-:Y:S01]  /*1290*/  FFMA.FTZ R19, R16, R23, 1 ;  /* 0x3f80000010137423 */ /* 0x000fe20000010017 */
[----:B------:R-:W-:-:S02]  /*12a0*/  HADD2.F32 R25, -RZ, R28.H1_H1 ;  /* 0x3000001cff197230 */ /* 0x000fc40000004100 */
[----:B------:R-:W-:Y:S01]  /*12b0*/  FADD.FTZ R16, -R8, R27 ;  /* 0x0000001b08107221 */ /* 0x000fe20000010100 */
[----:B0-----:R-:W-:Y:S01]  /*12c0*/  FADD.FTZ R24, -R20, 1 ;  /* 0x3f80000014187421 */ /* 0x001fe20000010100 */
[----:B------:R-:W-:Y:S01]  /*12d0*/  FMUL.FTZ R21, R21, R20 ;  /* 0x0000001415157220 */ /* 0x000fe20000410000 */
[----:B------:R-:W-:Y:S02]  /*12e0*/  FADD.FTZ R20, -R8, R25 ;  /* 0x0000001908147221 */ /* 0x000fe40000010100 */
[----:B------:R-:W-:Y:S01]  /*12f0*/  FFMA.FTZ R24, R13, R24, 1 ;  /* 0x3f8000000d187423 */ /* 0x000fe20000010018 */
[----:B------:R-:W-:Y:S01]  /*1300*/  FMUL.FTZ R13, R16, R39 ;  /* 0x00000027100d7220 */ /* 0x000fe20000410000 */
[----:B--2---:R-:W-:-:S03]  /*1310*/  FADD.FTZ R23, -R17, 1 ;  /* 0x3f80000011177421 */ /* 0x004fc60000010100 */
[----:B------:R-:W-:Y:S01]  /*1320*/  FFMA.FTZ R16, R37, R13, R40 ;  /* 0x0000000d25107223 */ /* 0x000fe20000010028 */
[----:B------:R-:W-:Y:S01]  /*1330*/  FMUL.FTZ R26, R26, R17 ;  /* 0x000000111a1a7220 */ /* 0x000fe20000410000 */
[----:B------:R-:W-:Y:S01]  /*1340*/  FMUL.FTZ R17, R18, R19 ;  /* 0x0000001312117220 */ /* 0x000fe20000410000 */
[----:B------:R-:W-:Y:S01]  /*1350*/  FFMA.FTZ R23, R14, R23, 1 ;  /* 0x3f8000000e177423 */ /* 0x000fe20000010017 */
[----:B------:R-:W-:Y:S01]  /*1360*/  FMUL.FTZ R14, R20, R39 ;  /* 0x00000027140e7220 */ /* 0x000fe20000410000 */
[----:B------:R-:W-:Y:S01]  /*1370*/  FMUL.FTZ R25, R16, -1.4426950216293334961 ;  /* 0xbfb8aa3b10197820 */ /* 0x000fe20000410000 */
[----:B------:R-:W-:Y:S01]  /*1380*/  FMUL.FTZ R24, R21, R24 ;  /* 0x0000001815187220 */ /* 0x000fe20000410000 */
[----:B------:R-:W-:Y:S01]  /*1390*/  FMUL.FTZ R18, R26, R23 ;  /* 0x000000171a127220 */ /* 0x000fe20000410000 */
[----:B------:R-:W-:Y:S01]  /*13a0*/  FFMA.FTZ R20, R9, R14, R38 ;  /* 0x0000000e09147223 */ /* 0x000fe20000010026 */
[--C-:B------:R-:W-:Y:S02]  /*13b0*/  HADD2.F32 R26, -RZ, R5.reuse.H0_H0 ;  /* 0x20000005ff1a7230 */ /* 0x100fe40000004100 */
[----:B------:R-:W0:Y:S01]  /*13c0*/  MUFU.EX2 R25, R25 ;  /* 0x0000001900197308 */ /* 0x000e220000000800 */
[----:B------:R-:W-:Y:S01]  /*13d0*/  FMUL.FTZ R41, R20, -1.4426950216293334961 ;  /* 0xbfb8aa3b14297820 */ /* 0x000fe20000410000 */
[----:B------:R-:W-:-:S05]  /*13e0*/  HADD2.F32 R23, -RZ, R5.H1_H1 ;  /* 0x30000005ff177230 */ /* 0x000fca0000004100 */
        /* <DEDUP_REMOVED lines=12> */
[----:B------:R-:W-:Y:S01]  /*14b0*/  FFMA.FTZ R21, R20, R21, 1 ;  /* 0x3f80000014157423 */ /* 0x000fe20000010015 */
[----:B------:R-:W-:Y:S01]  /*14c0*/  FMUL.FTZ R20, R16, R19 ;  /* 0x0000001310147220 */ /* 0x000fe20000410000 */
[----:B------:R-:W-:Y:S02]  /*14d0*/  FMUL.FTZ R16, R37, R22 ;  /* 0x0000001625107220 */ /* 0x000fe40000410000 */
[----:B------:R-:W-:Y:S01]  /*14e0*/  FMUL.FTZ R19, R46, R21 ;  /* 0x000000152e137220 */ /* 0x000fe20000410000 */
[----:B------:R-:W-:Y:S01]  /*14f0*/  FADD.FTZ R46, -R8, R23 ;  /* 0x00000017082e7221 */ /* 0x000fe20000010100 */
[----:B------:R-:W-:Y:S01]  /*1500*/  FFMA.FTZ R21, R11, R16, RZ ;  /* 0x000000100b157223 */ /* 0x000fe200000100ff */
[----:B------:R-:W-:Y:S01]  /*1510*/  FMUL.FTZ R23, R9, R17 ;  /* 0x0000001109177220 */ /* 0x000fe20000410000 */
[----:B------:R-:W-:Y:S01]  /*1520*/  FADD.FTZ R26, RZ, R16 ;  /* 0x00000010ff1a7221 */ /* 0x000fe20000010000 */
[----:B------:R-:W-:Y:S01]  /*1530*/  FMUL.FTZ R16, R46, R39 ;  /* 0x000000272e107220 */ /* 0x000fe20000410000 */
[----:B------:R-:W-:Y:S01]  /*1540*/  FFMA.FTZ R46, R11, R22, RZ ;  /* 0x000000160b2e7223 */ /* 0x000fe200000100ff */
[----:B------:R-:W-:Y:S01]  /*1550*/  FFMA.FTZ R48, R10, R23, R21 ;  /* 0x000000170a307223 */ /* 0x000fe20000010015 */
[----:B------:R-:W-:Y:S01]  /*1560*/  FADD.FTZ R23, R23, R26 ;  /* 0x0000001a17177221 */ /* 0x000fe20000010000 */
[----:B------:R-:W-:Y:S01]  /*1570*/  FFMA.FTZ R26, R37, R16, R40 ;  /* 0x00000010251a7223 */ /* 0x000fe20000010028 */
[----:B------:R-:W-:Y:S01]  /*1580*/  FADD.FTZ R11, RZ, R22 ;  /* 0x00000016ff0b7221 */ /* 0x000fe20000010000 */
[C---:B------:R-:W-:Y:S01]  /*1590*/  FFMA.FTZ R21, R15.reuse, R24, R46 ;  /* 0x000000180f157223 */ /* 0x040fe2000001002e */
[----:B------:R-:W-:Y:S01]  /*15a0*/  FFMA.FTZ R25, R15, R27, R48 ;  /* 0x0000001b0f197223 */ /* 0x000fe20000010030 */
[----:B------:R-:W-:Y:S01]  /*15b0*/  FMUL.FTZ R41, R26, -1.4426950216293334961 ;  /* 0xbfb8aa3b1a297820 */ /* 0x000fe20000410000 */
[----:B------:R-:W-:-:S02]  /*15c0*/  HADD2.F32 R22, -RZ, R7.H0_H0 ;  /* 0x20000007ff167230 */ /* 0x000fc40000004100 */
[----:B------:R-:W-:Y:S01]  /*15d0*/  FADD.FTZ R11, R11, R24 ;  /* 0x000000180b0b7221 */ /* 0x000fe20000010000 */
[----:B------:R-:W-:Y:S01]  /*15e0*/  FADD.FTZ R23, R23, R27 ;  /* 0x0000001b17177221 */ /* 0x000fe20000010000 */
[----:B------:R-:W-:Y:S01]  /*15f0*/  FFMA.FTZ R27, R10, R17, RZ ;  /* 0x000000110a1b7223 */ /* 0x000fe200000100ff */
[----:B------:R-:W-:Y:S01]  /*1600*/  FADD.FTZ R17, RZ, R17 ;  /* 0x00000011ff117221 */ /* 0x000fe20000010000 */
[----:B------:R-:W0:Y:S01]  /*1610*/  MUFU.EX2 R41, R41 ;  /* 0x0000002900297308 */ /* 0x000e220000000800 */
[----:B------:R-:W-:Y:S01]  /*1620*/  FFMA.FTZ R21, R13, R20, R21 ;  /* 0x000000140d157223 */ /* 0x000fe20000010015 */
[----:B------:R-:W-:Y:S01]  /*1630*/  FADD.FTZ R11, R11, R20 ;  /* 0x000000140b0b7221 */ /* 0x000fe20000010000 */
[----:B0-----:R-:W-:Y:S01]  /*1640*/  FADD.FTZ R47, R41, 1 ;  /* 0x3f800000292f7421 */ /* 0x001fe20000010000 */
[----:B------:R-:W-:-:S05]  /*1650*/  HADD2.F32 R41, -RZ, R6.H1_H1 ;  /* 0x30000006ff297230 */ /* 0x000fca0000004100 */
[----:B------:R-:W0:Y:S01]  /*1660*/  MUFU.RCP R47, R47 ;  /* 0x0000002f002f7308 */ /* 0x000e220000001000 */
[----:B------:R-:W-:Y:S01]  /*1670*/  FADD.FTZ R24, -R8, R41 ;  /* 0x0000002908187221 */ /* 0x000fe20000010100 */
[----:B0-----:R-:W-:Y:S01]  /*1680*/  FADD.FTZ R15, -R47, 1 ;  /* 0x3f8000002f0f7421 */ /* 0x001fe20000010100 */
[----:B------:R-:W-:-:S03]  /*1690*/  FMUL.FTZ R22, R22, R47 ;  /* 0x0000002f16167220 */ /* 0x000fc60000410000 */
[----:B------:R-:W-:-:S04]  /*16a0*/  FFMA.FTZ R15, R26, R15, 1 ;  /* 0x3f8000001a0f7423 */ /* 0x000fc8000001000f */
[----:B------:R-:W-:Y:S01]  /*16b0*/  FMUL.FTZ R22, R22, R15 ;  /* 0x0000000f16167220 */ /* 0x000fe20000410000 */
        /* <DEDUP_REMOVED lines=9> */
[----:B------:R-:W-:Y:S02]  /*1750*/  FMUL.FTZ R18, R37, R20 ;  /* 0x0000001425127220 */ /* 0x000fe40000410000 */
[----:B------:R-:W0:Y:S02]  /*1760*/  MUFU.EX2 R41, R41 ;  /* 0x0000002900297308 */ /* 0x000e240000000800 */
[----:B0-----:R-:W-:-:S06]  /*1770*/  FADD.FTZ R46, R41, 1 ;  /* 0x3f800000292e7421 */ /* 0x001fcc0000010000 */
[----:B------:R-:W0:Y:S02]  /*1780*/  MUFU.RCP R46, R46 ;  /* 0x0000002e002e7308 */ /* 0x000e240000001000 */
[----:B0-----:R-:W-:Y:S01]  /*1790*/  FMUL.FTZ R10, R25, R46 ;  /* 0x0000002e190a7220 */ /* 0x001fe20000410000 */
[----:B------:R-:W-:-:S04]  /*17a0*/  FADD.FTZ R25, -R46, 1 ;  /* 0x3f8000002e197421 */ /* 0x000fc80000010100 */
[----:B------:R-:W-:-:S04]  /*17b0*/  FFMA.FTZ R25, R26, R25, 1 ;  /* 0x3f8000001a197423 */ /* 0x000fc80000010019 */
[----:B------:R-:W-:Y:S01]  /*17c0*/  FMUL.FTZ R10, R10, R25 ;  /* 0x000000190a0a7220 */ /* 0x000fe20000410000 */
[----:B------:R-:W-:Y:S01]  /*17d0*/  FFMA.FTZ R25, R13, R18, R12 ;  /* 0x000000120d197223 */ /* 0x000fe2000001000c */
[----:B------:R-:W-:Y:S01]  /*17e0*/  FADD.FTZ R18, R23, R18 ;  /* 0x0000001217127221 */ /* 0x000fe20000010000 */
[----:B------:R-:W-:Y:S01]  /*17f0*/  FMUL.FTZ R23, R9, R19 ;  /* 0x0000001309177220 */ /* 0x000fe20000410000 */
[----:B------:R-:W-:Y:S01]  /*1800*/  FMUL.FTZ R13, R37, R22 ;  /* 0x00000016250d7220 */ /* 0x000fe20000410000 */
[----:B------:R-:W-:Y:S02]  /*1810*/  FMUL.FTZ R12, R9, R10 ;  /* 0x0000000a090c7220 */ /* 0x000fe40000410000 */
[----:B------:R-:W-:Y:S01]  /*1820*/  FFMA.FTZ R25, R14, R23, R25 ;  /* 0x000000170e197223 */ /* 0x000fe20000010019 */
[----:B------:R-:W-:-:S03]  /*1830*/  FADD.FTZ R18, R23, R18 ;  /* 0x0000001217127221 */ /* 0x000fc60000010000 */
[----:B------:R-:W-:Y:S01]  /*1840*/  FFMA.FTZ R20, R16, R13, R25 ;  /* 0x0000000d10147223 */ /* 0x000fe20000010019 */
[----:B------:R-:W-:Y:S01]  /*1850*/  FADD.FTZ R13, R18, R13 ;  /* 0x0000000d120d7221 */ /* 0x000fe20000010000 */
[----:B------:R-:W-:Y:S01]  /*1860*/  FFMA.FTZ R18, R14, R19, R17 ;  /* 0x000000130e127223 */ /* 0x000fe20000010011 */
[----:B------:R-:W-:Y:S01]  /*1870*/  FADD.FTZ R19, R24, R19 ;  /* 0x0000001318137221 */ /* 0x000fe20000010000 */
[C---:B------:R-:W-:Y:S01]  /*1880*/  FFMA.FTZ R25, R15.reuse, R12, R20 ;  /* 0x0000000c0f197223 */ /* 0x040fe20000010014 */
[----:B------:R-:W-:Y:S01]  /*1890*/  FADD.FTZ R17, R12, R13 ;  /* 0x0000000d0c117221 */ /* 0x000fe20000010000 */
[----:B------:R-:W-:Y:S01]  /*18a0*/  FFMA.FTZ R13, R15, R10, R18 ;  /* 0x0000000a0f0d7223 */ /* 0x000fe20000010012 */
[----:B------:R-:W-:Y:S01]  /*18b0*/  FFMA.FTZ R12, R16, R22, R21 ;  /* 0x00000016100c7223 */ /* 0x000fe20000010015 */
[----:B------:R-:W-:Y:S01]  /*18c0*/  FADD.FTZ R14, R11, R22 ;  /* 0x000000160b0e7221 */ /* 0x000fe20000010000 */
[----:B------:R-:W-:-:S07]  /*18d0*/  FADD.FTZ R15, R19, R10 ;  /* 0x0000000a130f7221 */ /* 0x000fce0000010000 */
.L_x_799:
[----:B------:R-:W-:Y:S01]  /*18e0*/  LOP3.LUT R10, R0, 0x3e0, RZ, 0xc0, !PT ;  /* 0x000003e0000a7812 */ /* 0x000fe200078ec0ff */
[----:B------:R-:W0:Y:S01]  /*18f0*/  S2UR UR9, SR_CgaCtaId ;  /* 0x00000000000979c3 */ /* 0x000e220000008800 */
[----:B------:R-:W-:Y:S01]  /*1900*/  MOV R18, R17 ;  /* 0x0000001100127202 */ /* 0x000fe20000000f00 */
[----:B------:R-:W-:Y:S01]  /*1910*/  UMOV UR5, 0x400 ;  /* 0x0000040000057882 */ /* 0x000fe20000000000 */
[C---:B------:R-:W-:Y:S01]  /*1920*/  ISETP.GT.U32.AND P0, PT, R10.reuse, 0x210, PT ;  /* 0x000002100a00780c */ /* 0x040fe20003f04070 */
[----:B------:R-:W-:Y:S01]  /*1930*/  UIADD3 UR4, UPT, UPT, UR5, 0xc0, URZ ;  /* 0x000000c005047890 */ /* 0x000fe2000fffe0ff */
[----:B------:R-:W-:Y:S01]  /*1940*/  IADD3 R10, PT, PT, -R10, 0x22f, RZ ;  /* 0x0000022f0a0a7810 */ /* 0x000fe20007ffe1ff */
[----:B------:R-:W-:Y:S01]  /*1950*/  BSSY.RECONVERGENT B0, `(.L_x_800) ;  /* 0x000005a000007945 */ /* 0x000fe20003800200 */
[----:B------:R-:W-:Y:S02]  /*1960*/  ISETP.NE.AND P1, PT, R2, RZ, PT ;  /* 0x000000ff0200720c */ /* 0x000fe40003f25270 */
[----:B------:R-:W-:-:S02]  /*1970*/  SEL R11, R10, 0x1f, P0 ;  /* 0x0000001f0a0b7807 */ /* 0x000fc40000000000 */
[----:B------:R-:W-:Y:S02]  /*1980*/  ISETP.GT.U32.AND P2, PT, R0, 0x22, PT ;  /* 0x000000220000780c */ /* 0x000fe40003f44070 */
[----:B------:R-:W-:Y:S01]  /*1990*/  ISETP.GE.AND P0, PT, R2, R11, PT ;  /* 0x0000000b0200720c */ /* 0x000fe20003f06270 */
[----:B------:R-:W1:Y:S04]  /*19a0*/  SHFL.DOWN PT, R10, R25, 0x1, R11 ;  /* 0x08200000190a7989 */ /* 0x000e6800000e000b */
[----:B------:R-:W2:Y:S02]  /*19b0*/  SHFL.DOWN PT, R16, R18, 0x1, R11 ;  /* 0x0820000012107989 */ /* 0x000ea400000e000b */
[----:B------:R-:W-:Y:S01]  /*19c0*/  VOTEU.ALL UP0, P1 ;  /* 0x0000000000ff7886 */ /* 0x000fe20000800000 */
[----:B0-----:R-:W-:-:S04]  /*19d0*/  ULEA UR4, UR9, UR4, 0x18 ;  /* 0x0000000409047291 */ /* 0x001fc8000f8ec0ff */
[----:B------:R-:W-:Y:S02]  /*19e0*/  @!UP0 ULEA UR8, UR9, UR5, 0x18 ;  /* 0x0000000509088291 */ /* 0x000fe4000f8ec0ff */
        /* <DEDUP_REMOVED lines=68> */
[----:B------:R-:W-:Y:S01]  /*1e30*/  FADD.FTZ R47, R47, R26 ;  /* 0x0000001a2f2f7221 */ /* 0x000fe20000010000 */
[----:B------:R-:W2:Y:S03]  /*1e40*/  LDS.64 R10, [UR4+0xa0] ;  /* 0x0000a004ff0a7984 */ /* 0x000ea60008000a00 */
        /* <DEDUP_REMOVED lines=10> */
.L_x_801:
[----:B------:R-:W-:Y:S05]  /*1ef0*/  BSYNC.RECONVERGENT B0 ;  /* 0x0000000000007941 */ /* 0x000fea0003800200 */
.L_x_800:
        /* <DEDUP_REMOVED lines=78> */
.L_x_803:
[----:B------:R-:W-:Y:S05]  /*23e0*/  BSYNC.RECONVERGENT B0 ;  /* 0x0000000000007941 */ /* 0x000fea0003800200 */
.L_x_802:
        /* <DEDUP_REMOVED lines=31> */
.L_x_805:
[----:B------:R-:W-:Y:S05]  /*25e0*/  BSYNC.RECONVERGENT B0 ;  /* 0x0000000000007941 */ /* 0x000fea0003800200 */
.L_x_804:
        /* <DEDUP_REMOVED lines=28> */
.L_x_808:
        /* <DEDUP_REMOVED lines=8> */
.L_x_807:
        /* <DEDUP_REMOVED lines=15> */
.L_x_810:
        /* <DEDUP_REMOVED lines=59> */
.L_x_809:
        /* <DEDUP_REMOVED lines=36> */
.L_x_811:
        /* <DEDUP_REMOVED lines=19> */
.L_x_812:
        /* <DEDUP_REMOVED lines=11> */
.L_x_813:
[----:B------:R-:W-:Y:S05]  /*30f0*/  BSYNC.RECONVERGENT B0 ;  /* 0x0000000000007941 */ /* 0x000fea0003800200 */
.L_x_806:
[----:B------:R-:W3:Y:S01]  /*3100*/  S2UR UR5, SR_CgaCtaId ;  /* 0x00000000000579c3 */ /* 0x000ee20000008800 */
[----:B------:R-:W-:Y:S01]  /*3110*/  ISETP.NE.AND P0, PT, R0, RZ, PT ;  /* 0x000000ff0000720c */ /* 0x000fe20003f05270 */
[----:B------:R-:W-:Y:S01]  /*3120*/  UMOV UR4, 0x400 ;  /* 0x0000040000047882 */ /* 0x000fe20000000000 */
[----:B------:R-:W4:Y:S01]  /*3130*/  LDCU.64 UR8, c[0x0][0x400] ;  /* 0x00008000ff0877ac */ /* 0x000f220008000a00 */
[----:B-1----:R-:W-:Y:S02]  /*3140*/  HADD2.F32 R17, -RZ, R32.H1_H1 ;  /* 0x30000020ff117230 */ /* 0x002fe40000004100 */
[----:B------:R-:W-:Y:S02]  /*3150*/  HADD2.F32 R19, -RZ, R30.H0_H0 ;  /* 0x2000001eff137230 */ /* 0x000fe40000004100 */
[----:B------:R-:W2:Y:S01]  /*3160*/  LDC R4, c[0x0][0x41c] ;  /* 0x00010700ff047b82 */ /* 0x000ea20000000800 */
[----:B------:R-:W-:Y:S02]  /*3170*/  HADD2.F32 R15, -RZ, R32.H0_H0 ;  /* 0x20000020ff0f7230 */ /* 0x000fe40000004100 */
[----:B------:R-:W-:Y:S01]  /*3180*/  FADD.FTZ R20, -R8, R17 ;  /* 0x0000001108147221 */ /* 0x000fe20000010100 */
[----:B------:R-:W-:-:S02]  /*3190*/  HADD2.F32 R21, -RZ, R30.H1_H1 ;  /* 0x3000001eff157230 */ /* 0x000fc40000004100 */
[--C-:B------:R-:W-:Y:S02]  /*31a0*/  HADD2.F32 R25, -RZ, R6.reuse.H0_H0 ;  /* 0x20000006ff197230 */ /* 0x100fe40000004100 */
[C---:B------:R-:W-:Y:S01]  /*31b0*/  FADD.FTZ R18, -R8.reuse, R15 ;  /* 0x0000000f08127221 */ /* 0x040fe20000010100 */
[----:B------:R-:W-:Y:S02]  /*31c0*/  HADD2.F32 R27, -RZ, R6.H1_H1 ;  /* 0x30000006ff1b7230 */ /* 0x000fe40000004100 */
[C---:B------:R-:W-:Y:S01]  /*31d0*/  FADD.FTZ R6, -R8.reuse, R19 ;  /* 0x0000001308067221 */ /* 0x040fe20000010100 */
[----:B------:R-:W-:Y:S02]  /*31e0*/  HADD2.F32 R23, -RZ, R28.H0_H0 ;  /* 0x2000001cff177230 */ /* 0x000fe40000004100 */
[C---:B------:R-:W-:Y:S01]  /*31f0*/  FADD.FTZ R14, -R8.reuse, R21 ;  /* 0x00000015080e7221 */ /* 0x040fe20000010100 */
[C---:B------:R-:W-:Y:S01]  /*3200*/  FADD.FTZ R30, -R8.reuse, R25 ;  /* 0x00000019081e7221 */ /* 0x040fe20000010100 */
[----:B------:R-:W-:Y:S01]  /*3210*/  FADD.FTZ R32, -R8, R27 ;  /* 0x0000001b08207221 */ /* 0x000fe20000010100 */
[-C--:B------:R-:W-:Y:S01]  /*3220*/  FMUL.FTZ R18, R18, R39.reuse ;  /* 0x0000002712127220 */ /* 0x080fe20000410000 */
[----:B------:R-:W-:Y:S01]  /*3230*/  FADD.FTZ R22, -R8, R23 ;  /* 0x0000001708167221 */ /* 0x000fe20000010100 */
[-C--:B------:R-:W-:Y:S01]  /*3240*/  FMUL.FTZ R23, R6, R39.reuse ;  /* 0x0000002706177220 */ /* 0x080fe20000410000 */
[----:B---3--:R-:W-:Y:S01]  /*3250*/  ULEA UR4, UR5, UR4, 0x18 ;  /* 0x0000000405047291 */ /* 0x008fe2000f8ec0ff */
[-C--:B------:R-:W-:Y:S01]  /*3260*/  FMUL.FTZ R25, R14, R39.reuse ;  /* 0x000000270e197220 */ /* 0x080fe20000410000 */
[----:B------:R-:W1:Y:S01]  /*3270*/  LDCU.U8 UR5, c[0x0][0x414] ;  /* 0x00008280ff0577ac */ /* 0x000e620008000000 */
[-C--:B------:R-:W-:Y:S01]  /*3280*/  FMUL.FTZ R14, R22, R39.reuse ;  /* 0x00000027160e7220 */ /* 0x080fe20000410000 */
[-C--:B------:R-:W-:Y:S01]  /*3290*/  FMUL.FTZ R6, R30, R39.reuse ;  /* 0x000000271e067220 */ /* 0x080fe20000410000 */
[----:B------:R-:W-:-:S04]  /*32a0*/  FMUL.FTZ R27, R20, R39 ;  /* 0x00000027141b7220 */ /* 0x000fc80000410000 */
[----:B------:R0:W-:Y:S01]  /*32b0*/  @!P0 STS.64 [UR4+0xb0], R10 ;  /* 0x0000b00aff008988 */ /* 0x0001e20008000a04 */
[----:B------:R-:W-:Y:S01]  /*32c0*/  BAR.SYNC.DEFER_BLOCKING 0x0 ;  /* 0x0000000000007b1d */ /* 0x000fe20000010000 */
[----:B0-----:R-:W-:Y:S01]  /*32d0*/  HADD2.F32 R11, -RZ, R28.H1_H1 ;  /* 0x3000001cff0b7230 */ /* 0x001fe20000004100 */
[----:B-1----:R-:W-:Y:S01]  /*32e0*/  UISETP.NE.AND UP0, UPT, UR5, URZ, UPT ;  /* 0x000000ff0500728c */ /* 0x002fe2000bf05270 */
[----:B------:R-:W-:-:S03]  /*32f0*/  HADD2.F32 R10, -RZ, R31.H0_H0 ;  /* 0x2000001fff0a7230 */ /* 0x000fc60000004100 */
[----:B------:R-:W-:-:S04]  /*3300*/  FADD.FTZ R28, -R8, R11 ;  /* 0x0000000b081c7221 */ /* 0x000fc80000010100 */
[-C--:B------:R-:W-:Y:S01]  /*3310*/  FMUL.FTZ R8, R28, R39.reuse ;  /* 0x000000271c087220 */ /* 0x080fe20000410000 */
[----:B------:R-:W0:Y:S01]  /*3320*/  LDS.64 R12, [UR4+0xb0] ;  /* 0x0000b004ff0c7984 */ /* 0x000e220008000a00 */
[----:B------:R-:W0:Y:S02]  /*3330*/  LDCU UR4, c[0x0][0x42c] ;  /* 0x00008580ff0477ac */ /* 0x000e240008000800 */
[----:B0-----:R-:W-:Y:S01]  /*3340*/  FMUL.FTZ R24, R13, UR4 ;  /* 0x000000040d187c20 */ /* 0x001fe20008410000 */
[----:B--2---:R-:W-:Y:S02]  /*3350*/  IMAD R13, R4, UR10, R35 ;  /* 0x0000000a040d7c24 */ /* 0x004fe4000f8e0223 */
[----:B------:R-:W-:Y:S01]  /*3360*/  FMUL.FTZ R11, R12, UR4 ;  /* 0x000000040c0b7c20 */ /* 0x000fe20008410000 */
[----:B------:R-:W-:Y:S02]  /*3370*/  HADD2.F32 R12, -RZ, R31.H1_H1 ;  /* 0x3000001fff0c7230 */ /* 0x000fe40000004100 */
[----:B------:R-:W-:Y:S01]  /*3380*/  FMUL.FTZ R4, R32, R39 ;  /* 0x0000002720047220 */ /* 0x000fe20000410000 */
[----:B------:R-:W-:-:S02]  /*3390*/  IADD3 R19, PT, PT, R13, 0x10, RZ ;  /* 0x000000100d137810 */ /* 0x000fc40007ffe0ff */
[C---:B------:R-:W-:Y:S02]  /*33a0*/  IADD3 R17, PT, PT, R13.reuse, 0x20, RZ ;  /* 0x000000200d117810 */ /* 0x040fe40007ffe0ff */
[C---:B----4-:R-:W-:Y:S02]  /*33b0*/  ISETP.GE.U32.AND P0, PT, R13.reuse, UR8, PT ;  /* 0x000000080d007c0c */ /* 0x050fe4000bf06070 */
[----:B------:R-:W-:Y:S02]  /*33c0*/  SHF.R.S32.HI R26, RZ, 0x1f, R13 ;  /* 0x0000001fff1a7819 */ /* 0x000fe4000001140d */
[----:B------:R-:W-:Y:S02]  /*33d0*/  IADD3 R16, PT, PT, R13, 0x30, RZ ;  /* 0x000000300d107810 */ /* 0x000fe40007ffe0ff */
[----:B------:R-:W-:Y:S02]  /*33e0*/  ISETP.GE.U32.AND P2, PT, R19, UR8, PT ;  /* 0x0000000813007c0c */ /* 0x000fe4000bf46070 */
        /* <DEDUP_REMOVED lines=26> */
.L_x_814:
        /* <DEDUP_REMOVED lines=17> */
[----:B0-----:R-:W-:Y:S02]  /*36a0*/  IMAD R26, R26, UR10, RZ ;  /* 0x0000000a1a1a7c24 */ /* 0x001fe4000f8e02ff */
[----:B------:R-:W-:-:S04]  /*36b0*/  IMAD.WIDE.U32 R10, R13, UR10, R10 ;  /* 0x0000000a0d0a7c25 */ /* 0x000fc8000f8e000a */
[----:B------:R-:W-:Y:S02]  /*36c0*/  IMAD R31, R13, UR11, R26 ;  /* 0x0000000b0d1f7c24 */ /* 0x000fe4000f8e021a */
[----:B------:R-:W-:Y:S01]  /*36d0*/  FMUL.FTZ R26, R46, R39 ;  /* 0x000000272e1a7220 */ /* 0x000fe20000410000 */
[----:B-1----:R-:W-:Y:S02]  /*36e0*/  LEA R12, P1, R10, UR4, 0x1 ;  /* 0x000000040a0c7c11 */ /* 0x002fe4000f8208ff */
[----:B------:R-:W-:Y:S02]  /*36f0*/  IADD3 R31, PT, PT, R11, R31, RZ ;  /* 0x0000001f0b1f7210 */ /* 0x000fe40007ffe0ff */
[----:B------:R-:W-:Y:S02]  /*3700*/  F2FP.F16.F32.PACK_AB R11, R26, R27 ;  /* 0x0000001b1a0b723e */ /* 0x000fe400000000ff */
[----:B------:R-:W-:-:S05]  /*3710*/  LEA.HI.X R13, R10, UR5, R31, 0x1, P1 ;  /* 0x000000050a0d7c11 */ /* 0x000fca00088f0c1f */
[----:B------:R0:W-:Y:S02]  /*3720*/  STG.E desc[UR6][R12.64], R11 ;  /* 0x0000000b0c007986 */ /* 0x0001e4000c101906 */
.L_x_816:
[----:B------:R-:W-:Y:S05]  /*3730*/  BSYNC.RECONVERGENT B0 ;  /* 0x0000000000007941 */ /* 0x000fea0003800200 */
.L_x_815:
        /* <DEDUP_REMOVED lines=21> */
.L_x_817:
[----:B------:R-:W-:Y:S01]  /*3890*/  BSSY.RECONVERGENT B0, `(.L_x_818) ;  /* 0x0000012000007945 */ /* 0x000fe20003800200 */
[----:B------:R-:W-:Y:S01]  /*38a0*/  FFMA.FTZ R30, R37, R10, -R30 ;  /* 0x0000000a251e7223 */ /* 0x000fe2000001081e */
[----:B------:R-:W-:Y:S02]  /*38b0*/  FFMA.FTZ R28, R9, R29, -R28 ;  /* 0x0000001d091c7223 */ /* 0x000fe4000001081c */
[----:B------:R-:W-:Y:S05]  /*38c0*/  @P2 BRA `(.L_x_819) ;  /* 0x0000000000382947 */ /* 0x000fea0003800000 */
[----:B------:R-:W1:Y:S01]  /*38d0*/  LDCU.64 UR4, c[0x0][0x3f8] ;  /* 0x00007f00ff0477ac */ /* 0x000e620008000a00 */
[----:B------:R-:W-:Y:S01]  /*38e0*/  MOV R10, R42 ;  /* 0x0000002a000a7202 */ /* 0x000fe20000000f00 */
[----:B------:R-:W-:Y:S01]  /*38f0*/  FMUL.FTZ R30, R30, R39 ;  /* 0x000000271e1e7220 */ /* 0x000fe20000410000 */
[----:B0-----:R-:W-:Y:S01]  /*3900*/  MOV R11, R45 ;  /* 0x0000002d000b7202 */ /* 0x001fe20000000f00 */
[----:B------:R-:W0:Y:S01]  /*3910*/  LDCU.64 UR10, c[0x0][0x380] ;  /* 0x00007000ff0a77ac */ /* 0x000e220008000a00 */
[----:B-1----:R-:W-:Y:S02]  /*3920*/  IMAD R12, R21, UR4, RZ ;  /* 0x00000004150c7c24 */ /* 0x002fe4000f8e02ff */
[----:B------:R-:W-:-:S04]  /*3930*/  IMAD.WIDE.U32 R10, R19, UR4, R10 ;  /* 0x00000004130a7c25 */ /* 0x000fc8000f8e000a */
[----:B------:R-:W-:Y:S02]  /*3940*/  IMAD R13, R19, UR5, R12 ;  /* 0x00000005130d7c24 */ /* 0x000fe4000f8e020c */
[----:B------:R-:W-:Y:S01]  /*3950*/  FMUL.FTZ R19, R28, R39 ;  /* 0x000000271c137220 */ /* 0x000fe20000410000 */
[C---:B0-----:R-:W-:Y:S02]  /*3960*/  LEA R12, P1, R10.reuse, UR10, 0x1 ;  /* 0x0000000a0a0c7c11 */ /* 0x041fe4000f8208ff */
[----:B------:R-:W-:Y:S02]  /*3970*/  IADD3 R13, PT, PT, R11, R13, RZ ;  /* 0x0000000d0b0d7210 */ /* 0x000fe40007ffe0ff */
[----:B------:R-:W-:Y:S02]  /*3980*/  F2FP.F16.F32.PACK_AB R19, R19, R30 ;  /* 0x0000001e1313723e */ /* 0x000fe400000000ff */
[----:B------:R-:W-:-:S05]  /*3990*/  LEA.HI.X R13, R10, UR11, R13, 0x1, P1 ;  /* 0x0000000b0a0d7c11 */ /* 0x000fca00088f0c0d */
[----:B------:R1:W-:Y:S02]  /*39a0*/  STG.E desc[UR6][R12.64], R19 ;  /* 0x000000130c007986 */ /* 0x0003e4000c101906 */
.L_x_819:
[----:B------:R-:W-:Y:S05]  /*39b0*/  BSYNC.RECONVERGENT B0 ;  /* 0x0000000000007941 */ /* 0x000fea0003800200 */
.L_x_818:
[--C-:B------:R-:W-:Y:S02]  /*39c0*/  HADD2.F32 R10, -RZ, R5.reuse.H0_H0 ;  /* 0x20000005ff0a7230 */ /* 0x100fe40000004100 */
[----:B------:R-:W-:Y:S01]  /*39d0*/  HADD2.F32 R5, -RZ, R5.H1_H1 ;  /* 0x30000005ff057230 */ /* 0x000fe20000004100 */
[----:B------:R-:W-:Y:S06]  /*39e0*/  BRA.U !UP0, `(.L_x_820) ;  /* 0x0000000108487547 */ /* 0x000fec000b800000 */
[----:B------:R-:W-:Y:S01]  /*39f0*/  FFMA.FTZ R14, R37, R14, R40 ;  /* 0x0000000e250e7223 */ /* 0x000fe20000010028 */
[----:B------:R-:W-:-:S03]  /*3a00*/  FFMA.FTZ R8, R9, R8, R38 ;  /* 0x0000000809087223 */ /* 0x000fc60000010026 */
[----:B0-----:R-:W-:Y:S01]  /*3a10*/  FMUL.FTZ R11, R14, -1.4426950216293334961 ;  /* 0xbfb8aa3b0e0b7820 */ /* 0x001fe20000410000 */
        /* <DEDUP_REMOVED lines=15> */
.L_x_820:
[----:B------:R-:W-:Y:S01]  /*3b10*/  BSSY.RECONVERGENT B0, `(.L_x_821) ;  /* 0x0000012000007945 */ /* 0x000fe20003800200 */
[----:B------:R-:W-:Y:S01]  /*3b20*/  FFMA.FTZ R18, R37, R10, -R18 ;  /* 0x0000000a25127223 */ /* 0x000fe20000010812 */
[----:B------:R-:W-:Y:S02]  /*3b30*/  FFMA.FTZ R20, R9, R5, -R20 ;  /* 0x0000000509147223 */ /* 0x000fe40000010814 */
[----:B------:R-:W-:Y:S05]  /*3b40*/  @P3 BRA `(.L_x_822) ;  /* 0x0000000000383947 */ /* 0x000fea0003800000 */
[----:B------:R-:W2:Y:S01]  /*3b50*/  LDCU.64 UR4, c[0x0][0x3f8] ;  /* 0x00007f00ff0477ac */ /* 0x000ea20008000a00 */
[----:B------:R-:W-:Y:S01]  /*3b60*/  MOV R10, R42 ;  /* 0x0000002a000a7202 */ /* 0x000fe20000000f00 */
[----:B------:R-:W-:Y:S01]  /*3b70*/  FMUL.FTZ R18, R18, R39 ;  /* 0x0000002712127220 */ /* 0x000fe20000410000 */
[----:B0-----:R-:W-:Y:S01]  /*3b80*/  MOV R11, R45 ;  /* 0x0000002d000b7202 */ /* 0x001fe20000000f00 */
[----:B------:R-:W1:Y:S01]  /*3b90*/  LDCU.64 UR10, c[0x0][0x380] ;  /* 0x00007000ff0a77ac */ /* 0x000e620008000a00 */
[----:B------:R-:W-:-:S05]  /*3ba0*/  FMUL.FTZ R5, R20, R39 ;  /* 0x0000002714057220 */ /* 0x000fca0000410000 */
[----:B------:R-:W-:Y:S01]  /*3bb0*/  F2FP.F16.F32.PACK_AB R5, R5, R18 ;  /* 0x000000120505723e */ /* 0x000fe200000000ff */
[----:B--2---:R-:W-:Y:S02]  /*3bc0*/  IMAD R8, R15, UR4, RZ ;  /* 0x000000040f087c24 */ /* 0x004fe4000f8e02ff */
[----:B------:R-:W-:-:S04]  /*3bd0*/  IMAD.WIDE.U32 R10, R17, UR4, R10 ;  /* 0x00000004110a7c25 */ /* 0x000fc8000f8e000a */
[----:B------:R-:W-:Y:S01]  /*3be0*/  IMAD R17, R17, UR5, R8 ;  /* 0x0000000511117c24 */ /* 0x000fe2000f8e0208 */
[----:B-1----:R-:W-:-:S04]  /*3bf0*/  LEA R12, P1, R10, UR10, 0x1 ;  /* 0x0000000a0a0c7c11 */ /* 0x002fc8000f8208ff */
[----:B------:R-:W-:-:S04]  /*3c00*/  IADD3 R17, PT, PT, R11, R17, RZ ;  /* 0x000000110b117210 */ /* 0x000fc80007ffe0ff */
[----:B------:R-:W-:-:S05]  /*3c10*/  LEA.HI.X R13, R10, UR11, R17, 0x1, P1 ;  /* 0x0000000b0a0d7c11 */ /* 0x000fca00088f0c11 */
[----:B------:R2:W-:Y:S02]  /*3c20*/  STG.E desc[UR6][R12.64], R5 ;  /* 0x000000050c007986 */ /* 0x0005e4000c101906 */
.L_x_822:
[----:B------:R-:W-:Y:S05]  /*3c30*/  BSYNC.RECONVERGENT B0 ;  /* 0x0000000000007941 */ /* 0x000fea0003800200 */
.L_x_821:
[--C-:B--2---:R-:W-:Y:S01]  /*3c40*/  HADD2.F32 R5, -RZ, R7.reuse.H0_H0 ;  /* 0x20000007ff057230 */ /* 0x104fe20000004100 */
[----:B------:R-:W-:Y:S01]  /*3c50*/  SHF.R.S32.HI R14, RZ, 0x1f, R16 ;  /* 0x0000001fff0e7819 */ /* 0x000fe20000011410 */
        /* <DEDUP_REMOVED lines=20> */
.L_x_823:
        /* <DEDUP_REMOVED lines=18> */
.L_x_825:
[----:B------:R-:W-:Y:S05]  /*3ec0*/  BSYNC.RECONVERGENT B0 ;  /* 0x0000000000007941 */ /* 0x000fea0003800200 */
.L_x_824:
        /* <DEDUP_REMOVED lines=8> */
.L_x_797:
        /* <DEDUP_REMOVED lines=15> */
.L_x_828:
[----:B------:R-:W-:Y:S05]  /*4040*/  BSYNC.RECONVERGENT B0 ;  /* 0x0000000000007941 */ /* 0x000fea0003800200 */
.L_x_827:
        /* <DEDUP_REMOVED lines=11> */
.L_x_830:
[----:B------:R-:W2:Y:S04]  /*4100*/  LDG.E.STRONG.GPU R5, desc[UR6][R2.64] ;  /* 0x0000000602057981 */ /* 0x000ea8000c1ef900 */
[----:B--2---:R-:W-:Y:S01]  /*4110*/  CCTL.IVALL ;  /* 0x00000000ff00798f */ /* 0x004fe20002000000 */
[----:B------:R-:W-:Y:S05]  /*4120*/  YIELD ;  /* 0x0000000000007946 */ /* 0x000fea0003800000 */
[----:B------:R-:W-:-:S13]  /*4130*/  ISETP.NE.AND P0, PT, R5, R4, PT ;  /* 0x000000040500720c */ /* 0x000fda0003f05270 */
[----:B------:R-:W-:Y:S05]  /*4140*/  @P0 BRA `(.L_x_830) ;  /* 0xfffffffc00ec0947 */ /* 0x000fea000383ffff */
.L_x_829:
        /* <DEDUP_REMOVED lines=12> */
[----:B-1----:R-:W-:Y:S02]  /*4210*/  MOV R19, RZ ;  /* 0x000000ff00137202 */ /* 0x002fe40000000f00 */
[----:B------:R-:W-:Y:S02]  /*4220*/  ISETP.GT.U32.AND P0, PT, R3, R6, PT ;  /* 0x000000060300720c */ /* 0x000fe40003f04070 */
[----:B------:R-:W-:-:S04]  /*4230*/  IADD3.X R7, PT, PT, RZ, R19, RZ, P1, !PT ;  /* 0x00000013ff077210 */ /* 0x000fc80000ffe4ff */
[----:B------:R-:W-:-:S04]  /*4240*/  ISETP.GT.AND.EX P0, PT, R2, R7, PT, P0 ;  /* 0x000000070200720c */ /* 0x000fc80003f04300 */
[----:B0-----:R-:W-:Y:S02]  /*4250*/  SEL R11, R3, R6, P0 ;  /* 0x00000006030b7207 */ /* 0x001fe40000000000 */
        /* <DEDUP_REMOVED lines=56> */
.L_x_833:
        /* <DEDUP_REMOVED lines=31> */
.L_x_832:
[----:B------:R-:W-:Y:S05]  /*47d0*/  BSYNC.RECONVERGENT B0 ;  /* 0x0000000000007941 */ /* 0x000fea0003800200 */
.L_x_831:
        /* <DEDUP_REMOVED lines=10> */
.L_x_834:
        /* <DEDUP_REMOVED lines=87> */
.L_x_835:
        /* <DEDUP_REMOVED lines=9> */
.L_x_4365:


//--------------------- .text._Z35group_norm_nhwc_bwd_one_pass_kernelI11Fp16IOBf16WLi128ELi70ELi560EEv26Group_norm_nhwc_bwd_params --------------------------
	.section	.text._Z35group_norm_nhwc_bwd_one_pass_kernelI11Fp16IOBf16WLi128ELi70ELi560EEv26Group_norm_nhwc_bwd_params,"ax",@progbits
	.align	128
        .global         _Z35group_norm_nhwc_bwd_one_pass_kernelI11Fp16IOBf16WLi128ELi70ELi560EEv26Group_norm_nhwc_bwd_params
        .type           _Z35group_norm_nhwc_bwd_one_pass_kernelI11Fp16IOBf16WLi128ELi70ELi560EEv26Group_norm_nhwc_bwd_params,@function
        .size           _Z35group_norm_nhwc_bwd_one_pass_kernelI11Fp16IOBf16WLi128ELi70ELi560EEv26Group_norm_nhwc_bwd_params,(.L_x_4366 - _Z35group_norm_nhwc_bwd_one_pass_kernelI11Fp16IOBf16WLi128ELi70ELi560EEv26Group_norm_nhwc_bwd_params)
        .other          _Z35group_norm_nhwc_bwd_one_pass_kernelI11Fp16IOBf16WLi128ELi70ELi560EEv26Group_norm_nhwc_bwd_params,@"STO_CUDA_ENTRY STV_DEFAULT"
_Z35group_norm_nhwc_bwd_one_pass_kernelI11Fp16IOBf16WLi128ELi70ELi560EEv26Group_norm_nhwc_bwd_params:
.text._Z35group_norm_nhwc_bwd_one_pass_kernelI11Fp16IOBf16WLi128ELi70ELi560EEv26Group_norm_nhwc_bwd_params:
        /* <DEDUP_REMOVED lines=21> */
.L_x_877:
[----:B012---:R-:W1:Y:S01]  /*0150*/  LDC R10, c[0x0][0x410] ;  /* 0x00010400ff0a7b82 */ /* 0x007e620000000800 */
[----:B---3--:R-:W2:Y:S01]  /*0160*/  S2R R3, SR_CTAID.X ;  /* 0x0000000000037919 */ /* 0x008ea20000002500 */
[----:B------:R-:W2:Y:S01]  /*0170*/  LDCU UR5, c[0x0][0x41c] ;  /* 0x00008380ff0577ac */ /* 0x000ea20008000800 */
[----:B------:R-:W-:Y:S02]  /*0180*/  ISETP.LE.AND P2, PT, RZ, UR6, PT ;  /* 0x00000006ff007c0c */ /* 0x000fe4000bf43270 */
[----:B------:R-:W-:Y:S01]  /*0190*/  CS2R R42, SRZ ;  /* 0x00000000002a7805 */ /* 0x000fe2000001ff00 */
[----:B------:R-:W3:Y:S01]  /*01a0*/  LDCU.128 UR12, c[0x0][0x400] ;  /* 0x00008000ff0c77ac */ /* 0x000ee20008000c00 */
[----:B------:R-:W-:Y:S01]  /*01b0*/  CS2R R40, SRZ ;  /* 0x0000000000287805 */ /* 0x000fe2000001ff00 */
[----:B------:R-:W4:Y:S01]  /*01c0*/  LDCU.64 UR8, c[0x0][0x3b8] ;  /* 0x00007700ff0877ac */ /* 0x000f220008000a00 */
[----:B------:R-:W0:Y:S01]  /*01d0*/  LDCU.U8 UR7, c[0x0][0x414] ;  /* 0x00008280ff0777ac */ /* 0x000e220008000000 */
[----:B-1----:R-:W-:-:S04]  /*01e0*/  IABS R7, R10 ;  /* 0x0000000a00077213 */ /* 0x002fc80000000000 */
[----:B------:R-:W1:Y:S01]  /*01f0*/  I2F.RP R6, R7 ;  /* 0x0000000700067306 */ /* 0x000e620000209400 */
[----:B--2---:R-:W-:-:S05]  /*0200*/  IMAD R23, R3, UR5, R46 ;  /* 0x0000000503177c24 */ /* 0x004fca000f8e022e */
[C---:B---3--:R-:W-:Y:S02]  /*0210*/  ISETP.GE.U32.AND P1, PT, R23.reuse, UR12, PT ;  /* 0x0000000c17007c0c */ /* 0x048fe4000bf26070 */
[----:B------:R-:W-:Y:S02]  /*0220*/  SHF.R.S32.HI R11, RZ, 0x1f, R23 ;  /* 0x0000001fff0b7819 */ /* 0x000fe40000011417 */
[----:B------:R-:W-:Y:S01]  /*0230*/  IADD3 R16, PT, PT, R23, 0x20, RZ ;  /* 0x0000002017107810 */ /* 0x000fe20007ffe0ff */
[----:B-1----:R-:W1:Y:S01]  /*0240*/  MUFU.RCP R6, R6 ;  /* 0x0000000600067308 */ /* 0x002e620000001000 */
[----:B------:R-:W-:Y:S02]  /*0250*/  ISETP.GE.AND.EX P1, PT, R11, UR13, PT, P1 ;  /* 0x0000000d0b007c0c */ /* 0x000fe4000bf26310 */
[----:B------:R-:W-:-:S11]  /*0260*/  SHF.R.S32.HI R25, RZ, 0x1f, R16 ;  /* 0x0000001fff197819 */ /* 0x000fd60000011410 */
[----:B------:R-:W2:Y:S01]  /*0270*/  @!P1 LDC.64 R18, c[0x0][0x398] ;  /* 0x0000e600ff129b82 */ /* 0x000ea20000000a00 */
[----:B-1----:R-:W-:-:S04]  /*0280*/  IADD3 R4, PT, PT, R6, 0xffffffe, RZ ;  /* 0x0ffffffe06047810 */ /* 0x002fc80007ffe0ff */
[----:B------:R1:W3:Y:S02]  /*0290*/  F2I.FTZ.U32.TRUNC.NTZ R5, R4 ;  /* 0x0000000400057305 */ /* 0x0002e4000021f000 */
[----:B-1----:R-:W-:Y:S01]  /*02a0*/  HFMA2 R4, -RZ, RZ, 0, 0 ;  /* 0x00000000ff047431 */ /* 0x002fe200000001ff */
[----:B---3--:R-:W-:-:S05]  /*02b0*/  IADD3 R8, PT, PT, RZ, -R5, RZ ;  /* 0x80000005ff087210 */ /* 0x008fca0007ffe0ff */
[----:B------:R-:W-:Y:S01]  /*02c0*/  IMAD R9, R8, R7, RZ ;  /* 0x0000000708097224 */ /* 0x000fe200078e02ff */
[----:B------:R-:W-:-:S03]  /*02d0*/  IABS R8, UR6 ;  /* 0x0000000600087c13 */ /* 0x000fc60008000000 */
[----:B------:R-:W-:-:S06]  /*02e0*/  IMAD.HI.U32 R5, R5, R9, R4 ;  /* 0x0000000905057227 */ /* 0x000fcc00078e0004 */
[----:B------:R-:W-:-:S05]  /*02f0*/  IMAD.HI.U32 R6, R5, R8, RZ ;  /* 0x0000000805067227 */ /* 0x000fca00078e00ff */
[----:B------:R-:W-:-:S05]  /*0300*/  IADD3 R5, PT, PT, -R6, RZ, RZ ;  /* 0x000000ff06057210 */ /* 0x000fca0007ffe1ff */
[----:B------:R-:W-:Y:S01]  /*0310*/  IMAD R4, R7, R5, R8 ;  /* 0x0000000507047224 */ /* 0x000fe200078e0208 */
[----:B------:R-:W-:-:S04]  /*0320*/  LOP3.LUT R8, R10, UR6, RZ, 0x3c, !PT ;  /* 0x000000060a087c12 */ /* 0x000fc8000f8e3cff */
[----:B------:R-:W-:Y:S02]  /*0330*/  ISETP.GT.U32.AND P3, PT, R7, R4, PT ;  /* 0x000000040700720c */ /* 0x000fe40003f64070 */
[----:B------:R-:W-:Y:S02]  /*0340*/  ISETP.GE.AND P5, PT, R8, RZ, PT ;  /* 0x000000ff0800720c */ /* 0x000fe40003fa6270 */
[----:B------:R-:W-:-:S09]  /*0350*/  LOP3.LUT R8, RZ, R10, RZ, 0x33, !PT ;  /* 0x0000000aff087212 */ /* 0x000fd200078e33ff */
[-C--:B------:R-:W-:Y:S02]  /*0360*/  @!P3 IADD3 R4, PT, PT, R4, -R7.reuse, RZ ;  /* 0x800000070404b210 */ /* 0x080fe40007ffe0ff */
[----:B------:R-:W-:Y:S02]  /*0370*/  @!P3 IADD3 R6, PT, PT, R6, 0x1, RZ ;  /* 0x000000010606b810 */ /* 0x000fe40007ffe0ff */
[CC--:B------:R-:W-:Y:S02]  /*0380*/  ISETP.GE.U32.AND P0, PT, R4.reuse, R7.reuse, PT ;  /* 0x000000070400720c */ /* 0x0c0fe40003f06070 */
[----:B------:R-:W-:Y:S02]  /*0390*/  ISETP.GT.U32.AND P4, PT, R7, R4, PT ;  /* 0x000000040700720c */ /* 0x000fe40003f84070 */
[----:B------:R-:W-:Y:S02]  /*03a0*/  IADD3 R5, PT, PT, R4, -R7, RZ ;  /* 0x8000000704057210 */ /* 0x000fe40007ffe0ff */
[----:B------:R-:W-:-:S02]  /*03b0*/  ISETP.NE.AND P3, PT, R10, RZ, PT ;  /* 0x000000ff0a00720c */ /* 0x000fc40003f65270 */
[----:B------:R-:W-:Y:S02]  /*03c0*/  SEL R49, R5, R4, !P4 ;  /* 0x0000000405317207 */ /* 0x000fe40006000000 */
[----:B------:R-:W1:Y:S01]  /*03d0*/  @!P1 LDC.64 R4, c[0x0][0x3f8] ;  /* 0x0000fe00ff049b82 */ /* 0x000e620000000a00 */
[----:B------:R-:W-:Y:S02]  /*03e0*/  IADD3 R10, PT, PT, R23, 0x10, RZ ;  /* 0x00000010170a7810 */ /* 0x000fe40007ffe0ff */
[----:B------:R-:W-:Y:S02]  /*03f0*/  @!P2 IADD3 R49, PT, PT, -R49, RZ, RZ ;  /* 0x000000ff3131a210 */ /* 0x000fe40007ffe1ff */
[----:B------:R-:W-:Y:S02]  /*0400*/  @P0 IADD3 R6, PT, PT, R6, 0x1, RZ ;  /* 0x0000000106060810 */ /* 0x000fe40007ffe0ff */
[----:B------:R-:W-:Y:S02]  /*0410*/  SEL R49, R8, R49, !P3 ;  /* 0x0000003108317207 */ /* 0x000fe40005800000 */
[----:B------:R-:W-:-:S02]  /*0420*/  @!P5 IADD3 R6, PT, PT, -R6, RZ, RZ ;  /* 0x000000ff0606d210 */ /* 0x000fc40007ffe1ff */
[----:B------:R-:W-:Y:S01]  /*0430*/  SHF.R.S32.HI R15, RZ, 0x1f, R10 ;  /* 0x0000001fff0f7819 */ /* 0x000fe2000001140a */
[----:B------:R-:W-:Y:S01]  /*0440*/  IMAD R7, R49, 0x46, RZ ;  /* 0x0000004631077824 */ /* 0x000fe200078e02ff */
[----:B------:R-:W-:Y:S02]  /*0450*/  SEL R9, R8, R6, !P3 ;  /* 0x0000000608097207 */ /* 0x000fe40005800000 */
[----:B------:R-:W-:Y:S02]  /*0460*/  ISETP.GE.U32.AND P3, PT, R10, UR12, PT ;  /* 0x0000000c0a007c0c */ /* 0x000fe4000bf66070 */
[C---:B------:R-:W-:Y:S02]  /*0470*/  IADD3 R50, P0, PT, R7.reuse, R2, RZ ;  /* 0x0000000207327210 */ /* 0x040fe40007f1e0ff */
[----:B------:R-:W-:Y:S02]  /*0480*/  SHF.R.S32.HI R2, RZ, 0x1f, R9 ;  /* 0x0000001fff027819 */ /* 0x000fe40000011409 */
[----:B------:R-:W-:-:S02]  /*0490*/  LEA.HI.X.SX32 R51, R7, RZ, 0x1, P0 ;  /* 0x000000ff07337211 */ /* 0x000fc400000f0eff */
[----:B------:R-:W-:Y:S01]  /*04a0*/  ISETP.GE.AND.EX P3, PT, R15, UR13, PT, P3 ;  /* 0x0000000d0f007c0c */ /* 0x000fe2000bf66330 */
[----:B------:R-:W-:Y:S01]  /*04b0*/  IMAD R2, R2, UR14, RZ ;  /* 0x0000000e02027c24 */ /* 0x000fe2000f8e02ff */
[----:B------:R-:W3:Y:S01]  /*04c0*/  @!P1 LDC.64 R6, c[0x0][0x3a0] ;  /* 0x0000e800ff069b82 */ /* 0x000ee20000000a00 */
[----:B------:R-:W-:Y:S01]  /*04d0*/  IMAD.WIDE.U32 R50, R9, UR14, R50 ;  /* 0x0000000e09327c25 */ /* 0x000fe2000f8e0032 */
[----:B------:R-:W-:-:S03]  /*04e0*/  ISETP.GE.U32.AND P2, PT, R16, UR12, PT ;  /* 0x0000000c10007c0c */ /* 0x000fc6000bf46070 */
[----:B------:R-:W-:Y:S01]  /*04f0*/  IMAD R53, R9, UR15, R2 ;  /* 0x0000000f09357c24 */ /* 0x000fe2000f8e0202 */
[----:B------:R-:W-:Y:S01]  /*0500*/  @!P1 MOV R52, R50 ;  /* 0x0000003200349202 */ /* 0x000fe20000000f00 */
[-C--:B-1----:R-:W-:Y:S01]  /*0510*/  @!P1 IMAD R2, R11, R4.reuse, RZ ;  /* 0x000000040b029224 */ /* 0x082fe200078e02ff */
[----:B------:R-:W-:Y:S02]  /*0520*/  ISETP.GE.AND.EX P2, PT, R25, UR13, PT, P2 ;  /* 0x0000000d19007c0c */ /* 0x000fe4000bf46320 */
[----:B------:R-:W-:Y:S01]  /*0530*/  IADD3 R53, PT, PT, R51, R53, RZ ;  /* 0x0000003533357210 */ /* 0x000fe20007ffe0ff */
[C---:B------:R-:W-:Y:S01]  /*0540*/  @!P1 IMAD R11, R23.reuse, R5, R2 ;  /* 0x00000005170b9224 */ /* 0x040fe200078e0202 */
[----:B------:R-:W1:Y:S01]  /*0550*/  @!P3 LDC.64 R12, c[0x0][0x398] ;  /* 0x0000e600ff0cbb82 */ /* 0x000e620000000a00 */
[C---:B------:R-:W-:Y:S01]  /*0560*/  IADD3 R2, PT, PT, R23.reuse, 0x30, RZ ;  /* 0x0000003017027810 */ /* 0x040fe20007ffe0ff */
[----:B------:R-:W-:-:S06]  /*0570*/  @!P1 IMAD.WIDE.U32 R8, R23, R4, R52 ;  /* 0x0000000417089225 */ /* 0x000fcc00078e0034 */
[----:B------:R-:W4:Y:S01]  /*0580*/  @!P3 LDC.64 R4, c[0x0][0x3f8] ;  /* 0x0000fe00ff04bb82 */ /* 0x000f220000000a00 */
[----:B------:R-:W-:Y:S02]  /*0590*/  @!P1 IADD3 R9, PT, PT, R9, R11, RZ ;  /* 0x0000000b09099210 */ /* 0x000fe40007ffe0ff */
[C---:B------:R-:W-:Y:S02]  /*05a0*/  @!P1 SHF.L.U32 R11, R8.reuse, 0x1, RZ ;  /* 0x00000001080b9819 */ /* 0x040fe400000006ff */
[----:B------:R-:W-:Y:S02]  /*05b0*/  @!P1 SHF.L.U64.HI R14, R8, 0x1, R9 ;  /* 0x00000001080e9819 */ /* 0x000fe40000010209 */
[----:B---3--:R-:W-:Y:S01]  /*05c0*/  @!P1 IADD3 R20, P0, PT, R11, R6, RZ ;  /* 0x000000060b149210 */ /* 0x008fe20007f1e0ff */
[----:B------:R-:W3:Y:S03]  /*05d0*/  @!P2 LDC.64 R8, c[0x0][0x3f8] ;  /* 0x0000fe00ff08ab82 */ /* 0x000ee60000000a00 */
[----:B------:R-:W-:-:S02]  /*05e0*/  @!P1 IADD3.X R21, PT, PT, R14, R7, RZ, P0, !PT ;  /* 0x000000070e159210 */ /* 0x000fc400007fe4ff */
[----:B--2---:R-:W-:-:S03]  /*05f0*/  @!P1 IADD3 R18, P0, PT, R11, R18, RZ ;  /* 0x000000120b129210 */ /* 0x004fc60007f1e0ff */
[----:B------:R-:W2:Y:S01]  /*0600*/  @!P3 LDC.64 R6, c[0x0][0x3a0] ;  /* 0x0000e800ff06bb82 */ /* 0x000ea20000000a00 */
[----:B------:R-:W-:Y:S01]  /*0610*/  @!P1 IADD3.X R19, PT, PT, R14, R19, RZ, P0, !PT ;  /* 0x000000130e139210 */ /* 0x000fe200007fe4ff */
[----:B------:R0:W5:Y:S01]  /*0620*/  @!P1 LDG.E R43, desc[UR10][R20.64] ;  /* 0x0000000a142b9981 */ /* 0x000162000c1e1900 */
[----:B------:R-:W-:Y:S02]  /*0630*/  ISETP.GE.U32.AND P0, PT, R2, UR12, PT ;  /* 0x0000000c02007c0c */ /* 0x000fe4000bf06070 */
[----:B------:R-:W-:Y:S01]  /*0640*/  SHF.R.S32.HI R17, RZ, 0x1f, R2 ;  /* 0x0000001fff117819 */ /* 0x000fe20000011402 */
[----:B------:R1:W5:Y:S01]  /*0650*/  @!P1 LDG.E R42, desc[UR10][R18.64] ;  /* 0x0000000a122a9981 */ /* 0x000362000c1e1900 */
[----:B------:R-:W-:Y:S01]  /*0660*/  @!P3 MOV R14, R50 ;  /* 0x00000032000eb202 */ /* 0x000fe20000000f00 */
[----:B----4-:R-:W-:Y:S01]  /*0670*/  @!P3 IMAD R15, R15, R4, RZ ;  /* 0x000000040f0fb224 */ /* 0x010fe200078e02ff */
[----:B------:R-:W-:-:S03]  /*0680*/  ISETP.GE.AND.EX P0, PT, R17, UR13, PT, P0 ;  /* 0x0000000d11007c0c */ /* 0x000fc6000bf06300 */
[----:B------:R-:W-:Y:S01]  /*0690*/  @!P3 IMAD R27, R10, R5, R15 ;  /* 0x000000050a1bb224 */ /* 0x000fe200078e020f */
[----:B------:R-:W-:-:S03]  /*06a0*/  @!P3 MOV R15, R53 ;  /* 0x00000035000fb202 */ /* 0x000fc60000000f00 */
[----:B------:R-:W-:-:S03]  /*06b0*/  @!P3 IMAD.WIDE.U32 R4, R10, R4, R14 ;  /* 0x000000040a04b225 */ /* 0x000fc600078e000e */
[----:B------:R-:W4:Y:S02]  /*06c0*/  @!P2 LDC.64 R14, c[0x0][0x3a0] ;  /* 0x0000e800ff0eab82 */ /* 0x000f240000000a00 */
[----:B0-----:R-:W-:Y:S02]  /*06d0*/  @!P3 IADD3 R21, PT, PT, R5, R27, RZ ;  /* 0x0000001b0515b210 */ /* 0x001fe40007ffe0ff */
[C---:B------:R-:W-:Y:S02]  /*06e0*/  @!P3 SHF.L.U32 R5, R4.reuse, 0x1, RZ ;  /* 0x000000010405b819 */ /* 0x040fe400000006ff */
[----:B------:R-:W-:Y:S01]  /*06f0*/  @!P3 SHF.L.U64.HI R20, R4, 0x1, R21 ;  /* 0x000000010414b819 */ /* 0x000fe20000010215 */
[----:B---3--:R-:W-:Y:S01]  /*0700*/  @!P2 IMAD R25, R25, R8, RZ ;  /* 0x000000081919a224 */ /* 0x008fe200078e02ff */
[C---:B--2---:R-:W-:Y:S01]  /*0710*/  @!P3 IADD3 R6, P1, PT, R5.reuse, R6, RZ ;  /* 0x000000060506b210 */ /* 0x044fe20007f3e0ff */
[----:B------:R-:W0:Y:S01]  /*0720*/  @!P2 LDC.64 R10, c[0x0][0x398] ;  /* 0x0000e600ff0aab82 */ /* 0x000e220000000a00 */
[----:B-1----:R-:W-:-:S02]  /*0730*/  @!P3 IADD3 R12, P4, PT, R5, R12, RZ ;  /* 0x0000000c050cb210 */ /* 0x002fc40007f9e0ff */
[----:B------:R-:W-:Y:S02]  /*0740*/  @!P2 MOV R18, R50 ;  /* 0x000000320012a202 */ /* 0x000fe40000000f00 */
[----:B------:R-:W-:-:S03]  /*0750*/  @!P2 MOV R19, R53 ;  /* 0x000000350013a202 */ /* 0x000fc60000000f00 */
[----:B------:R-:W1:Y:S01]  /*0760*/  @!P0 LDC.64 R4, c[0x0][0x3f8] ;  /* 0x0000fe00ff048b82 */ /* 0x000e620000000a00 */
[C---:B------:R-:W-:Y:S02]  /*0770*/  @!P2 IMAD R25, R16.reuse, R9, R25 ;  /* 0x000000091019a224 */ /* 0x040fe400078e0219 */
[----:B------:R-:W-:Y:S01]  /*0780*/  @!P2 IMAD.WIDE.U32 R8, R16, R8, R18 ;  /* 0x000000081008a225 */ /* 0x000fe200078e0012 */
[----:B------:R-:W-:-:S04]  /*0790*/  @!P3 IADD3.X R7, PT, PT, R20, R7, RZ, P1, !PT ;  /* 0x000000071407b210 */ /* 0x000fc80000ffe4ff */
[----:B------:R-:W-:Y:S01]  /*07a0*/  @!P2 IADD3 R19, PT, PT, R9, R25, RZ ;  /* 0x000000190913a210 */ /* 0x000fe20007ffe0ff */
[----:B------:R2:W5:Y:S01]  /*07b0*/  @!P3 LDG.E R41, desc[UR10][R6.64] ;  /* 0x0000000a0629b981 */ /* 0x000562000c1e1900 */
[C---:B------:R-:W-:Y:S02]  /*07c0*/  @!P2 SHF.L.U32 R9, R8.reuse, 0x1, RZ ;  /* 0x000000010809a819 */ /* 0x040fe400000006ff */
[----:B------:R-:W-:Y:S02]  /*07d0*/  @!P2 SHF.L.U64.HI R8, R8, 0x1, R19 ;  /* 0x000000010808a819 */ /* 0x000fe40000010213 */
[----:B----4-:R-:W-:Y:S02]  /*07e0*/  @!P2 IADD3 R14, P1, PT, R9, R14, RZ ;  /* 0x0000000e090ea210 */ /* 0x010fe40007f3e0ff */
[----:B------:R-:W-:Y:S02]  /*07f0*/  IADD3 R29, PT, PT, R23, 0x40, RZ ;  /* 0x00000040171d7810 */ /* 0x000fe40007ffe0ff */
[----:B------:R-:W-:-:S02]  /*0800*/  @!P3 IADD3.X R13, PT, PT, R20, R13, RZ, P4, !PT ;  /* 0x0000000d140db210 */ /* 0x000fc400027fe4ff */
[----:B------:R-:W-:Y:S02]  /*0810*/  @!P2 IADD3.X R15, PT, PT, R8, R15, RZ, P1, !PT ;  /* 0x0000000f080fa210 */ /* 0x000fe40000ffe4ff */
[----:B------:R-:W-:Y:S01]  /*0820*/  ISETP.GE.U32.AND P1, PT, R29, UR12, PT ;  /* 0x0000000c1d007c0c */ /* 0x000fe2000bf26070 */
[----:B------:R3:W5:Y:S01]  /*0830*/  @!P3 LDG.E R40, desc[UR10][R12.64] ;  /* 0x0000000a0c28b981 */ /* 0x000762000c1e1900 */
[----:B------:R-:W-:Y:S01]  /*0840*/  SHF.R.S32.HI R21, RZ, 0x1f, R29 ;  /* 0x0000001fff157819 */ /* 0x000fe2000001141d */
[----:B-1----:R-:W-:Y:S01]  /*0850*/  @!P0 IMAD R17, R17, R4, RZ ;  /* 0x0000000411118224 */ /* 0x002fe200078e02ff */
[----:B--2---:R-:W-:Y:S02]  /*0860*/  @!P0 MOV R6, R50 ;  /* 0x0000003200068202 */ /* 0x004fe40000000f00 */
[----:B------:R-:W-:Y:S02]  /*0870*/  @!P0 MOV R7, R53 ;  /* 0x0000003500078202 */ /* 0x000fe40000000f00 */
[----:B------:R-:W-:-:S02]  /*0880*/  ISETP.GE.AND.EX P1, PT, R21, UR13, PT, P1 ;  /* 0x0000000d15007c0c */ /* 0x000fc4000bf26310 */
[----:B0-----:R-:W-:Y:S01]  /*0890*/  @!P2 IADD3 R10, P3, PT, R9, R10, RZ ;  /* 0x0000000a090aa210 */ /* 0x001fe20007f7e0ff */
[C---:B------:R-:W-:Y:S02]  /*08a0*/  @!P0 IMAD R9, R2.reuse, R5, R17 ;  /* 0x0000000502098224 */ /* 0x040fe400078e0211 */
[----:B------:R-:W-:Y:S01]  /*08b0*/  @!P0 IMAD.WIDE.U32 R4, R2, R4, R6 ;  /* 0x0000000402048225 */ /* 0x000fe200078e0006 */
[----:B------:R-:W-:Y:S01]  /*08c0*/  CS2R R38, SRZ ;  /* 0x0000000000267805 */ /* 0x000fe2000001ff00 */
[----:B------:R-:W-:Y:S01]  /*08d0*/  UIMAD.WIDE UR8, UR6, 0x8, UR8 ;  /* 0x00000008060878a5 */ /* 0x000fe2000f8e0208 */
[----:B------:R-:W0:Y:S02]  /*08e0*/  @!P0 LDC.64 R6, c[0x0][0x3a0] ;  /* 0x0000e800ff068b82 */ /* 0x000e240000000a00 */
[----:B------:R-:W-:Y:S02]  /*08f0*/  @!P0 IADD3 R5, PT, PT, R5, R9, RZ ;  /* 0x0000000905058210 */ /* 0x000fe40007ffe0ff */
[----:B------:R1:W5:Y:S01]  /*0900*/  @!P2 LDG.E R39, desc[UR10][R14.64] ;  /* 0x0000000a0e27a981 */ /* 0x000362000c1e1900 */
[----:B------:R-:W-:-:S02]  /*0910*/  @!P0 SHF.L.U32 R45, R4, 0x1, RZ ;  /* 0x00000001042d8819 */ /* 0x000fc400000006ff */
[----:B------:R-:W-:Y:S01]  /*0920*/  @!P0 SHF.L.U64.HI R16, R4, 0x1, R5 ;  /* 0x0000000104108819 */ /* 0x000fe20000010205 */
[----:B---3--:R-:W2:Y:S01]  /*0930*/  @!P1 LDC.64 R12, c[0x0][0x3a0] ;  /* 0x0000e800ff0c9b82 */ /* 0x008ea20000000a00 */
[----:B------:R-:W-:Y:S02]  /*0940*/  IADD3 R17, PT, PT, R23, 0x50, RZ ;  /* 0x0000005017117810 */ /* 0x000fe40007ffe0ff */
[----:B------:R-:W-:Y:S02]  /*0950*/  MOV R4, UR8 ;  /* 0x0000000800047c02 */ /* 0x000fe40008000f00 */
[----:B------:R-:W-:-:S03]  /*0960*/  MOV R5, UR9 ;  /* 0x0000000900057c02 */ /* 0x000fc60008000f00 */
[----:B-1----:R-:W1:Y:S01]  /*0970*/  @!P1 LDC.64 R14, c[0x0][0x3f8] ;  /* 0x0000fe00ff0e9b82 */ /* 0x002e620000000a00 */
[----:B------:R-:W-:Y:S02]  /*0980*/  @!P2 IADD3.X R11, PT, PT, R8, R11, RZ, P3, !PT ;  /* 0x0000000b080ba210 */ /* 0x000fe40001ffe4ff */
[----:B------:R-:W-:Y:S01]  /*0990*/  ISETP.GE.U32.AND P3, PT, R17, UR12, PT ;  /* 0x0000000c11007c0c */ /* 0x000fe2000bf66070 */
[----:B------:R-:W3:Y:S01]  /*09a0*/  LDG.E.64 R4, desc[UR10][R4.64] ;  /* 0x0000000a04047981 */ /* 0x000ee2000c1e1b00 */
[----:B------:R-:W-:-:S03]  /*09b0*/  SHF.R.S32.HI R33, RZ, 0x1f, R17 ;  /* 0x0000001fff217819 */ /* 0x000fc60000011411 */
[----:B------:R-:W4:Y:S01]  /*09c0*/  @!P0 LDC.64 R8, c[0x0][0x398] ;  /* 0x0000e600ff088b82 */ /* 0x000f220000000a00 */
[----:B------:R-:W-:Y:S01]  /*09d0*/  ISETP.GE.AND.EX P3, PT, R33, UR13, PT, P3 ;  /* 0x0000000d21007c0c */ /* 0x000fe2000bf66330 */
[----:B------:R0:W5:Y:S01]  /*09e0*/  @!P2 LDG.E R38, desc[UR10][R10.64] ;  /* 0x0000000a0a26a981 */ /* 0x000162000c1e1900 */
[----:B------:R-:W-:Y:S02]  /*09f0*/  ISETP.NE.AND P5, PT, RZ, UR7, PT ;  /* 0x00000007ff007c0c */ /* 0x000fe4000bfa5270 */
[----:B------:R-:W-:Y:S02]  /*0a00*/  IADD3 R24, PT, PT, R23, 0x60, RZ ;  /* 0x0000006017187810 */ /* 0x000fe40007ffe0ff */
[----:B0-----:R-:W-:Y:S02]  /*0a10*/  @!P0 IADD3 R30, P6, PT, R45, R6, RZ ;  /* 0x000000062d1e8210 */ /* 0x001fe40007fde0ff */
[----:B------:R-:W-:Y:S02]  /*0a20*/  ISETP.GE.U32.AND P2, PT, R24, UR12, PT ;  /* 0x0000000c18007c0c */ /* 0x000fe4000bf46070 */
[----:B------:R-:W-:-:S03]  /*0a30*/  SHF.R.S32.HI R27, RZ, 0x1f, R24 ;  /* 0x0000001fff1b7819 */ /* 0x000fc60000011418 */
[----:B------:R-:W0:Y:S01]  /*0a40*/  @!P3 LDC.64 R10, c[0x0][0x3f8] ;  /* 0x0000fe00ff0abb82 */ /* 0x000e220000000a00 */
[----:B-1----:R-:W-:Y:S01]  /*0a50*/  @!P1 IMAD R6, R21, R14, RZ ;  /* 0x0000000e15069224 */ /* 0x002fe200078e02ff */
[----:B------:R-:W-:Y:S02]  /*0a60*/  @!P0 IADD3.X R31, PT, PT, R16, R7, RZ, P6, !PT ;  /* 0x00000007101f8210 */ /* 0x000fe400037fe4ff */
[----:B------:R-:W-:-:S04]  /*0a70*/  ISETP.GE.AND.EX P2, PT, R27, UR13, PT, P2 ;  /* 0x0000000d1b007c0c */ /* 0x000fc8000bf46320 */
[----:B------:R-:W1:Y:S01]  /*0a80*/  @P5 LDC.64 R34, c[0x0][0x3b0] ;  /* 0x0000ec00ff225b82 */ /* 0x000e620000000a00 */
[----:B------:R-:W-:Y:S02]  /*0a90*/  IADD3 R23, PT, PT, R23, 0x70, RZ ;  /* 0x0000007017177810 */ /* 0x000fe40007ffe0ff */
[----:B----4-:R-:W-:Y:S01]  /*0aa0*/  @!P0 IADD3 R28, P6, PT, R45, R8, RZ ;  /* 0x000000082d1c8210 */ /* 0x010fe20007fde0ff */
[----:B------:R-:W-:Y:S01]  /*0ab0*/  @!P1 IMAD R45, R29, R15, R6 ;  /* 0x0000000f1d2d9224 */ /* 0x000fe200078e0206 */
[----:B------:R-:W-:Y:S02]  /*0ac0*/  @!P1 MOV R20, R50 ;  /* 0x0000003200149202 */ /* 0x000fe40000000f00 */
[----:B------:R-:W-:Y:S01]  /*0ad0*/  @!P1 MOV R21, R53 ;  /* 0x0000003500159202 */ /* 0x000fe20000000f00 */
[----:B------:R-:W4:Y:S01]  /*0ae0*/  @!P1 LDC.64 R6, c[0x0][0x398] ;  /* 0x0000e600ff069b82 */ /* 0x000f220000000a00 */
[----:B------:R-:W-:Y:S02]  /*0af0*/  ISETP.GE.U32.AND P4, PT, R23, UR12, PT ;  /* 0x0000000c17007c0c */ /* 0x000fe4000bf86070 */
[----:B------:R-:W-:Y:S01]  /*0b00*/  SHF.R.S32.HI R25, RZ, 0x1f, R23 ;  /* 0x0000001fff197819 */ /* 0x000fe20000011417 */
[----:B------:R-:W-:Y:S01]  /*0b10*/  @!P1 IMAD.WIDE.U32 R14, R29, R14, R20 ;  /* 0x0000000e1d0e9225 */ /* 0x000fe200078e0014 */
[----:B------:R-:W-:-:S02]  /*0b20*/  CS2R R36, SRZ ;  /* 0x0000000000247805 */ /* 0x000fc4000001ff00 */
[----:B------:R-:W-:Y:S01]  /*0b30*/  ISETP.GE.AND.EX P4, PT, R25, UR13, PT, P4 ;  /* 0x0000000d19007c0c */ /* 0x000fe2000bf86340 */
[----:B------:R-:W4:Y:S01]  /*0b40*/  @!P3 LDC.64 R20, c[0x0][0x3a0] ;  /* 0x0000e800ff14bb82 */ /* 0x000f220000000a00 */
[----:B------:R-:W-:Y:S02]  /*0b50*/  @!P0 IADD3.X R29, PT, PT, R16, R9, RZ, P6, !PT ;  /* 0x00000009101d8210 */ /* 0x000fe400037fe4ff */
[----:B------:R-:W-:Y:S01]  /*0b60*/  @!P1 IADD3 R15, PT, PT, R15, R45, RZ ;  /* 0x0000002d0f0f9210 */ /* 0x000fe20007ffe0ff */
[----:B------:R2:W5:Y:S01]  /*0b70*/  @!P0 LDG.E R37, desc[UR10][R30.64] ;  /* 0x0000000a1e258981 */ /* 0x000562000c1e1900 */
[----:B------:R-:W-:Y:S02]  /*0b80*/  LOP3.LUT R2, R44, 0xffff, RZ, 0xc0, !PT ;  /* 0x0000ffff2c027812 */ /* 0x000fe400078ec0ff */
[C---:B------:R-:W-:Y:S01]  /*0b90*/  @!P1 SHF.L.U32 R45, R14.reuse, 0x1, RZ ;  /* 0x000000010e2d9819 */ /* 0x040fe200000006ff */
[----:B------:R-:W4:Y:S01]  /*0ba0*/  @!P2 LDC.64 R8, c[0x0][0x3f8] ;  /* 0x0000fe00ff08ab82 */ /* 0x000f220000000a00 */
[----:B------:R4:W5:Y:S01]  /*0bb0*/  @!P0 LDG.E R36, desc[UR10][R28.64] ;  /* 0x0000000a1c248981 */ /* 0x000962000c1e1900 */
[----:B0-----:R-:W-:Y:S01]  /*0bc0*/  @!P3 IMAD R16, R33, R10, RZ ;  /* 0x0000000a2110b224 */ /* 0x001fe200078e02ff */
[----:B--2---:R-:W-:Y:S01]  /*0bd0*/  @!P1 IADD3 R32, P0, PT, R45, R12, RZ ;  /* 0x0000000c2d209210 */ /* 0x004fe20007f1e0ff */
[----:B------:R-:W-:Y:S01]  /*0be0*/  IMAD R22, R49, 0x46, R2 ;  /* 0x0000004631167824 */ /* 0x000fe200078e0202 */
[----:B------:R-:W-:-:S02]  /*0bf0*/  @!P1 SHF.L.U64.HI R30, R14, 0x1, R15 ;  /* 0x000000010e1e9819 */ /* 0x000fc4000001020f */
[----:B------:R-:W-:Y:S02]  /*0c00*/  @!P3 MOV R14, R50 ;  /* 0x00000032000eb202 */ /* 0x000fe40000000f00 */
[----:B------:R-:W-:Y:S01]  /*0c10*/  @!P3 MOV R15, R53 ;  /* 0x00000035000fb202 */ /* 0x000fe20000000f00 */
[C---:B------:R-:W-:Y:S01]  /*0c20*/  @!P3 IMAD R31, R17.reuse, R11, R16 ;  /* 0x0000000b111fb224 */ /* 0x040fe200078e0210 */
[----:B------:R-:W-:Y:S01]  /*0c30*/  @!P1 IADD3.X R33, PT, PT, R30, R13, RZ, P0, !PT ;  /* 0x0000000d1e219210 */ /* 0x000fe200007fe4ff */
[----:B-1----:R-:W-:Y:S01]  /*0c40*/  @P5 IMAD.WIDE R34, R22, 0x2, R34 ;  /* 0x0000000216225825 */ /* 0x002fe200078e0222 */
[----:B------:R-:W0:Y:S03]  /*0c50*/  @!P4 LDC.64 R12, c[0x0][0x3f8] ;  /* 0x0000fe00ff0ccb82 */ /* 0x000e260000000a00 */
[----:B------:R-:W-:Y:S01]  /*0c60*/  @!P3 IMAD.WIDE.U32 R10, R17, R10, R14 ;  /* 0x0000000a110ab225 */ /* 0x000fe200078e000e */
[----:B----4-:R-:W-:Y:S01]  /*0c70*/  @!P1 IADD3 R28, P0, PT, R45, R6, RZ ;  /* 0x000000062d1c9210 */ /* 0x010fe20007f1e0ff */
[----:B------:R-:W2:Y:S03]  /*0c80*/  @P5 LDG.E.U16 R18, desc[UR10][R34.64] ;  /* 0x0000000a22125981 */ /* 0x000ea6000c1e1500 */
[----:B------:R-:W-:Y:S01]  /*0c90*/  @!P3 IADD3 R11, PT, PT, R11, R31, RZ ;  /* 0x0000001f0b0bb210 */ /* 0x000fe20007ffe0ff */
[----:B------:R1:W4:Y:S01]  /*0ca0*/  @P5 LDG.E.U16 R19, desc[UR10][R34.64+0x2] ;  /* 0x0000020a22135981 */ /* 0x000322000c1e1500 */
[----:B------:R-:W-:Y:S01]  /*0cb0*/  @!P3 SHF.L.U32 R31, R10, 0x1, RZ ;  /* 0x000000010a1fb819 */ /* 0x000fe200000006ff */
[----:B------:R-:W0:Y:S01]  /*0cc0*/  @!P3 LDC.64 R16, c[0x0][0x398] ;  /* 0x0000e600ff10bb82 */ /* 0x000e220000000a00 */
[----:B------:R-:W-:-:S02]  /*0cd0*/  @!P1 IADD3.X R29, PT, PT, R30, R7, RZ, P0, !PT ;  /* 0x000000071e1d9210 */ /* 0x000fc400007fe4ff */
[----:B------:R-:W-:Y:S02]  /*0ce0*/  @!P3 SHF.L.U64.HI R26, R10, 0x1, R11 ;  /* 0x000000010a1ab819 */ /* 0x000fe4000001020b */
[----:B-1----:R-:W-:Y:S02]  /*0cf0*/  CS2R R34, SRZ ;  /* 0x0000000000227805 */ /* 0x002fe4000001ff00 */
[----:B------:R-:W-:Y:S01]  /*0d00*/  @!P3 IADD3 R20, P6, PT, R31, R20, RZ ;  /* 0x000000141f14b210 */ /* 0x000fe20007fde0ff */
[----:B------:R-:W1:Y:S01]  /*0d10*/  @!P2 LDC.64 R14, c[0x0][0x3a0] ;  /* 0x0000e800ff0eab82 */ /* 0x000e620000000a00 */
[----:B------:R-:W-:Y:S02]  /*0d20*/  @!P2 IMAD R27, R27, R8, RZ ;  /* 0x000000081b1ba224 */ /* 0x000fe400078e02ff */
[----:B------:R0:W5:Y:S01]  /*0d30*/  @!P1 LDG.E R35, desc[UR10][R32.64] ;  /* 0x0000000a20239981 */ /* 0x000162000c1e1900 */
[----:B------:R-:W-:-:S03]  /*0d40*/  @!P3 IADD3.X R21, PT, PT, R26, R21, RZ, P6, !PT ;  /* 0x000000151a15b210 */ /* 0x000fc600037fe4ff */
[----:B------:R0:W5:Y:S01]  /*0d50*/  @!P1 LDG.E R34, desc[UR10][R28.64] ;  /* 0x0000000a1c229981 */ /* 0x000162000c1e1900 */
[----:B------:R-:W1:Y:S01]  /*0d60*/  @!P2 LDC.64 R6, c[0x0][0x398] ;  /* 0x0000e600ff06ab82 */ /* 0x000e620000000a00 */
[----:B0-----:R-:W-:-:S07]  /*0d70*/  CS2R R32, SRZ ;  /* 0x0000000000207805 */ /* 0x001fce000001ff00 */
[----:B------:R-:W0:Y:S01]  /*0d80*/  @!P4 LDC.64 R10, c[0x0][0x398] ;  /* 0x0000e600ff0acb82 */ /* 0x000e220000000a00 */
[----:B------:R-:W-:Y:S02]  /*0d90*/  @!P2 MOV R28, R50 ;  /* 0x00000032001ca202 */ /* 0x000fe40000000f00 */
[----:B------:R-:W-:Y:S01]  /*0da0*/  @!P2 MOV R29, R53 ;  /* 0x00000035001da202 */ /* 0x000fe20000000f00 */
[----:B------:R1:W5:Y:S01]  /*0db0*/  @!P3 LDG.E R33, desc[UR10][R20.64] ;  /* 0x0000000a1421b981 */ /* 0x000362000c1e1900 */
[C---:B------:R-:W-:Y:S02]  /*0dc0*/  @!P2 IMAD R27, R24.reuse, R9, R27 ;  /* 0x00000009181ba224 */ /* 0x040fe400078e021b */
[----:B------:R-:W-:Y:S02]  /*0dd0*/  @!P2 IMAD.WIDE.U32 R28, R24, R8, R28 ;  /* 0x00000008181ca225 */ /* 0x000fe400078e001c */
[----:B------:R-:W0:Y:S02]  /*0de0*/  @!P4 LDC.64 R8, c[0x0][0x3a0] ;  /* 0x0000e800ff08cb82 */ /* 0x000e240000000a00 */
[----:B------:R-:W-:-:S06]  /*0df0*/  @!P4 IMAD R24, R25, R12, RZ ;  /* 0x0000000c1918c224 */ /* 0x000fcc00078e02ff */
[----:B-1----:R-:W1:Y:S01]  /*0e00*/  LDC.64 R20, c[0x0][0x3a8] ;  /* 0x0000ea00ff147b82 */ /* 0x002e620000000a00 */
[----:B------:R-:W-:Y:S01]  /*0e10*/  @!P4 IMAD R13, R23, R13, R24 ;  /* 0x0000000d170dc224 */ /* 0x000fe200078e0218 */
[----:B------:R-:W-:Y:S02]  /*0e20*/  @!P4 MOV R24, R50 ;  /* 0x000000320018c202 */ /* 0x000fe40000000f00 */
[----:B------:R-:W-:Y:S02]  /*0e30*/  @!P4 MOV R25, R53 ;  /* 0x000000350019c202 */ /* 0x000fe40000000f00 */
[----:B------:R-:W-:Y:S02]  /*0e40*/  @!P3 IADD3 R16, P0, PT, R31, R16, RZ ;  /* 0x000000101f10b210 */ /* 0x000fe40007f1e0ff */
[----:B------:R-:W-:Y:S01]  /*0e50*/  @!P2 IADD3 R31, PT, PT, R29, R27, RZ ;  /* 0x0000001b1d1fa210 */ /* 0x000fe20007ffe0ff */
[----:B------:R-:W-:Y:S01]  /*0e60*/  @!P4 IMAD.WIDE.U32 R24, R23, R12, R24 ;  /* 0x0000000c1718c225 */ /* 0x000fe200078e0018 */
[----:B------:R-:W-:-:S02]  /*0e70*/  @!P2 SHF.L.U32 R27, R28, 0x1, RZ ;  /* 0x000000011c1ba819 */ /* 0x000fc400000006ff */
[----:B------:R-:W-:Y:S02]  /*0e80*/  @!P3 IADD3.X R17, PT, PT, R26, R17, RZ, P0, !PT ;  /* 0x000000111a11b210 */ /* 0x000fe400007fe4ff */
[----:B------:R-:W-:Y:S02]  /*0e90*/  @!P2 SHF.L.U64.HI R28, R28, 0x1, R31 ;  /* 0x000000011c1ca819 */ /* 0x000fe4000001021f */
[----:B------:R-:W-:Y:S02]  /*0ea0*/  @!P2 IADD3 R14, P0, PT, R27, R14, RZ ;  /* 0x0000000e1b0ea210 */ /* 0x000fe40007f1e0ff */
[----:B------:R-:W-:Y:S01]  /*0eb0*/  @!P4 IADD3 R23, PT, PT, R25, R13, RZ ;  /* 0x0000000d1917c210 */ /* 0x000fe20007ffe0ff */
[----:B------:R-:W5:Y:S01]  /*0ec0*/  @!P3 LDG.E R32, desc[UR10][R16.64] ;  /* 0x0000000a1020b981 */ /* 0x000f62000c1e1900 */
[----:B------:R-:W-:Y:S02]  /*0ed0*/  @!P4 SHF.L.U32 R13, R24, 0x1, RZ ;  /* 0x00000001180dc819 */ /* 0x000fe400000006ff */
[----:B------:R-:W-:-:S02]  /*0ee0*/  CS2R R30, SRZ ;  /* 0x00000000001e7805 */ /* 0x000fc4000001ff00 */
[----:B------:R-:W-:Y:S02]  /*0ef0*/  @!P2 IADD3.X R15, PT, PT, R28, R15, RZ, P0, !PT ;  /* 0x0000000f1c0fa210 */ /* 0x000fe400007fe4ff */
[----:B------:R-:W-:Y:S01]  /*0f00*/  @!P2 IADD3 R6, P0, PT, R27, R6, RZ ;  /* 0x000000061b06a210 */ /* 0x000fe20007f1e0ff */
[----:B-1----:R-:W-:Y:S01]  /*0f10*/  IMAD.WIDE R20, R22, 0x2, R20 ;  /* 0x0000000216147825 */ /* 0x002fe200078e0214 */
[----:B------:R-:W-:Y:S01]  /*0f20*/  @!P4 SHF.L.U64.HI R24, R24, 0x1, R23 ;  /* 0x000000011818c819 */ /* 0x000fe20000010217 */
[----:B------:R-:W5:Y:S01]  /*0f30*/  @!P2 LDG.E R31, desc[UR10][R14.64] ;  /* 0x0000000a0e1fa981 */ /* 0x000f62000c1e1900 */
[C---:B0-----:R-:W-:Y:S02]  /*0f40*/  @!P4 IADD3 R8, P1, PT, R13.reuse, R8, RZ ;  /* 0x000000080d08c210 */ /* 0x041fe40007f3e0ff */
[----:B------:R-:W-:Y:S02]  /*0f50*/  @!P4 IADD3 R10, P3, PT, R13, R10, RZ ;  /* 0x0000000a0d0ac210 */ /* 0x000fe40007f7e0ff */
[----:B------:R-:W-:-:S02]  /*0f60*/  @!P2 IADD3.X R7, PT, PT, R28, R7, RZ, P0, !PT ;  /* 0x000000071c07a210 */ /* 0x000fc400007fe4ff */
[----:B------:R-:W-:Y:S02]  /*0f70*/  CS2R R28, SRZ ;  /* 0x00000000001c7805 */ /* 0x000fe4000001ff00 */
[C---:B------:R-:W-:Y:S01]  /*0f80*/  @!P4 IADD3.X R9, PT, PT, R24.reuse, R9, RZ, P1, !PT ;  /* 0x000000091809c210 */ /* 0x040fe20000ffe4ff */
[----:B------:R-:W4:Y:S01]  /*0f90*/  LDG.E.U16 R13, desc[UR10][R20.64] ;  /* 0x0000000a140d7981 */ /* 0x000f22000c1e1500 */
[----:B------:R-:W-:-:S03]  /*0fa0*/  @!P4 IADD3.X R11, PT, PT, R24, R11, RZ, P3, !PT ;  /* 0x0000000b180bc210 */ /* 0x000fc60001ffe4ff */
[----:B------:R-:W4:Y:S04]  /*0fb0*/  LDG.E.U16 R14, desc[UR10][R20.64+0x2] ;  /* 0x0000020a140e7981 */ /* 0x000f28000c1e1500 */
[----:B------:R-:W5:Y:S04]  /*0fc0*/  @!P4 LDG.E R29, desc[UR10][R8.64] ;  /* 0x0000000a081dc981 */ /* 0x000f68000c1e1900 */
[----:B------:R-:W5:Y:S01]  /*0fd0*/  @!P4 LDG.E R28, desc[UR10][R10.64] ;  /* 0x0000000a0a1cc981 */ /* 0x000f62000c1e1900 */
[----:B------:R-:W-:-:S03]  /*0fe0*/  UISETP.NE.AND UP1, UPT, UR7, URZ, UPT ;  /* 0x000000ff0700728c */ /* 0x000fc6000bf25270 */
[----:B------:R0:W5:Y:S01]  /*0ff0*/  @!P2 LDG.E R30, desc[UR10][R6.64] ;  /* 0x0000000a061ea981 */ /* 0x000162000c1e1900 */
[----:B------:R-:W-:Y:S01]  /*1000*/  UMOV UR9, 0x3f800000 ;  /* 0x3f80000000097882 */ /* 0x000fe20000000000 */
[----:B---3--:R-:W-:-:S13]  /*1010*/  R2UR UR14, R4 ;  /* 0x00000000040e72ca */ /* 0x008fda00000e0000 */
        /* <DEDUP_REMOVED lines=8> */
[----:B------:R-:W-:Y:S02]  /*10a0*/  CS2R R4, SRZ ;  /* 0x0000000000047805 */ /* 0x000fe4000001ff00 */
[----:B--2---:R-:W-:Y:S02]  /*10b0*/  @P5 SHF.L.U32 R4, R18, 0x10, RZ ;  /* 0x0000001012045819 */ /* 0x004fe400000006ff */
[----:B----4-:R-:W-:Y:S02]  /*10c0*/  @P5 SHF.L.U32 R5, R19, 0x10, RZ ;  /* 0x0000001013055819 */ /* 0x010fe400000006ff */
[----:B-1----:R-:W-:-:S13]  /*10d0*/  @P0 R2UR UR5, R12 ;  /* 0x000000000c0502ca */ /* 0x002fda00000e0000 */
[----:B------:R-:W-:Y:S01]  /*10e0*/  @UP0 UMOV UR9, UR5 ;  /* 0x0000000500090c82 */ /* 0x000fe20008000000 */
[----:B0-----:R-:W-:Y:S02]  /*10f0*/  SHF.L.U32 R7, R13, 0x10, RZ ;  /* 0x000000100d077819 */ /* 0x001fe400000006ff */
[----:B------:R-:W-:Y:S01]  /*1100*/  SHF.L.U32 R6, R14, 0x10, RZ ;  /* 0x000000100e067819 */ /* 0x000fe200000006ff */
[----:B------:R-:W-:Y:S06]  /*1110*/  BRA.U UP1, `(.L_x_837) ;  /* 0x0000000901447547 */ /* 0x000fec000b800000 */
        /* <DEDUP_REMOVED lines=13> */
[----:B------:R-:W-:Y:S02]  /*11f0*/  HADD2.F32 R18, -RZ, R40.H0_H0 ;  /* 0x20000028ff127230 */ /* 0x000fe40000004100 */
[----:B------:R-:W-:Y:S01]  /*1200*/  FADD.FTZ R17, R17, -UR14 ;  /* 0x8000000e11117e21 */ /* 0x000fe20008010000 */
[----:B------:R-:W-:Y:S01]  /*1210*/  FADD.FTZ R19, RZ, R8 ;  /* 0x00000008ff137221 */ /* 0x000fe20000010000 */
[----:B------:R-:W-:Y:S01]  /*1220*/  FFMA.FTZ R14, R16, R13, R15 ;  /* 0x0000000d100e7223 */ /* 0x000fe2000001000f */
[----:B------:R-:W-:-:S02]  /*1230*/  HADD2.F32 R15, -RZ, R41.H1_H1 ;  /* 0x30000029ff0f7230 */ /* 0x000fc40000004100 */
[----:B------:R-:W-:Y:S01]  /*1240*/  FADD.FTZ R10, R13, R10 ;  /* 0x0000000a0d0a7221 */ /* 0x000fe20000010000 */
[----:B------:R-:W-:Y:S02]  /*1250*/  HADD2.F32 R13, -RZ, R40.H1_H1 ;  /* 0x30000028ff0d7230 */ /* 0x000fe40000004100 */
[----:B------:R-:W-:Y:S01]  /*1260*/  FFMA.FTZ R11, R8, R11, RZ ;  /* 0x0000000b080b7223 */ /* 0x000fe200000100ff */
[----:B------:R-:W-:Y:S01]  /*1270*/  FMUL.FTZ R17, R17, UR9 ;  /* 0x0000000911117c20 */ /* 0x000fe20008410000 */
[----:B------:R-:W-:Y:S01]  /*1280*/  FADD.FTZ R15, R15, -UR14 ;  /* 0x8000000e0f0f7e21 */ /* 0x000fe20008010000 */
[----:B------:R-:W-:Y:S01]  /*1290*/  FFMA.FTZ R20, R9, R16, RZ ;  /* 0x0000001009147223 */ /* 0x000fe200000100ff */
[----:B------:R-:W-:Y:S01]  /*12a0*/  FADD.FTZ R22, RZ, R9 ;  /* 0x00000009ff167221 */ /* 0x000fe20000010000 */
[----:B------:R-:W-:Y:S01]  /*12b0*/  FADD.FTZ R8, R18, R19 ;  /* 0x0000001312087221 */ /* 0x000fe20000010000 */
[----:B------:R-:W-:Y:S01]  /*12c0*/  FMUL.FTZ R16, R15, UR9 ;  /* 0x000000090f107c20 */ /* 0x000fe20008410000 */
[----:B------:R-:W-:-:S02]  /*12d0*/  HADD2.F32 R12, -RZ, R39.H0_H0 ;  /* 0x20000027ff0c7230 */ /* 0x000fc40000004100 */
[----:B------:R-:W-:Y:S01]  /*12e0*/  FMUL.FTZ R19, R7, R18 ;  /* 0x0000001207137220 */ /* 0x000fe20000410000 */
[----:B------:R-:W-:Y:S01]  /*12f0*/  FFMA.FTZ R15, R18, R17, R11 ;  /* 0x00000011120f7223 */ /* 0x000fe2000001000b */
[C---:B------:R-:W-:Y:S01]  /*1300*/  FADD.FTZ R11, R13.reuse, R22 ;  /* 0x000000160d0b7221 */ /* 0x040fe20000010000 */
[----:B------:R-:W-:Y:S01]  /*1310*/  FFMA.FTZ R9, R13, R16, R20 ;  /* 0x000000100d097223 */ /* 0x000fe20000010014 */
[----:B------:R-:W-:Y:S01]  /*1320*/  FMUL.FTZ R13, R6, R13 ;  /* 0x0000000d060d7220 */ /* 0x000fe20000410000 */
[----:B------:R-:W-:Y:S01]  /*1330*/  FFMA.FTZ R17, R17, R19, R14 ;  /* 0x0000001311117223 */ /* 0x000fe2000001000e */
[----:B------:R-:W-:Y:S01]  /*1340*/  FADD.FTZ R12, R12, -UR14 ;  /* 0x8000000e0c0c7e21 */ /* 0x000fe20008010000 */
[----:B------:R-:W-:Y:S01]  /*1350*/  FADD.FTZ R10, R10, R19 ;  /* 0x000000130a0a7221 */ /* 0x000fe20000010000 */
[----:B------:R-:W-:Y:S02]  /*1360*/  HADD2.F32 R14, -RZ, R38.H0_H0 ;  /* 0x20000026ff0e7230 */ /* 0x000fe40000004100 */
[----:B------:R-:W-:Y:S01]  /*1370*/  FFMA.FTZ R17, R16, R13, R17 ;  /* 0x0000000d10117223 */ /* 0x000fe20000010011 */
[----:B------:R-:W-:Y:S01]  /*1380*/  FMUL.FTZ R16, R12, UR9 ;  /* 0x000000090c107c20 */ /* 0x000fe20008410000 */
[----:B------:R-:W-:-:S02]  /*1390*/  HADD2.F32 R12, -RZ, R39.H1_H1 ;  /* 0x30000027ff0c7230 */ /* 0x000fc40000004100 */
[----:B------:R-:W-:Y:S01]  /*13a0*/  FADD.FTZ R10, R13, R10 ;  /* 0x0000000a0d0a7221 */ /* 0x000fe20000010000 */
[----:B------:R-:W-:Y:S01]  /*13b0*/  FMUL.FTZ R13, R7, R14 ;  /* 0x0000000e070d7220 */ /* 0x000fe20000410000 */
[----:B------:R-:W-:Y:S02]  /*13c0*/  HADD2.F32 R18, -RZ, R37.H0_H0 ;  /* 0x20000025ff127230 */ /* 0x000fe40000004100 */
[----:B------:R-:W-:Y:S01]  /*13d0*/  FADD.FTZ R8, R8, R14 ;  /* 0x0000000e08087221 */ /* 0x000fe20000010000 */
[----:B------:R-:W-:Y:S01]  /*13e0*/  FADD.FTZ R12, R12, -UR14 ;  /* 0x8000000e0c0c7e21 */ /* 0x000fe20008010000 */
[----:B------:R-:W-:Y:S01]  /*13f0*/  FFMA.FTZ R15, R14, R16, R15 ;  /* 0x000000100e0f7223 */ /* 0x000fe2000001000f */
[----:B------:R-:W-:Y:S01]  /*1400*/  FADD.FTZ R10, R10, R13 ;  /* 0x0000000d0a0a7221 */ /* 0x000fe20000010000 */
[----:B------:R-:W-:Y:S01]  /*1410*/  FFMA.FTZ R16, R16, R13, R17 ;  /* 0x0000000d10107223 */ /* 0x000fe20000010011 */
[----:B------:R-:W-:Y:S02]  /*1420*/  HADD2.F32 R14, -RZ, R38.H1_H1 ;  /* 0x30000026ff0e7230 */ /* 0x000fe40000004100 */
[----:B------:R-:W-:Y:S01]  /*1430*/  FADD.FTZ R19, R18, -UR14 ;  /* 0x8000000e12137e21 */ /* 0x000fe20008010000 */
[----:B------:R-:W-:Y:S01]  /*1440*/  FMUL.FTZ R13, R12, UR9 ;  /* 0x000000090c0d7c20 */ /* 0x000fe20008410000 */
[----:B------:R-:W-:-:S02]  /*1450*/  HADD2.F32 R18, -RZ, R36.H0_H0 ;  /* 0x20000024ff127230 */ /* 0x000fc40000004100 */
        /* <DEDUP_REMOVED lines=9> */
[----:B------:R-:W-:Y:S01]  /*14f0*/  FADD.FTZ R10, R14, R10 ;  /* 0x0000000a0e0a7221 */ /* 0x000fe20000010000 */
[----:B------:R-:W-:Y:S01]  /*1500*/  FFMA.FTZ R16, R13, R14, R16 ;  /* 0x0000000e0d107223 */ /* 0x000fe20000010010 */
[----:B------:R-:W-:-:S02]  /*1510*/  HADD2.F32 R13, -RZ, R36.H1_H1 ;  /* 0x30000024ff0d7230 */ /* 0x000fc40000004100 */
[----:B------:R-:W-:Y:S01]  /*1520*/  FMUL.FTZ R17, R17, UR9 ;  /* 0x0000000911117c20 */ /* 0x000fe20008410000 */
[----:B------:R-:W-:Y:S01]  /*1530*/  FADD.FTZ R21, R10, R15 ;  /* 0x0000000f0a157221 */ /* 0x000fe20000010000 */
[----:B------:R-:W-:Y:S01]  /*1540*/  FFMA.FTZ R18, R19, R15, R16 ;  /* 0x0000000f13127223 */ /* 0x000fe20000010010 */
[--C-:B------:R-:W-:Y:S02]  /*1550*/  HADD2.F32 R15, -RZ, R35.reuse.H0_H0 ;  /* 0x20000023ff0f7230 */ /* 0x100fe40000004100 */
[----:B------:R-:W-:Y:S01]  /*1560*/  FFMA.FTZ R14, R13, R17, R12 ;  /* 0x000000110d0e7223 */ /* 0x000fe2000001000c */
[----:B------:R-:W-:Y:S02]  /*1570*/  HADD2.F32 R12, -RZ, R35.H1_H1 ;  /* 0x30000023ff0c7230 */ /* 0x000fe40000004100 */
[----:B------:R-:W-:Y:S01]  /*1580*/  FMUL.FTZ R16, R6, R13 ;  /* 0x0000000d06107220 */ /* 0x000fe20000410000 */
[----:B------:R-:W-:Y:S01]  /*1590*/  FADD.FTZ R11, R11, R13 ;  /* 0x0000000d0b0b7221 */ /* 0x000fe20000010000 */
[----:B------:R-:W-:Y:S01]  /*15a0*/  FADD.FTZ R13, R15, -UR14 ;  /* 0x8000000e0f0d7e21 */ /* 0x000fe20008010000 */
[----:B------:R-:W-:-:S02]  /*15b0*/  HADD2.F32 R15, -RZ, R34.H0_H0 ;  /* 0x20000022ff0f7230 */ /* 0x000fc40000004100 */
[----:B------:R-:W-:Y:S01]  /*15c0*/  FADD.FTZ R12, R12, -UR14 ;  /* 0x8000000e0c0c7e21 */ /* 0x000fe20008010000 */
[----:B------:R-:W-:Y:S01]  /*15d0*/  FADD.FTZ R10, R16, R21 ;  /* 0x00000015100a7221 */ /* 0x000fe20000010000 */
[----:B------:R-:W-:Y:S01]  /*15e0*/  FMUL.FTZ R19, R13, UR9 ;  /* 0x000000090d137c20 */ /* 0x000fe20008410000 */
[----:B------:R-:W-:Y:S01]  /*15f0*/  FFMA.FTZ R18, R17, R16, R18 ;  /* 0x0000001011127223 */ /* 0x000fe20000010012 */
[----:B------:R-:W-:Y:S02]  /*1600*/  HADD2.F32 R20, -RZ, R33.H0_H0 ;  /* 0x20000021ff147230 */ /* 0x000fe40000004100 */
[----:B------:R-:W-:Y:S01]  /*1610*/  FMUL.FTZ R16, R12, UR9 ;  /* 0x000000090c107c20 */ /* 0x000fe20008410000 */
[----:B------:R-:W-:Y:S02]  /*1620*/  HADD2.F32 R17, -RZ, R34.H1_H1 ;  /* 0x30000022ff117230 */ /* 0x000fe40000004100 */
[----:B------:R-:W-:Y:S01]  /*1630*/  FADD.FTZ R12, R9, R15 ;  /* 0x0000000f090c7221 */ /* 0x000fe20000010000 */
[----:B------:R-:W-:Y:S01]  /*1640*/  FFMA.FTZ R13, R15, R19, R8 ;  /* 0x000000130f0d7223 */ /* 0x000fe20000010008 */
[----:B------:R-:W-:Y:S01]  /*1650*/  FMUL.FTZ R15, R7, R15 ;  /* 0x0000000f070f7220 */ /* 0x000fe20000410000 */
[----:B------:R-:W-:Y:S01]  /*1660*/  FADD.FTZ R20, R20, -UR14 ;  /* 0x8000000e14147e21 */ /* 0x000fe20008010000 */
[----:B------:R-:W-:Y:S01]  /*1670*/  FADD.FTZ R8, R11, R17 ;  /* 0x000000110b087221 */ /* 0x000fe20000010000 */
[----:B------:R-:W-:Y:S01]  /*1680*/  FFMA.FTZ R9, R17, R16, R14 ;  /* 0x0000001011097223 */ /* 0x000fe2000001000e */
[----:B------:R-:W-:Y:S01]  /*1690*/  FADD.FTZ R10, R10, R15 ;  /* 0x0000000f0a0a7221 */ /* 0x000fe20000010000 */
[----:B------:R-:W-:Y:S01]  /*16a0*/  FMUL.FTZ R17, R6, R17 ;  /* 0x0000001106117220 */ /* 0x000fe20000410000 */
[----:B------:R-:W-:Y:S01]  /*16b0*/  FFMA.FTZ R15, R19, R15, R18 ;  /* 0x0000000f130f7223 */ /* 0x000fe20000010012 */
[----:B------:R-:W-:-:S02]  /*16c0*/  HADD2.F32 R14, -RZ, R32.H0_H0 ;  /* 0x20000020ff0e7230 */ /* 0x000fc40000004100 */
[----:B------:R-:W-:Y:S01]  /*16d0*/  FMUL.FTZ R20, R20, UR9 ;  /* 0x0000000914147c20 */ /* 0x000fe20008410000 */
[----:B------:R-:W-:Y:S02]  /*16e0*/  HADD2.F32 R11, -RZ, R33.H1_H1 ;  /* 0x30000021ff0b7230 */ /* 0x000fe40000004100 */
[----:B------:R-:W-:Y:S01]  /*16f0*/  FADD.FTZ R10, R17, R10 ;  /* 0x0000000a110a7221 */ /* 0x000fe20000010000 */
[----:B------:R-:W-:Y:S01]  /*1700*/  FFMA.FTZ R15, R16, R17, R15 ;  /* 0x00000011100f7223 */ /* 0x000fe2000001000f */
[----:B------:R-:W-:Y:S01]  /*1710*/  FMUL.FTZ R17, R7, R14 ;  /* 0x0000000e07117220 */ /* 0x000fe20000410000 */
[----:B------:R-:W-:Y:S01]  /*1720*/  FADD.FTZ R12, R12, R14 ;  /* 0x0000000e0c0c7221 */ /* 0x000fe20000010000 */
[----:B------:R-:W-:Y:S01]  /*1730*/  FFMA.FTZ R13, R14, R20, R13 ;  /* 0x000000140e0d7223 */ /* 0x000fe2000001000d */
[----:B------:R-:W-:Y:S02]  /*1740*/  HADD2.F32 R14, -RZ, R32.H1_H1 ;  /* 0x30000020ff0e7230 */ /* 0x000fe40000004100 */
[----:B------:R-:W-:Y:S01]  /*1750*/  FADD.FTZ R11, R11, -UR14 ;  /* 0x8000000e0b0b7e21 */ /* 0x000fe20008010000 */
[----:B------:R-:W-:-:S02]  /*1760*/  HADD2.F32 R19, -RZ, R31.H0_H0 ;  /* 0x2000001fff137230 */ /* 0x000fc40000004100 */
[----:B------:R-:W-:Y:S01]  /*1770*/  FADD.FTZ R18, R10, R17 ;  /* 0x000000110a127221 */ /* 0x000fe20000010000 */
[----:B------:R-:W-:Y:S01]  /*1780*/  FFMA.FTZ R17, R20, R17, R15 ;  /* 0x0000001114117223 */ /* 0x000fe2000001000f */
[----:B------:R-:W-:Y:S01]  /*1790*/  FMUL.FTZ R15, R6, R14 ;  /* 0x0000000e060f7220 */ /* 0x000fe20000410000 */
[--C-:B------:R-:W-:Y:S02]  /*17a0*/  HADD2.F32 R10, -RZ, R30.reuse.H0_H0 ;  /* 0x2000001eff0a7230 */ /* 0x100fe40000004100 */
[----:B------:R-:W-:Y:S01]  /*17b0*/  FMUL.FTZ R16, R11, UR9 ;  /* 0x000000090b107c20 */ /* 0x000fe20008410000 */
[----:B------:R-:W-:Y:S01]  /*17c0*/  FADD.FTZ R11, R19, -UR14 ;  /* 0x8000000e130b7e21 */ /* 0x000fe20008010000 */
[----:B------:R-:W-:Y:S02]  /*17d0*/  HADD2.F32 R20, -RZ, R31.H1_H1 ;  /* 0x3000001fff147230 */ /* 0x000fe40000004100 */
[----:B------:R-:W-:Y:S01]  /*17e0*/  FADD.FTZ R19, R15, R18 ;  /* 0x000000120f137221 */ /* 0x000fe20000010000 */
[----:B------:R-:W-:Y:S01]  /*17f0*/  FFMA.FTZ R18, R16, R15, R17 ;  /* 0x0000000f10127223 */ /* 0x000fe20000010011 */
[----:B------:R-:W-:Y:S01]  /*1800*/  FMUL.FTZ R22, R7, R10 ;  /* 0x0000000a07167220 */ /* 0x000fe20000410000 */
[----:B------:R-:W-:Y:S01]  /*1810*/  FMUL.FTZ R15, R11, UR9 ;  /* 0x000000090b0f7c20 */ /* 0x000fe20008410000 */
[----:B------:R-:W-:-:S02]  /*1820*/  HADD2.F32 R11, -RZ, R30.H1_H1 ;  /* 0x3000001eff0b7230 */ /* 0x000fc40000004100 */
[----:B------:R-:W-:Y:S01]  /*1830*/  FADD.FTZ R20, R20, -UR14 ;  /* 0x8000000e14147e21 */ /* 0x000fe20008010000 */
[----:B------:R-:W-:Y:S01]  /*1840*/  FADD.FTZ R24, R19, R22 ;  /* 0x0000001613187221 */ /* 0x000fe20000010000 */
[----:B------:R-:W-:Y:S01]  /*1850*/  FFMA.FTZ R19, R15, R22, R18 ;  /* 0x000000160f137223 */ /* 0x000fe20000010012 */
[----:B------:R-:W-:Y:S02]  /*1860*/  HADD2.F32 R21, -RZ, R29.H0_H0 ;  /* 0x2000001dff157230 */ /* 0x000fe40000004100 */
[----:B------:R-:W-:Y:S01]  /*1870*/  FMUL.FTZ R17, R6, R11 ;  /* 0x0000000b06117220 */ /* 0x000fe20000410000 */
[----:B------:R-:W-:Y:S01]  /*1880*/  FMUL.FTZ R18, R20, UR9 ;  /* 0x0000000914127c20 */ /* 0x000fe20008410000 */
[----:B------:R-:W-:Y:S01]  /*1890*/  FADD.FTZ R20, R8, R14 ;  /* 0x0000000e08147221 */ /* 0x000fe20000010000 */
[----:B------:R-:W-:Y:S01]  /*18a0*/  FFMA.FTZ R14, R14, R16, R9 ;  /* 0x000000100e0e7223 */ /* 0x000fe20000010009 */
[----:B------:R-:W-:Y:S01]  /*18b0*/  FADD.FTZ R24, R17, R24 ;  /* 0x0000001811187221 */ /* 0x000fe20000010000 */
[----:B------:R-:W-:Y:S01]  /*18c0*/  FFMA.FTZ R16, R18, R17, R19 ;  /* 0x0000001112107223 */ /* 0x000fe20000010013 */
[----:B------:R-:W-:Y:S01]  /*18d0*/  FADD.FTZ R17, R21, -UR14 ;  /* 0x8000000e15117e21 */ /* 0x000fe20008010000 */
[----:B------:R-:W-:-:S02]  /*18e0*/  HADD2.F32 R8, -RZ, R28.H0_H0 ;  /* 0x2000001cff087230 */ /* 0x000fc40000004100 */
[----:B------:R-:W-:Y:S01]  /*18f0*/  FADD.FTZ R19, R12, R10 ;  /* 0x0000000a0c137221 */ /* 0x000fe20000010000 */
[----:B------:R-:W-:Y:S02]  /*1900*/  HADD2.F32 R21, -RZ, R29.H1_H1 ;  /* 0x3000001dff157230 */ /* 0x000fe40000004100 */
[----:B------:R-:W-:Y:S01]  /*1910*/  FMUL.FTZ R17, R17, UR9 ;  /* 0x0000000911117c20 */ /* 0x000fe20008410000 */
[----:B------:R-:W-:Y:S02]  /*1920*/  HADD2.F32 R9, -RZ, R28.H1_H1 ;  /* 0x3000001cff097230 */ /* 0x000fe40000004100 */
[----:B------:R-:W-:Y:S01]  /*1930*/  FMUL.FTZ R23, R7, R8 ;  /* 0x0000000807177220 */ /* 0x000fe20000410000 */
[----:B------:R-:W-:Y:S01]  /*1940*/  FFMA.FTZ R13, R10, R15, R13 ;  /* 0x0000000f0a0d7223 */ /* 0x000fe2000001000d */
[----:B------:R-:W-:Y:S01]  /*1950*/  FADD.FTZ R21, R21, -UR14 ;  /* 0x8000000e15157e21 */ /* 0x000fe20008010000 */
[----:B------:R-:W-:Y:S01]  /*1960*/  FADD.FTZ R20, R20, R11 ;  /* 0x0000000b14147221 */ /* 0x000fe20000010000 */
[----:B------:R-:W-:Y:S01]  /*1970*/  FADD.FTZ R15, R24, R23 ;  /* 0x00000017180f7221 */ /* 0x000fe20000010000 */
[----:B------:R-:W-:Y:S01]  /*1980*/  FFMA.FTZ R16, R17, R23, R16 ;  /* 0x0000001711107223 */ /* 0x000fe20000010010 */
[----:B------:R-:W-:Y:S01]  /*1990*/  FMUL.FTZ R12, R6, R9 ;  /* 0x00000009060c7220 */ /* 0x000fe20000410000 */
[----:B------:R-:W-:Y:S01]  /*19a0*/  FMUL.FTZ R21, R21, UR9 ;  /* 0x0000000915157c20 */ /* 0x000fe20008410000 */
        /* <DEDUP_REMOVED lines=8> */
.L_x_837:
[--C-:B-----5:R-:W-:Y:S02]  /*1a30*/  HADD2.F32 R8, -RZ, R43.reuse.H0_H0 ;  /* 0x2000002bff087230 */ /* 0x120fe40000004100 */
[----:B------:R-:W-:Y:S02]  /*1a40*/  HADD2.F32 R10, -RZ, R43.H1_H1 ;  /* 0x3000002bff0a7230 */ /* 0x000fe40000004100 */
[--C-:B------:R-:W-:Y:S02]  /*1a50*/  HADD2.F32 R11, -RZ, R41.reuse.H0_H0 ;  /* 0x20000029ff0b7230 */ /* 0x100fe40000004100 */
[----:B------:R-:W-:Y:S01]  /*1a60*/  FADD.FTZ R8, R8, -UR14 ;  /* 0x8000000e08087e21 */ /* 0x000fe20008010000 */
[--C-:B------:R-:W-:Y:S02]  /*1a70*/  HADD2.F32 R24, -RZ, R42.reuse.H0_H0 ;  /* 0x2000002aff187230 */ /* 0x100fe40000004100 */
[----:B------:R-:W-:Y:S02]  /*1a80*/  HADD2.F32 R27, -RZ, R42.H1_H1 ;  /* 0x3000002aff1b7230 */ /* 0x000fe40000004100 */
[----:B------:R-:W-:Y:S01]  /*1a90*/  FMUL.FTZ R9, R8, UR9 ;  /* 0x0000000908097c20 */ /* 0x000fe20008410000 */
[----:B------:R-:W-:Y:S01]  /*1aa0*/  FADD.FTZ R8, R10, -UR14 ;  /* 0x8000000e0a087e21 */ /* 0x000fe20008010000 */
[----:B------:R-:W-:Y:S01]  /*1ab0*/  FADD.FTZ R20, R11, -UR14 ;  /* 0x8000000e0b147e21 */ /* 0x000fe20008010000 */
[----:B------:R-:W-:-:S02]  /*1ac0*/  HADD2.F32 R10, -RZ, R41.H1_H1 ;  /* 0x30000029ff0a7230 */ /* 0x000fc40000004100 */
[--C-:B------:R-:W-:Y:S01]  /*1ad0*/  FFMA.FTZ R13, R7, R9, R4.reuse ;  /* 0x00000009070d7223 */ /* 0x100fe20000010004 */
[----:B------:R-:W-:Y:S01]  /*1ae0*/  FMUL.FTZ R8, R8, UR9 ;  /* 0x0000000908087c20 */ /* 0x000fe20008410000 */
[----:B------:R-:W-:Y:S01]  /*1af0*/  FMUL.FTZ R20, R20, UR9 ;  /* 0x0000000914147c20 */ /* 0x000fe20008410000 */
[----:B------:R-:W-:Y:S02]  /*1b00*/  HADD2.F32 R26, -RZ, R38.H0_H0 ;  /* 0x20000026ff1a7230 */ /* 0x000fe40000004100 */
[----:B------:R-:W-:Y:S01]  /*1b10*/  FMUL.FTZ R11, R13, -1.4426950216293334961 ;  /* 0xbfb8aa3b0d0b7820 */ /* 0x000fe20000410000 */
[----:B------:R-:W-:Y:S01]  /*1b20*/  FFMA.FTZ R12, R6, R8, R5 ;  /* 0x00000008060c7223 */ /* 0x000fe20000010005 */
[----:B------:R-:W-:Y:S01]  /*1b30*/  FFMA.FTZ R14, R7, R20, R4 ;  /* 0x00000014070e7223 */ /* 0x000fe20000010004 */
[----:B------:R-:W-:Y:S02]  /*1b40*/  FADD.FTZ R10, R10, -UR14 ;  /* 0x8000000e0a0a7e21 */ /* 0x000fe40008010000 */
[----:B------:R-:W-:Y:S01]  /*1b50*/  FMUL.FTZ R17, R12, -1.4426950216293334961 ;  /* 0xbfb8aa3b0c117820 */ /* 0x000fe20000410000 */
[----:B------:R-:W0:Y:S01]  /*1b60*/  MUFU.EX2 R11, R11 ;  /* 0x0000000b000b7308 */ /* 0x000e220000000800 */
[----:B------:R-:W-:Y:S01]  /*1b70*/  FMUL.FTZ R19, R14, -1.4426950216293334961 ;  /* 0xbfb8aa3b0e137820 */ /* 0x000fe20000410000 */
[----:B------:R-:W-:-:S03]  /*1b80*/  FMUL.FTZ R45, R10, UR9 ;  /* 0x000000090a2d7c20 */ /* 0x000fc60008410000 */
        /* <DEDUP_REMOVED lines=8> */
[----:B------:R-:W-:Y:S02]  /*1c10*/  HADD2.F32 R17, -RZ, R39.H0_H0 ;  /* 0x20000027ff117230 */ /* 0x000fe40000004100 */
[----:B--2---:R-:W-:-:S03]  /*1c20*/  FADD.FTZ R11, R19, 1 ;  /* 0x3f800000130b7421 */ /* 0x004fc60000010000 */
[----:B------:R-:W-:Y:S02]  /*1c30*/  FADD.FTZ R25, R17, -UR14 ;  /* 0x8000000e11197e21 */ /* 0x000fe40008010000 */
[----:B------:R-:W2:Y:S01]  /*1c40*/  MUFU.RCP R16, R16 ;  /* 0x0000001000107308 */ /* 0x000ea20000001000 */
[----:B0-----:R-:W-:Y:S01]  /*1c50*/  FADD.FTZ R19, R21, 1 ;  /* 0x3f80000015137421 */ /* 0x001fe20000010000 */
[----:B------:R-:W-:-:S04]  /*1c60*/  FMUL.FTZ R25, R25, UR9 ;  /* 0x0000000919197c20 */ /* 0x000fc80008410000 */
[----:B------:R-:W-:Y:S02]  /*1c70*/  FFMA.FTZ R22, R7, R25, R4 ;  /* 0x0000001907167223 */ /* 0x000fe40000010004 */
        /* <DEDUP_REMOVED lines=11> */
[----:B------:R-:W-:-:S02]  /*1d30*/  HADD2.F32 R17, -RZ, R37.H0_H0 ;  /* 0x20000025ff117230 */ /* 0x000fc40000004100 */
[----:B0-----:R-:W-:Y:S01]  /*1d40*/  FADD.FTZ R47, -R11, 1 ;  /* 0x3f8000000b2f7421 */ /* 0x001fe20000010100 */
[----:B------:R-:W-:Y:S01]  /*1d50*/  FMUL.FTZ R27, R27, R12 ;  /* 0x0000000c1b1b7220 */ /* 0x000fe20000410000 */
[----:B------:R-:W-:Y:S01]  /*1d60*/  FMUL.FTZ R12, R22, -1.4426950216293334961 ;  /* 0xbfb8aa3b160c7820 */ /* 0x000fe20000410000 */
[----:B------:R-:W-:Y:S01]  /*1d70*/  FADD.FTZ R17, R17, -UR14 ;  /* 0x8000000e11117e21 */ /* 0x000fe20008010000 */
[----:B------:R-:W-:Y:S01]  /*1d80*/  FFMA.FTZ R47, R14, R47, 1 ;  /* 0x3f8000000e2f7423 */ /* 0x000fe2000001002f */
[----:B------:R-:W-:Y:S01]  /*1d90*/  FADD.FTZ R14, R16, -UR14 ;  /* 0x8000000e100e7e21 */ /* 0x000fe20008010000 */
[----:B------:R-:W-:Y:S02]  /*1da0*/  HADD2.F32 R16, -RZ, R40.H0_H0 ;  /* 0x20000028ff107230 */ /* 0x000fe40000004100 */
[----:B-1----:R-:W-:Y:S01]  /*1db0*/  FADD.FTZ R21, -R13, 1 ;  /* 0x3f8000000d157421 */ /* 0x002fe20000010100 */
[----:B------:R-:W-:Y:S01]  /*1dc0*/  FMUL.FTZ R14, R14, UR9 ;  /* 0x000000090e0e7c20 */ /* 0x000fe20008410000 */
[----:B------:R-:W0:Y:S01]  /*1dd0*/  MUFU.EX2 R12, R12 ;  /* 0x0000000c000c7308 */ /* 0x000e220000000800 */
[----:B------:R-:W-:Y:S01]  /*1de0*/  FMUL.FTZ R16, R16, R11 ;  /* 0x0000000b10107220 */ /* 0x000fe20000410000 */
[----:B------:R-:W-:Y:S01]  /*1df0*/  FFMA.FTZ R21, R10, R21, 1 ;  /* 0x3f8000000a157423 */ /* 0x000fe20000010015 */
[----:B------:R-:W-:Y:S01]  /*1e00*/  FFMA.FTZ R15, R6, R14, R5 ;  /* 0x0000000e060f7223 */ /* 0x000fe20000010005 */
[----:B------:R-:W-:Y:S01]  /*1e10*/  FMUL.FTZ R18, R18, R13 ;  /* 0x0000000d12127220 */ /* 0x000fe20000410000 */
[----:B------:R-:W-:Y:S01]  /*1e20*/  FMUL.FTZ R13, R17, UR9 ;  /* 0x00000009110d7c20 */ /* 0x000fe20008410000 */
[----:B------:R-:W-:Y:S01]  /*1e30*/  FMUL.FTZ R47, R16, R47 ;  /* 0x0000002f102f7220 */ /* 0x000fe20000410000 */
[----:B------:R-:W-:Y:S01]  /*1e40*/  FMUL.FTZ R10, R15, -1.4426950216293334961 ;  /* 0xbfb8aa3b0f0a7820 */ /* 0x000fe20000410000 */
[----:B------:R-:W-:-:S02]  /*1e50*/  HADD2.F32 R17, -RZ, R37.H1_H1 ;  /* 0x30000025ff117230 */ /* 0x000fc40000004100 */
[----:B------:R-:W-:Y:S01]  /*1e60*/  FFMA.FTZ R16, R7, R13, R4 ;  /* 0x0000000d07107223 */ /* 0x000fe20000010004 */
[----:B------:R-:W-:Y:S02]  /*1e70*/  FMUL.FTZ R21, R18, R21 ;  /* 0x0000001512157220 */ /* 0x000fe40000410000 */
[----:B------:R-:W1:Y:S01]  /*1e80*/  MUFU.EX2 R10, R10 ;  /* 0x0000000a000a7308 */ /* 0x000e620000000800 */
[----:B0-----:R-:W-:Y:S01]  /*1e90*/  FADD.FTZ R11, R12, 1 ;  /* 0x3f8000000c0b7421 */ /* 0x001fe20000010000 */
[----:B------:R-:W-:Y:S01]  /*1ea0*/  FMUL.FTZ R23, R16, -1.4426950216293334961 ;  /* 0xbfb8aa3b10177820 */ /* 0x000fe20000410000 */
[----:B------:R-:W-:-:S03]  /*1eb0*/  FADD.FTZ R12, R17, -UR14 ;  /* 0x8000000e110c7e21 */ /* 0x000fc60008010000 */
[----:B------:R0:W2:Y:S01]  /*1ec0*/  MUFU.EX2 R17, R23 ;  /* 0x0000001700117308 */ /* 0x0000a20000000800 */
[----:B------:R-:W-:-:S03]  /*1ed0*/  FMUL.FTZ R12, R12, UR9 ;  /* 0x000000090c0c7c20 */ /* 0x000fc60008410000 */
[----:B------:R-:W3:Y:S01]  /*1ee0*/  MUFU.RCP R11, R11 ;  /* 0x0000000b000b7308 */ /* 0x000ee20000001000 */
[----:B-1----:R-:W-:Y:S01]  /*1ef0*/  FADD.FTZ R18, R10, 1 ;  /* 0x3f8000000a127421 */ /* 0x002fe20000010000 */
[----:B------:R-:W-:Y:S01]  /*1f00*/  FFMA.FTZ R10, R6, R12, R5 ;  /* 0x0000000c060a7223 */ /* 0x000fe20000010005 */
[----:B0-----:R-:W-:-:S03]  /*1f10*/  HADD2.F32 R23, -RZ, R38.H1_H1 ;  /* 0x30000026ff177230 */ /* 0x001fc60000004100 */
[----:B------:R-:W-:Y:S02]  /*1f20*/  FMUL.FTZ R19, R10, -1.4426950216293334961 ;  /* 0xbfb8aa3b0a137820 */ /* 0x000fe40000410000 */
[----:B------:R-:W0:Y:S01]  /*1f30*/  MUFU.RCP R18, R18 ;  /* 0x0000001200127308 */ /* 0x000e220000001000 */
[----:B--2---:R-:W-:-:S07]  /*1f40*/  FADD.FTZ R48, R17, 1 ;  /* 0x3f80000011307421 */ /* 0x004fce0000010000 */
[----:B------:R-:W1:Y:S01]  /*1f50*/  MUFU.EX2 R19, R19 ;  /* 0x0000001300137308 */ /* 0x000e620000000800 */
[----:B---3--:R-:W-:Y:S01]  /*1f60*/  FADD.FTZ R17, -R11, 1 ;  /* 0x3f8000000b117421 */ /* 0x008fe20000010100 */
[----:B------:R-:W-:-:S03]  /*1f70*/  FMUL.FTZ R11, R26, R11 ;  /* 0x0000000b1a0b7220 */ /* 0x000fc60000410000 */
[----:B------:R-:W-:Y:S02]  /*1f80*/  FFMA.FTZ R22, R22, R17, 1 ;  /* 0x3f80000016167423 */ /* 0x000fe40000010011 */
[----:B------:R2:W3:Y:S02]  /*1f90*/  MUFU.RCP R17, R48 ;  /* 0x0000003000117308 */ /* 0x0004e40000001000 */
[----:B------:R-:W-:Y:S01]  /*1fa0*/  FMUL.FTZ R22, R11, R22 ;  /* 0x000000160b167220 */ /* 0x000fe20000410000 */
[----:B0-----:R-:W-:Y:S01]  /*1fb0*/  FADD.FTZ R26, -R18, 1 ;  /* 0x3f800000121a7421 */ /* 0x001fe20000010100 */
[----:B------:R-:W-:-:S03]  /*1fc0*/  FMUL.FTZ R18, R23, R18 ;  /* 0x0000001217127220 */ /* 0x000fc60000410000 */
[----:B------:R-:W-:Y:S01]  /*1fd0*/  FFMA.FTZ R15, R15, R26, 1 ;  /* 0x3f8000000f0f7423 */ /* 0x000fe2000001001a */
[----:B-1----:R-:W-:Y:S01]  /*1fe0*/  FADD.FTZ R26, R19, 1 ;  /* 0x3f800000131a7421 */ /* 0x002fe20000010000 */
[----:B--2---:R-:W-:Y:S02]  /*1ff0*/  HADD2.F32 R48, -RZ, R36.H0_H0 ;  /* 0x20000024ff307230 */ /* 0x004fe40000004100 */
[----:B------:R-:W-:Y:S01]  /*2000*/  FMUL.FTZ R11, R18, R15 ;  /* 0x0000000f120b7220 */ /* 0x000fe20000410000 */
[----:B------:R-:W0:Y:S01]  /*2010*/  MUFU.RCP R19, R26 ;  /* 0x0000001a00137308 */ /* 0x000e220000001000 */
[----:B---3--:R-:W-:-:S04]  /*2020*/  FADD.FTZ R23, -R17, 1 ;  /* 0x3f80000011177421 */ /* 0x008fc80000010100 */
[----:B------:R-:W-:Y:S01]  /*2030*/  FFMA.FTZ R16, R16, R23, 1 ;  /* 0x3f80000010107423 */ /* 0x000fe20000010017 */
[----:B------:R-:W-:Y:S01]  /*2040*/  FMUL.FTZ R23, R48, R17 ;  /* 0x0000001130177220 */ /* 0x000fe20000410000 */
[----:B------:R-:W-:-:S05]  /*2050*/  HADD2.F32 R48, -RZ, R36.H1_H1 ;  /* 0x30000024ff307230 */ /* 0x000fca0000004100 */
[----:B0-----:R-:W-:Y:S01]  /*2060*/  FMUL.FTZ R17, R48, R19 ;  /* 0x0000001330117220 */ /* 0x001fe20000410000 */
[----:B------:R-:W-:-:S04]  /*2070*/  FADD.FTZ R19, -R19, 1 ;  /* 0x3f80000013137421 */ /* 0x000fc80000010100 */
[----:B------:R-:W-:Y:S01]  /*2080*/  FFMA.FTZ R48, R10, R19, 1 ;  /* 0x3f8000000a307423 */ /* 0x000fe20000010013 */
[----:B------:R-:W-:Y:S01]  /*2090*/  FMUL.FTZ R10, R23, R16 ;  /* 0x00000010170a7220 */ /* 0x000fe20000410000 */
[----:B------:R-:W-:Y:S02]  /*20a0*/  FMUL.FTZ R16, R7, R24 ;  /* 0x0000001807107220 */ /* 0x000fe40000410000 */
[----:B------:R-:W-:Y:S01]  /*20b0*/  FMUL.FTZ R15, R17, R48 ;  /* 0x00000030110f7220 */ /* 0x000fe20000410000 */
[----:B------:R-:W-:Y:S02]  /*20c0*/  HADD2.F32 R17, -RZ, R35.H0_H0 ;  /* 0x20000023ff117230 */ /* 0x000fe40000004100 */
[C---:B------:R-:W-:Y:S01]  /*20d0*/  FFMA.FTZ R19, R9.reuse, R16, RZ ;  /* 0x0000001009137223 */ /* 0x040fe200000100ff */
[----:B------:R-:W-:Y:S01]  /*20e0*/  FADD.FTZ R26, RZ, R16 ;  /* 0x00000010ff1a7221 */ /* 0x000fe20000010000 */
[----:B------:R-:W-:Y:S01]  /*20f0*/  FFMA.FTZ R9, R9, R24, RZ ;  /* 0x0000001809097223 */ /* 0x000fe200000100ff */
[----:B------:R-:W-:Y:S01]  /*2100*/  FADD.FTZ R24, RZ, R24 ;  /* 0x00000018ff187221 */ /* 0x000fe20000010000 */
[----:B------:R-:W-:Y:S01]  /*2110*/  FADD.FTZ R18, R17, -UR14 ;  /* 0x8000000e11127e21 */ /* 0x000fe20008010000 */
[----:B------:R-:W-:-:S03]  /*2120*/  FMUL.FTZ R17, R6, R27 ;  /* 0x0000001b06117220 */ /* 0x000fc60000410000 */
[----:B------:R-:W-:Y:S01]  /*2130*/  FMUL.FTZ R16, R18, UR9 ;  /* 0x0000000912107c20 */ /* 0x000fe20008410000 */
[----:B------:R-:W-:Y:S01]  /*2140*/  FFMA.FTZ R48, R8, R17, R19 ;  /* 0x0000001108307223 */ /* 0x000fe20000010013 */
[----:B------:R-:W-:Y:S01]  /*2150*/  FADD.FTZ R26, R17, R26 ;  /* 0x0000001a111a7221 */ /* 0x000fe20000010000 */
[----:B------:R-:W-:Y:S01]  /*2160*/  FADD.FTZ R19, R24, R47 ;  /* 0x0000002f18137221 */ /* 0x000fe20000010000 */
[C---:B------:R-:W-:Y:S01]  /*2170*/  FFMA.FTZ R17, R7.reuse, R16, R4 ;  /* 0x0000001007117223 */ /* 0x040fe20000010004 */
[-C--:B------:R-:W-:Y:S01]  /*2180*/  FFMA.FTZ R24, R20, R47.reuse, R9 ;  /* 0x0000002f14187223 */ /* 0x080fe20000010009 */
[----:B------:R-:W-:Y:S01]  /*2190*/  FMUL.FTZ R47, R7, R47 ;  /* 0x0000002f072f7220 */ /* 0x000fe20000410000 */
[--C-:B------:R-:W-:Y:S02]  /*21a0*/  HADD2.F32 R9, -RZ, R34.reuse.H0_H0 ;  /* 0x20000022ff097230 */ /* 0x100fe40000004100 */
[----:B------:R-:W-:Y:S01]  /*21b0*/  FMUL.FTZ R18, R17, -1.4426950216293334961 ;  /* 0xbfb8aa3b11127820 */ /* 0x000fe20000410000 */
[----:B------:R-:W-:Y:S01]  /*21c0*/  FFMA.FTZ R8, R8, R27, RZ ;  /* 0x0000001b08087223 */ /* 0x000fe200000100ff */
[----:B------:R-:W-:Y:S01]  /*21d0*/  FFMA.FTZ R23, R20, R47, R48 ;  /* 0x0000002f14177223 */ /* 0x000fe20000010030 */
[----:B------:R-:W-:Y:S01]  /*21e0*/  FADD.FTZ R26, R26, R47 ;  /* 0x0000002f1a1a7221 */ /* 0x000fe20000010000 */
[----:B------:R-:W-:Y:S01]  /*21f0*/  FADD.FTZ R48, RZ, R27 ;  /* 0x0000001bff307221 */ /* 0x000fe20000010000 */
[-C--:B------:R-:W-:Y:S01]  /*2200*/  FFMA.FTZ R27, R45, R21.reuse, R8 ;  /* 0x000000152d1b7223 */ /* 0x080fe20000010008 */
[----:B------:R-:W0:Y:S01]  /*2210*/  MUFU.EX2 R18, R18 ;  /* 0x0000001200127308 */ /* 0x000e220000000800 */
[----:B------:R-:W-:Y:S01]  /*2220*/  FMUL.FTZ R8, R6, R21 ;  /* 0x0000001506087220 */ /* 0x000fe20000410000 */
[----:B------:R-:W-:Y:S01]  /*2230*/  FADD.FTZ R48, R48, R21 ;  /* 0x0000001530307221 */ /* 0x000fe20000010000 */
[----:B------:R-:W-:-:S02]  /*2240*/  HADD2.F32 R21, -RZ, R34.H1_H1 ;  /* 0x30000022ff157230 */ /* 0x000fc40000004100 */
[----:B------:R-:W-:Y:S01]  /*2250*/  FADD.FTZ R19, R19, R22 ;  /* 0x0000001613137221 */ /* 0x000fe20000010000 */
[----:B------:R-:W-:Y:S01]  /*2260*/  FFMA.FTZ R45, R45, R8, R23 ;  /* 0x000000082d2d7223 */ /* 0x000fe20000010017 */
[----:B------:R-:W-:Y:S01]  /*2270*/  FADD.FTZ R26, R8, R26 ;  /* 0x0000001a081a7221 */ /* 0x000fe20000010000 */
[-C--:B------:R-:W-:Y:S01]  /*2280*/  FFMA.FTZ R8, R25, R22.reuse, R24 ;  /* 0x0000001619087223 */ /* 0x080fe20000010018 */
[----:B------:R-:W-:Y:S01]  /*2290*/  FMUL.FTZ R22, R7, R22 ;  /* 0x0000001607167220 */ /* 0x000fe20000410000 */
[----:B------:R-:W-:Y:S02]  /*22a0*/  HADD2.F32 R24, -RZ, R32.H0_H0 ;  /* 0x20000020ff187230 */ /* 0x000fe40000004100 */
[----:B------:R-:W-:Y:S01]  /*22b0*/  FADD.FTZ R48, R48, R11 ;  /* 0x0000000b30307221 */ /* 0x000fe20000010000 */
[-C--:B------:R-:W-:Y:S01]  /*22c0*/  FFMA.FTZ R27, R14, R11.reuse, R27 ;  /* 0x0000000b0e1b7223 */ /* 0x080fe2000001001b */
[----:B------:R-:W-:Y:S01]  /*22d0*/  FFMA.FTZ R25, R25, R22, R45 ;  /* 0x0000001619197223 */ /* 0x000fe2000001002d */
[----:B------:R-:W-:Y:S01]  /*22e0*/  FADD.FTZ R26, R26, R22 ;  /* 0x000000161a1a7221 */ /* 0x000fe20000010000 */
[----:B0-----:R-:W-:Y:S01]  /*22f0*/  FADD.FTZ R18, R18, 1 ;  /* 0x3f80000012127421 */ /* 0x001fe20000010000 */
[----:B------:R-:W-:Y:S01]  /*2300*/  FMUL.FTZ R11, R6, R11 ;  /* 0x0000000b060b7220 */ /* 0x000fe20000410000 */
[----:B------:R-:W-:-:S03]  /*2310*/  FADD.FTZ R19, R19, R10 ;  /* 0x0000000a13137221 */ /* 0x000fc60000010000 */
[----:B------:R-:W-:Y:S01]  /*2320*/  FFMA.FTZ R14, R14, R11, R25 ;  /* 0x0000000b0e0e7223 */ /* 0x000fe20000010019 */
[----:B------:R-:W0:Y:S01]  /*2330*/  MUFU.RCP R18, R18 ;  /* 0x0000001200127308 */ /* 0x000e220000001000 */
[----:B------:R-:W-:Y:S02]  /*2340*/  HADD2.F32 R25, -RZ, R32.H1_H1 ;  /* 0x30000020ff197230 */ /* 0x000fe40000004100 */
[----:B------:R-:W-:Y:S01]  /*2350*/  FADD.FTZ R26, R11, R26 ;  /* 0x0000001a0b1a7221 */ /* 0x000fe20000010000 */
[----:B0-----:R-:W-:Y:S01]  /*2360*/  FADD.FTZ R20, -R18, 1 ;  /* 0x3f80000012147421 */ /* 0x001fe20000010100 */
[----:B------:R-:W-:-:S03]  /*2370*/  FMUL.FTZ R9, R9, R18 ;  /* 0x0000001209097220 */ /* 0x000fc60000410000 */
        /* <DEDUP_REMOVED lines=34> */
[----:B0-----:R-:W-:Y:S01]  /*25a0*/  FADD.FTZ R22, R45, 1 ;  /* 0x3f8000002d167421 */ /* 0x001fe20000010000 */
[----:B------:R-:W-:-:S05]  /*25b0*/  HADD2.F32 R45, -RZ, R31.H0_H0 ;  /* 0x2000001fff2d7230 */ /* 0x000fca0000004100 */
[----:B------:R-:W0:Y:S01]  /*25c0*/  MUFU.RCP R22, R22 ;  /* 0x0000001600167308 */ /* 0x000e220000001000 */
[----:B------:R-:W-:Y:S01]  /*25d0*/  FADD.FTZ R45, R45, -UR14 ;  /* 0x8000000e2d2d7e21 */ /* 0x000fe20008010000 */
[----:B0-----:R-:W-:Y:S01]  /*25e0*/  FADD.FTZ R47, -R22, 1 ;  /* 0x3f800000162f7421 */ /* 0x001fe20000010100 */
[----:B------:R-:W-:-:S03]  /*25f0*/  FMUL.FTZ R25, R25, R22 ;  /* 0x0000001619197220 */ /* 0x000fc60000410000 */
[----:B------:R-:W-:Y:S01]  /*2600*/  FFMA.FTZ R24, R24, R47, 1 ;  /* 0x3f80000018187423 */ /* 0x000fe2000001002f */
[----:B------:R-:W-:-:S03]  /*2610*/  FMUL.FTZ R47, R7, R10 ;  /* 0x0000000a072f7220 */ /* 0x000fc60000410000 */
[----:B------:R-:W-:Y:S01]  /*2620*/  FMUL.FTZ R22, R25, R24 ;  /* 0x0000001819167220 */ /* 0x000fe20000410000 */
[----:B------:R-:W-:Y:S01]  /*2630*/  FMUL.FTZ R24, R45, UR9 ;  /* 0x000000092d187c20 */ /* 0x000fe20008410000 */
[C---:B------:R-:W-:Y:S01]  /*2640*/  FFMA.FTZ R45, R13.reuse, R10, R8 ;  /* 0x0000000a0d2d7223 */ /* 0x040fe20000010008 */
[----:B------:R-:W-:Y:S01]  /*2650*/  FFMA.FTZ R13, R13, R47, R14 ;  /* 0x0000002f0d0d7223 */ /* 0x000fe2000001000e */
[----:B------:R-:W-:Y:S01]  /*2660*/  FADD.FTZ R26, R26, R47 ;  /* 0x0000002f1a1a7221 */ /* 0x000fe20000010000 */
[C---:B------:R-:W-:Y:S01]  /*2670*/  FFMA.FTZ R25, R7.reuse, R24, R4 ;  /* 0x0000001807197223 */ /* 0x040fe20000010004 */
[----:B------:R-:W-:Y:S02]  /*2680*/  HADD2.F32 R8, -RZ, R30.H0_H0 ;  /* 0x2000001eff087230 */ /* 0x000fe40000004100 */
[-C--:B------:R-:W-:Y:S01]  /*2690*/  FFMA.FTZ R45, R16, R17.reuse, R45 ;  /* 0x00000011102d7223 */ /* 0x080fe2000001002d */
[----:B------:R-:W-:Y:S01]  /*26a0*/  FMUL.FTZ R17, R7, R17 ;  /* 0x0000001107117220 */ /* 0x000fe20000410000 */
[----:B------:R-:W-:-:S02]  /*26b0*/  FMUL.FTZ R11, R25, -1.4426950216293334961 ;  /* 0xbfb8aa3b190b7820 */ /* 0x000fc40000410000 */
[----:B------:R-:W-:-:S04]  /*26c0*/  FFMA.FTZ R45, R23, R20, R45 ;  /* 0x00000014172d7223 */ /* 0x000fc8000001002d */
        /* <DEDUP_REMOVED lines=10> */
[-C--:B------:R-:W-:Y:S01]  /*2770*/  FFMA.FTZ R48, R12, R15.reuse, R27 ;  /* 0x0000000f0c307223 */ /* 0x080fe2000001001b */
[----:B------:R-:W-:Y:S01]  /*2780*/  FMUL.FTZ R15, R6, R15 ;  /* 0x0000000f060f7220 */ /* 0x000fe20000410000 */
[----:B------:R-:W-:Y:S01]  /*2790*/  FADD.FTZ R25, R25, R18 ;  /* 0x0000001219197221 */ /* 0x000fe20000010000 */
[----:B------:R-:W-:Y:S01]  /*27a0*/  FMUL.FTZ R10, R10, UR9 ;  /* 0x000000090a0a7c20 */ /* 0x000fe20008410000 */
[----:B------:R-:W-:Y:S01]  /*27b0*/  FFMA.FTZ R48, R9, R18, R48 ;  /* 0x0000001209307223 */ /* 0x000fe20000010030 */
[----:B------:R-:W-:Y:S01]  /*27c0*/  FFMA.FTZ R13, R12, R15, R13 ;  /* 0x0000000f0c0d7223 */ /* 0x000fe2000001000d */
[----:B------:R-:W-:Y:S02]  /*27d0*/  HADD2.F32 R12, -RZ, R30.H1_H1 ;  /* 0x3000001eff0c7230 */ /* 0x000fe40000004100 */
[----:B------:R-:W-:Y:S01]  /*27e0*/  FFMA.FTZ R14, R6, R10, R5 ;  /* 0x0000000a060e7223 */ /* 0x000fe20000010005 */
[----:B------:R-:W-:Y:S01]  /*27f0*/  FADD.FTZ R26, R15, R26 ;  /* 0x0000001a0f1a7221 */ /* 0x000fe20000010000 */
[----:B------:R-:W-:Y:S01]  /*2800*/  FFMA.FTZ R16, R16, R17, R13 ;  /* 0x0000001110107223 */ /* 0x000fe2000001000d */
[----:B------:R-:W-:-:S02]  /*2810*/  HADD2.F32 R13, -RZ, R28.H0_H0 ;  /* 0x2000001cff0d7230 */ /* 0x000fc40000004100 */
[----:B------:R-:W-:Y:S01]  /*2820*/  FMUL.FTZ R47, R14, -1.4426950216293334961 ;  /* 0xbfb8aa3b0e2f7820 */ /* 0x000fe20000410000 */
[----:B------:R-:W-:Y:S01]  /*2830*/  FADD.FTZ R26, R26, R17 ;  /* 0x000000111a1a7221 */ /* 0x000fe20000010000 */
[----:B------:R-:W-:Y:S01]  /*2840*/  FFMA.FTZ R45, R24, R8, R45 ;  /* 0x00000008182d7223 */ /* 0x000fe2000001002d */
[----:B------:R-:W-:-:S03]  /*2850*/  FADD.FTZ R19, R19, R8 ;  /* 0x0000000813137221 */ /* 0x000fc60000010000 */
        /* <DEDUP_REMOVED lines=8> */
[----:B------:R-:W-:-:S04]  /*28e0*/  FADD.FTZ R14, R14, -UR14 ;  /* 0x8000000e0e0e7e21 */ /* 0x000fc80008010000 */
[----:B------:R-:W-:-:S04]  /*28f0*/  FMUL.FTZ R12, R14, UR9 ;  /* 0x000000090e0c7c20 */ /* 0x000fc80008410000 */
[----:B------:R-:W-:-:S04]  /*2900*/  FFMA.FTZ R15, R7, R12, R4 ;  /* 0x0000000c070f7223 */ /* 0x000fc80000010004 */
[----:B------:R-:W-:-:S06]  /*2910*/  FMUL.FTZ R27, R15, -1.4426950216293334961 ;  /* 0xbfb8aa3b0f1b7820 */ /* 0x000fcc0000410000 */
[----:B------:R-:W0:Y:S02]  /*2920*/  MUFU.EX2 R27, R27 ;  /* 0x0000001b001b7308 */ /* 0x000e240000000800 */
[----:B0-----:R-:W-:Y:S01]  /*2930*/  FADD.FTZ R14, R27, 1 ;  /* 0x3f8000001b0e7421 */ /* 0x001fe20000010000 */
[----:B------:R-:W-:Y:S01]  /*2940*/  FMUL.FTZ R27, R6, R18 ;  /* 0x00000012061b7220 */ /* 0x000fe20000410000 */
[----:B------:R-:W-:-:S03]  /*2950*/  HADD2.F32 R18, -RZ, R28.H1_H1 ;  /* 0x3000001cff127230 */ /* 0x000fc60000004100 */
[----:B------:R-:W-:Y:S01]  /*2960*/  FFMA.FTZ R16, R9, R27, R16 ;  /* 0x0000001b09107223 */ /* 0x000fe20000010010 */
[----:B------:R-:W0:Y:S01]  /*2970*/  MUFU.RCP R14, R14 ;  /* 0x0000000e000e7308 */ /* 0x000e220000001000 */
        /* <DEDUP_REMOVED lines=17> */
[C---:B------:R-:W-:Y:S01]  /*2a90*/  FMUL.FTZ R9, R7.reuse, R20 ;  /* 0x0000001407097220 */ /* 0x040fe20000410000 */
[----:B------:R-:W-:-:S03]  /*2aa0*/  FMUL.FTZ R18, R7, R8 ;  /* 0x0000000807127220 */ /* 0x000fc60000410000 */
[----:B------:R-:W-:Y:S01]  /*2ab0*/  FFMA.FTZ R23, R23, R9, R16 ;  /* 0x0000000917177223 */ /* 0x000fe20000010010 */
[-C--:B------:R-:W-:Y:S01]  /*2ac0*/  FMUL.FTZ R16, R6, R22.reuse ;  /* 0x0000001606107220 */ /* 0x080fe20000410000 */
[----:B------:R-:W-:Y:S01]  /*2ad0*/  FADD.FTZ R17, R26, R9 ;  /* 0x000000091a117221 */ /* 0x000fe20000010000 */
[----:B------:R-:W-:Y:S01]  /*2ae0*/  FFMA.FTZ R9, R21, R22, R48 ;  /* 0x0000001615097223 */ /* 0x000fe20000010030 */
[----:B------:R-:W-:Y:S01]  /*2af0*/  FADD.FTZ R22, R25, R22 ;  /* 0x0000001619167221 */ /* 0x000fe20000010000 */
[----:B------:R-:W-:Y:S01]  /*2b00*/  FFMA.FTZ R23, R21, R16, R23 ;  /* 0x0000001015177223 */ /* 0x000fe20000010017 */
[----:B------:R-:W-:Y:S01]  /*2b10*/  FADD.FTZ R17, R16, R17 ;  /* 0x0000001110117221 */ /* 0x000fe20000010000 */
[C---:B------:R-:W-:Y:S01]  /*2b20*/  FMUL.FTZ R21, R6.reuse, R11 ;  /* 0x0000000b06157220 */ /* 0x040fe20000410000 */
[----:B------:R-:W-:Y:S01]  /*2b30*/  FMUL.FTZ R16, R6, R15 ;  /* 0x0000000f06107220 */ /* 0x000fe20000410000 */
[----:B------:R-:W-:Y:S01]  /*2b40*/  FFMA.FTZ R23, R24, R18, R23 ;  /* 0x0000001218177223 */ /* 0x000fe20000010017 */
[----:B------:R-:W-:Y:S01]  /*2b50*/  FADD.FTZ R18, R17, R18 ;  /* 0x0000001211127221 */ /* 0x000fe20000010000 */
[----:B------:R-:W-:Y:S01]  /*2b60*/  FMUL.FTZ R17, R7, R14 ;  /* 0x0000000e07117220 */ /* 0x000fe20000410000 */
[C---:B------:R-:W-:Y:S01]  /*2b70*/  FFMA.FTZ R8, R10.reuse, R11, R9 ;  /* 0x0000000b0a087223 */ /* 0x040fe20000010009 */
[----:B------:R-:W-:Y:S01]  /*2b80*/  FFMA.FTZ R23, R10, R21, R23 ;  /* 0x000000150a177223 */ /* 0x000fe20000010017 */
[----:B------:R-:W-:Y:S01]  /*2b90*/  FADD.FTZ R18, R21, R18 ;  /* 0x0000001215127221 */ /* 0x000fe20000010000 */
[----:B------:R-:W-:-:S02]  /*2ba0*/  FADD.FTZ R22, R22, R11 ;  /* 0x0000000b16167221 */ /* 0x000fc40000010000 */
[----:B------:R-:W-:Y:S01]  /*2bb0*/  FFMA.FTZ R20, R12, R17, R23 ;  /* 0x000000110c147223 */ /* 0x000fe20000010017 */
[----:B------:R-:W-:Y:S01]  /*2bc0*/  FADD.FTZ R17, R18, R17 ;  /* 0x0000001112117221 */ /* 0x000fe20000010000 */
[----:B------:R-:W-:Y:S01]  /*2bd0*/  FFMA.FTZ R12, R12, R14, R45 ;  /* 0x0000000e0c0c7223 */ /* 0x000fe2000001002d */
[----:B------:R-:W-:Y:S01]  /*2be0*/  FADD.FTZ R14, R19, R14 ;  /* 0x0000000e130e7221 */ /* 0x000fe20000010000 */
[C---:B------:R-:W-:Y:S01]  /*2bf0*/  FFMA.FTZ R11, R13.reuse, R16, R20 ;  /* 0x000000100d0b7223 */ /* 0x040fe20000010014 */
[----:B------:R-:W-:Y:S01]  /*2c00*/  FFMA.FTZ R13, R13, R15, R8 ;  /* 0x0000000f0d0d7223 */ /* 0x000fe20000010008 */
[----:B------:R-:W-:Y:S01]  /*2c10*/  FADD.FTZ R10, R16, R17 ;  /* 0x00000011100a7221 */ /* 0x000fe20000010000 */
[----:B------:R-:W-:-:S07]  /*2c20*/  FADD.FTZ R15, R22, R15 ;  /* 0x0000000f160f7221 */ /* 0x000fce0000010000 */
.L_x_838:
        /* <DEDUP_REMOVED lines=55> */
[----:B------:R-:W2:Y:S04]  /*2fa0*/  LDS.128 R16, [UR5+0x30] ;  /* 0x00003005ff107984 */ /* 0x000ea80008000c00 */
[----:B------:R-:W3:Y:S01]  /*2fb0*/  LDS.128 R20, [UR5+0x40] ;  /* 0x00004005ff147984 */ /* 0x000ee20008000c00 */
[----:B-1----:R-:W-:Y:S01]  /*2fc0*/  FADD.FTZ R11, R8, R24 ;  /* 0x00000018080b7221 */ /* 0x002fe20000010000 */
[----:B0-----:R-:W-:-:S03]  /*2fd0*/  FADD.FTZ R8, R9, R25 ;  /* 0x0000001909087221 */ /* 0x001fc60000010000 */
[----:B------:R-:W-:Y:S01]  /*2fe0*/  FADD.FTZ R11, R11, R26 ;  /* 0x0000001a0b0b7221 */ /* 0x000fe20000010000 */
[----:B------:R-:W-:Y:S02]  /*2ff0*/  FADD.FTZ R8, R8, R27 ;  /* 0x0000001b08087221 */ /* 0x000fe40000010000 */
[----:B------:R-:W0:Y:S01]  /*3000*/  LDS.128 R24, [UR5+0x50] ;  /* 0x00005005ff187984 */ /* 0x000e220008000c00 */
[----:B--2---:R-:W-:Y:S01]  /*3010*/  FADD.FTZ R11, R11, R16 ;  /* 0x000000100b0b7221 */ /* 0x004fe20000010000 */
[----:B------:R-:W-:-:S03]  /*3020*/  FADD.FTZ R16, R8, R17 ;  /* 0x0000001108107221 */ /* 0x000fc60000010000 */
[----:B------:R-:W-:Y:S01]  /*3030*/  FADD.FTZ R17, R11, R18 ;  /* 0x000000120b117221 */ /* 0x000fe20000010000 */
[----:B------:R-:W-:Y:S01]  /*3040*/  FADD.FTZ R16, R16, R19 ;  /* 0x0000001310107221 */ /* 0x000fe20000010000 */
[----:B------:R-:W1:Y:S02]  /*3050*/  LDS.128 R8, [UR5+0x60] ;  /* 0x00006005ff087984 */ /* 0x000e640008000c00 */
[----:B---3--:R-:W-:Y:S01]  /*3060*/  FADD.FTZ R17, R17, R20 ;  /* 0x0000001411117221 */ /* 0x008fe20000010000 */
[----:B------:R-:W-:-:S03]  /*3070*/  FADD.FTZ R20, R16, R21 ;  /* 0x0000001510147221 */ /* 0x000fc60000010000 */
[----:B------:R-:W-:Y:S01]  /*3080*/  FADD.FTZ R21, R17, R22 ;  /* 0x0000001611157221 */ /* 0x000fe20000010000 */
[----:B------:R-:W-:Y:S01]  /*3090*/  FADD.FTZ R20, R20, R23 ;  /* 0x0000001714147221 */ /* 0x000fe20000010000 */
[----:B------:R-:W2:Y:S02]  /*30a0*/  LDS.128 R16, [UR5+0x70] ;  /* 0x00007005ff107984 */ /* 0x000ea40008000c00 */
[----:B0-----:R-:W-:Y:S01]  /*30b0*/  FADD.FTZ R21, R21, R24 ;  /* 0x0000001815157221 */ /* 0x001fe20000010000 */
[----:B------:R-:W-:-:S03]  /*30c0*/  FADD.FTZ R20, R20, R25 ;  /* 0x0000001914147221 */ /* 0x000fc60000010000 */
[----:B------:R-:W-:Y:S01]  /*30d0*/  FADD.FTZ R21, R21, R26 ;  /* 0x0000001a15157221 */ /* 0x000fe20000010000 */
[----:B------:R-:W-:-:S03]  /*30e0*/  FADD.FTZ R20, R20, R27 ;  /* 0x0000001b14147221 */ /* 0x000fc60000010000 */
[----:B-1----:R-:W-:Y:S01]  /*30f0*/  FADD.FTZ R25, R21, R8 ;  /* 0x0000000815197221 */ /* 0x002fe20000010000 */
[----:B------:R-:W-:Y:S02]  /*3100*/  FADD.FTZ R8, R20, R9 ;  /* 0x0000000914087221 */ /* 0x000fe40000010000 */
[----:B------:R-:W0:Y:S01]  /*3110*/  LDS.128 R20, [UR5+0x80] ;  /* 0x00008005ff147984 */ /* 0x000e220008000c00 */
        /* <DEDUP_REMOVED lines=18> */
.L_x_840:
[----:B------:R-:W-:Y:S05]  /*3240*/  BSYNC.RECONVERGENT B0 ;  /* 0x0000000000007941 */ /* 0x000fea0003800200 */
.L_x_839:
        /* <DEDUP_REMOVED lines=9> */
[----:B------:R-:W3:Y:S01]  /*32e0*/  LDS.128 R20, [R45+0x690] ;  /* 0x000690002d147984 */ /* 0x000ee20000000c00 */
[----:B-1----:R-:W-:Y:S01]  /*32f0*/  FADD.FTZ R11, R12, R24 ;  /* 0x000000180c0b7221 */ /* 0x002fe20000010000 */
[----:B0-----:R-:W-:Y:S01]  /*3300*/  FADD.FTZ R10, R13, R25 ;  /* 0x000000190d0a7221 */ /* 0x001fe20000010000 */
[----:B------:R-:W-:Y:S01]  /*3310*/  FADD.FTZ R13, R14, R26 ;  /* 0x0000001a0e0d7221 */ /* 0x000fe20000010000 */
[----:B------:R-:W-:Y:S01]  /*3320*/  FADD.FTZ R12, R15, R27 ;  /* 0x0000001b0f0c7221 */ /* 0x000fe20000010000 */
[----:B--2---:R-:W-:Y:S01]  /*3330*/  FADD.FTZ R11, R11, R16 ;  /* 0x000000100b0b7221 */ /* 0x004fe20000010000 */
[----:B------:R-:W-:Y:S01]  /*3340*/  FADD.FTZ R14, R10, R17 ;  /* 0x000000110a0e7221 */ /* 0x000fe20000010000 */
[----:B------:R-:W0:Y:S01]  /*3350*/  LDS.128 R24, [R45+0x8c0] ;  /* 0x0008c0002d187984 */ /* 0x000e220000000c00 */
[----:B------:R-:W-:Y:S01]  /*3360*/  FADD.FTZ R17, R13, R18 ;  /* 0x000000120d117221 */ /* 0x000fe20000010000 */
[----:B---3--:R-:W-:Y:S01]  /*3370*/  FADD.FTZ R11, R11, R20 ;  /* 0x000000140b0b7221 */ /* 0x008fe20000010000 */
[----:B------:R-:W-:Y:S01]  /*3380*/  FADD.FTZ R10, R12, R19 ;  /* 0x000000130c0a7221 */ /* 0x000fe20000010000 */
        /* <DEDUP_REMOVED lines=62> */
.L_x_842:
[----:B------:R-:W-:Y:S05]  /*3770*/  BSYNC.RECONVERGENT B0 ;  /* 0x0000000000007941 */ /* 0x000fea0003800200 */
.L_x_841:
        /* <DEDUP_REMOVED lines=28> */
.L_x_844:
[----:B------:R-:W-:Y:S05]  /*3940*/  BSYNC.RECONVERGENT B0 ;  /* 0x0000000000007941 */ /* 0x000fea0003800200 */
.L_x_843:
[----:B------:R-:W-:Y:S05]  /*3950*/  @!P0 BRA `(.L_x_845) ;  /* 0x0000000800c48947 */ /* 0x000fea0003800000 */
[----:B------:R-:W-:Y:S01]  /*3960*/  ULOP3.LUT UR5, UR4, 0x1, URZ, 0xc0, !UPT ;  /* 0x0000000104057892 */ /* 0x000fe2000f8ec0ff */
[----:B------:R-:W2:Y:S01]  /*3970*/  LDC.64 R48, c[0x0][0x3d0] ;  /* 0x0000f400ff307b82 */ /* 0x000ea20000000a00 */
[----:B-1----:R-:W1:Y:S01]  /*3980*/  S2R R18, SR_CTAID.Y ;  /* 0x0000000000127919 */ /* 0x002e620000002600 */
[----:B------:R-:W-:-:S03]  /*3990*/  ISETP.GE.U32.AND P2, PT, R47, 0x8, PT ;  /* 0x000000082f00780c */ /* 0x000fc60003f46070 */
[----:B------:R-:W-:-:S05]  /*39a0*/  MOV R13, UR5 ;  /* 0x00000005000d7c02 */ /* 0x000fca0008000f00 */
[----:B------:R-:W-:-:S04]  /*39b0*/  IMAD R13, R13, UR7, RZ ;  /* 0x000000070d0d7c24 */ /* 0x000fc8000f8e02ff */
[----:B0-----:R-:W-:-:S05]  /*39c0*/  IMAD R10, R13, R47, RZ ;  /* 0x0000002f0d0a7224 */ /* 0x001fca00078e02ff */
[----:B------:R-:W-:-:S05]  /*39d0*/  SHF.L.U32 R11, R10, 0x1, RZ ;  /* 0x000000010a0b7819 */ /* 0x000fca00000006ff */
[----:B--2---:R-:W-:Y:S01]  /*39e0*/  IMAD.WIDE R48, R11, 0x4, R48 ;  /* 0x000000040b307825 */ /* 0x004fe200078e0230 */
[----:B-1----:R-:W-:Y:S06]  /*39f0*/  @P1 BRA `(.L_x_846) ;  /* 0x0000000000581947 */ /* 0x002fec0003800000 */
        /* <DEDUP_REMOVED lines=17> */
.L_x_847:
[----:B0-----:R-:W2:Y:S04]  /*3b10*/  LDG.E.STRONG.GPU R12, desc[UR10][R10.64] ;  /* 0x0000000a0a0c7981 */ /* 0x001ea8000c1ef900 */
[----:B--2---:R-:W-:Y:S01]  /*3b20*/  CCTL.IVALL ;  /* 0x00000000ff00798f */ /* 0x004fe20002000000 */
[----:B------:R-:W-:Y:S05]  /*3b30*/  YIELD ;  /* 0x0000000000007946 */ /* 0x000fea0003800000 */
[----:B------:R-:W-:-:S13]  /*3b40*/  ISETP.NE.AND P0, PT, R12, R15, PT ;  /* 0x0000000f0c00720c */ /* 0x000fda0003f05270 */
[----:B------:R-:W-:Y:S05]  /*3b50*/  @P0 BRA `(.L_x_847) ;  /* 0xfffffffc00ec0947 */ /* 0x000fea000383ffff */
.L_x_846:
[----:B------:R-:W-:Y:S05]  /*3b60*/  WARPSYNC.ALL ;  /* 0x0000000000007948 */ /* 0x000fea0003800000 */
[----:B------:R-:W-:Y:S01]  /*3b70*/  BAR.SYNC.DEFER_BLOCKING 0x0 ;  /* 0x0000000000007b1d */ /* 0x000fe20000010000 */
[----:B------:R-:W-:-:S05]  /*3b80*/  HFMA2 R19, -RZ, RZ, 0, 0 ;  /* 0x00000000ff137431 */ /* 0x000fca00000001ff */
[----:B------:R-:W-:Y:S05]  /*3b90*/  @!P2 BRA `(.L_x_848) ;  /* 0x00000004003ca947 */ /* 0x000fea0003800000 */
[----:B0-----:R-:W-:Y:S01]  /*3ba0*/  MOV R11, UR7 ;  /* 0x00000007000b7c02 */ /* 0x001fe20008000f00 */
[----:B------:R-:W-:Y:S01]  /*3bb0*/  UMOV UR5, URZ ;  /* 0x000000ff00057c82 */ /* 0x000fe20008000000 */
[----:B------:R-:W-:Y:S02]  /*3bc0*/  MOV R25, UR7 ;  /* 0x0000000700197c02 */ /* 0x000fe40008000f00 */
        /* <DEDUP_REMOVED lines=14> */
.L_x_849:
        /* <DEDUP_REMOVED lines=45> */
[----:B------:R-:W-:-:S03]  /*3f80*/  @!P3 FADD.FTZ R9, R9, R15 ;  /* 0x0000000f0909b221 */ /* 0x000fc60000010000 */
[----:B---3--:R-:W-:Y:S01]  /*3f90*/  @!P4 FADD.FTZ R8, R8, R12 ;  /* 0x0000000c0808c221 */ /* 0x008fe20000010000 */
[----:B------:R-:W-:Y:S01]  /*3fa0*/  @!P4 FADD.FTZ R9, R9, R13 ;  /* 0x0000000d0909c221 */ /* 0x000fe20000010000 */
[----:B------:R-:W-:Y:S02]  /*3fb0*/  MOV R12, UR7 ;  /* 0x00000007000c7c02 */ /* 0x000fe40008000f00 */
[----:B------:R-:W-:Y:S01]  /*3fc0*/  MOV R13, UR7 ;  /* 0x00000007000d7c02 */ /* 0x000fe20008000f00 */
[----:B----4-:R-:W-:Y:S01]  /*3fd0*/  @!P0 FADD.FTZ R8, R8, R10 ;  /* 0x0000000a08088221 */ /* 0x010fe20000010000 */
[----:B------:R-:W-:Y:S01]  /*3fe0*/  LEA R17, R12, R17, 0x3 ;  /* 0x000000110c117211 */ /* 0x000fe200078e18ff */
[----:B------:R-:W-:Y:S01]  /*3ff0*/  @!P0 FADD.FTZ R9, R9, R11 ;  /* 0x0000000b09098221 */ /* 0x000fe20000010000 */
[C---:B------:R-:W-:Y:S02]  /*4000*/  LEA R26, R13.reuse, R26, 0x3 ;  /* 0x0000001a0d1a7211 */ /* 0x040fe400078e18ff */
[----:B------:R-:W-:-:S02]  /*4010*/  LEA R24, R13, R24, 0x3 ;  /* 0x000000180d187211 */ /* 0x000fc400078e18ff */
[C---:B------:R-:W-:Y:S02]  /*4020*/  LEA R25, R12.reuse, R25, 0x3 ;  /* 0x000000190c197211 */ /* 0x040fe400078e18ff */
[C---:B------:R-:W-:Y:S02]  /*4030*/  LEA R22, R13.reuse, R22, 0x3 ;  /* 0x000000160d167211 */ /* 0x040fe400078e18ff */
[C---:B------:R-:W-:Y:S02]  /*4040*/  LEA R21, R12.reuse, R21, 0x3 ;  /* 0x000000150c157211 */ /* 0x040fe400078e18ff */
[----:B------:R-:W-:Y:S02]  /*4050*/  LEA R23, R12, R23, 0x3 ;  /* 0x000000170c177211 */ /* 0x000fe400078e18ff */
[----:B------:R-:W-:Y:S01]  /*4060*/  LEA R20, R13, R20, 0x3 ;  /* 0x000000140d147211 */ /* 0x000fe200078e18ff */
[----:B------:R-:W-:Y:S06]  /*4070*/  @P2 BRA `(.L_x_849) ;  /* 0xfffffffc000c2947 */ /* 0x000fec000383ffff */
[----:B------:R-:W-:-:S07]  /*4080*/  MOV R19, R16 ;  /* 0x0000001000137202 */ /* 0x000fce0000000f00 */
.L_x_848:
        /* <DEDUP_REMOVED lines=34> */
.L_x_850:
        /* <DEDUP_REMOVED lines=18> */
.L_x_851:
        /* <DEDUP_REMOVED lines=9> */
.L_x_852:
[----:B------:R-:W-:Y:S05]  /*4460*/  BSYNC.RECONVERGENT B0 ;  /* 0x0000000000007941 */ /* 0x000fea0003800200 */
.L_x_845:
[----:B------:R-:W2:Y:S01]  /*4470*/  S2UR UR8, SR_CgaCtaId ;  /* 0x00000000000879c3 */ /* 0x000ea20000008800 */
[----:B------:R-:W-:Y:S01]  /*4480*/  UMOV UR5, 0x400 ;  /* 0x0000040000057882 */ /* 0x000fe20000000000 */
[--C-:B-1----:R-:W-:Y:S02]  /*4490*/  HADD2.F32 R14, -RZ, R43.reuse.H0_H0 ;  /* 0x2000002bff0e7230 */ /* 0x102fe40000004100 */
[----:B------:R-:W-:-:S03]  /*44a0*/  HADD2.F32 R43, -RZ, R43.H1_H1 ;  /* 0x3000002bff2b7230 */ /* 0x000fc60000004100 */
[----:B------:R-:W-:Y:S02]  /*44b0*/  FADD.FTZ R14, R14, -UR14 ;  /* 0x8000000e0e0e7e21 */ /* 0x000fe40008010000 */
[----:B------:R-:W-:Y:S02]  /*44c0*/  FADD.FTZ R43, R43, -UR14 ;  /* 0x8000000e2b2b7e21 */ /* 0x000fe40008010000 */
[----:B------:R-:W-:Y:S02]  /*44d0*/  FMUL.FTZ R21, R14, UR9 ;  /* 0x000000090e157c20 */ /* 0x000fe40008410000 */
[----:B------:R-:W-:Y:S01]  /*44e0*/  FMUL.FTZ R22, R43, UR9 ;  /* 0x000000092b167c20 */ /* 0x000fe20008410000 */
[----:B--2---:R-:W-:Y:S01]  /*44f0*/  ULEA UR5, UR8, UR5, 0x18 ;  /* 0x0000000508057291 */ /* 0x004fe2000f8ec0ff */
[----:B------:R-:W1:Y:S08]  /*4500*/  LDCU.U8 UR8, c[0x0][0x414] ;  /* 0x00008280ff0877ac */ /* 0x000e700008000000 */
[----:B------:R0:W-:Y:S01]  /*4510*/  @!P1 STS.64 [UR5+0xb0], R8 ;  /* 0x0000b008ff009988 */ /* 0x0001e20008000a05 */
[----:B------:R-:W-:Y:S01]  /*4520*/  BAR.SYNC.DEFER_BLOCKING 0x0 ;  /* 0x0000000000007b1d */ /* 0x000fe20000010000 */
[--C-:B0-----:R-:W-:Y:S01]  /*4530*/  HADD2.F32 R8, -RZ, R42.reuse.H0_H0 ;  /* 0x2000002aff087230 */ /* 0x101fe20000004100 */
[----:B-1----:R-:W-:Y:S01]  /*4540*/  UISETP.NE.AND UP0, UPT, UR8, URZ, UPT ;  /* 0x000000ff0800728c */ /* 0x002fe2000bf05270 */
        /* <DEDUP_REMOVED lines=24> */
.L_x_853:
[----:B------:R-:W0:Y:S01]  /*46d0*/  LDCU UR5, c[0x0][0x41c] ;  /* 0x00008380ff0577ac */ /* 0x000e220008000800 */
[C-C-:B------:R-:W-:Y:S01]  /*46e0*/  FFMA.FTZ R10, R12.reuse, R21, R13.reuse ;  /* 0x000000150c0a7223 */ /* 0x140fe2000001000d */
[----:B------:R-:W-:Y:S01]  /*46f0*/  FFMA.FTZ R11, R12, R22, R13 ;  /* 0x000000160c0b7223 */ /* 0x000fe2000001000d */
[----:B------:R-:W-:Y:S01]  /*4700*/  BSSY.RECONVERGENT B0, `(.L_x_854) ;  /* 0x0000019000007945 */ /* 0x000fe20003800200 */
[----:B------:R-:W1:Y:S01]  /*4710*/  LDCU.64 UR16, c[0x0][0x400] ;  /* 0x00008000ff1077ac */ /* 0x000e620008000a00 */
[----:B------:R-:W-:Y:S01]  /*4720*/  FFMA.FTZ R10, R7, R8, -R10 ;  /* 0x00000008070a7223 */ /* 0x000fe2000001080a */
[----:B------:R-:W-:Y:S01]  /*4730*/  FFMA.FTZ R11, R6, R9, -R11 ;  /* 0x00000009060b7223 */ /* 0x000fe2000001080b */
[----:B0-----:R-:W-:-:S05]  /*4740*/  IMAD R3, R3, UR5, R46 ;  /* 0x0000000503037c24 */ /* 0x001fca000f8e022e */
[C---:B-1----:R-:W-:Y:S02]  /*4750*/  ISETP.GE.U32.AND P0, PT, R3.reuse, UR16, PT ;  /* 0x0000001003007c0c */ /* 0x042fe4000bf06070 */
[----:B------:R-:W-:Y:S02]  /*4760*/  SHF.R.S32.HI R16, RZ, 0x1f, R3 ;  /* 0x0000001fff107819 */ /* 0x000fe40000011403 */
[C---:B------:R-:W-:Y:S02]  /*4770*/  IADD3 R15, PT, PT, R3.reuse, 0x10, RZ ;  /* 0x00000010030f7810 */ /* 0x040fe40007ffe0ff */
        /* <DEDUP_REMOVED lines=14> */
[----:B------:R-:W-:Y:S02]  /*4860*/  F2FP.F16.F32.PACK_AB R9, R16, R17 ;  /* 0x000000111009723e */ /* 0x000fe400000000ff */
[----:B------:R-:W-:-:S05]  /*4870*/  LEA.HI.X R11, R8, UR13, R19, 0x1, P0 ;  /* 0x0000000d080b7c11 */ /* 0x000fca00080f0c13 */
[----:B------:R0:W-:Y:S02]  /*4880*/  STG.E desc[UR10][R10.64], R9 ;  /* 0x000000090a007986 */ /* 0x0001e4000c10190a */
.L_x_855:
[----:B------:R-:W-:Y:S05]  /*4890*/  BSYNC.RECONVERGENT B0 ;  /* 0x0000000000007941 */ /* 0x000fea0003800200 */
.L_x_854:
        /* <DEDUP_REMOVED lines=35> */
.L_x_856:
        /* <DEDUP_REMOVED lines=10> */
[----:B------:R-:W1:Y:S01]  /*4b70*/  LDCU.64 UR18, c[0x0][0x380] ;  /* 0x00007000ff1277ac */ /* 0x000e620008000a00 */
[----:B0-----:R-:W-:Y:S01]  /*4b80*/  IMAD R10, R8, UR12, RZ ;  /* 0x0000000c080a7c24 */ /* 0x001fe2000f8e02ff */
[----:B------:R-:W-:-:S03]  /*4b90*/  MOV R8, R50 ;  /* 0x0000003200087202 */ /* 0x000fc60000000f00 */
[C---:B------:R-:W-:Y:S02]  /*4ba0*/  IMAD R11, R15.reuse, UR13, R10 ;  /* 0x0000000d0f0b7c24 */ /* 0x040fe4000f8e020a */
[----:B------:R-:W-:-:S04]  /*4bb0*/  IMAD.WIDE.U32 R8, R15, UR12, R8 ;  /* 0x0000000c0f087c25 */ /* 0x000fc8000f8e0008 */
[----:B------:R-:W-:Y:S01]  /*4bc0*/  FMUL.FTZ R15, R17, UR9 ;  /* 0x00000009110f7c20 */ /* 0x000fe20008410000 */
[C---:B-1----:R-:W-:Y:S02]  /*4bd0*/  LEA R10, P0, R8.reuse, UR18, 0x1 ;  /* 0x00000012080a7c11 */ /* 0x042fe4000f8008ff */
[----:B------:R-:W-:Y:S02]  /*4be0*/  IADD3 R11, PT, PT, R9, R11, RZ ;  /* 0x0000000b090b7210 */ /* 0x000fe40007ffe0ff */
[----:B------:R-:W-:Y:S02]  /*4bf0*/  F2FP.F16.F32.PACK_AB R15, R15, R18 ;  /* 0x000000120f0f723e */ /* 0x000fe400000000ff */
[----:B------:R-:W-:-:S05]  /*4c00*/  LEA.HI.X R11, R8, UR19, R11, 0x1, P0 ;  /* 0x00000013080b7c11 */ /* 0x000fca00080f0c0b */
[----:B------:R0:W-:Y:S02]  /*4c10*/  STG.E desc[UR10][R10.64], R15 ;  /* 0x0000000f0a007986 */ /* 0x0001e4000c10190a */
.L_x_858:
[----:B------:R-:W-:Y:S05]  /*4c20*/  BSYNC.RECONVERGENT B0 ;  /* 0x0000000000007941 */ /* 0x000fea0003800200 */
.L_x_857:
[----:B------:R-:W-:Y:S01]  /*4c30*/  FMUL.FTZ R19, R19, UR9 ;  /* 0x0000000913137c20 */ /* 0x000fe20008410000 */
[----:B------:R-:W-:Y:S01]  /*4c40*/  FADD.FTZ R39, R39, -UR14 ;  /* 0x8000000e27277e21 */ /* 0x000fe20008010000 */
[--C-:B------:R-:W-:Y:S02]  /*4c50*/  HADD2.F32 R8, -RZ, R38.reuse.H0_H0 ;  /* 0x20000026ff087230 */ /* 0x100fe40000004100 */
[----:B------:R-:W-:Y:S02]  /*4c60*/  HADD2.F32 R9, -RZ, R38.H1_H1 ;  /* 0x30000026ff097230 */ /* 0x000fe40000004100 */
[----:B------:R-:W-:Y:S01]  /*4c70*/  FFMA.FTZ R24, R12, R19, R13 ;  /* 0x000000130c187223 */ /* 0x000fe2000001000d */
        /* <DEDUP_REMOVED lines=20> */
.L_x_859:
[----:B0-----:R-:W-:Y:S01]  /*4dc0*/  FFMA.FTZ R11, R12, R39, R13 ;  /* 0x000000270c0b7223 */ /* 0x001fe2000001000d */
[----:B------:R-:W-:Y:S01]  /*4dd0*/  BSSY.RECONVERGENT B0, `(.L_x_860) ;  /* 0x0000014000007945 */ /* 0x000fe20003800200 */
[--C-:B------:R-:W-:Y:S02]  /*4de0*/  HADD2.F32 R18, -RZ, R37.reuse.H0_H0 ;  /* 0x20000025ff127230 */ /* 0x100fe40000004100 */
[----:B------:R-:W-:Y:S01]  /*4df0*/  FFMA.FTZ R24, R7, R8, -R24 ;  /* 0x0000000807187223 */ /* 0x000fe20000010818 */
[----:B------:R-:W-:Y:S02]  /*4e00*/  HADD2.F32 R37, -RZ, R37.H1_H1 ;  /* 0x30000025ff257230 */ /* 0x000fe40000004100 */
        /* <DEDUP_REMOVED lines=16> */
.L_x_861:
[----:B------:R-:W-:Y:S05]  /*4f10*/  BSYNC.RECONVERGENT B0 ;  /* 0x0000000000007941 */ /* 0x000fea0003800200 */
.L_x_860:
[----:B0-----:R-:W-:Y:S02]  /*4f20*/  HADD2.F32 R11, -RZ, R29.H0_H0 ;  /* 0x2000001dff0b7230 */ /* 0x001fe40000004100 */
[----:B------:R-:W-:Y:S01]  /*4f30*/  FADD.FTZ R18, R18, -UR14 ;  /* 0x8000000e12127e21 */ /* 0x000fe20008010000 */
[----:B------:R-:W-:Y:S02]  /*4f40*/  HADD2.F32 R8, -RZ, R35.H0_H0 ;  /* 0x20000023ff087230 */ /* 0x000fe40000004100 */
[----:B------:R-:W-:Y:S01]  /*4f50*/  FADD.FTZ R37, R37, -UR14 ;  /* 0x8000000e25257e21 */ /* 0x000fe20008010000 */
[----:B------:R-:W-:Y:S02]  /*4f60*/  HADD2.F32 R9, -RZ, R33.H0_H0 ;  /* 0x20000021ff097230 */ /* 0x000fe40000004100 */
[----:B------:R-:W-:Y:S01]  /*4f70*/  FADD.FTZ R11, R11, -UR14 ;  /* 0x8000000e0b0b7e21 */ /* 0x000fe20008010000 */
[----:B------:R-:W-:Y:S02]  /*4f80*/  HADD2.F32 R10, -RZ, R31.H0_H0 ;  /* 0x2000001fff0a7230 */ /* 0x000fe40000004100 */
[----:B------:R-:W-:Y:S01]  /*4f90*/  FADD.FTZ R8, R8, -UR14 ;  /* 0x8000000e08087e21 */ /* 0x000fe20008010000 */
[----:B------:R-:W-:-:S02]  /*4fa0*/  HADD2.F32 R35, -RZ, R35.H1_H1 ;  /* 0x30000023ff237230 */ /* 0x000fc40000004100 */
[----:B------:R-:W-:Y:S01]  /*4fb0*/  FADD.FTZ R9, R9, -UR14 ;  /* 0x8000000e09097e21 */ /* 0x000fe20008010000 */
[----:B------:R-:W-:Y:S02]  /*4fc0*/  HADD2.F32 R33, -RZ, R33.H1_H1 ;  /* 0x30000021ff217230 */ /* 0x000fe40000004100 */
        /* <DEDUP_REMOVED lines=9> */
[----:B------:R-:W-:Y:S01]  /*5060*/  IADD3 R11, PT, PT, R3, 0x30, RZ ;  /* 0x00000030030b7810 */ /* 0x000fe20007ffe0ff */
[----:B------:R-:W-:Y:S01]  /*5070*/  FMUL.FTZ R37, R37, UR9 ;  /* 0x0000000925257c20 */ /* 0x000fe20008410000 */
        /* <DEDUP_REMOVED lines=55> */
.L_x_862:
        /* <DEDUP_REMOVED lines=18> */
.L_x_864:
[----:B------:R-:W-:Y:S05]  /*5510*/  BSYNC.RECONVERGENT B0 ;  /* 0x0000000000007941 */ /* 0x000fea0003800200 */
.L_x_863:
        /* <DEDUP_REMOVED lines=21> */
.L_x_865:
        /* <DEDUP_REMOVED lines=15> */
[----:B------:R-:W-:Y:S02]  /*5760*/  F2FP.F16.F32.PACK_AB R9, R12, R29 ;  /* 0x0000001d0c09723e */ /* 0x000fe400000000ff */
[----:B------:R-:W-:-:S05]  /*5770*/  LEA.HI.X R11, R8, UR19, R11, 0x1, P1 ;  /* 0x00000013080b7c11 */ /* 0x000fca00088f0c0b */
[----:B------:R1:W-:Y:S02]  /*5780*/  STG.E desc[UR10][R10.64], R9 ;  /* 0x000000090a007986 */ /* 0x0003e4000c10190a */
.L_x_867:
[----:B------:R-:W-:Y:S05]  /*5790*/  BSYNC.RECONVERGENT B0 ;  /* 0x0000000000007941 */ /* 0x000fea0003800200 */
.L_x_866:
[--C-:B------:R-:W-:Y:S02]  /*57a0*/  HADD2.F32 R8, -RZ, R32.reuse.H0_H0 ;  /* 0x20000020ff087230 */ /* 0x100fe40000004100 */
[----:B------:R-:W-:Y:S01]  /*57b0*/  HADD2.F32 R32, -RZ, R32.H1_H1 ;  /* 0x30000020ff207230 */ /* 0x000fe20000004100 */
        /* <DEDUP_REMOVED lines=19> */
.L_x_868:
        /* <DEDUP_REMOVED lines=15> */
[----:B------:R-:W-:Y:S02]  /*59e0*/  F2FP.F16.F32.PACK_AB R9, R12, R15 ;  /* 0x0000000f0c09723e */ /* 0x000fe400000000ff */
[----:B------:R-:W-:-:S05]  /*59f0*/  LEA.HI.X R11, R8, UR19, R17, 0x1, P1 ;  /* 0x00000013080b7c11 */ /* 0x000fca00088f0c11 */
[----:B------:R2:W-:Y:S02]  /*5a00*/  STG.E desc[UR10][R10.64], R9 ;  /* 0x000000090a007986 */ /* 0x0005e4000c10190a */
.L_x_870:
[----:B------:R-:W-:Y:S05]  /*5a10*/  BSYNC.RECONVERGENT B0 ;  /* 0x0000000000007941 */ /* 0x000fea0003800200 */
.L_x_869:
[--C-:B------:R-:W-:Y:S02]  /*5a20*/  HADD2.F32 R8, -RZ, R30.reuse.H0_H0 ;  /* 0x2000001eff087230 */ /* 0x100fe40000004100 */
[----:B------:R-:W-:Y:S01]  /*5a30*/  HADD2.F32 R30, -RZ, R30.H1_H1 ;  /* 0x3000001eff1e7230 */ /* 0x000fe20000004100 */
        /* <DEDUP_REMOVED lines=19> */
.L_x_871:
        /* <DEDUP_REMOVED lines=15> */
[----:B------:R-:W-:Y:S02]  /*5c60*/  F2FP.F16.F32.PACK_AB R11, R12, R15 ;  /* 0x0000000f0c0b723e */ /* 0x000fe400000000ff */
[----:B------:R-:W-:-:S05]  /*5c70*/  LEA.HI.X R9, R10, UR19, R19, 0x1, P1 ;  /* 0x000000130a097c11 */ /* 0x000fca00088f0c13 */
[----:B------:R3:W-:Y:S02]  /*5c80*/  STG.E desc[UR10][R8.64], R11 ;  /* 0x0000000b08007986 */ /* 0x0007e4000c10190a */
.L_x_873:
[----:B------:R-:W-:Y:S05]  /*5c90*/  BSYNC.RECONVERGENT B0 ;  /* 0x0000000000007941 */ /* 0x000fea0003800200 */
.L_x_872:
[--C-:B---3--:R-:W-:Y:S01]  /*5ca0*/  HADD2.F32 R8, -RZ, R28.reuse.H0_H0 ;  /* 0x2000001cff087230 */ /* 0x108fe20000004100 */
[----:B------:R-:W-:Y:S01]  /*5cb0*/  SHF.R.S32.HI R18, RZ, 0x1f, R3 ;  /* 0x0000001fff127819 */ /* 0x000fe20000011403 */
        /* <DEDUP_REMOVED lines=20> */
.L_x_874:
        /* <DEDUP_REMOVED lines=8> */
[----:B------:R-:W-:Y:S01]  /*5e80*/  MOV R51, R53 ;  /* 0x0000003500337202 */ /* 0x000fe20000000f00 */
[----:B------:R-:W4:Y:S01]  /*5e90*/  LDCU.64 UR12, c[0x0][0x380] ;  /* 0x00007000ff0c77ac */ /* 0x000f220008000a00 */
[----:B---3--:R-:W-:Y:S02]  /*5ea0*/  IMAD R18, R18, UR8, RZ ;  /* 0x0000000812127c24 */ /* 0x008fe4000f8e02ff */
[----:B------:R-:W-:-:S04]  /*5eb0*/  IMAD.WIDE.U32 R50, R3, UR8, R50 ;  /* 0x0000000803327c25 */ /* 0x000fc8000f8e0032 */
[----:B------:R-:W-:Y:S01]  /*5ec0*/  IMAD R3, R3, UR9, R18 ;  /* 0x0000000903037c24 */ /* 0x000fe2000f8e0212 */
[----:B----4-:R-:W-:-:S04]  /*5ed0*/  LEA R4, P0, R50, UR12, 0x1 ;  /* 0x0000000c32047c11 */ /* 0x010fc8000f8008ff */
[----:B------:R-:W-:-:S04]  /*5ee0*/  IADD3 R3, PT, PT, R51, R3, RZ ;  /* 0x0000000333037210 */ /* 0x000fc80007ffe0ff */
[----:B------:R-:W-:Y:S02]  /*5ef0*/  LEA.HI.X R5, R50, UR13, R3, 0x1, P0 ;  /* 0x0000000d32057c11 */ /* 0x000fe400080f0c03 */
[----:B------:R-:W-:-:S05]  /*5f00*/  F2FP.F16.F32.PACK_AB R3, R13, R38 ;  /* 0x000000260d03723e */ /* 0x000fca00000000ff */
[----:B------:R3:W-:Y:S02]  /*5f10*/  STG.E desc[UR10][R4.64], R3 ;  /* 0x0000000304007986 */ /* 0x0007e4000c10190a */
.L_x_876:
[----:B------:R-:W-:Y:S05]  /*5f20*/  BSYNC.RECONVERGENT B0 ;  /* 0x0000000000007941 */ /* 0x000fea0003800200 */
.L_x_875:
[----:B------:R-:W4:Y:S01]  /*5f30*/  LDCU UR5, c[0x0][0x410] ;  /* 0x00008200ff0577ac */ /* 0x000f220008000800 */
[----:B------:R-:W4:Y:S01]  /*5f40*/  LDCU UR8, c[0x0][0x3e0] ;  /* 0x00007c00ff0877ac */ /* 0x000f220008000800 */
[----:B------:R-:W-:Y:S02]  /*5f50*/  UIADD3 UR6, UPT, UPT, UR7, UR6, URZ ;  /* 0x0000000607067290 */ /* 0x000fe4000fffe0ff */
[----:B------:R-:W-:Y:S02]  /*5f60*/  UIADD3 UR4, UPT, UPT, UR4, 0x1, URZ ;  /* 0x0000000104047890 */ /* 0x000fe4000fffe0ff */
[----:B----4-:R-:W-:-:S04]  /*5f70*/  UIMAD UR5, UR5, UR8, URZ ;  /* 0x00000008050572a4 */ /* 0x010fc8000f8e02ff */
[----:B------:R-:W-:-:S09]  /*5f80*/  UISETP.GE.AND UP0, UPT, UR6, UR5, UPT ;  /* 0x000000050600728c */ /* 0x000fd2000bf06270 */
[----:B------:R-:W-:Y:S05]  /*5f90*/  BRA.U !UP0, `(.L_x_877) ;  /* 0xffffffa1086c7547 */ /* 0x000fea000b83ffff */
.L_x_836:
[----:B012---:R-:W0:Y:S01]  /*5fa0*/  S2R R9, SR_TID.X ;  /* 0x0000000000097919 */ /* 0x007e220000002100 */
[----:B---3--:R-:W1:Y:S01]  /*5fb0*/  LDC R4, c[0x0][0x370] ;  /* 0x0000dc00ff047b82 */ /* 0x008e620000000800 */
        /* <DEDUP_REMOVED lines=14> */
.L_x_879:
[----:B------:R-:W-:Y:S05]  /*60a0*/  BSYNC.RECONVERGENT B0 ;  /* 0x0000000000007941 */ /* 0x000fea0003800200 */
.L_x_878:
        /* <DEDUP_REMOVED lines=11> */
.L_x_881:
[----:B------:R-:W2:Y:S04]  /*6160*/  LDG.E.STRONG.GPU R5, desc[UR10][R2.64] ;  /* 0x0000000a02057981 */ /* 0x000ea8000c1ef900 */
[----:B--2---:R-:W-:Y:S01]  /*6170*/  CCTL.IVALL ;  /* 0x00000000ff00798f */ /* 0x004fe20002000000 */
[----:B------:R-:W-:Y:S05]  /*6180*/  YIELD ;  /* 0x0000000000007946 */ /* 0x000fea0003800000 */
[----:B------:R-:W-:-:S13]  /*6190*/  ISETP.NE.AND P0, PT, R5, R0, PT ;  /* 0x000000000500720c */ /* 0x000fda0003f05270 */
[----:B------:R-:W-:Y:S05]  /*61a0*/  @P0 BRA `(.L_x_881) ;  /* 0xfffffffc00ec0947 */ /* 0x000fea000383ffff */
.L_x_880:
        /* <DEDUP_REMOVED lines=74> */
.L_x_884:
        /* <DEDUP_REMOVED lines=31> */
.L_x_883:
[----:B------:R-:W-:Y:S05]  /*6840*/  BSYNC.RECONVERGENT B0 ;  /* 0x0000000000007941 */ /* 0x000fea0003800200 */
.L_x_882:
        /* <DEDUP_REMOVED lines=10> */
.L_x_885:
        /* <DEDUP_REMOVED lines=87> */
.L_x_886:
        /* <DEDUP_REMOVED lines=10> */
.L_x_4366:


//--------------------- .text._Z35group_norm_nhwc_bwd_one_pass_kernelI11Fp16IOBf16WLi256ELi70ELi560EEv26Group_norm_nhwc_bwd_params --------------------------
	.section	.text._Z35group_norm_nhwc_bwd_one_pass_kernelI11Fp16IOBf16WLi256ELi70ELi560EEv26Group_norm_nhwc_bwd_params,"ax",@progbits
	.align	128
        .global         _Z35group_norm_nhwc_bwd_one_pass_kernelI11Fp16IOBf16WLi256ELi70ELi560EEv26Group_norm_nhwc_bwd_params
        .type           _Z35group_norm_nhwc_bwd_one_pass_kernelI11Fp16IOBf16WLi256ELi70ELi560EEv26Group_norm_nhwc_bwd_params,@function
        .size           _Z35group_norm_nhwc_bwd_one_pass_kernelI11Fp16IOBf16WLi256ELi70ELi560EEv26Group_norm_nhwc_bwd_params,(.L_x_4367 - _Z35group_norm_nhwc_bwd_one_pass_kernelI11Fp16IOBf16WLi256ELi70ELi560EEv26Group_norm_nhwc_bwd_params)
        .other          _Z35group_norm_nhwc_bwd_one_pass_kernelI11Fp16IOBf16WLi256ELi70ELi560EEv26Group_norm_nhwc_bwd_params,@"STO_CUDA_ENTRY STV_DEFAULT"
_Z35group_norm_nhwc_bwd_one_pass_kernelI11Fp16IOBf16WLi256ELi70ELi560EEv26Group_norm_nhwc_bwd_params:
.text._Z35group_norm_nhwc_bwd_one_pass_kernelI11Fp16IOBf16WLi256ELi70ELi560EEv26Group_norm_nhwc_bwd_params:
        /* <DEDUP_REMOVED lines=21> */
.L_x_952:
        /* <DEDUP_REMOVED lines=23> */
[----:B------:R-:W-:Y:S01]  /*02c0*/  MOV R7, R6 ;  /* 0x0000000600077202 */ /* 0x000fe20000000f00 */
        /* <DEDUP_REMOVED lines=12> */
[-C--:B------:R-:W-:Y:S02]  /*0390*/  ISETP.GT.U32.AND P5, PT, R8, R3.reuse, PT ;  /* 0x000000030800720c */ /* 0x080fe40003fa4070 */
[CC--:B------:R-:W-:Y:S02]  /*03a0*/  IADD3 R4, PT, PT, R3.reuse, -R8.reuse, RZ ;  /* 0x8000000803047210 */ /* 0x0c0fe40007ffe0ff */
[----:B------:R-:W-:Y:S02]  /*03b0*/  ISETP.GE.U32.AND P1, PT, R3, R8, PT ;  /* 0x000000080300720c */ /* 0x000fe40003f26070 */
[----:B------:R-:W-:-:S02]  /*03c0*/  SEL R3, R4, R3, !P5 ;  /* 0x0000000304037207 */ /* 0x000fc40006800000 */
[----:B------:R-:W-:Y:S02]  /*03d0*/  IADD3 R11, PT, PT, R5, 0x10, RZ ;  /* 0x00000010050b7810 */ /* 0x000fe40007ffe0ff */
[----:B------:R-:W-:Y:S01]  /*03e0*/  @!P2 IADD3 R3, PT, PT, -R3, RZ, RZ ;  /* 0x000000ff0303a210 */ /* 0x000fe20007ffe1ff */
[----:B------:R-:W0:Y:S01]  /*03f0*/  @!P0 LDC.64 R14, c[0x0][0x3f8] ;  /* 0x0000fe00ff0e8b82 */ /* 0x000e220000000a00 */
[----:B------:R-:W-:Y:S02]  /*0400*/  ISETP.GE.U32.AND P2, PT, R11, UR16, PT ;  /* 0x000000100b007c0c */ /* 0x000fe4000bf46070 */
[----:B------:R-:W-:Y:S02]  /*0410*/  SHF.R.S32.HI R17, RZ, 0x1f, R11 ;  /* 0x0000001fff117819 */ /* 0x000fe4000001140b */
[----:B------:R-:W-:Y:S02]  /*0420*/  @!P4 IADD3 R6, PT, PT, R6, 0x1, RZ ;  /* 0x000000010606c810 */ /* 0x000fe40007ffe0ff */
[----:B------:R-:W-:Y:S01]  /*0430*/  ISETP.GE.AND.EX P2, PT, R17, UR17, PT, P2 ;  /* 0x0000001111007c0c */ /* 0x000fe2000bf46320 */
[----:B------:R-:W1:Y:S01]  /*0440*/  @!P0 LDC.64 R22, c[0x0][0x3a0] ;  /* 0x0000e800ff168b82 */ /* 0x000e620000000a00 */
[----:B------:R-:W-:-:S02]  /*0450*/  ISETP.NE.AND P4, PT, R10, RZ, PT ;  /* 0x000000ff0a00720c */ /* 0x000fc40003f85270 */
[----:B------:R-:W-:Y:S02]  /*0460*/  LOP3.LUT R4, RZ, R10, RZ, 0x33, !PT ;  /* 0x0000000aff047212 */ /* 0x000fe400078e33ff */
[----:B------:R-:W-:Y:S02]  /*0470*/  @P1 IADD3 R6, PT, PT, R6, 0x1, RZ ;  /* 0x0000000106061810 */ /* 0x000fe40007ffe0ff */
[----:B------:R-:W-:Y:S01]  /*0480*/  SEL R25, R4, R3, !P4 ;  /* 0x0000000304197207 */ /* 0x000fe20006000000 */
[----:B------:R-:W2:Y:S01]  /*0490*/  @!P0 LDC.64 R26, c[0x0][0x398] ;  /* 0x0000e600ff1a8b82 */ /* 0x000ea20000000a00 */
[----:B------:R-:W-:Y:S02]  /*04a0*/  @!P3 IADD3 R6, PT, PT, -R6, RZ, RZ ;  /* 0x000000ff0606b210 */ /* 0x000fe40007ffe1ff */
[----:B------:R-:W-:Y:S01]  /*04b0*/  IADD3 R13, PT, PT, R5, 0x20, RZ ;  /* 0x00000020050d7810 */ /* 0x000fe20007ffe0ff */
[----:B------:R-:W-:Y:S01]  /*04c0*/  IMAD R7, R25, 0x46, RZ ;  /* 0x0000004619077824 */ /* 0x000fe200078e02ff */
[----:B------:R-:W-:-:S02]  /*04d0*/  SEL R3, R4, R6, !P4 ;  /* 0x0000000604037207 */ /* 0x000fc40006000000 */
[----:B------:R-:W-:Y:S01]  /*04e0*/  ISETP.GE.U32.AND P3, PT, R13, UR16, PT ;  /* 0x000000100d007c0c */ /* 0x000fe2000bf66070 */
[----:B------:R-:W3:Y:S01]  /*04f0*/  @!P2 LDC.64 R28, c[0x0][0x3f8] ;  /* 0x0000fe00ff1cab82 */ /* 0x000ee20000000a00 */
[C---:B------:R-:W-:Y:S02]  /*0500*/  IADD3 R58, P1, PT, R7.reuse, R2, RZ ;  /* 0x00000002073a7210 */ /* 0x040fe40007f3e0ff */
[----:B------:R-:W-:Y:S02]  /*0510*/  SHF.R.S32.HI R2, RZ, 0x1f, R3 ;  /* 0x0000001fff027819 */ /* 0x000fe40000011403 */
[----:B------:R-:W-:Y:S02]  /*0520*/  LEA.HI.X.SX32 R59, R7, RZ, 0x1, P1 ;  /* 0x000000ff073b7211 */ /* 0x000fe400008f0eff */
[----:B------:R-:W-:Y:S01]  /*0530*/  SHF.R.S32.HI R19, RZ, 0x1f, R13 ;  /* 0x0000001fff137819 */ /* 0x000fe2000001140d */
[----:B------:R-:W-:Y:S01]  /*0540*/  IMAD R2, R2, UR18, RZ ;  /* 0x0000001202027c24 */ /* 0x000fe2000f8e02ff */
[----:B------:R-:W4:Y:S01]  /*0550*/  @!P2 LDC.64 R30, c[0x0][0x3a0] ;  /* 0x0000e800ff1eab82 */ /* 0x000f220000000a00 */
[----:B------:R-:W-:Y:S01]  /*0560*/  IMAD.WIDE.U32 R58, R3, UR18, R58 ;  /* 0x00000012033a7c25 */ /* 0x000fe2000f8e003a */
[----:B------:R-:W-:-:S03]  /*0570*/  ISETP.GE.AND.EX P3, PT, R19, UR17, PT, P3 ;  /* 0x0000001113007c0c */ /* 0x000fc6000bf66330 */
[----:B------:R-:W-:Y:S01]  /*0580*/  IMAD R61, R3, UR19, R2 ;  /* 0x00000013033d7c24 */ /* 0x000fe2000f8e0202 */
[----:B------:R-:W-:Y:S01]  /*0590*/  @!P0 MOV R60, R58 ;  /* 0x0000003a003c8202 */ /* 0x000fe20000000f00 */
[-C--:B0-----:R-:W-:Y:S01]  /*05a0*/  @!P0 IMAD R2, R9, R14.reuse, RZ ;  /* 0x0000000e09028224 */ /* 0x081fe200078e02ff */
[----:B------:R-:W0:Y:S02]  /*05b0*/  @!P2 LDC.64 R32, c[0x0][0x398] ;  /* 0x0000e600ff20ab82 */ /* 0x000e240000000a00 */
[----:B------:R-:W-:Y:S01]  /*05c0*/  IADD3 R61, PT, PT, R59, R61, RZ ;  /* 0x0000003d3b3d7210 */ /* 0x000fe20007ffe0ff */
[C---:B------:R-:W-:Y:S01]  /*05d0*/  @!P0 IMAD R7, R5.reuse, R15, R2 ;  /* 0x0000000f05078224 */ /* 0x040fe200078e0202 */
[C---:B------:R-:W-:Y:S02]  /*05e0*/  IADD3 R15, PT, PT, R5.reuse, 0x30, RZ ;  /* 0x00000030050f7810 */ /* 0x040fe40007ffe0ff */
[----:B------:R-:W-:Y:S01]  /*05f0*/  @!P2 MOV R9, R61 ;  /* 0x0000003d0009a202 */ /* 0x000fe20000000f00 */
[----:B------:R-:W-:Y:S01]  /*0600*/  @!P0 IMAD.WIDE.U32 R2, R5, R14, R60 ;  /* 0x0000000e05028225 */ /* 0x000fe200078e003c */
[----:B------:R-:W-:Y:S01]  /*0610*/  ISETP.GE.U32.AND P4, PT, R15, UR16, PT ;  /* 0x000000100f007c0c */ /* 0x000fe2000bf86070 */
[----:B------:R-:W0:Y:S01]  /*0620*/  @!P3 LDC.64 R34, c[0x0][0x3f8] ;  /* 0x0000fe00ff22bb82 */ /* 0x000e220000000a00 */
[----:B------:R-:W-:Y:S01]  /*0630*/  SHF.R.S32.HI R21, RZ, 0x1f, R15 ;  /* 0x0000001fff157819 */ /* 0x000fe2000001140f */
[----:B---3--:R-:W-:Y:S01]  /*0640*/  @!P2 IMAD R8, R17, R28, RZ ;  /* 0x0000001c1108a224 */ /* 0x008fe200078e02ff */
[----:B------:R-:W-:-:S02]  /*0650*/  @!P0 IADD3 R3, PT, PT, R3, R7, RZ ;  /* 0x0000000703038210 */ /* 0x000fc40007ffe0ff */
[----:B------:R-:W-:Y:S01]  /*0660*/  ISETP.GE.AND.EX P4, PT, R21, UR17, PT, P4 ;  /* 0x0000001115007c0c */ /* 0x000fe2000bf86340 */
[C---:B------:R-:W-:Y:S01]  /*0670*/  @!P2 IMAD R17, R11.reuse, R29, R8 ;  /* 0x0000001d0b11a224 */ /* 0x040fe200078e0208 */
[----:B------:R-:W-:Y:S01]  /*0680*/  @!P2 MOV R8, R58 ;  /* 0x0000003a0008a202 */ /* 0x000fe20000000f00 */
[----:B------:R-:W3:Y:S01]  /*0690*/  @!P3 LDC.64 R36, c[0x0][0x3a0] ;  /* 0x0000e800ff24bb82 */ /* 0x000ee20000000a00 */
[C---:B------:R-:W-:Y:S02]  /*06a0*/  @!P0 SHF.L.U32 R7, R2.reuse, 0x1, RZ ;  /* 0x0000000102078819 */ /* 0x040fe400000006ff */
[----:B------:R-:W-:Y:S01]  /*06b0*/  @!P0 SHF.L.U64.HI R4, R2, 0x1, R3 ;  /* 0x0000000102048819 */ /* 0x000fe20000010203 */
[----:B------:R-:W-:Y:S01]  /*06c0*/  @!P2 IMAD.WIDE.U32 R8, R11, R28, R8 ;  /* 0x0000001c0b08a225 */ /* 0x000fe200078e0008 */
[C---:B-1----:R-:W-:Y:S02]  /*06d0*/  @!P0 IADD3 R2, P1, PT, R7.reuse, R22, RZ ;  /* 0x0000001607028210 */ /* 0x042fe40007f3e0ff */
[----:B--2---:R-:W-:-:S02]  /*06e0*/  @!P0 IADD3 R6, P5, PT, R7, R26, RZ ;  /* 0x0000001a07068210 */ /* 0x004fc40007fbe0ff */
[C---:B------:R-:W-:Y:S01]  /*06f0*/  @!P0 IADD3.X R3, PT, PT, R4.reuse, R23, RZ, P1, !PT ;  /* 0x0000001704038210 */ /* 0x040fe20000ffe4ff */
[----:B------:R-:W1:Y:S01]  /*0700*/  @!P4 LDC.64 R28, c[0x0][0x3f8] ;  /* 0x0000fe00ff1ccb82 */ /* 0x000e620000000a00 */
[----:B------:R-:W-:Y:S02]  /*0710*/  @!P0 IADD3.X R7, PT, PT, R4, R27, RZ, P5, !PT ;  /* 0x0000001b04078210 */ /* 0x000fe40002ffe4ff */
[----:B------:R-:W-:Y:S01]  /*0720*/  @!P2 IADD3 R9, PT, PT, R9, R17, RZ ;  /* 0x000000110909a210 */ /* 0x000fe20007ffe0ff */
[----:B------:R2:W5:Y:S01]  /*0730*/  @!P0 LDG.E R53, desc[UR10][R2.64] ;  /* 0x0000000a02358981 */ /* 0x000562000c1e1900 */
[C---:B------:R-:W-:Y:S02]  /*0740*/  @!P2 SHF.L.U32 R11, R8.reuse, 0x1, RZ ;  /* 0x00000001080ba819 */ /* 0x040fe400000006ff */
[----:B------:R-:W-:Y:S01]  /*0750*/  @!P2 SHF.L.U64.HI R4, R8, 0x1, R9 ;  /* 0x000000010804a819 */ /* 0x000fe20000010209 */
[----:B------:R1:W5:Y:S01]  /*0760*/  @!P0 LDG.E R52, desc[UR10][R6.64] ;  /* 0x0000000a06348981 */ /* 0x000362000c1e1900 */
[----:B----4-:R-:W-:Y:S01]  /*0770*/  @!P2 IADD3 R8, P0, PT, R11, R30, RZ ;  /* 0x0000001e0b08a210 */ /* 0x010fe20007f1e0ff */
[----:B0-----:R-:W-:Y:S01]  /*0780*/  @!P3 IMAD R12, R19, R34, RZ ;  /* 0x00000022130cb224 */ /* 0x001fe200078e02ff */
[----:B------:R-:W-:-:S02]  /*0790*/  IADD3 R17, PT, PT, R5, 0x40, RZ ;  /* 0x0000004005117810 */ /* 0x000fc40007ffe0ff */
[----:B------:R-:W-:Y:S01]  /*07a0*/  @!P2 IADD3.X R9, PT, PT, R4, R31, RZ, P0, !PT ;  /* 0x0000001f0409a210 */ /* 0x000fe200007fe4ff */
[----:B------:R-:W-:Y:S01]  /*07b0*/  @!P3 IMAD R27, R13, R35, R12 ;  /* 0x000000230d1bb224 */ /* 0x000fe200078e020c */
[----:B------:R-:W-:Y:S01]  /*07c0*/  ISETP.GE.U32.AND P0, PT, R17, UR16, PT ;  /* 0x0000001011007c0c */ /* 0x000fe2000bf06070 */
[----:B------:R-:W0:Y:S01]  /*07d0*/  @!P3 LDC.64 R30, c[0x0][0x398] ;  /* 0x0000e600ff1ebb82 */ /* 0x000e220000000a00 */
[----:B------:R-:W-:Y:S01]  /*07e0*/  SHF.R.S32.HI R23, RZ, 0x1f, R17 ;  /* 0x0000001fff177819 */ /* 0x000fe20000011411 */
[----:B------:R0:W5:Y:S01]  /*07f0*/  @!P2 LDG.E R51, desc[UR10][R8.64] ;  /* 0x0000000a0833a981 */ /* 0x000162000c1e1900 */
[----:B--2---:R-:W-:Y:S02]  /*0800*/  @!P3 MOV R2, R58 ;  /* 0x0000003a0002b202 */ /* 0x004fe40000000f00 */
[----:B------:R-:W-:Y:S02]  /*0810*/  @!P3 MOV R3, R61 ;  /* 0x0000003d0003b202 */ /* 0x000fe40000000f00 */
[----:B------:R-:W-:-:S02]  /*0820*/  ISETP.GE.AND.EX P0, PT, R23, UR17, PT, P0 ;  /* 0x0000001117007c0c */ /* 0x000fc4000bf06300 */
[----:B------:R-:W-:Y:S01]  /*0830*/  @!P2 IADD3 R10, P1, PT, R11, R32, RZ ;  /* 0x000000200b0aa210 */ /* 0x000fe20007f3e0ff */
[----:B------:R-:W-:Y:S01]  /*0840*/  @!P3 IMAD.WIDE.U32 R2, R13, R34, R2 ;  /* 0x000000220d02b225 */ /* 0x000fe200078e0002 */
[----:B------:R-:W-:Y:S01]  /*0850*/  IADD3 R19, PT, PT, R5, 0x50, RZ ;  /* 0x0000005005137810 */ /* 0x000fe20007ffe0ff */
[----:B------:R-:W2:Y:S01]  /*0860*/  @!P4 LDC.64 R34, c[0x0][0x398] ;  /* 0x0000e600ff22cb82 */ /* 0x000ea20000000a00 */
[----:B------:R-:W-:Y:S02]  /*0870*/  @!P2 IADD3.X R11, PT, PT, R4, R33, RZ, P1, !PT ;  /* 0x00000021040ba210 */ /* 0x000fe40000ffe4ff */
[----:B------:R-:W-:Y:S01]  /*0880*/  @!P3 IADD3 R3, PT, PT, R3, R27, RZ ;  /* 0x0000001b0303b210 */ /* 0x000fe20007ffe0ff */
[----:B-1----:R-:W-:Y:S01]  /*0890*/  @!P4 IMAD R6, R21, R28, RZ ;  /* 0x0000001c1506c224 */ /* 0x002fe200078e02ff */
[C---:B------:R-:W-:Y:S01]  /*08a0*/  @!P3 SHF.L.U32 R21, R2.reuse, 0x1, RZ ;  /* 0x000000010215b819 */ /* 0x040fe200000006ff */
[----:B------:R2:W5:Y:S02]  /*08b0*/  @!P2 LDG.E R50, desc[UR10][R10.64] ;  /* 0x0000000a0a32a981 */ /* 0x000564000c1e1900 */
[----:B------:R-:W1:Y:S01]  /*08c0*/  @!P4 LDC.64 R32, c[0x0][0x3a0] ;  /* 0x0000e800ff20cb82 */ /* 0x000e620000000a00 */
[----:B------:R-:W-:-:S02]  /*08d0*/  @!P3 SHF.L.U64.HI R4, R2, 0x1, R3 ;  /* 0x000000010204b819 */ /* 0x000fc40000010203 */
[----:B------:R-:W-:Y:S02]  /*08e0*/  ISETP.GE.U32.AND P1, PT, R19, UR16, PT ;  /* 0x0000001013007c0c */ /* 0x000fe4000bf26070 */
[----:B------:R-:W-:-:S03]  /*08f0*/  SHF.R.S32.HI R27, RZ, 0x1f, R19 ;  /* 0x0000001fff1b7819 */ /* 0x000fc60000011413 */
[----:B------:R-:W4:Y:S01]  /*0900*/  @!P0 LDC.64 R2, c[0x0][0x3f8] ;  /* 0x0000fe00ff028b82 */ /* 0x000f220000000a00 */
[----:B------:R-:W-:Y:S02]  /*0910*/  ISETP.GE.AND.EX P1, PT, R27, UR17, PT, P1 ;  /* 0x000000111b007c0c */ /* 0x000fe4000bf26310 */
[----:B------:R-:W-:Y:S02]  /*0920*/  @!P4 MOV R12, R58 ;  /* 0x0000003a000cc202 */ /* 0x000fe40000000f00 */
[----:B------:R-:W-:Y:S01]  /*0930*/  @!P4 MOV R13, R61 ;  /* 0x0000003d000dc202 */ /* 0x000fe20000000f00 */
[----:B------:R-:W-:Y:S01]  /*0940*/  @!P4 IMAD R29, R15, R29, R6 ;  /* 0x0000001d0f1dc224 */ /* 0x000fe200078e0206 */
[----:B0-----:R-:W-:Y:S01]  /*0950*/  @!P3 IADD3 R8, P2, PT, R21, R30, RZ ;  /* 0x0000001e1508b210 */ /* 0x001fe20007f5e0ff */
[----:B------:R-:W-:Y:S01]  /*0960*/  @!P4 IMAD.WIDE.U32 R12, R15, R28, R12 ;  /* 0x0000001c0f0cc225 */ /* 0x000fe200078e000c */
[----:B---3--:R-:W-:Y:S02]  /*0970*/  @!P3 IADD3 R6, P5, PT, R21, R36, RZ ;  /* 0x000000241506b210 */ /* 0x008fe40007fbe0ff */
[----:B------:R-:W-:-:S02]  /*0980*/  @!P3 IADD3.X R9, PT, PT, R4, R31, RZ, P2, !PT ;  /* 0x0000001f0409b210 */ /* 0x000fc400017fe4ff */
[----:B------:R-:W-:Y:S01]  /*0990*/  @!P4 IADD3 R13, PT, PT, R13, R29, RZ ;  /* 0x0000001d0d0dc210 */ /* 0x000fe20007ffe0ff */
[----:B------:R-:W0:Y:S01]  /*09a0*/  @!P1 LDC.64 R30, c[0x0][0x3f8] ;  /* 0x0000fe00ff1e9b82 */ /* 0x000e220000000a00 */
[----:B------:R-:W-:Y:S01]  /*09b0*/  @!P4 SHF.L.U32 R15, R12, 0x1, RZ ;  /* 0x000000010c0fc819 */ /* 0x000fe200000006ff */
[----:B------:R-:W5:Y:S01]  /*09c0*/  @!P3 LDG.E R48, desc[UR10][R8.64] ;  /* 0x0000000a0830b981 */ /* 0x000f62000c1e1900 */
[----:B------:R-:W-:Y:S02]  /*09d0*/  @!P3 IADD3.X R7, PT, PT, R4, R37, RZ, P5, !PT ;  /* 0x000000250407b210 */ /* 0x000fe40002ffe4ff */
[----:B------:R-:W-:Y:S02]  /*09e0*/  @!P4 SHF.L.U64.HI R4, R12, 0x1, R13 ;  /* 0x000000010c04c819 */ /* 0x000fe4000001020d */
[----:B-1----:R-:W-:Y:S01]  /*09f0*/  @!P4 IADD3 R12, P2, PT, R15, R32, RZ ;  /* 0x000000200f0cc210 */ /* 0x002fe20007f5e0ff */
[----:B------:R4:W5:Y:S01]  /*0a00*/  @!P3 LDG.E R49, desc[UR10][R6.64] ;  /* 0x0000000a0631b981 */ /* 0x000962000c1e1900 */
[----:B------:R-:W-:-:S02]  /*0a10*/  IADD3 R21, PT, PT, R5, 0x60, RZ ;  /* 0x0000006005157810 */ /* 0x000fc40007ffe0ff */
[----:B------:R-:W-:Y:S02]  /*0a20*/  @!P4 IADD3.X R13, PT, PT, R4, R33, RZ, P2, !PT ;  /* 0x00000021040dc210 */ /* 0x000fe400017fe4ff */
[----:B------:R-:W1:Y:S01]  /*0a30*/  @!P0 LDC.64 R32, c[0x0][0x3a0] ;  /* 0x0000e800ff208b82 */ /* 0x000e620000000a00 */
[----:B--2---:R-:W-:Y:S01]  /*0a40*/  @!P4 IADD3 R10, P2, PT, R15, R34, RZ ;  /* 0x000000220f0ac210 */ /* 0x004fe20007f5e0ff */
[----:B----4-:R-:W-:Y:S01]  /*0a50*/  @!P0 IMAD R6, R23, R2, RZ ;  /* 0x0000000217068224 */ /* 0x010fe200078e02ff */
[----:B------:R-:W-:Y:S01]  /*0a60*/  ISETP.GE.U32.AND P3, PT, R21, UR16, PT ;  /* 0x0000001015007c0c */ /* 0x000fe2000bf66070 */
[----:B------:R2:W5:Y:S01]  /*0a70*/  @!P4 LDG.E R47, desc[UR10][R12.64] ;  /* 0x0000000a0c2fc981 */ /* 0x000562000c1e1900 */
[----:B------:R-:W-:Y:S01]  /*0a80*/  SHF.R.S32.HI R29, RZ, 0x1f, R21 ;  /* 0x0000001fff1d7819 */ /* 0x000fe20000011415 */
[----:B------:R-:W-:Y:S01]  /*0a90*/  @!P0 IMAD R15, R17, R3, R6 ;  /* 0x00000003110f8224 */ /* 0x000fe200078e0206 */
[----:B------:R-:W-:Y:S01]  /*0aa0*/  @!P0 MOV R8, R58 ;  /* 0x0000003a00088202 */ /* 0x000fe20000000f00 */
[----:B------:R-:W3:Y:S01]  /*0ab0*/  @!P0 LDC.64 R6, c[0x0][0x398] ;  /* 0x0000e600ff068b82 */ /* 0x000ee20000000a00 */
[----:B------:R-:W-:-:S02]  /*0ac0*/  @!P0 MOV R9, R61 ;  /* 0x0000003d00098202 */ /* 0x000fc40000000f00 */
[----:B------:R-:W-:Y:S01]  /*0ad0*/  ISETP.GE.AND.EX P3, PT, R29, UR17, PT, P3 ;  /* 0x000000111d007c0c */ /* 0x000fe2000bf66330 */
[----:B------:R-:W-:Y:S01]  /*0ae0*/  @!P0 IMAD.WIDE.U32 R2, R17, R2, R8 ;  /* 0x0000000211028225 */ /* 0x000fe200078e0008 */
[----:B------:R-:W-:-:S03]  /*0af0*/  @!P4 IADD3.X R11, PT, PT, R4, R35, RZ, P2, !PT ;  /* 0x00000023040bc210 */ /* 0x000fc600017fe4ff */
[----:B------:R-:W4:Y:S01]  /*0b00*/  @!P1 LDC.64 R16, c[0x0][0x3a0] ;  /* 0x0000e800ff109b82 */ /* 0x000f220000000a00 */
[----:B------:R-:W-:Y:S01]  /*0b10*/  IADD3 R23, PT, PT, R5, 0x70, RZ ;  /* 0x0000007005177810 */ /* 0x000fe20007ffe0ff */
[----:B0-----:R-:W-:Y:S01]  /*0b20*/  @!P1 IMAD R4, R27, R30, RZ ;  /* 0x0000001e1b049224 */ /* 0x001fe200078e02ff */
[----:B------:R-:W-:Y:S01]  /*0b30*/  @!P0 IADD3 R3, PT, PT, R3, R15, RZ ;  /* 0x0000000f03038210 */ /* 0x000fe20007ffe0ff */
[----:B------:R0:W5:Y:S01]  /*0b40*/  @!P4 LDG.E R46, desc[UR10][R10.64] ;  /* 0x0000000a0a2ec981 */ /* 0x000162000c1e1900 */
[C---:B------:R-:W-:Y:S01]  /*0b50*/  @!P0 SHF.L.U32 R15, R2.reuse, 0x1, RZ ;  /* 0x00000001020f8819 */ /* 0x040fe200000006ff */
[----:B--2---:R-:W-:Y:S01]  /*0b60*/  @!P1 IMAD R13, R19, R31, R4 ;  /* 0x0000001f130d9224 */ /* 0x004fe200078e0204 */
[----:B------:R-:W-:Y:S01]  /*0b70*/  @!P0 SHF.L.U64.HI R12, R2, 0x1, R3 ;  /* 0x00000001020c8819 */ /* 0x000fe20000010203 */
[----:B------:R-:W2:Y:S01]  /*0b80*/  @!P3 LDC.64 R36, c[0x0][0x3f8] ;  /* 0x0000fe00ff24bb82 */ /* 0x000ea20000000a00 */
[----:B------:R-:W-:Y:S02]  /*0b90*/  ISETP.GE.U32.AND P4, PT, R23, UR16, PT ;  /* 0x0000001017007c0c */ /* 0x000fe4000bf86070 */
[----:B------:R-:W-:-:S02]  /*0ba0*/  SHF.R.S32.HI R31, RZ, 0x1f, R23 ;  /* 0x0000001fff1f7819 */ /* 0x000fc40000011417 */
[----:B------:R-:W-:Y:S02]  /*0bb0*/  @!P1 MOV R2, R58 ;  /* 0x0000003a00029202 */ /* 0x000fe40000000f00 */
[----:B------:R-:W-:Y:S01]  /*0bc0*/  @!P1 MOV R3, R61 ;  /* 0x0000003d00039202 */ /* 0x000fe20000000f00 */
[----:B------:R-:W4:Y:S01]  /*0bd0*/  @!P1 LDC.64 R34, c[0x0][0x398] ;  /* 0x0000e600ff229b82 */ /* 0x000f220000000a00 */
[----:B-1----:R-:W-:Y:S02]  /*0be0*/  @!P0 IADD3 R8, P2, PT, R15, R32, RZ ;  /* 0x000000200f088210 */ /* 0x002fe40007f5e0ff */
[----:B------:R-:W-:Y:S01]  /*0bf0*/  ISETP.GE.AND.EX P4, PT, R31, UR17, PT, P4 ;  /* 0x000000111f007c0c */ /* 0x000fe2000bf86340 */
[----:B------:R-:W-:Y:S01]  /*0c00*/  @!P1 IMAD.WIDE.U32 R2, R19, R30, R2 ;  /* 0x0000001e13029225 */ /* 0x000fe200078e0002 */
[----:B------:R-:W-:Y:S02]  /*0c10*/  @!P0 IADD3.X R9, PT, PT, R12, R33, RZ, P2, !PT ;  /* 0x000000210c098210 */ /* 0x000fe400017fe4ff */
[----:B---3--:R-:W-:Y:S01]  /*0c20*/  @!P0 IADD3 R14, P2, PT, R15, R6, RZ ;  /* 0x000000060f0e8210 */ /* 0x008fe20007f5e0ff */
[----:B0-----:R-:W0:Y:S01]  /*0c30*/  @!P3 LDC.64 R10, c[0x0][0x398] ;  /* 0x0000e600ff0abb82 */ /* 0x001e220000000a00 */
[----:B------:R-:W-:Y:S01]  /*0c40*/  IADD3 R27, PT, PT, R5, 0x80, RZ ;  /* 0x00000080051b7810 */ /* 0x000fe20007ffe0ff */
[----:B------:R1:W5:Y:S01]  /*0c50*/  @!P0 LDG.E R45, desc[UR10][R8.64] ;  /* 0x0000000a082d8981 */ /* 0x000362000c1e1900 */
[----:B------:R-:W-:-:S02]  /*0c60*/  @!P1 IADD3 R3, PT, PT, R3, R13, RZ ;  /* 0x0000000d03039210 */ /* 0x000fc40007ffe0ff */
[----:B------:R-:W-:Y:S02]  /*0c70*/  @!P0 IADD3.X R15, PT, PT, R12, R7, RZ, P2, !PT ;  /* 0x000000070c0f8210 */ /* 0x000fe400017fe4ff */
[----:B------:R-:W-:Y:S01]  /*0c80*/  ISETP.GE.U32.AND P2, PT, R27, UR16, PT ;  /* 0x000000101b007c0c */ /* 0x000fe2000bf46070 */
[----:B------:R-:W3:Y:S01]  /*0c90*/  @!P3 LDC.64 R12, c[0x0][0x3a0] ;  /* 0x0000e800ff0cbb82 */ /* 0x000ee20000000a00 */
[----:B------:R-:W-:Y:S02]  /*0ca0*/  SHF.R.S32.HI R33, RZ, 0x1f, R27 ;  /* 0x0000001fff217819 */ /* 0x000fe4000001141b */
[C---:B------:R-:W-:Y:S01]  /*0cb0*/  @!P1 SHF.L.U32 R19, R2.reuse, 0x1, RZ ;  /* 0x0000000102139819 */ /* 0x040fe200000006ff */
[----:B--2---:R-:W-:Y:S01]  /*0cc0*/  @!P3 IMAD R6, R29, R36, RZ ;  /* 0x000000241d06b224 */ /* 0x004fe200078e02ff */
[----:B------:R-:W-:Y:S01]  /*0cd0*/  @!P1 SHF.L.U64.HI R4, R2, 0x1, R3 ;  /* 0x0000000102049819 */ /* 0x000fe20000010203 */
[----:B------:R2:W5:Y:S01]  /*0ce0*/  @!P0 LDG.E R44, desc[UR10][R14.64] ;  /* 0x0000000a0e2c8981 */ /* 0x000562000c1e1900 */
[----:B------:R-:W-:Y:S01]  /*0cf0*/  ISETP.GE.AND.EX P2, PT, R33, UR17, PT, P2 ;  /* 0x0000001121007c0c */ /* 0x000fe2000bf46320 */
[----:B------:R-:W2:Y:S01]  /*0d00*/  @!P4 LDC.64 R2, c[0x0][0x3f8] ;  /* 0x0000fe00ff02cb82 */ /* 0x000ea20000000a00 */
[----:B-1----:R-:W-:-:S02]  /*0d10*/  @!P3 MOV R8, R58 ;  /* 0x0000003a0008b202 */ /* 0x002fc40000000f00 */
[----:B------:R-:W-:Y:S01]  /*0d20*/  @!P3 MOV R9, R61 ;  /* 0x0000003d0009b202 */ /* 0x000fe20000000f00 */
[----:B------:R-:W-:Y:S01]  /*0d30*/  @!P3 IMAD R29, R21, R37, R6 ;  /* 0x00000025151db224 */ /* 0x000fe200078e0206 */
[----:B----4-:R-:W-:Y:S01]  /*0d40*/  @!P1 IADD3 R16, P5, PT, R19, R16, RZ ;  /* 0x0000001013109210 */ /* 0x010fe20007fbe0ff */
[----:B------:R-:W-:Y:S01]  /*0d50*/  @!P3 IMAD.WIDE.U32 R8, R21, R36, R8 ;  /* 0x000000241508b225 */ /* 0x000fe200078e0008 */
[----:B------:R-:W-:-:S05]  /*0d60*/  @!P1 IADD3 R18, P0, PT, R19, R34, RZ ;  /* 0x0000002213129210 */ /* 0x000fca0007f1e0ff */
[----:B------:R-:W1:Y:S01]  /*0d70*/  @!P2 LDC.64 R6, c[0x0][0x3f8] ;  /* 0x0000fe00ff06ab82 */ /* 0x000e620000000a00 */
[C---:B------:R-:W-:Y:S02]  /*0d80*/  @!P1 IADD3.X R17, PT, PT, R4.reuse, R17, RZ, P5, !PT ;  /* 0x0000001104119210 */ /* 0x040fe40002ffe4ff */
[----:B------:R-:W-:Y:S02]  /*0d90*/  @!P3 IADD3 R9, PT, PT, R9, R29, RZ ;  /* 0x0000001d0909b210 */ /* 0x000fe40007ffe0ff */
[----:B------:R-:W-:Y:S01]  /*0da0*/  @!P1 IADD3.X R19, PT, PT, R4, R35, RZ, P0, !PT ;  /* 0x0000002304139210 */ /* 0x000fe200007fe4ff */
[----:B------:R4:W5:Y:S01]  /*0db0*/  @!P1 LDG.E R43, desc[UR10][R16.64] ;  /* 0x0000000a102b9981 */ /* 0x000962000c1e1900 */
[----:B------:R-:W-:Y:S02]  /*0dc0*/  IADD3 R4, PT, PT, R5, 0x90, RZ ;  /* 0x0000009005047810 */ /* 0x000fe40007ffe0ff */
[----:B------:R-:W-:Y:S01]  /*0dd0*/  @!P3 SHF.L.U64.HI R22, R8, 0x1, R9 ;  /* 0x000000010816b819 */ /* 0x000fe20000010209 */
[----:B------:R-:W5:Y:S01]  /*0de0*/  @!P1 LDG.E R42, desc[UR10][R18.64] ;  /* 0x0000000a122a9981 */ /* 0x000f62000c1e1900 */
[----:B--2---:R-:W-:Y:S01]  /*0df0*/  @!P4 IMAD R14, R31, R2, RZ ;  /* 0x000000021f0ec224 */ /* 0x004fe200078e02ff */
[----:B------:R-:W-:-:S02]  /*0e00*/  ISETP.GE.U32.AND P1, PT, R4, UR16, PT ;  /* 0x0000001004007c0c */ /* 0x000fc4000bf26070 */
[----:B----4-:R-:W-:Y:S02]  /*0e10*/  @!P3 SHF.L.U32 R17, R8, 0x1, RZ ;  /* 0x000000010811b819 */ /* 0x010fe400000006ff */
[----:B------:R-:W2:Y:S01]  /*0e20*/  @!P4 LDC.64 R8, c[0x0][0x3a0] ;  /* 0x0000e800ff08cb82 */ /* 0x000ea20000000a00 */
[----:B------:R-:W-:Y:S01]  /*0e30*/  SHF.R.S32.HI R29, RZ, 0x1f, R4 ;  /* 0x0000001fff1d7819 */ /* 0x000fe20000011404 */
[----:B------:R-:W-:Y:S01]  /*0e40*/  @!P4 IMAD R31, R23, R3, R14 ;  /* 0x00000003171fc224 */ /* 0x000fe200078e020e */
[----:B---3--:R-:W-:Y:S02]  /*0e50*/  @!P3 IADD3 R20, P0, PT, R17, R12, RZ ;  /* 0x0000000c1114b210 */ /* 0x008fe40007f1e0ff */
[----:B------:R-:W-:-:S03]  /*0e60*/  ISETP.GE.AND.EX P1, PT, R29, UR17, PT, P1 ;  /* 0x000000111d007c0c */ /* 0x000fc6000bf26310 */
[----:B------:R-:W3:Y:S01]  /*0e70*/  @!P4 LDC.64 R14, c[0x0][0x398] ;  /* 0x0000e600ff0ecb82 */ /* 0x000ee20000000a00 */
[----:B------:R-:W-:Y:S02]  /*0e80*/  @!P3 IADD3.X R21, PT, PT, R22, R13, RZ, P0, !PT ;  /* 0x0000000d1615b210 */ /* 0x000fe400007fe4ff */
[----:B------:R-:W-:Y:S02]  /*0e90*/  @!P4 MOV R12, R58 ;  /* 0x0000003a000cc202 */ /* 0x000fe40000000f00 */
[----:B------:R-:W-:Y:S01]  /*0ea0*/  @!P4 MOV R13, R61 ;  /* 0x0000003d000dc202 */ /* 0x000fe20000000f00 */
[----:B------:R4:W5:Y:S01]  /*0eb0*/  @!P3 LDG.E R41, desc[UR10][R20.64] ;  /* 0x0000000a1429b981 */ /* 0x000962000c1e1900 */
[----:B0-----:R-:W-:Y:S01]  /*0ec0*/  @!P3 IADD3 R16, P0, PT, R17, R10, RZ ;  /* 0x0000000a1110b210 */ /* 0x001fe20007f1e0ff */
[----:B-1----:R-:W-:Y:S02]  /*0ed0*/  @!P2 IMAD R10, R33, R6, RZ ;  /* 0x00000006210aa224 */ /* 0x002fe400078e02ff */
[----:B------:R-:W-:-:S02]  /*0ee0*/  @!P4 IMAD.WIDE.U32 R2, R23, R2, R12 ;  /* 0x000000021702c225 */ /* 0x000fc400078e000c */
[----:B------:R-:W0:Y:S01]  /*0ef0*/  @!P2 LDC.64 R12, c[0x0][0x3a0] ;  /* 0x0000e800ff0cab82 */ /* 0x000e220000000a00 */
[----:B------:R-:W-:Y:S01]  /*0f00*/  @!P3 IADD3.X R17, PT, PT, R22, R11, RZ, P0, !PT ;  /* 0x0000000b1611b210 */ /* 0x000fe200007fe4ff */
[----:B------:R-:W-:Y:S01]  /*0f10*/  @!P2 IMAD R35, R27, R7, R10 ;  /* 0x000000071b23a224 */ /* 0x000fe200078e020a */
[----:B------:R-:W-:Y:S02]  /*0f20*/  @!P4 IADD3 R3, PT, PT, R3, R31, RZ ;  /* 0x0000001f0303c210 */ /* 0x000fe40007ffe0ff */
[----:B------:R-:W-:Y:S01]  /*0f30*/  @!P4 SHF.L.U32 R33, R2, 0x1, RZ ;  /* 0x000000010221c819 */ /* 0x000fe200000006ff */
[----:B------:R0:W5:Y:S02]  /*0f40*/  @!P3 LDG.E R40, desc[UR10][R16.64] ;  /* 0x0000000a1028b981 */ /* 0x000164000c1e1900 */
[----:B------:R-:W1:Y:S01]  /*0f50*/  @!P1 LDC.64 R10, c[0x0][0x3f8] ;  /* 0x0000fe00ff0a9b82 */ /* 0x000e620000000a00 */
[----:B----4-:R-:W-:Y:S02]  /*0f60*/  @!P2 MOV R20, R58 ;  /* 0x0000003a0014a202 */ /* 0x010fe40000000f00 */
[----:B------:R-:W-:-:S02]  /*0f70*/  @!P2 MOV R21, R61 ;  /* 0x0000003d0015a202 */ /* 0x000fc40000000f00 */
[----:B------:R-:W-:Y:S02]  /*0f80*/  @!P4 SHF.L.U64.HI R22, R2, 0x1, R3 ;  /* 0x000000010216c819 */ /* 0x000fe40000010203 */
[----:B--2---:R-:W-:Y:S02]  /*0f90*/  @!P4 IADD3 R18, P0, PT, R33, R8, RZ ;  /* 0x000000082112c210 */ /* 0x004fe40007f1e0ff */
[----:B------:R-:W-:Y:S01]  /*0fa0*/  IADD3 R23, PT, PT, R5, 0xa0, RZ ;  /* 0x000000a005177810 */ /* 0x000fe20007ffe0ff */
[----:B------:R-:W-:Y:S01]  /*0fb0*/  @!P2 IMAD.WIDE.U32 R6, R27, R6, R20 ;  /* 0x000000061b06a225 */ /* 0x000fe200078e0014 */
[----:B------:R-:W-:Y:S01]  /*0fc0*/  @!P4 IADD3.X R19, PT, PT, R22, R9, RZ, P0, !PT ;  /* 0x000000091613c210 */ /* 0x000fe200007fe4ff */
[----:B------:R-:W2:Y:S01]  /*0fd0*/  @!P2 LDC.64 R2, c[0x0][0x398] ;  /* 0x0000e600ff02ab82 */ /* 0x000ea20000000a00 */
[----:B------:R-:W-:Y:S02]  /*0fe0*/  ISETP.GE.U32.AND P5, PT, R23, UR16, PT ;  /* 0x0000001017007c0c */ /* 0x000fe4000bfa6070 */
[----:B------:R-:W-:-:S02]  /*0ff0*/  SHF.R.S32.HI R31, RZ, 0x1f, R23 ;  /* 0x0000001fff1f7819 */ /* 0x000fc40000011417 */
[----:B------:R-:W-:Y:S02]  /*1000*/  CS2R R36, SRZ ;  /* 0x0000000000247805 */ /* 0x000fe4000001ff00 */
[----:B---3--:R-:W-:Y:S01]  /*1010*/  @!P4 IADD3 R20, P0, PT, R33, R14, RZ ;  /* 0x0000000e2114c210 */ /* 0x008fe20007f1e0ff */
[----:B------:R-:W5:Y:S01]  /*1020*/  @!P4 LDG.E R39, desc[UR10][R18.64] ;  /* 0x0000000a1227c981 */ /* 0x000f62000c1e1900 */
[----:B------:R-:W-:Y:S01]  /*1030*/  ISETP.GE.AND.EX P5, PT, R31, UR17, PT, P5 ;  /* 0x000000111f007c0c */ /* 0x000fe2000bfa6350 */
[----:B------:R-:W3:Y:S01]  /*1040*/  @!P1 LDC.64 R8, c[0x0][0x3a0] ;  /* 0x0000e800ff089b82 */ /* 0x000ee20000000a00 */
[----:B------:R-:W-:Y:S02]  /*1050*/  @!P4 IADD3.X R21, PT, PT, R22, R15, RZ, P0, !PT ;  /* 0x0000000f1615c210 */ /* 0x000fe400007fe4ff */
[----:B------:R-:W-:Y:S02]  /*1060*/  @!P2 IADD3 R7, PT, PT, R7, R35, RZ ;  /* 0x000000230707a210 */ /* 0x000fe40007ffe0ff */
[C---:B------:R-:W-:Y:S01]  /*1070*/  @!P2 SHF.L.U32 R15, R6.reuse, 0x1, RZ ;  /* 0x00000001060fa819 */ /* 0x040fe200000006ff */
[----:B-1----:R-:W-:Y:S01]  /*1080*/  @!P1 IMAD R29, R29, R10, RZ ;  /* 0x0000000a1d1d9224 */ /* 0x002fe200078e02ff */
[----:B------:R-:W-:Y:S01]  /*1090*/  @!P2 SHF.L.U64.HI R22, R6, 0x1, R7 ;  /* 0x000000010616a819 */ /* 0x000fe20000010207 */
[----:B------:R-:W5:Y:S01]  /*10a0*/  @!P4 LDG.E R38, desc[UR10][R20.64] ;  /* 0x0000000a1426c981 */ /* 0x000f62000c1e1900 */
[----:B0-----:R-:W-:-:S02]  /*10b0*/  @!P2 IADD3 R16, P0, PT, R15, R12, RZ ;  /* 0x0000000c0f10a210 */ /* 0x001fc40007f1e0ff */
[----:B------:R-:W-:Y:S01]  /*10c0*/  @!P1 MOV R12, R58 ;  /* 0x0000003a000c9202 */ /* 0x000fe20000000f00 */
[----:B------:R-:W0:Y:S01]  /*10d0*/  @!P5 LDC.64 R6, c[0x0][0x3f8] ;  /* 0x0000fe00ff06db82 */ /* 0x000e220000000a00 */
[----:B------:R-:W-:Y:S02]  /*10e0*/  @!P2 IADD3.X R17, PT, PT, R22, R13, RZ, P0, !PT ;  /* 0x0000000d1611a210 */ /* 0x000fe400007fe4ff */
[----:B------:R-:W-:Y:S01]  /*10f0*/  @!P1 MOV R13, R61 ;  /* 0x0000003d000d9202 */ /* 0x000fe20000000f00 */
[C---:B------:R-:W-:Y:S01]  /*1100*/  @!P1 IMAD R29, R4.reuse, R11, R29 ;  /* 0x0000000b041d9224 */ /* 0x040fe200078e021d */
[----:B--2---:R-:W-:Y:S01]  /*1110*/  @!P2 IADD3 R14, P3, PT, R15, R2, RZ ;  /* 0x000000020f0ea210 */ /* 0x004fe20007f7e0ff */
[----:B------:R3:W5:Y:S01]  /*1120*/  @!P2 LDG.E R37, desc[UR10][R16.64] ;  /* 0x0000000a1025a981 */ /* 0x000762000c1e1900 */
[----:B------:R-:W-:Y:S02]  /*1130*/  @!P1 IMAD.WIDE.U32 R10, R4, R10, R12 ;  /* 0x0000000a040a9225 */ /* 0x000fe400078e000c */
[----:B------:R-:W1:Y:S03]  /*1140*/  @!P1 LDC.64 R12, c[0x0][0x398] ;  /* 0x0000e600ff0c9b82 */ /* 0x000e660000000a00 */
[----:B------:R-:W-:-:S02]  /*1150*/  @!P1 IADD3 R11, PT, PT, R11, R29, RZ ;  /* 0x0000001d0b0b9210 */ /* 0x000fc40007ffe0ff */
[----:B------:R-:W-:Y:S02]  /*1160*/  @!P1 SHF.L.U32 R27, R10, 0x1, RZ ;  /* 0x000000010a1b9819 */ /* 0x000fe400000006ff */
[----:B------:R-:W-:Y:S02]  /*1170*/  @!P2 IADD3.X R15, PT, PT, R22, R3, RZ, P3, !PT ;  /* 0x00000003160fa210 */ /* 0x000fe40001ffe4ff */
[----:B------:R-:W-:Y:S01]  /*1180*/  @!P1 SHF.L.U64.HI R4, R10, 0x1, R11 ;  /* 0x000000010a049819 */ /* 0x000fe2000001020b */
[----:B------:R-:W2:Y:S01]  /*1190*/  @!P5 LDC.64 R2, c[0x0][0x3a0] ;  /* 0x0000e800ff02db82 */ /* 0x000ea20000000a00 */
[----:B---3--:R-:W-:Y:S01]  /*11a0*/  @!P1 IADD3 R16, P3, PT, R27, R8, RZ ;  /* 0x000000081b109210 */ /* 0x008fe20007f7e0ff */
[----:B------:R2:W5:Y:S01]  /*11b0*/  @!P2 LDG.E R36, desc[UR10][R14.64] ;  /* 0x0000000a0e24a981 */ /* 0x000562000c1e1900 */
[----:B0-----:R-:W-:-:S05]  /*11c0*/  @!P5 IMAD R8, R31, R6, RZ ;  /* 0x000000061f08d224 */ /* 0x001fca00078e02ff */
[----:B------:R-:W0:Y:S01]  /*11d0*/  @!P5 LDC.64 R10, c[0x0][0x398] ;  /* 0x0000e600ff0adb82 */ /* 0x000e220000000a00 */
[----:B------:R-:W-:Y:S01]  /*11e0*/  @!P1 IADD3.X R17, PT, PT, R4, R9, RZ, P3, !PT ;  /* 0x0000000904119210 */ /* 0x000fe20001ffe4ff */
[----:B------:R-:W-:Y:S01]  /*11f0*/  @!P5 IMAD R29, R23, R7, R8 ;  /* 0x00000007171dd224 */ /* 0x000fe200078e0208 */
[----:B------:R-:W-:Y:S02]  /*1200*/  IADD3 R19, PT, PT, R5, 0xb0, RZ ;  /* 0x000000b005137810 */ /* 0x000fe40007ffe0ff */
[----:B-1----:R-:W-:Y:S02]  /*1210*/  @!P1 IADD3 R12, P3, PT, R27, R12, RZ ;  /* 0x0000000c1b0c9210 */ /* 0x002fe40007f7e0ff */
[----:B------:R-:W-:Y:S02]  /*1220*/  IADD3 R27, PT, PT, R5, 0xc0, RZ ;  /* 0x000000c0051b7810 */ /* 0x000fe40007ffe0ff */
[----:B------:R-:W-:Y:S02]  /*1230*/  @!P5 MOV R8, R58 ;  /* 0x0000003a0008d202 */ /* 0x000fe40000000f00 */
[----:B------:R-:W-:-:S02]  /*1240*/  @!P5 MOV R9, R61 ;  /* 0x0000003d0009d202 */ /* 0x000fc40000000f00 */
[----:B------:R-:W-:Y:S02]  /*1250*/  ISETP.GE.U32.AND P0, PT, R19, UR16, PT ;  /* 0x0000001013007c0c */ /* 0x000fe4000bf06070 */
[----:B------:R-:W-:Y:S02]  /*1260*/  SHF.R.S32.HI R21, RZ, 0x1f, R19 ;  /* 0x0000001fff157819 */ /* 0x000fe40000011413 */
[----:B------:R-:W-:Y:S02]  /*1270*/  ISETP.GE.U32.AND P2, PT, R27, UR16, PT ;  /* 0x000000101b007c0c */ /* 0x000fe4000bf46070 */
[----:B------:R-:W-:Y:S01]  /*1280*/  SHF.R.S32.HI R63, RZ, 0x1f, R27 ;  /* 0x0000001fff3f7819 */ /* 0x000fe2000001141b */
[----:B------:R-:W-:Y:S01]  /*1290*/  @!P5 IMAD.WIDE.U32 R6, R23, R6, R8 ;  /* 0x000000061706d225 */ /* 0x000fe200078e0008 */
[----:B------:R-:W-:Y:S02]  /*12a0*/  ISETP.GE.AND.EX P0, PT, R21, UR17, PT, P0 ;  /* 0x0000001115007c0c */ /* 0x000fe4000bf06300 */
[----:B------:R-:W-:-:S02]  /*12b0*/  CS2R R34, SRZ ;  /* 0x0000000000227805 */ /* 0x000fc4000001ff00 */
[----:B------:R-:W-:Y:S02]  /*12c0*/  ISETP.GE.AND.EX P2, PT, R63, UR17, PT, P2 ;  /* 0x000000113f007c0c */ /* 0x000fe4000bf46320 */
[----:B------:R-:W-:Y:S02]  /*12d0*/  @!P5 IADD3 R23, PT, PT, R7, R29, RZ ;  /* 0x0000001d0717d210 */ /* 0x000fe40007ffe0ff */
[C---:B------:R-:W-:Y:S01]  /*12e0*/  @!P5 SHF.L.U32 R7, R6.reuse, 0x1, RZ ;  /* 0x000000010607d819 */ /* 0x040fe200000006ff */
[----:B------:R0:W5:Y:S01]  /*12f0*/  @!P1 LDG.E R35, desc[UR10][R16.64] ;  /* 0x0000000a10239981 */ /* 0x000162000c1e1900 */
[----:B------:R-:W-:Y:S02]  /*1300*/  @!P5 SHF.L.U64.HI R6, R6, 0x1, R23 ;  /* 0x000000010606d819 */ /* 0x000fe40000010217 */
[----:B------:R-:W-:Y:S02]  /*1310*/  @!P1 IADD3.X R13, PT, PT, R4, R13, RZ, P3, !PT ;  /* 0x0000000d040d9210 */ /* 0x000fe40001ffe4ff */
[----:B--2---:R-:W-:Y:S01]  /*1320*/  @!P5 IADD3 R14, P4, PT, R7, R2, RZ ;  /* 0x00000002070ed210 */ /* 0x004fe20007f9e0ff */
[----:B------:R-:W1:Y:S01]  /*1330*/  @!P0 LDC.64 R8, c[0x0][0x3f8] ;  /* 0x0000fe00ff088b82 */ /* 0x000e620000000a00 */
[----:B------:R-:W-:Y:S01]  /*1340*/  IADD3 R32, PT, PT, R5, 0xd0, RZ ;  /* 0x000000d005207810 */ /* 0x000fe20007ffe0ff */
[----:B------:R-:W5:Y:S01]  /*1350*/  @!P1 LDG.E R34, desc[UR10][R12.64] ;  /* 0x0000000a0c229981 */ /* 0x000f62000c1e1900 */
[----:B0-----:R-:W-:-:S02]  /*1360*/  @!P5 IADD3 R16, P3, PT, R7, R10, RZ ;  /* 0x0000000a0710d210 */ /* 0x001fc40007f7e0ff */
[C---:B------:R-:W-:Y:S02]  /*1370*/  @!P5 IADD3.X R15, PT, PT, R6.reuse, R3, RZ, P4, !PT ;  /* 0x00000003060fd210 */ /* 0x040fe400027fe4ff */
[----:B------:R-:W-:Y:S01]  /*1380*/  @!P5 IADD3.X R17, PT, PT, R6, R11, RZ, P3, !PT ;  /* 0x0000000b0611d210 */ /* 0x000fe20001ffe4ff */
[----:B------:R-:W-:Y:S01]  /*1390*/  UIMAD.WIDE UR6, UR5, 0x8, UR6 ;  /* 0x00000008050678a5 */ /* 0x000fe2000f8e0206 */
[----:B------:R-:W0:Y:S01]  /*13a0*/  @!P2 LDC.64 R6, c[0x0][0x3f8] ;  /* 0x0000fe00ff06ab82 */ /* 0x000e220000000a00 */
[----:B------:R-:W-:Y:S02]  /*13b0*/  MOV R4, RZ ;  /* 0x000000ff00047202 */ /* 0x000fe40000000f00 */
[----:B------:R-:W-:Y:S02]  /*13c0*/  ISETP.GE.U32.AND P1, PT, R32, UR16, PT ;  /* 0x0000001020007c0c */ /* 0x000fe4000bf26070 */
[----:B------:R-:W-:Y:S02]  /*13d0*/  SHF.R.S32.HI R23, RZ, 0x1f, R32 ;  /* 0x0000001fff177819 */ /* 0x000fe40000011420 */
[----:B------:R-:W-:Y:S01]  /*13e0*/  @!P0 MOV R10, R58 ;  /* 0x0000003a000a8202 */ /* 0x000fe20000000f00 */
[----:B------:R2:W5:Y:S01]  /*13f0*/  @!P5 LDG.E R4, desc[UR10][R16.64] ;  /* 0x0000000a1004d981 */ /* 0x000562000c1e1900 */
[----:B------:R-:W-:Y:S01]  /*1400*/  @!P0 MOV R11, R61 ;  /* 0x0000003d000b8202 */ /* 0x000fe20000000f00 */
[----:B------:R-:W3:Y:S01]  /*1410*/  @!P0 LDC.64 R30, c[0x0][0x3a0] ;  /* 0x0000e800ff1e8b82 */ /* 0x000ee20000000a00 */
[----:B------:R-:W-:Y:S01]  /*1420*/  ISETP.GE.AND.EX P1, PT, R23, UR17, PT, P1 ;  /* 0x0000001117007c0c */ /* 0x000fe2000bf26310 */
[----:B-1----:R-:W-:-:S02]  /*1430*/  @!P0 IMAD R2, R21, R8, RZ ;  /* 0x0000000815028224 */ /* 0x002fc400078e02ff */
[----:B------:R-:W-:Y:S02]  /*1440*/  HFMA2 R3, -RZ, RZ, 0, 0 ;  /* 0x00000000ff037431 */ /* 0x000fe400000001ff */
[C---:B------:R-:W-:Y:S01]  /*1450*/  @!P0 IMAD.WIDE.U32 R10, R19.reuse, R8, R10 ;  /* 0x00000008130a8225 */ /* 0x040fe200078e000a */
[----:B--2---:R-:W-:Y:S01]  /*1460*/  MOV R17, UR7 ;  /* 0x0000000700117c02 */ /* 0x004fe20008000f00 */
[----:B------:R-:W1:Y:S02]  /*1470*/  @!P0 LDC.64 R28, c[0x0][0x398] ;  /* 0x0000e600ff1c8b82 */ /* 0x000e640000000a00 */
[----:B------:R-:W-:Y:S01]  /*1480*/  @!P0 IMAD R13, R19, R9, R2 ;  /* 0x00000009130d8224 */ /* 0x000fe200078e0202 */
[----:B------:R2:W5:Y:S01]  /*1490*/  @!P5 LDG.E R3, desc[UR10][R14.64] ;  /* 0x0000000a0e03d981 */ /* 0x000562000c1e1900 */
[----:B0-----:R-:W-:Y:S01]  /*14a0*/  @!P2 IMAD R16, R63, R6, RZ ;  /* 0x000000063f10a224 */ /* 0x001fe200078e02ff */
[----:B------:R-:W-:Y:S01]  /*14b0*/  IADD3 R24, PT, PT, R5, 0xf0, RZ ;  /* 0x000000f005187810 */ /* 0x000fe20007ffe0ff */
[----:B------:R-:W0:Y:S02]  /*14c0*/  LDCU.U8 UR7, c[0x0][0x414] ;  /* 0x00008280ff0777ac */ /* 0x000e240008000000 */
[----:B------:R-:W4:Y:S01]  /*14d0*/  @!P2 LDC.64 R20, c[0x0][0x398] ;  /* 0x0000e600ff14ab82 */ /* 0x000f220000000a00 */
[----:B------:R-:W-:Y:S01]  /*14e0*/  @!P2 IMAD R19, R27, R7, R16 ;  /* 0x000000071b13a224 */ /* 0x000fe200078e0210 */
[----:B------:R-:W-:-:S02]  /*14f0*/  MOV R16, UR6 ;  /* 0x0000000600107c02 */ /* 0x000fc40008000f00 */
[----:B------:R-:W-:-:S04]  /*1500*/  IADD3 R2, PT, PT, R5, 0xe0, RZ ;  /* 0x000000e005027810 */ /* 0x000fc80007ffe0ff */
[----:B--2---:R-:W2:Y:S01]  /*1510*/  @!P2 LDC.64 R14, c[0x0][0x3a0] ;  /* 0x0000e800ff0eab82 */ /* 0x004ea20000000a00 */
[----:B------:R-:W4:Y:S01]  /*1520*/  LDG.E.64 R16, desc[UR10][R16.64] ;  /* 0x0000000a10107981 */ /* 0x000f22000c1e1b00 */
[----:B------:R-:W-:-:S06]  /*1530*/  @!P0 IADD3 R5, PT, PT, R11, R13, RZ ;  /* 0x0000000d0b058210 */ /* 0x000fcc0007ffe0ff */
[----:B------:R-:W0:Y:S01]  /*1540*/  @!P1 LDC.64 R8, c[0x0][0x3f8] ;  /* 0x0000fe00ff089b82 */ /* 0x000e220000000a00 */
[----:B------:R-:W-:Y:S02]  /*1550*/  ISETP.GE.U32.AND P3, PT, R2, UR16, PT ;  /* 0x0000001002007c0c */ /* 0x000fe4000bf66070 */
[----:B------:R-:W-:Y:S02]  /*1560*/  SHF.R.S32.HI R57, RZ, 0x1f, R2 ;  /* 0x0000001fff397819 */ /* 0x000fe40000011402 */
[C---:B------:R-:W-:Y:S02]  /*1570*/  @!P0 SHF.L.U32 R13, R10.reuse, 0x1, RZ ;  /* 0x000000010a0d8819 */ /* 0x040fe400000006ff */
[----:B------:R-:W-:Y:S02]  /*1580*/  @!P0 SHF.L.U64.HI R12, R10, 0x1, R5 ;  /* 0x000000010a0c8819 */ /* 0x000fe40000010205 */
[----:B------:R-:W-:Y:S02]  /*1590*/  @!P2 MOV R10, R58 ;  /* 0x0000003a000aa202 */ /* 0x000fe40000000f00 */
[----:B------:R-:W-:-:S02]  /*15a0*/  @!P2 MOV R11, R61 ;  /* 0x0000003d000ba202 */ /* 0x000fc40000000f00 */
[----:B------:R-:W-:Y:S02]  /*15b0*/  ISETP.GE.U32.AND P4, PT, R24, UR16, PT ;  /* 0x0000001018007c0c */ /* 0x000fe4000bf86070 */
[----:B------:R-:W-:Y:S02]  /*15c0*/  SHF.R.S32.HI R33, RZ, 0x1f, R24 ;  /* 0x0000001fff217819 */ /* 0x000fe40000011418 */
[----:B------:R-:W-:Y:S01]  /*15d0*/  ISETP.GE.AND.EX P3, PT, R57, UR17, PT, P3 ;  /* 0x0000001139007c0c */ /* 0x000fe2000bf66330 */
[----:B------:R-:W-:Y:S01]  /*15e0*/  @!P2 IMAD.WIDE.U32 R6, R27, R6, R10 ;  /* 0x000000061b06a225 */ /* 0x000fe200078e000a */
[----:B---3--:R-:W-:Y:S01]  /*15f0*/  @!P0 IADD3 R30, P5, PT, R13, R30, RZ ;  /* 0x0000001e0d1e8210 */ /* 0x008fe20007fbe0ff */
[----:B------:R-:W3:Y:S01]  /*1600*/  @!P1 LDC.64 R10, c[0x0][0x3a0] ;  /* 0x0000e800ff0a9b82 */ /* 0x000ee20000000a00 */
[----:B------:R-:W-:Y:S02]  /*1610*/  ISETP.GE.AND.EX P4, PT, R33, UR17, PT, P4 ;  /* 0x0000001121007c0c */ /* 0x000fe4000bf86340 */
[----:B------:R-:W-:-:S02]  /*1620*/  @!P0 IADD3.X R31, PT, PT, R12, R31, RZ, P5, !PT ;  /* 0x0000001f0c1f8210 */ /* 0x000fc40002ffe4ff */
[----:B-1----:R-:W-:Y:S02]  /*1630*/  @!P0 IADD3 R28, P5, PT, R13, R28, RZ ;  /* 0x0000001c0d1c8210 */ /* 0x002fe40007fbe0ff */
[----:B------:R-:W-:Y:S02]  /*1640*/  @!P2 IADD3 R7, PT, PT, R7, R19, RZ ;  /* 0x000000130707a210 */ /* 0x000fe40007ffe0ff */
[----:B------:R-:W-:Y:S01]  /*1650*/  @!P2 SHF.L.U32 R27, R6, 0x1, RZ ;  /* 0x00000001061ba819 */ /* 0x000fe200000006ff */
[----:B------:R-:W1:Y:S01]  /*1660*/  @!P1 LDC.64 R18, c[0x0][0x398] ;  /* 0x0000e600ff129b82 */ /* 0x000e620000000a00 */
[----:B------:R-:W-:Y:S02]  /*1670*/  @!P0 IADD3.X R29, PT, PT, R12, R29, RZ, P5, !PT ;  /* 0x0000001d0c1d8210 */ /* 0x000fe40002ffe4ff */
[----:B------:R-:W-:Y:S02]  /*1680*/  @!P2 SHF.L.U64.HI R56, R6, 0x1, R7 ;  /* 0x000000010638a819 */ /* 0x000fe40000010207 */
[----:B--2---:R-:W-:-:S02]  /*1690*/  @!P2 IADD3 R22, P5, PT, R27, R14, RZ ;  /* 0x0000000e1b16a210 */ /* 0x004fc40007fbe0ff */
[----:B----4-:R-:W-:Y:S01]  /*16a0*/  @!P2 IADD3 R26, P6, PT, R27, R20, RZ ;  /* 0x000000141b1aa210 */ /* 0x010fe20007fde0ff */
[----:B------:R-:W2:Y:S01]  /*16b0*/  @!P3 LDC.64 R12, c[0x0][0x3f8] ;  /* 0x0000fe00ff0cbb82 */ /* 0x000ea20000000a00 */
[----:B0-----:R-:W-:Y:S01]  /*16c0*/  @!P1 IMAD R7, R23, R8, RZ ;  /* 0x0000000817079224 */ /* 0x001fe200078e02ff */
[C---:B------:R-:W-:Y:S02]  /*16d0*/  @!P2 IADD3.X R23, PT, PT, R56.reuse, R15, RZ, P5, !PT ;  /* 0x0000000f3817a210 */ /* 0x040fe40002ffe4ff */
[----:B------:R-:W-:Y:S02]  /*16e0*/  @!P2 IADD3.X R27, PT, PT, R56, R21, RZ, P6, !PT ;  /* 0x00000015381ba210 */ /* 0x000fe400037fe4ff */
[----:B------:R-:W-:Y:S02]  /*16f0*/  @!P1 MOV R14, R58 ;  /* 0x0000003a000e9202 */ /* 0x000fe40000000f00 */
[----:B------:R-:W-:Y:S01]  /*1700*/  @!P1 MOV R15, R61 ;  /* 0x0000003d000f9202 */ /* 0x000fe20000000f00 */
[----:B------:R-:W0:Y:S01]  /*1710*/  @!P4 LDC.64 R20, c[0x0][0x3f8] ;  /* 0x0000fe00ff14cb82 */ /* 0x000e220000000a00 */
[----:B------:R-:W-:Y:S01]  /*1720*/  MOV R6, RZ ;  /* 0x000000ff00067202 */ /* 0x000fe20000000f00 */
[----:B------:R-:W-:-:S02]  /*1730*/  @!P1 IMAD R9, R32, R9, R7 ;  /* 0x0000000920099224 */ /* 0x000fc400078e0207 */
[----:B------:R-:W-:-:S04]  /*1740*/  @!P1 IMAD.WIDE.U32 R14, R32, R8, R14 ;  /* 0x00000008200e9225 */ /* 0x000fc800078e000e */
[----:B------:R-:W-:Y:S02]  /*1750*/  HFMA2 R5, -RZ, RZ, 0, 0 ;  /* 0x00000000ff057431 */ /* 0x000fe400000001ff */
[----:B------:R-:W-:Y:S01]  /*1760*/  HFMA2 R7, -RZ, RZ, 0, 0 ;  /* 0x00000000ff077431 */ /* 0x000fe200000001ff */
[----:B------:R4:W5:Y:S01]  /*1770*/  @!P0 LDG.E R6, desc[UR10][R28.64] ;  /* 0x0000000a1c068981 */ /* 0x000962000c1e1900 */
[----:B------:R-:W-:Y:S01]  /*1780*/  HFMA2 R8, -RZ, RZ, 0, 0 ;  /* 0x00000000ff087431 */ /* 0x000fe200000001ff */
[----:B------:R-:W-:Y:S02]  /*1790*/  @!P1 IADD3 R9, PT, PT, R15, R9, RZ ;  /* 0x000000090f099210 */ /* 0x000fe40007ffe0ff */
[----:B------:R3:W5:Y:S02]  /*17a0*/  @!P0 LDG.E R5, desc[UR10][R30.64] ;  /* 0x0000000a1e058981 */ /* 0x000764000c1e1900 */
[C---:B------:R-:W-:Y:S02]  /*17b0*/  @!P1 SHF.L.U64.HI R32, R14.reuse, 0x1, R9 ;  /* 0x000000010e209819 */ /* 0x040fe40000010209 */
[----:B------:R0:W5:Y:S01]  /*17c0*/  @!P2 LDG.E R7, desc[UR10][R22.64] ;  /* 0x0000000a1607a981 */ /* 0x000162000c1e1900 */
[----:B----4-:R-:W-:-:S03]  /*17d0*/  @!P1 SHF.L.U32 R29, R14, 0x1, RZ ;  /* 0x000000010e1d9819 */ /* 0x010fc600000006ff */
[----:B------:R4:W5:Y:S01]  /*17e0*/  @!P2 LDG.E R8, desc[UR10][R26.64] ;  /* 0x0000000a1a08a981 */ /* 0x000962000c1e1900 */
[----:B--2---:R-:W-:Y:S01]  /*17f0*/  @!P3 IMAD R57, R57, R12, RZ ;  /* 0x0000000c3939b224 */ /* 0x004fe200078e02ff */
[C---:B---3--:R-:W-:Y:S01]  /*1800*/  @!P1 IADD3 R30, P0, PT, R29.reuse, R10, RZ ;  /* 0x0000000a1d1e9210 */ /* 0x048fe20007f1e0ff */
[----:B------:R-:W2:Y:S01]  /*1810*/  @!P3 LDC.64 R14, c[0x0][0x3a0] ;  /* 0x0000e800ff0ebb82 */ /* 0x000ea20000000a00 */
[----:B-1----:R-:W-:Y:S02]  /*1820*/  @!P1 IADD3 R28, P2, PT, R29, R18, RZ ;  /* 0x000000121d1c9210 */ /* 0x002fe40007f5e0ff */
[C---:B------:R-:W-:Y:S02]  /*1830*/  @!P1 IADD3.X R31, PT, PT, R32.reuse, R11, RZ, P0, !PT ;  /* 0x0000000b201f9210 */ /* 0x040fe400007fe4ff */
[----:B------:R-:W-:Y:S02]  /*1840*/  ISETP.NE.AND P0, PT, RZ, UR7, PT ;  /* 0x00000007ff007c0c */ /* 0x000fe4000bf05270 */
[----:B------:R-:W-:Y:S01]  /*1850*/  @!P1 IADD3.X R29, PT, PT, R32, R19, RZ, P2, !PT ;  /* 0x00000013201d9210 */ /* 0x000fe200017fe4ff */
[----:B0-----:R-:W-:Y:S01]  /*1860*/  @!P4 IMAD R33, R33, R20, RZ ;  /* 0x000000142121c224 */ /* 0x001fe200078e02ff */
[----:B------:R-:W-:Y:S01]  /*1870*/  @!P3 MOV R18, R58 ;  /* 0x0000003a0012b202 */ /* 0x000fe20000000f00 */
[----:B------:R-:W0:Y:S01]  /*1880*/  @!P4 LDC.64 R22, c[0x0][0x398] ;  /* 0x0000e600ff16cb82 */ /* 0x000e220000000a00 */
[----:B------:R-:W-:Y:S01]  /*1890*/  @!P3 MOV R19, R61 ;  /* 0x0000003d0013b202 */ /* 0x000fe20000000f00 */
[----:B------:R-:W-:-:S02]  /*18a0*/  @!P3 IMAD R11, R2, R13, R57 ;  /* 0x0000000d020bb224 */ /* 0x000fc400078e0239 */
[----:B------:R-:W-:Y:S01]  /*18b0*/  @!P3 IMAD.WIDE.U32 R12, R2, R12, R18 ;  /* 0x0000000c020cb225 */ /* 0x000fe200078e0012 */
[----:B------:R-:W-:-:S03]  /*18c0*/  @!P4 MOV R32, R58 ;  /* 0x0000003a0020c202 */ /* 0x000fc60000000f00 */
[----:B----4-:R-:W1:Y:S01]  /*18d0*/  @P0 LDC.64 R26, c[0x0][0x3b0] ;  /* 0x0000ec00ff1a0b82 */ /* 0x010e620000000a00 */
[----:B------:R-:W-:Y:S01]  /*18e0*/  @!P4 IMAD R63, R24, R21, R33 ;  /* 0x00000015183fc224 */ /* 0x000fe200078e0221 */
[----:B------:R-:W-:Y:S02]  /*18f0*/  @!P4 MOV R33, R61 ;  /* 0x0000003d0021c202 */ /* 0x000fe40000000f00 */
[----:B------:R-:W-:Y:S02]  /*1900*/  @!P3 IADD3 R11, PT, PT, R13, R11, RZ ;  /* 0x0000000b0d0bb210 */ /* 0x000fe40007ffe0ff */
[----:B------:R-:W-:Y:S01]  /*1910*/  @!P3 SHF.L.U32 R57, R12, 0x1, RZ ;  /* 0x000000010c39b819 */ /* 0x000fe200000006ff */
[----:B------:R-:W-:Y:S01]  /*1920*/  @!P4 IMAD.WIDE.U32 R32, R24, R20, R32 ;  /* 0x000000141820c225 */ /* 0x000fe200078e0020 */
[----:B------:R-:W-:Y:S01]  /*1930*/  @!P3 SHF.L.U64.HI R56, R12, 0x1, R11 ;  /* 0x000000010c38b819 */ /* 0x000fe2000001020b */
[----:B------:R-:W3:Y:S08]  /*1940*/  @!P4 LDC.64 R20, c[0x0][0x3a0] ;  /* 0x0000e800ff14cb82 */ /* 0x000ef00000000a00 */
[----:B------:R-:W4:Y:S01]  /*1950*/  LDC.64 R12, c[0x0][0x3a8] ;  /* 0x0000ea00ff0c7b82 */ /* 0x000f220000000a00 */
[----:B------:R-:W-:Y:S01]  /*1960*/  MOV R9, RZ ;  /* 0x000000ff00097202 */ /* 0x000fe20000000f00 */
[----:B------:R-:W-:Y:S01]  /*1970*/  HFMA2 R10, -RZ, RZ, 0, 0 ;  /* 0x00000000ff0a7431 */ /* 0x000fe200000001ff */
[----:B------:R-:W-:-:S02]  /*1980*/  LOP3.LUT R2, R54, 0xffff, RZ, 0xc0, !PT ;  /* 0x0000ffff36027812 */ /* 0x000fc400078ec0ff */
[----:B------:R-:W-:Y:S02]  /*1990*/  @!P4 IADD3 R33, PT, PT, R33, R63, RZ ;  /* 0x0000003f2121c210 */ /* 0x000fe40007ffe0ff */
[----:B------:R2:W5:Y:S01]  /*19a0*/  @!P1 LDG.E R9, desc[UR10][R30.64] ;  /* 0x0000000a1e099981 */ /* 0x000562000c1e1900 */
[----:B------:R-:W4:Y:S03]  /*19b0*/  @!P3 LDC.64 R18, c[0x0][0x398] ;  /* 0x0000e600ff12bb82 */ /* 0x000f260000000a00 */
[----:B------:R0:W5:Y:S01]  /*19c0*/  @!P1 LDG.E R10, desc[UR10][R28.64] ;  /* 0x0000000a1c0a9981 */ /* 0x000162000c1e1900 */
[C---:B------:R-:W-:Y:S02]  /*19d0*/  @!P4 SHF.L.U64.HI R24, R32.reuse, 0x1, R33 ;  /* 0x000000012018c819 */ /* 0x040fe40000010221 */
[----:B------:R-:W-:Y:S01]  /*19e0*/  @!P4 SHF.L.U32 R33, R32, 0x1, RZ ;  /* 0x000000012021c819 */ /* 0x000fe200000006ff */
[----:B--2---:R-:W-:Y:S01]  /*19f0*/  IMAD R31, R25, 0x46, R2 ;  /* 0x00000046191f7824 */ /* 0x004fe200078e0202 */
[----:B0-----:R-:W-:Y:S01]  /*1a00*/  @!P3 IADD3 R28, P1, PT, R57, R14, RZ ;  /* 0x0000000e391cb210 */ /* 0x001fe20007f3e0ff */
[----:B------:R-:W-:-:S03]  /*1a10*/  HFMA2 R11, -RZ, RZ, 0, 0 ;  /* 0x00000000ff0b7431 */ /* 0x000fc600000001ff */
[----:B------:R-:W-:Y:S01]  /*1a20*/  @!P3 IADD3.X R29, PT, PT, R56, R15, RZ, P1, !PT ;  /* 0x0000000f381db210 */ /* 0x000fe20000ffe4ff */
[----:B-1----:R-:W-:Y:S01]  /*1a30*/  @P0 IMAD.WIDE R14, R31, 0x2, R26 ;  /* 0x000000021f0e0825 */ /* 0x002fe200078e021a */
[C---:B---3--:R-:W-:Y:S02]  /*1a40*/  @!P4 IADD3 R20, P2, PT, R33.reuse, R20, RZ ;  /* 0x000000142114c210 */ /* 0x048fe40007f5e0ff */
[----:B------:R-:W-:Y:S01]  /*1a50*/  @!P4 IADD3 R22, P5, PT, R33, R22, RZ ;  /* 0x000000162116c210 */ /* 0x000fe20007fbe0ff */
[----:B----4-:R-:W-:Y:S01]  /*1a60*/  IMAD.WIDE R26, R31, 0x2, R12 ;  /* 0x000000021f1a7825 */ /* 0x010fe200078e020c */
[----:B------:R-:W2:Y:S01]  /*1a70*/  @P0 LDG.E.U16 R30, desc[UR10][R14.64] ;  /* 0x0000000a0e1e0981 */ /* 0x000ea2000c1e1500 */
[----:B------:R-:W-:Y:S02]  /*1a80*/  CS2R R12, SRZ ;  /* 0x00000000000c7805 */ /* 0x000fe4000001ff00 */
[C---:B------:R-:W-:Y:S01]  /*1a90*/  @!P4 IADD3.X R21, PT, PT, R24.reuse, R21, RZ, P2, !PT ;  /* 0x000000151815c210 */ /* 0x040fe200017fe4ff */
[----:B------:R0:W3:Y:S01]  /*1aa0*/  @P0 LDG.E.U16 R32, desc[UR10][R14.64+0x2] ;  /* 0x0000020a0e200981 */ /* 0x0000e2000c1e1500 */
[----:B------:R-:W-:-:S03]  /*1ab0*/  @!P4 IADD3.X R23, PT, PT, R24, R23, RZ, P5, !PT ;  /* 0x000000171817c210 */ /* 0x000fc60002ffe4ff */
[----:B------:R-:W5:Y:S04]  /*1ac0*/  @!P3 LDG.E R11, desc[UR10][R28.64] ;  /* 0x0000000a1c0bb981 */ /* 0x000f68000c1e1900 */
[----:B------:R-:W5:Y:S01]  /*1ad0*/  @!P4 LDG.E R13, desc[UR10][R20.64] ;  /* 0x0000000a140dc981 */ /* 0x000f62000c1e1900 */
[----:B0-----:R-:W-:-:S03]  /*1ae0*/  CS2R R14, SRZ ;  /* 0x00000000000e7805 */ /* 0x001fc6000001ff00 */
[----:B------:R-:W4:Y:S04]  /*1af0*/  LDG.E.U16 R28, desc[UR10][R26.64] ;  /* 0x0000000a1a1c7981 */ /* 0x000f28000c1e1500 */
[----:B------:R-:W4:Y:S04]  /*1b00*/  LDG.E.U16 R29, desc[UR10][R26.64+0x2] ;  /* 0x0000020a1a1d7981 */ /* 0x000f28000c1e1500 */
[----:B------:R-:W5:Y:S01]  /*1b10*/  @!P4 LDG.E R14, desc[UR10][R22.64] ;  /* 0x0000000a160ec981 */ /* 0x000f62000c1e1900 */
[----:B------:R-:W-:-:S04]  /*1b20*/  @!P3 IADD3 R18, P1, PT, R57, R18, RZ ;  /* 0x000000123912b210 */ /* 0x000fc80007f3e0ff */
[----:B------:R-:W-:Y:S01]  /*1b30*/  @!P3 IADD3.X R19, PT, PT, R56, R19, RZ, P1, !PT ;  /* 0x000000133813b210 */ /* 0x000fe20000ffe4ff */
[----:B------:R-:W-:-:S04]  /*1b40*/  UISETP.NE.AND UP1, UPT, UR7, URZ, UPT ;  /* 0x000000ff0700728c */ /* 0x000fc8000bf25270 */
[----:B------:R4:W5:Y:S01]  /*1b50*/  @!P3 LDG.E R12, desc[UR10][R18.64] ;  /* 0x0000000a120cb981 */ /* 0x000962000c1e1900 */
[----:B------:R-:W-:Y:S01]  /*1b60*/  UMOV UR9, 0x3f800000 ;  /* 0x3f80000000097882 */ /* 0x000fe20000000000 */
        /* <DEDUP_REMOVED lines=9> */
[----:B------:R-:W-:Y:S02]  /*1c00*/  MOV R16, RZ ;  /* 0x000000ff00107202 */ /* 0x000fe40000000f00 */
[----:B0-----:R-:W-:-:S13]  /*1c10*/  @P1 R2UR UR6, R24 ;  /* 0x00000000180612ca */ /* 0x001fda00000e0000 */
[----:B------:R-:W-:Y:S01]  /*1c20*/  @UP0 UMOV UR9, UR6 ;  /* 0x0000000600090c82 */ /* 0x000fe20008000000 */
[----:B--2---:R-:W-:Y:S02]  /*1c30*/  @P0 SHF.L.U32 R15, R30, 0x10, RZ ;  /* 0x000000101e0f0819 */ /* 0x004fe400000006ff */
[----:B---3--:R-:W-:Y:S02]  /*1c40*/  @P0 SHF.L.U32 R16, R32, 0x10, RZ ;  /* 0x0000001020100819 */ /* 0x008fe400000006ff */
[----:B----4-:R-:W-:Y:S02]  /*1c50*/  SHF.L.U32 R18, R28, 0x10, RZ ;  /* 0x000000101c127819 */ /* 0x010fe400000006ff */
        /* <DEDUP_REMOVED lines=261> */
[----:B------:R-:W-:Y:S01]  /*2cb0*/  FADD.FTZ R30, R30, R27 ;  /* 0x0000001b1e1e7221 */ /* 0x000fe20000010000 */
[----:B------:R-:W-:Y:S01]  /*2cc0*/  FADD.FTZ R19, R19, -UR8 ;  /* 0x8000000813137e21 */ /* 0x000fe20008010000 */
[----:B------:R-:W-:Y:S01]  /*2cd0*/  FFMA.FTZ R28, R27, R31, R28 ;  /* 0x0000001f1b1c7223 */ /* 0x000fe2000001001c */
[----:B------:R-:W-:Y:S01]  /*2ce0*/  FADD.FTZ R27, R21, R22 ;  /* 0x00000016151b7221 */ /* 0x000fe20000010000 */
[----:B------:R-:W-:Y:S01]  /*2cf0*/  FFMA.FTZ R26, R31, R22, R26 ;  /* 0x000000161f1a7223 */ /* 0x000fe2000001001a */
[----:B------:R-:W-:Y:S01]  /*2d00*/  FMUL.FTZ R19, R19, UR9 ;  /* 0x0000000913137c20 */ /* 0x000fe20008410000 */
[----:B------:R-:W-:-:S02]  /*2d10*/  HADD2.F32 R24, -RZ, R13.H0_H0 ;  /* 0x2000000dff187230 */ /* 0x000fc40000004100 */
[----:B------:R-:W-:Y:S01]  /*2d20*/  FMUL.FTZ R22, R17, R20 ;  /* 0x0000001411167220 */ /* 0x000fe20000410000 */
[----:B------:R-:W-:Y:S01]  /*2d30*/  FADD.FTZ R29, R29, R20 ;  /* 0x000000141d1d7221 */ /* 0x000fe20000010000 */
[----:B------:R-:W-:Y:S01]  /*2d40*/  FFMA.FTZ R21, R20, R19, R23 ;  /* 0x0000001314157223 */ /* 0x000fe20000010017 */
[--C-:B------:R-:W-:Y:S02]  /*2d50*/  HADD2.F32 R23, -RZ, R14.reuse.H0_H0 ;  /* 0x2000000eff177230 */ /* 0x100fe40000004100 */
[----:B------:R-:W-:Y:S01]  /*2d60*/  FADD.FTZ R24, R24, -UR8 ;  /* 0x8000000818187e21 */ /* 0x000fe20008010000 */
[----:B------:R-:W-:Y:S01]  /*2d70*/  FFMA.FTZ R26, R19, R22, R26 ;  /* 0x00000016131a7223 */ /* 0x000fe2000001001a */
[----:B------:R-:W-:Y:S02]  /*2d80*/  HADD2.F32 R19, -RZ, R13.H1_H1 ;  /* 0x3000000dff137230 */ /* 0x000fe40000004100 */
[----:B------:R-:W-:Y:S01]  /*2d90*/  FADD.FTZ R27, R22, R27 ;  /* 0x0000001b161b7221 */ /* 0x000fe20000010000 */
[----:B------:R-:W-:Y:S01]  /*2da0*/  FMUL.FTZ R31, R24, UR9 ;  /* 0x00000009181f7c20 */ /* 0x000fe20008410000 */
[----:B------:R-:W-:Y:S01]  /*2db0*/  FMUL.FTZ R20, R18, R23 ;  /* 0x0000001712147220 */ /* 0x000fe20000410000 */
[----:B------:R-:W-:-:S02]  /*2dc0*/  HADD2.F32 R24, -RZ, R14.H1_H1 ;  /* 0x3000000eff187230 */ /* 0x000fc40000004100 */
[----:B------:R-:W-:Y:S01]  /*2dd0*/  FADD.FTZ R19, R19, -UR8 ;  /* 0x8000000813137e21 */ /* 0x000fe20008010000 */
[----:B------:R-:W-:Y:S01]  /*2de0*/  FADD.FTZ R22, R30, R23 ;  /* 0x000000171e167221 */ /* 0x000fe20000010000 */
[----:B------:R-:W-:Y:S01]  /*2df0*/  FADD.FTZ R27, R27, R20 ;  /* 0x000000141b1b7221 */ /* 0x000fe20000010000 */
[----:B------:R-:W-:Y:S01]  /*2e00*/  FFMA.FTZ R26, R31, R20, R26 ;  /* 0x000000141f1a7223 */ /* 0x000fe2000001001a */
        /* <DEDUP_REMOVED lines=8> */
.L_x_888:
[----:B-----5:R-:W-:Y:S02]  /*2e90*/  HADD2.F32 R19, -RZ, R53.H0_H0 ;  /* 0x20000035ff137230 */ /* 0x020fe40000004100 */
[----:B------:R-:W-:Y:S02]  /*2ea0*/  HADD2.F32 R21, -RZ, R51.H0_H0 ;  /* 0x20000033ff157230 */ /* 0x000fe40000004100 */
[----:B------:R-:W-:Y:S02]  /*2eb0*/  HADD2.F32 R31, -RZ, R52.H0_H0 ;  /* 0x20000034ff1f7230 */ /* 0x000fe40000004100 */
[----:B------:R-:W-:Y:S01]  /*2ec0*/  FADD.FTZ R20, R19, -UR8 ;  /* 0x8000000813147e21 */ /* 0x000fe20008010000 */
[----:B------:R-:W-:Y:S02]  /*2ed0*/  HADD2.F32 R19, -RZ, R53.H1_H1 ;  /* 0x30000035ff137230 */ /* 0x000fe40000004100 */
[----:B------:R-:W-:Y:S01]  /*2ee0*/  FADD.FTZ R21, R21, -UR8 ;  /* 0x8000000815157e21 */ /* 0x000fe20008010000 */
[----:B------:R-:W-:-:S02]  /*2ef0*/  HADD2.F32 R64, -RZ, R48.H1_H1 ;  /* 0x30000030ff407230 */ /* 0x000fc40000004100 */
[----:B------:R-:W-:Y:S01]  /*2f00*/  FMUL.FTZ R20, R20, UR9 ;  /* 0x0000000914147c20 */ /* 0x000fe20008410000 */
[----:B------:R-:W-:Y:S02]  /*2f10*/  HADD2.F32 R63, -RZ, R42.H0_H0 ;  /* 0x2000002aff3f7230 */ /* 0x000fe40000004100 */
[----:B------:R-:W-:Y:S01]  /*2f20*/  FADD.FTZ R19, R19, -UR8 ;  /* 0x8000000813137e21 */ /* 0x000fe20008010000 */
[----:B------:R-:W-:Y:S01]  /*2f30*/  FMUL.FTZ R21, R21, UR9 ;  /* 0x0000000915157c20 */ /* 0x000fe20008410000 */
[C-C-:B------:R-:W-:Y:S02]  /*2f40*/  FFMA.FTZ R22, R18.reuse, R20, R15.reuse ;  /* 0x0000001412167223 */ /* 0x140fe4000001000f */
[----:B------:R-:W-:Y:S01]  /*2f50*/  FMUL.FTZ R19, R19, UR9 ;  /* 0x0000000913137c20 */ /* 0x000fe20008410000 */
[----:B------:R-:W-:Y:S01]  /*2f60*/  FFMA.FTZ R30, R18, R21, R15 ;  /* 0x00000015121e7223 */ /* 0x000fe2000001000f */
[----:B------:R-:W-:Y:S02]  /*2f70*/  FMUL.FTZ R24, R22, -1.4426950216293334961 ;  /* 0xbfb8aa3b16187820 */ /* 0x000fe40000410000 */
[----:B------:R-:W-:Y:S01]  /*2f80*/  FFMA.FTZ R23, R17, R19, R16 ;  /* 0x0000001311177223 */ /* 0x000fe20000010010 */
[----:B------:R-:W-:-:S03]  /*2f90*/  FMUL.FTZ R29, R30, -1.4426950216293334961 ;  /* 0xbfb8aa3b1e1d7820 */ /* 0x000fc60000410000 */
[----:B------:R-:W0:Y:S01]  /*2fa0*/  MUFU.EX2 R24, R24 ;  /* 0x0000001800187308 */ /* 0x000e220000000800 */
[----:B------:R-:W-:-:S03]  /*2fb0*/  FMUL.FTZ R27, R23, -1.4426950216293334961 ;  /* 0xbfb8aa3b171b7820 */ /* 0x000fc60000410000 */
[----:B------:R-:W1:Y:S04]  /*2fc0*/  MUFU.EX2 R29, R29 ;  /* 0x0000001d001d7308 */ /* 0x000e680000000800 */
[----:B------:R-:W2:Y:S01]  /*2fd0*/  MUFU.EX2 R27, R27 ;  /* 0x0000001b001b7308 */ /* 0x000ea20000000800 */
[----:B0-----:R-:W-:Y:S01]  /*2fe0*/  FADD.FTZ R26, R24, 1 ;  /* 0x3f800000181a7421 */ /* 0x001fe20000010000 */
[----:B------:R-:W-:Y:S02]  /*2ff0*/  HADD2.F32 R24, -RZ, R51.H1_H1 ;  /* 0x30000033ff187230 */ /* 0x000fe40000004100 */
[----:B-1----:R-:W-:-:S03]  /*3000*/  FADD.FTZ R32, R29, 1 ;  /* 0x3f8000001d207421 */ /* 0x002fc60000010000 */
[----:B------:R-:W0:Y:S01]  /*3010*/  MUFU.RCP R26, R26 ;  /* 0x0000001a001a7308 */ /* 0x000e220000001000 */
[----:B------:R-:W-:Y:S01]  /*3020*/  FADD.FTZ R33, R24, -UR8 ;  /* 0x8000000818217e21 */ /* 0x000fe20008010000 */
[----:B--2---:R-:W-:-:S06]  /*3030*/  FADD.FTZ R28, R27, 1 ;  /* 0x3f8000001b1c7421 */ /* 0x004fcc0000010000 */
[----:B------:R-:W1:Y:S08]  /*3040*/  MUFU.RCP R28, R28 ;  /* 0x0000001c001c7308 */ /* 0x000e700000001000 */
[----:B------:R-:W2:Y:S01]  /*3050*/  MUFU.RCP R32, R32 ;  /* 0x0000002000207308 */ /* 0x000ea20000001000 */
[----:B0-----:R-:W-:-:S04]  /*3060*/  FADD.FTZ R27, -R26, 1 ;  /* 0x3f8000001a1b7421 */ /* 0x001fc80000010100 */
[----:B------:R-:W-:Y:S01]  /*3070*/  FFMA.FTZ R24, R22, R27, 1 ;  /* 0x3f80000016187423 */ /* 0x000fe2000001001b */
[----:B------:R-:W-:Y:S01]  /*3080*/  FMUL.FTZ R27, R31, R26 ;  /* 0x0000001a1f1b7220 */ /* 0x000fe20000410000 */
[----:B------:R-:W-:Y:S01]  /*3090*/  FMUL.FTZ R22, R33, UR9 ;  /* 0x0000000921167c20 */ /* 0x000fe20008410000 */
[----:B-1----:R-:W-:Y:S02]  /*30a0*/  FADD.FTZ R26, -R28, 1 ;  /* 0x3f8000001c1a7421 */ /* 0x002fe40000010100 */
[----:B------:R-:W-:Y:S01]  /*30b0*/  FMUL.FTZ R27, R27, R24 ;  /* 0x000000181b1b7220 */ /* 0x000fe20000410000 */
[----:B------:R-:W-:Y:S01]  /*30c0*/  FFMA.FTZ R31, R17, R22, R16 ;  /* 0x00000016111f7223 */ /* 0x000fe20000010010 */
[----:B------:R-:W-:Y:S01]  /*30d0*/  FFMA.FTZ R29, R23, R26, 1 ;  /* 0x3f800000171d7423 */ /* 0x000fe2000001001a */
[----:B------:R-:W-:Y:S02]  /*30e0*/  HADD2.F32 R23, -RZ, R52.H1_H1 ;  /* 0x30000034ff177230 */ /* 0x000fe40000004100 */
[----:B------:R-:W-:-:S03]  /*30f0*/  FMUL.FTZ R26, R31, -1.4426950216293334961 ;  /* 0xbfb8aa3b1f1a7820 */ /* 0x000fc60000410000 */
[----:B------:R-:W-:Y:S01]  /*3100*/  FMUL.FTZ R24, R23, R28 ;  /* 0x0000001c17187220 */ /* 0x000fe20000410000 */
[----:B--2---:R-:W-:Y:S01]  /*3110*/  FADD.FTZ R23, -R32, 1 ;  /* 0x3f80000020177421 */ /* 0x004fe20000010100 */
[----:B------:R-:W-:Y:S01]  /*3120*/  HADD2.F32 R28, -RZ, R49.H0_H0 ;  /* 0x20000031ff1c7230 */ /* 0x000fe20000004100 */
[----:B------:R-:W0:Y:S01]  /*3130*/  MUFU.EX2 R26, R26 ;  /* 0x0000001a001a7308 */ /* 0x000e220000000800 */
[----:B------:R-:W-:Y:S01]  /*3140*/  FMUL.FTZ R24, R24, R29 ;  /* 0x0000001d18187220 */ /* 0x000fe20000410000 */
[----:B------:R-:W-:Y:S01]  /*3150*/  FFMA.FTZ R33, R30, R23, 1 ;  /* 0x3f8000001e217423 */ /* 0x000fe20000010017 */
[--C-:B------:R-:W-:Y:S02]  /*3160*/  HADD2.F32 R23, -RZ, R50.reuse.H0_H0 ;  /* 0x20000032ff177230 */ /* 0x100fe40000004100 */
[----:B------:R-:W-:-:S03]  /*3170*/  HADD2.F32 R29, -RZ, R50.H1_H1 ;  /* 0x30000032ff1d7230 */ /* 0x000fc60000004100 */
[----:B------:R-:W-:Y:S01]  /*3180*/  FMUL.FTZ R32, R23, R32 ;  /* 0x0000002017207220 */ /* 0x000fe20000410000 */
[----:B------:R-:W-:-:S03]  /*3190*/  FADD.FTZ R23, R28, -UR8 ;  /* 0x800000081c177e21 */ /* 0x000fc60008010000 */
[----:B------:R-:W-:Y:S01]  /*31a0*/  FMUL.FTZ R33, R32, R33 ;  /* 0x0000002120217220 */ /* 0x000fe20000410000 */
[----:B------:R-:W-:Y:S01]  /*31b0*/  FMUL.FTZ R23, R23, UR9 ;  /* 0x0000000917177c20 */ /* 0x000fe20008410000 */
[----:B0-----:R-:W-:-:S03]  /*31c0*/  FADD.FTZ R28, R26, 1 ;  /* 0x3f8000001a1c7421 */ /* 0x001fc60000010000 */
[----:B------:R-:W-:-:S03]  /*31d0*/  FFMA.FTZ R56, R18, R23, R15 ;  /* 0x0000001712387223 */ /* 0x000fc6000001000f */
[----:B------:R-:W0:Y:S01]  /*31e0*/  MUFU.RCP R28, R28 ;  /* 0x0000001c001c7308 */ /* 0x000e220000001000 */
[----:B------:R-:W-:-:S07]  /*31f0*/  FMUL.FTZ R30, R56, -1.4426950216293334961 ;  /* 0xbfb8aa3b381e7820 */ /* 0x000fce0000410000 */
[----:B------:R-:W1:Y:S01]  /*3200*/  MUFU.EX2 R30, R30 ;  /* 0x0000001e001e7308 */ /* 0x000e620000000800 */
[----:B0-----:R-:W-:Y:S01]  /*3210*/  FADD.FTZ R26, -R28, 1 ;  /* 0x3f8000001c1a7421 */ /* 0x001fe20000010100 */
[----:B-1----:R-:W-:-:S03]  /*3220*/  FADD.FTZ R57, R30, 1 ;  /* 0x3f8000001e397421 */ /* 0x002fc60000010000 */
[----:B------:R-:W-:Y:S01]  /*3230*/  FFMA.FTZ R31, R31, R26, 1 ;  /* 0x3f8000001f1f7423 */ /* 0x000fe2000001001a */
[----:B------:R-:W-:Y:S01]  /*3240*/  FMUL.FTZ R26, R29, R28 ;  /* 0x0000001c1d1a7220 */ /* 0x000fe20000410000 */
[----:B------:R-:W-:Y:S01]  /*3250*/  FMUL.FTZ R29, R18, R27 ;  /* 0x0000001b121d7220 */ /* 0x000fe20000410000 */
[----:B------:R-:W0:Y:S02]  /*3260*/  MUFU.RCP R57, R57 ;  /* 0x0000003900397308 */ /* 0x000e240000001000 */
[----:B------:R-:W-:Y:S01]  /*3270*/  FMUL.FTZ R28, R26, R31 ;  /* 0x0000001f1a1c7220 */ /* 0x000fe20000410000 */
[----:B------:R-:W-:Y:S01]  /*3280*/  FFMA.FTZ R30, R20, R29, RZ ;  /* 0x0000001d141e7223 */ /* 0x000fe200000100ff */
[----:B------:R-:W-:Y:S01]  /*3290*/  FADD.FTZ R29, RZ, R29 ;  /* 0x0000001dff1d7221 */ /* 0x000fe20000010000 */
[----:B------:R-:W-:-:S04]  /*32a0*/  FMUL.FTZ R26, R17, R24 ;  /* 0x00000018111a7220 */ /* 0x000fc80000410000 */
[----:B------:R-:W-:Y:S01]  /*32b0*/  FFMA.FTZ R32, R19, R26, R30 ;  /* 0x0000001a13207223 */ /* 0x000fe2000001001e */
[----:B------:R-:W-:Y:S01]  /*32c0*/  FADD.FTZ R31, R26, R29 ;  /* 0x0000001d1a1f7221 */ /* 0x000fe20000010000 */
[----:B------:R-:W-:Y:S02]  /*32d0*/  HADD2.F32 R26, -RZ, R48.H0_H0 ;  /* 0x20000030ff1a7230 */ /* 0x000fe40000004100 */
[----:B------:R-:W-:Y:S01]  /*32e0*/  FFMA.FTZ R30, R20, R27, RZ ;  /* 0x0000001b141e7223 */ /* 0x000fe200000100ff */
[----:B------:R-:W-:-:S03]  /*32f0*/  HADD2.F32 R20, -RZ, R49.H1_H1 ;  /* 0x30000031ff147230 */ /* 0x000fc60000004100 */
[----:B------:R-:W-:Y:S02]  /*3300*/  FFMA.FTZ R30, R21, R33, R30 ;  /* 0x00000021151e7223 */ /* 0x000fe4000001001e */
[----:B------:R-:W-:Y:S01]  /*3310*/  FADD.FTZ R20, R20, -UR8 ;  /* 0x8000000814147e21 */ /* 0x000fe20008010000 */
[----:B0-----:R-:W-:Y:S01]  /*3320*/  FADD.FTZ R29, -R57, 1 ;  /* 0x3f800000391d7421 */ /* 0x001fe20000010100 */
[----:B------:R-:W-:Y:S02]  /*3330*/  FMUL.FTZ R26, R26, R57 ;  /* 0x000000391a1a7220 */ /* 0x000fe40000410000 */
[----:B------:R-:W-:Y:S01]  /*3340*/  FMUL.FTZ R20, R20, UR9 ;  /* 0x0000000914147c20 */ /* 0x000fe20008410000 */
[----:B------:R-:W-:-:S04]  /*3350*/  FFMA.FTZ R29, R56, R29, 1 ;  /* 0x3f800000381d7423 */ /* 0x000fc8000001001d */
[----:B------:R-:W-:Y:S01]  /*3360*/  FMUL.FTZ R26, R26, R29 ;  /* 0x0000001d1a1a7220 */ /* 0x000fe20000410000 */
[----:B------:R-:W-:-:S03]  /*3370*/  FADD.FTZ R29, RZ, R27 ;  /* 0x0000001bff1d7221 */ /* 0x000fc60000010000 */
[----:B------:R-:W-:Y:S01]  /*3380*/  FFMA.FTZ R30, R23, R26, R30 ;  /* 0x0000001a171e7223 */ /* 0x000fe2000001001e */
[----:B------:R-:W-:Y:S01]  /*3390*/  FADD.FTZ R29, R29, R33 ;  /* 0x000000211d1d7221 */ /* 0x000fe20000010000 */
[----:B------:R-:W-:-:S03]  /*33a0*/  FMUL.FTZ R33, R18, R33 ;  /* 0x0000002112217220 */ /* 0x000fc60000410000 */
[----:B------:R-:W-:Y:S01]  /*33b0*/  FADD.FTZ R29, R29, R26 ;  /* 0x0000001a1d1d7221 */ /* 0x000fe20000010000 */
        /* <DEDUP_REMOVED lines=8> */
[----:B0-----:R-:W-:Y:S01]  /*3440*/  FMUL.FTZ R27, R64, R57 ;  /* 0x00000039401b7220 */ /* 0x001fe20000410000 */
[----:B------:R-:W-:-:S04]  /*3450*/  FADD.FTZ R64, -R57, 1 ;  /* 0x3f80000039407421 */ /* 0x000fc80000010100 */
[----:B------:R-:W-:Y:S01]  /*3460*/  FFMA.FTZ R64, R21, R64, 1 ;  /* 0x3f80000015407423 */ /* 0x000fe20000010040 */
[----:B------:R-:W-:Y:S01]  /*3470*/  FFMA.FTZ R21, R19, R24, RZ ;  /* 0x0000001813157223 */ /* 0x000fe200000100ff */
[----:B------:R-:W-:Y:S01]  /*3480*/  FADD.FTZ R19, RZ, R24 ;  /* 0x00000018ff137221 */ /* 0x000fe20000010000 */
[----:B------:R-:W-:Y:S01]  /*3490*/  FADD.FTZ R24, R31, -UR8 ;  /* 0x800000081f187e21 */ /* 0x000fe20008010000 */
[----:B------:R-:W-:Y:S01]  /*34a0*/  FMUL.FTZ R27, R27, R64 ;  /* 0x000000401b1b7220 */ /* 0x000fe20000410000 */
[-C--:B------:R-:W-:Y:S01]  /*34b0*/  FFMA.FTZ R31, R22, R28.reuse, R21 ;  /* 0x0000001c161f7223 */ /* 0x080fe20000010015 */
[----:B------:R-:W-:Y:S01]  /*34c0*/  FADD.FTZ R32, R19, R28 ;  /* 0x0000001c13207221 */ /* 0x000fe20000010000 */
[----:B------:R-:W-:Y:S01]  /*34d0*/  FMUL.FTZ R21, R17, R28 ;  /* 0x0000001c11157220 */ /* 0x000fe20000410000 */
[----:B------:R-:W-:Y:S01]  /*34e0*/  FMUL.FTZ R19, R24, UR9 ;  /* 0x0000000918137c20 */ /* 0x000fe20008410000 */
[----:B------:R-:W-:Y:S02]  /*34f0*/  HADD2.F32 R24, -RZ, R46.H0_H0 ;  /* 0x2000002eff187230 */ /* 0x000fe40000004100 */
[----:B------:R-:W-:Y:S01]  /*3500*/  FFMA.FTZ R56, R22, R21, R56 ;  /* 0x0000001516387223 */ /* 0x000fe20000010038 */
[----:B------:R-:W-:Y:S01]  /*3510*/  FFMA.FTZ R22, R18, R19, R15 ;  /* 0x0000001312167223 */ /* 0x000fe2000001000f */
[----:B------:R-:W-:Y:S01]  /*3520*/  FADD.FTZ R62, R21, R62 ;  /* 0x0000003e153e7221 */ /* 0x000fe20000010000 */
[----:B------:R-:W-:-:S02]  /*3530*/  HADD2.F32 R64, -RZ, R40.H0_H0 ;  /* 0x20000028ff407230 */ /* 0x000fc40000004100 */
[----:B------:R-:W-:-:S06]  /*3540*/  FMUL.FTZ R28, R22, -1.4426950216293334961 ;  /* 0xbfb8aa3b161c7820 */ /* 0x000fcc0000410000 */
[----:B------:R-:W0:Y:S02]  /*3550*/  MUFU.EX2 R28, R28 ;  /* 0x0000001c001c7308 */ /* 0x000e240000000800 */
[----:B0-----:R-:W-:Y:S01]  /*3560*/  FADD.FTZ R33, R28, 1 ;  /* 0x3f8000001c217421 */ /* 0x001fe20000010000 */
[----:B------:R-:W-:-:S05]  /*3570*/  FFMA.FTZ R28, R20, R27, R31 ;  /* 0x0000001b141c7223 */ /* 0x000fca000001001f */
[----:B------:R-:W0:Y:S02]  /*3580*/  MUFU.RCP R33, R33 ;  /* 0x0000002100217308 */ /* 0x000e240000001000 */
[----:B0-----:R-:W-:Y:S01]  /*3590*/  FADD.FTZ R21, -R33, 1 ;  /* 0x3f80000021157421 */ /* 0x001fe20000010100 */
[----:B------:R-:W-:Y:S01]  /*35a0*/  FMUL.FTZ R24, R24, R33 ;  /* 0x0000002118187220 */ /* 0x000fe20000410000 */
[----:B------:R-:W-:Y:S01]  /*35b0*/  FMUL.FTZ R33, R18, R26 ;  /* 0x0000001a12217220 */ /* 0x000fe20000410000 */
[----:B------:R-:W-:Y:S02]  /*35c0*/  HADD2.F32 R26, -RZ, R46.H1_H1 ;  /* 0x3000002eff1a7230 */ /* 0x000fe40000004100 */
[----:B------:R-:W-:Y:S01]  /*35d0*/  FFMA.FTZ R21, R22, R21, 1 ;  /* 0x3f80000016157423 */ /* 0x000fe20000010015 */
[----:B------:R-:W-:Y:S01]  /*35e0*/  FFMA.FTZ R56, R23, R33, R56 ;  /* 0x0000002117387223 */ /* 0x000fe20000010038 */
[----:B------:R-:W-:Y:S02]  /*35f0*/  FADD.FTZ R62, R62, R33 ;  /* 0x000000213e3e7221 */ /* 0x000fe40000010000 */
[----:B------:R-:W-:Y:S01]  /*3600*/  FMUL.FTZ R24, R24, R21 ;  /* 0x0000001518187220 */ /* 0x000fe20000410000 */
[----:B------:R-:W-:-:S05]  /*3610*/  HADD2.F32 R21, -RZ, R47.H1_H1 ;  /* 0x3000002fff157230 */ /* 0x000fca0000004100 */
        /* <DEDUP_REMOVED lines=11> */
[----:B------:R-:W-:Y:S01]  /*36d0*/  FMUL.FTZ R26, R26, R33 ;  /* 0x000000211a1a7220 */ /* 0x000fe20000410000 */
[----:B------:R-:W-:Y:S01]  /*36e0*/  FADD.FTZ R33, R32, R27 ;  /* 0x0000001b20217221 */ /* 0x000fe20000010000 */
[----:B------:R-:W-:Y:S01]  /*36f0*/  FADD.FTZ R22, R22, -UR8 ;  /* 0x8000000816167e21 */ /* 0x000fe20008010000 */
[----:B------:R-:W-:Y:S01]  /*3700*/  FMUL.FTZ R27, R17, R27 ;  /* 0x0000001b111b7220 */ /* 0x000fe20000410000 */
[----:B------:R-:W-:Y:S02]  /*3710*/  HADD2.F32 R32, -RZ, R44.H0_H0 ;  /* 0x2000002cff207230 */ /* 0x000fe40000004100 */
[----:B------:R-:W-:Y:S01]  /*3720*/  FADD.FTZ R33, R33, R26 ;  /* 0x0000001a21217221 */ /* 0x000fe20000010000 */
        /* <DEDUP_REMOVED lines=9> */
[----:B------:R-:W-:Y:S01]  /*37c0*/  FMUL.FTZ R23, R32, R57 ;  /* 0x0000003920177220 */ /* 0x000fe20000410000 */
[----:B------:R-:W-:Y:S01]  /*37d0*/  FADD.FTZ R32, R29, R24 ;  /* 0x000000181d207221 */ /* 0x000fe20000010000 */
[-C--:B------:R-:W-:Y:S01]  /*37e0*/  FMUL.FTZ R29, R18, R24.reuse ;  /* 0x00000018121d7220 */ /* 0x080fe20000410000 */
[----:B------:R-:W-:Y:S01]  /*37f0*/  FFMA.FTZ R20, R20, R27, 1 ;  /* 0x3f80000014147423 */ /* 0x000fe2000001001b */
[C---:B------:R-:W-:Y:S02]  /*3800*/  FFMA.FTZ R27, R19.reuse, R24, R30 ;  /* 0x00000018131b7223 */ /* 0x040fe4000001001e */
[----:B------:R-:W-:Y:S01]  /*3810*/  FFMA.FTZ R31, R19, R29, R56 ;  /* 0x0000001d131f7223 */ /* 0x000fe20000010038 */
[----:B------:R-:W-:Y:S01]  /*3820*/  FMUL.FTZ R23, R23, R20 ;  /* 0x0000001417177220 */ /* 0x000fe20000410000 */
[----:B------:R-:W-:-:S02]  /*3830*/  HADD2.F32 R20, -RZ, R45.H1_H1 ;  /* 0x3000002dff147230 */ /* 0x000fc40000004100 */
[----:B------:R-:W-:Y:S01]  /*3840*/  FADD.FTZ R57, R62, R29 ;  /* 0x0000001d3e397221 */ /* 0x000fe20000010000 */
[----:B------:R-:W-:Y:S02]  /*3850*/  HADD2.F32 R29, -RZ, R44.H1_H1 ;  /* 0x3000002cff1d7230 */ /* 0x000fe40000004100 */
        /* <DEDUP_REMOVED lines=9> */
[-C--:B------:R-:W-:Y:S01]  /*38f0*/  FFMA.FTZ R29, R21, R26.reuse, R28 ;  /* 0x0000001a151d7223 */ /* 0x080fe2000001001c */
[----:B------:R-:W-:Y:S01]  /*3900*/  FMUL.FTZ R26, R17, R26 ;  /* 0x0000001a111a7220 */ /* 0x000fe20000410000 */
[----:B------:R-:W-:-:S03]  /*3910*/  FFMA.FTZ R19, R19, R62, 1 ;  /* 0x3f80000013137423 */ /* 0x000fc6000001003e */
[----:B------:R-:W-:Y:S01]  /*3920*/  FFMA.FTZ R31, R21, R26, R31 ;  /* 0x0000001a151f7223 */ /* 0x000fe2000001001f */
[----:B------:R-:W-:Y:S01]  /*3930*/  FMUL.FTZ R24, R24, R19 ;  /* 0x0000001318187220 */ /* 0x000fe20000410000 */
[----:B------:R-:W-:Y:S02]  /*3940*/  HADD2.F32 R19, -RZ, R43.H0_H0 ;  /* 0x2000002bff137230 */ /* 0x000fe40000004100 */
[----:B------:R-:W-:Y:S01]  /*3950*/  FADD.FTZ R57, R26, R57 ;  /* 0x000000391a397221 */ /* 0x000fe20000010000 */
[----:B------:R-:W-:Y:S02]  /*3960*/  FADD.FTZ R33, R33, R24 ;  /* 0x0000001821217221 */ /* 0x000fe40000010000 */
[----:B------:R-:W-:-:S04]  /*3970*/  FADD.FTZ R19, R19, -UR8 ;  /* 0x8000000813137e21 */ /* 0x000fc80008010000 */
[----:B------:R-:W-:-:S04]  /*3980*/  FMUL.FTZ R19, R19, UR9 ;  /* 0x0000000913137c20 */ /* 0x000fc80008410000 */
        /* <DEDUP_REMOVED lines=10> */
[----:B------:R-:W-:Y:S01]  /*3a30*/  FADD.FTZ R63, R32, R23 ;  /* 0x00000017203f7221 */ /* 0x000fe20000010000 */
[----:B------:R-:W-:Y:S01]  /*3a40*/  FFMA.FTZ R21, R21, R30, 1 ;  /* 0x3f80000015157423 */ /* 0x000fe2000001001e */
[----:B------:R-:W-:Y:S01]  /*3a50*/  FFMA.FTZ R30, R22, R23, R27 ;  /* 0x00000017161e7223 */ /* 0x000fe2000001001b */
[----:B------:R-:W-:Y:S01]  /*3a60*/  FFMA.FTZ R32, R20, R24, R29 ;  /* 0x0000001814207223 */ /* 0x000fe2000001001d */
[----:B------:R-:W-:-:S02]  /*3a70*/  HADD2.F32 R28, -RZ, R42.H1_H1 ;  /* 0x3000002aff1c7230 */ /* 0x000fc40000004100 */
[----:B------:R-:W-:Y:S01]  /*3a80*/  FMUL.FTZ R26, R26, R21 ;  /* 0x000000151a1a7220 */ /* 0x000fe20000410000 */
[----:B------:R-:W-:-:S05]  /*3a90*/  HADD2.F32 R21, -RZ, R43.H1_H1 ;  /* 0x3000002bff157230 */ /* 0x000fca0000004100 */
[----:B------:R-:W-:-:S04]  /*3aa0*/  FADD.FTZ R21, R21, -UR8 ;  /* 0x8000000815157e21 */ /* 0x000fc80008010000 */
        /* <DEDUP_REMOVED lines=9> */
[----:B0-----:R-:W-:Y:S01]  /*3b40*/  FADD.FTZ R31, -R27, 1 ;  /* 0x3f8000001b1f7421 */ /* 0x001fe20000010100 */
[----:B------:R-:W-:-:S03]  /*3b50*/  FMUL.FTZ R28, R28, R27 ;  /* 0x0000001b1c1c7220 */ /* 0x000fc60000410000 */
[----:B------:R-:W-:Y:S01]  /*3b60*/  FFMA.FTZ R31, R22, R31, 1 ;  /* 0x3f800000161f7423 */ /* 0x000fe2000001001f */
[----:B------:R-:W-:-:S03]  /*3b70*/  HADD2.F32 R22, -RZ, R41.H0_H0 ;  /* 0x20000029ff167230 */ /* 0x000fc60000004100 */
[----:B------:R-:W-:Y:S02]  /*3b80*/  FMUL.FTZ R28, R28, R31 ;  /* 0x0000001f1c1c7220 */ /* 0x000fe40000410000 */
[----:B------:R-:W-:Y:S02]  /*3b90*/  FADD.FTZ R22, R22, -UR8 ;  /* 0x8000000816167e21 */ /* 0x000fe40008010000 */
[----:B------:R-:W-:Y:S02]  /*3ba0*/  FADD.FTZ R33, R33, R28 ;  /* 0x0000001c21217221 */ /* 0x000fe40000010000 */
        /* <DEDUP_REMOVED lines=8> */
[-C--:B------:R-:W-:Y:S01]  /*3c30*/  FMUL.FTZ R29, R18, R26.reuse ;  /* 0x0000001a121d7220 */ /* 0x080fe20000410000 */
[----:B------:R-:W-:Y:S01]  /*3c40*/  FADD.FTZ R64, R63, R26 ;  /* 0x0000001a3f407221 */ /* 0x000fe20000010000 */
[----:B------:R-:W-:Y:S01]  /*3c50*/  FFMA.FTZ R20, R20, R27, 1 ;  /* 0x3f80000014147423 */ /* 0x000fe2000001001b */
[C---:B------:R-:W-:Y:S01]  /*3c60*/  FFMA.FTZ R27, R19.reuse, R26, R30 ;  /* 0x0000001a131b7223 */ /* 0x040fe2000001001e */
[----:B------:R-:W-:Y:S01]  /*3c70*/  FFMA.FTZ R31, R19, R29, R56 ;  /* 0x0000001d131f7223 */ /* 0x000fe20000010038 */
[----:B------:R-:W-:Y:S01]  /*3c80*/  FADD.FTZ R57, R62, R29 ;  /* 0x0000001d3e397221 */ /* 0x000fe20000010000 */
[----:B------:R-:W-:Y:S01]  /*3c90*/  FMUL.FTZ R23, R23, R20 ;  /* 0x0000001417177220 */ /* 0x000fe20000410000 */
[----:B------:R-:W-:-:S02]  /*3ca0*/  HADD2.F32 R20, -RZ, R41.H1_H1 ;  /* 0x30000029ff147230 */ /* 0x000fc40000004100 */
[----:B------:R-:W-:Y:S02]  /*3cb0*/  HADD2.F32 R29, -RZ, R40.H1_H1 ;  /* 0x30000028ff1d7230 */ /* 0x000fe40000004100 */
[----:B------:R-:W-:Y:S02]  /*3cc0*/  HADD2.F32 R63, -RZ, R38.H0_H0 ;  /* 0x20000026ff3f7230 */ /* 0x000fe40000004100 */
        /* <DEDUP_REMOVED lines=23> */
[----:B------:R-:W-:-:S05]  /*3e40*/  FFMA.FTZ R30, R22, R23, R27 ;  /* 0x00000017161e7223 */ /* 0x000fca000001001b */
[----:B------:R-:W0:Y:S02]  /*3e50*/  MUFU.RCP R32, R32 ;  /* 0x0000002000207308 */ /* 0x000e240000001000 */
[----:B0-----:R-:W-:Y:S01]  /*3e60*/  FADD.FTZ R28, -R32, 1 ;  /* 0x3f800000201c7421 */ /* 0x001fe20000010100 */
[----:B------:R-:W-:Y:S01]  /*3e70*/  FMUL.FTZ R26, R63, R32 ;  /* 0x000000203f1a7220 */ /* 0x000fe20000410000 */
[----:B------:R-:W-:Y:S01]  /*3e80*/  FADD.FTZ R63, R64, R23 ;  /* 0x00000017403f7221 */ /* 0x000fe20000010000 */
[----:B------:R-:W-:Y:S01]  /*3e90*/  FFMA.FTZ R32, R20, R24, R29 ;  /* 0x0000001814207223 */ /* 0x000fe2000001001d */
[----:B------:R-:W-:Y:S01]  /*3ea0*/  FFMA.FTZ R21, R21, R28, 1 ;  /* 0x3f80000015157423 */ /* 0x000fe2000001001c */
[----:B------:R-:W-:Y:S01]  /*3eb0*/  FMUL.FTZ R28, R18, R23 ;  /* 0x00000017121c7220 */ /* 0x000fe20000410000 */
[----:B------:R-:W-:Y:S02]  /*3ec0*/  HADD2.F32 R64, -RZ, R36.H0_H0 ;  /* 0x20000024ff407230 */ /* 0x000fe40000004100 */
[----:B------:R-:W-:Y:S01]  /*3ed0*/  FMUL.FTZ R26, R26, R21 ;  /* 0x000000151a1a7220 */ /* 0x000fe20000410000 */
[----:B------:R-:W-:-:S02]  /*3ee0*/  HADD2.F32 R21, -RZ, R39.H1_H1 ;  /* 0x30000027ff157230 */ /* 0x000fc40000004100 */
[----:B------:R-:W-:Y:S01]  /*3ef0*/  FFMA.FTZ R56, R22, R28, R31 ;  /* 0x0000001c16387223 */ /* 0x000fe2000001001f */
[----:B------:R-:W-:Y:S01]  /*3f00*/  FADD.FTZ R62, R57, R28 ;  /* 0x0000001c393e7221 */ /* 0x000fe20000010000 */
[----:B------:R-:W-:Y:S02]  /*3f10*/  HADD2.F32 R28, -RZ, R38.H1_H1 ;  /* 0x30000026ff1c7230 */ /* 0x000fe40000004100 */
        /* <DEDUP_REMOVED lines=250> */
[----:B------:R-:W-:Y:S01]  /*4ec0*/  FADD.FTZ R64, R64, R23 ;  /* 0x0000001740407221 */ /* 0x000fe20000010000 */
        /* <DEDUP_REMOVED lines=17> */
[----:B------:R-:W-:Y:S01]  /*4fe0*/  FFMA.FTZ R29, R20, R24, R29 ;  /* 0x00000018141d7223 */ /* 0x000fe2000001001d */
[----:B------:R-:W-:Y:S01]  /*4ff0*/  FADD.FTZ R33, R33, R24 ;  /* 0x0000001821217221 */ /* 0x000fe20000010000 */
[----:B------:R-:W-:-:S04]  /*5000*/  FADD.FTZ R19, R19, -UR8 ;  /* 0x8000000813137e21 */ /* 0x000fc80008010000 */
        /* <DEDUP_REMOVED lines=8> */
[----:B------:R-:W-:Y:S01]  /*5090*/  FMUL.FTZ R28, R63, R30 ;  /* 0x0000001e3f1c7220 */ /* 0x000fe20000410000 */
[----:B------:R-:W-:Y:S02]  /*50a0*/  HADD2.F32 R30, -RZ, R14.H1_H1 ;  /* 0x3000000eff1e7230 */ /* 0x000fe40000004100 */
[----:B------:R-:W-:-:S04]  /*50b0*/  FFMA.FTZ R21, R21, R32, 1 ;  /* 0x3f80000015157423 */ /* 0x000fc80000010020 */
[----:B------:R-:W-:Y:S01]  /*50c0*/  FMUL.FTZ R63, R28, R21 ;  /* 0x000000151c3f7220 */ /* 0x000fe20000410000 */
[----:B------:R-:W-:Y:S02]  /*50d0*/  HADD2.F32 R21, -RZ, R13.H1_H1 ;  /* 0x3000000dff157230 */ /* 0x000fe40000004100 */
[C---:B------:R-:W-:Y:S01]  /*50e0*/  FFMA.FTZ R28, R22.reuse, R23, R27 ;  /* 0x00000017161c7223 */ /* 0x040fe2000001001b */
[----:B------:R-:W-:Y:S01]  /*50f0*/  FFMA.FTZ R22, R22, R26, R31 ;  /* 0x0000001a16167223 */ /* 0x000fe2000001001f */
[----:B------:R-:W-:Y:S01]  /*5100*/  FADD.FTZ R26, R57, R26 ;  /* 0x0000001a391a7221 */ /* 0x000fe20000010000 */
        /* <DEDUP_REMOVED lines=12> */
[----:B------:R-:W-:Y:S01]  /*51d0*/  FFMA.FTZ R22, R20, R21, R22 ;  /* 0x0000001514167223 */ /* 0x000fe20000010016 */
[----:B------:R-:W-:Y:S01]  /*51e0*/  FADD.FTZ R26, R21, R26 ;  /* 0x0000001a151a7221 */ /* 0x000fe20000010000 */
[----:B------:R-:W-:Y:S01]  /*51f0*/  FMUL.FTZ R21, R18, R63 ;  /* 0x0000003f12157220 */ /* 0x000fe20000410000 */
[-C--:B------:R-:W-:Y:S01]  /*5200*/  FMUL.FTZ R27, R17, R30.reuse ;  /* 0x0000001e111b7220 */ /* 0x080fe20000410000 */
[----:B------:R-:W-:Y:S02]  /*5210*/  FADD.FTZ R23, R33, R30 ;  /* 0x0000001e21177221 */ /* 0x000fe40000010000 */
[----:B------:R-:W-:Y:S01]  /*5220*/  FFMA.FTZ R22, R19, R21, R22 ;  /* 0x0000001513167223 */ /* 0x000fe20000010016 */
[----:B------:R-:W-:Y:S01]  /*5230*/  FADD.FTZ R20, R26, R21 ;  /* 0x000000151a147221 */ /* 0x000fe20000010000 */
[C---:B------:R-:W-:Y:S02]  /*5240*/  FFMA.FTZ R21, R56.reuse, R30, R29 ;  /* 0x0000001e38157223 */ /* 0x040fe4000001001d */
[----:B------:R-:W-:Y:S01]  /*5250*/  FFMA.FTZ R26, R56, R27, R22 ;  /* 0x0000001b381a7223 */ /* 0x000fe20000010016 */
[----:B------:R-:W-:Y:S01]  /*5260*/  FADD.FTZ R27, R27, R20 ;  /* 0x000000141b1b7221 */ /* 0x000fe20000010000 */
[----:B------:R-:W-:Y:S01]  /*5270*/  FFMA.FTZ R20, R19, R63, R28 ;  /* 0x0000003f13147223 */ /* 0x000fe2000001001c */
[----:B------:R-:W-:-:S07]  /*5280*/  FADD.FTZ R22, R64, R63 ;  /* 0x0000003f40167221 */ /* 0x000fce0000010000 */
.L_x_889:
        /* <DEDUP_REMOVED lines=44> */
[--C-:B------:R-:W-:Y:S01]  /*5550*/  @!P2 SHF.R.U32.HI R19, RZ, 0x2, R28.reuse ;  /* 0x00000002ff13a819 */ /* 0x100fe2000001161c */
[----:B------:R1:W2:Y:S03]  /*5560*/  SHFL.DOWN PT, R27, R33, 0x10, R24 ;  /* 0x0a000000211b7989 */ /* 0x0002a600000e0018 */
[----:B-1----:R-:W-:Y:S01]  /*5570*/  @!P2 LOP3.LUT R24, R19, 0xf8, RZ, 0xc0, !PT ;  /* 0x000000f81318a812 */ /* 0x002fe200078ec0ff */
[----:B------:R-:W-:-:S06]  /*5580*/  IMAD R19, R25, 0x23, R28 ;  /* 0x0000002319137824 */ /* 0x000fcc00078e021c */
        /* <DEDUP_REMOVED lines=51> */
.L_x_891:
[----:B------:R-:W-:Y:S05]  /*58c0*/  BSYNC.RECONVERGENT B0 ;  /* 0x0000000000007941 */ /* 0x000fea0003800200 */
.L_x_890:
        /* <DEDUP_REMOVED lines=78> */
.L_x_893:
[----:B------:R-:W-:Y:S05]  /*5db0*/  BSYNC.RECONVERGENT B0 ;  /* 0x0000000000007941 */ /* 0x000fea0003800200 */
.L_x_892:
        /* <DEDUP_REMOVED lines=28> */
.L_x_895:
[----:B------:R-:W-:Y:S05]  /*5f80*/  BSYNC.RECONVERGENT B0 ;  /* 0x0000000000007941 */ /* 0x000fea0003800200 */
.L_x_894:
[----:B------:R-:W2:Y:S02]  /*5f90*/  LDCU UR6, c[0x0][0x370] ;  /* 0x00006e00ff0677ac */ /* 0x000ea40008000800 */
[----:B--2---:R-:W-:-:S09]  /*5fa0*/  UISETP.GE.U32.AND UP0, UPT, UR6, 0x2, UPT ;  /* 0x000000020600788c */ /* 0x004fd2000bf06070 */
[----:B------:R-:W-:Y:S05]  /*5fb0*/  BRA.U !UP0, `(.L_x_896) ;  /* 0x0000000908cc7547 */ /* 0x000fea000b800000 */
[----:B01----:R-:W0:Y:S01]  /*5fc0*/  LDC R24, c[0x0][0x374] ;  /* 0x0000dd00ff187b82 */ /* 0x003e220000000800 */
        /* <DEDUP_REMOVED lines=27> */
.L_x_898:
[----:B------:R-:W2:Y:S04]  /*6180*/  LDG.E.STRONG.GPU R22, desc[UR10][R20.64] ;  /* 0x0000000a14167981 */ /* 0x000ea8000c1ef900 */
[----:B--2---:R-:W-:Y:S01]  /*6190*/  CCTL.IVALL ;  /* 0x00000000ff00798f */ /* 0x004fe20002000000 */
[----:B------:R-:W-:Y:S05]  /*61a0*/  YIELD ;  /* 0x0000000000007946 */ /* 0x000fea0003800000 */
[----:B------:R-:W-:-:S13]  /*61b0*/  ISETP.NE.AND P0, PT, R22, R25, PT ;  /* 0x000000191600720c */ /* 0x000fda0003f05270 */
[----:B------:R-:W-:Y:S05]  /*61c0*/  @P0 BRA `(.L_x_898) ;  /* 0xfffffffc00ec0947 */ /* 0x000fea000383ffff */
.L_x_897:
        /* <DEDUP_REMOVED lines=16> */
.L_x_900:
        /* <DEDUP_REMOVED lines=62> */
.L_x_899:
        /* <DEDUP_REMOVED lines=39> */
.L_x_901:
        /* <DEDUP_REMOVED lines=19> */
.L_x_902:
        /* <DEDUP_REMOVED lines=9> */
.L_x_903:
[----:B------:R-:W-:Y:S05]  /*6ae0*/  BSYNC.RECONVERGENT B0 ;  /* 0x0000000000007941 */ /* 0x000fea0003800200 */
.L_x_896:
[----:B------:R-:W2:Y:S01]  /*6af0*/  S2UR UR7, SR_CgaCtaId ;  /* 0x00000000000779c3 */ /* 0x000ea20000008800 */
[----:B------:R-:W-:Y:S01]  /*6b00*/  UMOV UR6, 0x400 ;  /* 0x0000040000067882 */ /* 0x000fe20000000000 */
[----:B------:R-:W3:Y:S01]  /*6b10*/  LDCU UR13, c[0x0][0x42c] ;  /* 0x00008580ff0d77ac */ /* 0x000ee20008000800 */
[--C-:B-1----:R-:W-:Y:S02]  /*6b20*/  HADD2.F32 R23, -RZ, R52.reuse.H0_H0 ;  /* 0x20000034ff177230 */ /* 0x102fe40000004100 */
[----:B------:R-:W-:Y:S01]  /*6b30*/  HADD2.F32 R52, -RZ, R52.H1_H1 ;  /* 0x30000034ff347230 */ /* 0x000fe20000004100 */
[----:B------:R-:W1:Y:S01]  /*6b40*/  LDCU.U8 UR15, c[0x0][0x414] ;  /* 0x00008280ff0f77ac */ /* 0x000e620008000000 */
[----:B------:R-:W-:Y:S01]  /*6b50*/  HADD2.F32 R56, -RZ, R51.H0_H0 ;  /* 0x20000033ff387230 */ /* 0x000fe20000004100 */
[----:B------:R-:W0:Y:S01]  /*6b60*/  LDC R22, c[0x0][0x41c] ;  /* 0x00010700ff167b82 */ /* 0x000e220000000800 */
[----:B--2---:R-:W-:Y:S02]  /*6b70*/  ULEA UR6, UR7, UR6, 0x18 ;  /* 0x0000000607067291 */ /* 0x004fe4000f8ec0ff */
[----:B-1----:R-:W-:Y:S01]  /*6b80*/  UISETP.NE.AND UP0, UPT, UR15, URZ, UPT ;  /* 0x000000ff0f00728c */ /* 0x002fe2000bf05270 */
[----:B0-----:R-:W-:-:S06]  /*6b90*/  IMAD R19, R22, UR14, R55 ;  /* 0x0000000e16137c24 */ /* 0x001fcc000f8e0237 */
[----:B------:R0:W-:Y:S01]  /*6ba0*/  @!P1 STS.64 [UR6+0xb0], R32 ;  /* 0x0000b020ff009988 */ /* 0x0001e20008000a06 */
[--C-:B------:R-:W-:Y:S02]  /*6bb0*/  HADD2.F32 R22, -RZ, R53.reuse.H0_H0 ;  /* 0x20000035ff167230 */ /* 0x100fe40000004100 */
[----:B------:R-:W-:Y:S01]  /*6bc0*/  HADD2.F32 R53, -RZ, R53.H1_H1 ;  /* 0x30000035ff357230 */ /* 0x000fe20000004100 */
[----:B------:R-:W-:Y:S02]  /*6bd0*/  BAR.SYNC.DEFER_BLOCKING 0x0 ;  /* 0x0000000000007b1d */ /* 0x000fe40000010000 */
[----:B------:R-:W-:-:S04]  /*6be0*/  FADD.FTZ R22, R22, -UR8 ;  /* 0x8000000816167e21 */ /* 0x000fc80008010000 */
[----:B------:R-:W-:Y:S01]  /*6bf0*/  FMUL.FTZ R25, R22, UR9 ;  /* 0x0000000916197c20 */ /* 0x000fe20008410000 */
[----:B0-----:R-:W-:Y:S01]  /*6c00*/  SHF.R.S32.HI R32, RZ, 0x1f, R19 ;  /* 0x0000001fff207819 */ /* 0x001fe20000011413 */
[----:B------:R-:W-:-:S04]  /*6c10*/  FADD.FTZ R22, R53, -UR8 ;  /* 0x8000000835167e21 */ /* 0x000fc80008010000 */
[----:B------:R-:W-:Y:S01]  /*6c20*/  FMUL.FTZ R57, R22, UR9 ;  /* 0x0000000916397c20 */ /* 0x000fe20008410000 */
[----:B------:R-:W3:Y:S01]  /*6c30*/  LDS.64 R20, [UR6+0xb0] ;  /* 0x0000b006ff147984 */ /* 0x000ee20008000a00 */
[----:B------:R-:W0:Y:S02]  /*6c40*/  LDCU.64 UR6, c[0x0][0x400] ;  /* 0x00008000ff0677ac */ /* 0x000e240008000a00 */
[----:B0-----:R-:W-:-:S04]  /*6c50*/  ISETP.GE.U32.AND P0, PT, R19, UR6, PT ;  /* 0x0000000613007c0c */ /* 0x001fc8000bf06070 */
[----:B------:R-:W-:Y:S01]  /*6c60*/  ISETP.GE.AND.EX P0, PT, R32, UR7, PT, P0 ;  /* 0x0000000720007c0c */ /* 0x000fe2000bf06300 */
[----:B---3--:R-:W-:-:S05]  /*6c70*/  FMUL.FTZ R20, R20, UR13 ;  /* 0x0000000d14147c20 */ /* 0x008fca0008410000 */
[----:B------:R-:W-:Y:S01]  /*6c80*/  R2UR UR12, R20 ;  /* 0x00000000140c72ca */ /* 0x000fe200000e0000 */
[----:B------:R-:W-:Y:S01]  /*6c90*/  FMUL.FTZ R20, R21, UR13 ;  /* 0x0000000d15147c20 */ /* 0x000fe20008410000 */
[----:B------:R-:W-:-:S04]  /*6ca0*/  IADD3 R21, PT, PT, R19, 0x10, RZ ;  /* 0x0000001013157810 */ /* 0x000fc80007ffe0ff */
[----:B------:R-:W-:Y:S02]  /*6cb0*/  ISETP.GE.U32.AND P1, PT, R21, UR6, PT ;  /* 0x0000000615007c0c */ /* 0x000fe4000bf26070 */
[----:B------:R-:W-:-:S04]  /*6cc0*/  SHF.R.S32.HI R26, RZ, 0x1f, R21 ;  /* 0x0000001fff1a7819 */ /* 0x000fc80000011415 */
[----:B------:R-:W-:Y:S01]  /*6cd0*/  ISETP.GE.AND.EX P1, PT, R26, UR7, PT, P1 ;  /* 0x000000071a007c0c */ /* 0x000fe2000bf26310 */
[----:B------:R-:W-:Y:S01]  /*6ce0*/  FFMA.FTZ R53, R25, UR12, R20 ;  /* 0x0000000c19357c23 */ /* 0x000fe20008010014 */
        /* <DEDUP_REMOVED lines=19> */
.L_x_904:
        /* <DEDUP_REMOVED lines=21> */
.L_x_906:
[----:B------:R-:W-:Y:S05]  /*6f70*/  BSYNC.RECONVERGENT B0 ;  /* 0x0000000000007941 */ /* 0x000fea0003800200 */
.L_x_905:
        /* <DEDUP_REMOVED lines=25> */
.L_x_907:
        /* <DEDUP_REMOVED lines=21> */
.L_x_909:
[----:B------:R-:W-:Y:S05]  /*7260*/  BSYNC.RECONVERGENT B0 ;  /* 0x0000000000007941 */ /* 0x000fea0003800200 */
.L_x_908:
        /* <DEDUP_REMOVED lines=35> */
.L_x_910:
        /* <DEDUP_REMOVED lines=21> */
.L_x_912:
[----:B------:R-:W-:Y:S05]  /*75f0*/  BSYNC.RECONVERGENT B0 ;  /* 0x0000000000007941 */ /* 0x000fea0003800200 */
.L_x_911:
        /* <DEDUP_REMOVED lines=25> */
.L_x_913:
        /* <DEDUP_REMOVED lines=21> */
.L_x_915:
[----:B------:R-:W-:Y:S05]  /*78e0*/  BSYNC.RECONVERGENT B0 ;  /* 0x0000000000007941 */ /* 0x000fea0003800200 */
.L_x_914:
[--C-:B0-----:R-:W-:Y:S01]  /*78f0*/  HADD2.F32 R21, -RZ, R45.reuse.H0_H0 ;  /* 0x2000002dff157230 */ /* 0x101fe20000004100 */
[----:B------:R-:W-:Y:S01]  /*7900*/  ISETP.GE.U32.AND P0, PT, R25, UR6, PT ;  /* 0x0000000619007c0c */ /* 0x000fe2000bf06070 */
[----:B------:R-:W-:Y:S01]  /*7910*/  HADD2.F32 R45, -RZ, R45.H1_H1 ;  /* 0x3000002dff2d7230 */ /* 0x000fe20000004100 */
[----:B------:R-:W-:Y:S01]  /*7920*/  ISETP.GE.U32.AND P1, PT, R22, UR6, PT ;  /* 0x0000000616007c0c */ /* 0x000fe2000bf26070 */
[----:B------:R-:W-:Y:S02]  /*7930*/  HADD2.F32 R46, -RZ, R43.H0_H0 ;  /* 0x2000002bff2e7230 */ /* 0x000fe40000004100 */
[----:B------:R-:W-:Y:S01]  /*7940*/  FADD.FTZ R24, R21, -UR8 ;  /* 0x8000000815187e21 */ /* 0x000fe20008010000 */
[----:B------:R-:W-:Y:S01]  /*7950*/  SHF.R.S32.HI R32, RZ, 0x1f, R25 ;  /* 0x0000001fff207819 */ /* 0x000fe20000011419 */
[----:B------:R-:W-:Y:S01]  /*7960*/  FADD.FTZ R45, R45, -UR8 ;  /* 0x800000082d2d7e21 */ /* 0x000fe20008010000 */
[----:B------:R-:W-:Y:S01]  /*7970*/  SHF.R.S32.HI R23, RZ, 0x1f, R22 ;  /* 0x0000001fff177819 */ /* 0x000fe20000011416 */
[----:B------:R-:W-:Y:S01]  /*7980*/  FMUL.FTZ R27, R24, UR9 ;  /* 0x00000009181b7c20 */ /* 0x000fe20008410000 */
[--C-:B------:R-:W-:Y:S01]  /*7990*/  HADD2.F32 R21, -RZ, R44.reuse.H0_H0 ;  /* 0x2000002cff157230 */ /* 0x100fe20000004100 */
        /* <DEDUP_REMOVED lines=24> */
.L_x_916:
        /* <DEDUP_REMOVED lines=21> */
.L_x_918:
[----:B------:R-:W-:Y:S05]  /*7c70*/  BSYNC.RECONVERGENT B0 ;  /* 0x0000000000007941 */ /* 0x000fea0003800200 */
.L_x_917:
        /* <DEDUP_REMOVED lines=25> */
.L_x_919:
        /* <DEDUP_REMOVED lines=21> */
.L_x_921:
[----:B------:R-:W-:Y:S05]  /*7f60*/  BSYNC.RECONVERGENT B0 ;  /* 0x0000000000007941 */ /* 0x000fea0003800200 */
.L_x_920:
        /* <DEDUP_REMOVED lines=35> */
.L_x_922:
        /* <DEDUP_REMOVED lines=21> */
.L_x_924:
[----:B------:R-:W-:Y:S05]  /*82f0*/  BSYNC.RECONVERGENT B0 ;  /* 0x0000000000007941 */ /* 0x000fea0003800200 */
.L_x_923:
        /* <DEDUP_REMOVED lines=25> */
.L_x_925:
        /* <DEDUP_REMOVED lines=21> */
.L_x_927:
[----:B------:R-:W-:Y:S05]  /*85e0*/  BSYNC.RECONVERGENT B0 ;  /* 0x0000000000007941 */ /* 0x000fea0003800200 */
.L_x_926:
        /* <DEDUP_REMOVED lines=35> */
.L_x_928:
        /* <DEDUP_REMOVED lines=21> */
.L_x_930:
[----:B------:R-:W-:Y:S05]  /*8970*/  BSYNC.RECONVERGENT B0 ;  /* 0x0000000000007941 */ /* 0x000fea0003800200 */
.L_x_929:
        /* <DEDUP_REMOVED lines=25> */
.L_x_931:
        /* <DEDUP_REMOVED lines=21> */
.L_x_933:
[----:B------:R-:W-:Y:S05]  /*8c60*/  BSYNC.RECONVERGENT B0 ;  /* 0x0000000000007941 */ /* 0x000fea0003800200 */
.L_x_932:
        /* <DEDUP_REMOVED lines=35> */
.L_x_934:
        /* <DEDUP_REMOVED lines=21> */
.L_x_936:
[----:B------:R-:W-:Y:S05]  /*8ff0*/  BSYNC.RECONVERGENT B0 ;  /* 0x0000000000007941 */ /* 0x000fea0003800200 */
.L_x_935:
        /* <DEDUP_REMOVED lines=25> */
.L_x_937:
        /* <DEDUP_REMOVED lines=21> */
.L_x_939:
[----:B------:R-:W-:Y:S05]  /*92e0*/  BSYNC.RECONVERGENT B0 ;  /* 0x0000000000007941 */ /* 0x000fea0003800200 */
.L_x_938:
[----:B------:R-:W-:Y:S01]  /*92f0*/  HADD2.F32 R6, -RZ, R7.H1_H1 ;  /* 0x30000007ff067230 */ /* 0x000fe20000004100 */
[C---:B0-----:R-:W-:Y:S01]  /*9300*/  IADD3 R4, PT, PT, R19.reuse, 0xd0, RZ ;  /* 0x000000d013047810 */ /* 0x041fe20007ffe0ff */
        /* <DEDUP_REMOVED lines=35> */
.L_x_940:
        /* <DEDUP_REMOVED lines=24> */
.L_x_942:
[----:B------:R-:W-:Y:S05]  /*96c0*/  BSYNC.RECONVERGENT B0 ;  /* 0x0000000000007941 */ /* 0x000fea0003800200 */
.L_x_941:
        /* <DEDUP_REMOVED lines=23> */
.L_x_943:
        /* <DEDUP_REMOVED lines=19> */
.L_x_945:
[----:B------:R-:W-:Y:S05]  /*9970*/  BSYNC.RECONVERGENT B0 ;  /* 0x0000000000007941 */ /* 0x000fea0003800200 */
.L_x_944:
        /* <DEDUP_REMOVED lines=31> */
.L_x_946:
        /* <DEDUP_REMOVED lines=22> */
.L_x_948:
[----:B------:R-:W-:Y:S05]  /*9cd0*/  BSYNC.RECONVERGENT B0 ;  /* 0x0000000000007941 */ /* 0x000fea0003800200 */
.L_x_947:
        /* <DEDUP_REMOVED lines=27> */
.L_x_949:
        /* <DEDUP_REMOVED lines=18> */
.L_x_951:
[----:B------:R-:W-:Y:S05]  /*9fb0*/  BSYNC.RECONVERGENT B0 ;  /* 0x0000000000007941 */ /* 0x000fea0003800200 */
.L_x_950:
        /* <DEDUP_REMOVED lines=8> */
.L_x_887:
        /* <DEDUP_REMOVED lines=16> */
.L_x_954:
[----:B------:R-:W-:Y:S05]  /*a140*/  BSYNC.RECONVERGENT B0 ;  /* 0x0000000000007941 */ /* 0x000fea0003800200 */
.L_x_953:
        /* <DEDUP_REMOVED lines=11> */
.L_x_956:
[----:B------:R-:W2:Y:S04]  /*a200*/  LDG.E.STRONG.GPU R5, desc[UR10][R2.64] ;  /* 0x0000000a02057981 */ /* 0x000ea8000c1ef900 */
[----:B--2---:R-:W-:Y:S01]  /*a210*/  CCTL.IVALL ;  /* 0x00000000ff00798f */ /* 0x004fe20002000000 */
[----:B------:R-:W-:Y:S05]  /*a220*/  YIELD ;  /* 0x0000000000007946 */ /* 0x000fea0003800000 */
[----:B------:R-:W-:-:S13]  /*a230*/  ISETP.NE.AND P0, PT, R5, R0, PT ;  /* 0x000000000500720c */ /* 0x000fda0003f05270 */
[----:B------:R-:W-:Y:S05]  /*a240*/  @P0 BRA `(.L_x_956) ;  /* 0xfffffffc00ec0947 */ /* 0x000fea000383ffff */
.L_x_955:
        /* <DEDUP_REMOVED lines=75> */
.L_x_959:
        /* <DEDUP_REMOVED lines=31> */
.L_x_958:
[----:B------:R-:W-:Y:S05]  /*a8f0*/  BSYNC.RECONVERGENT B0 ;  /* 0x0000000000007941 */ /* 0x000fea0003800200 */
.L_x_957:
        /* <DEDUP_REMOVED lines=10> */
.L_x_960:
        /* <DEDUP_REMOVED lines=87> */
.L_x_961:
        /* <DEDUP_REMOVED lines=15> */
.L_x_4367:


//--------------------- .text._Z35group_norm_nhwc_bwd_one_pass_kernelI11Fp16IOBf16WLi512ELi70ELi560EEv26Group_norm_nhwc_bwd_params --------------------------
	.section	.text._Z35group_norm_nhwc_bwd_one_pass_kernelI11Fp16IOBf16WLi512ELi70ELi560EEv26Group_norm_nhwc_bwd_params,"ax",@progbits
	.align	128
        .global         _Z35group_norm_nhwc_bwd_one_pass_kernelI11Fp16IOBf16WLi512ELi70ELi560EEv26Group_norm_nhwc_bwd_params
        .type           _Z35group_norm_nhwc_bwd_one_pass_kernelI11Fp16IOBf16WLi512ELi70ELi560EEv26Group_norm_nhwc_bwd_params,@function
        .size           _Z35group_norm_nhwc_bwd_one_pass_kernelI11Fp16IOBf16WLi512ELi70ELi560EEv26Group_norm_nhwc_bwd_params,(.L_x_4368 - _Z35group_norm_nhwc_bwd_one_pass_kernelI11Fp16IOBf16WLi512ELi70ELi560EEv26Group_norm_nhwc_bwd_params)
        .other          _Z35group_norm_nhwc_bwd_one_pass_kernelI11Fp16IOBf16WLi512ELi70ELi560EEv26Group_norm_nhwc_bwd_params,@"STO_CUDA_ENTRY STV_DEFAULT"
_Z35group_norm_nhwc_bwd_one_pass_kernelI11Fp16IOBf16WLi512ELi70ELi560EEv26Group_norm_nhwc_bwd_params:
.text._Z35group_norm_nhwc_bwd_one_pass_kernelI11Fp16IOBf16WLi512ELi70ELi560EEv26Group_norm_nhwc_bwd_params:
        /* <DEDUP_REMOVED lines=28> */
.L_x_986:
        /* <DEDUP_REMOVED lines=42> */
[----:B------:R-:W-:Y:S02]  /*0460*/  SHF.R.S32.HI R9, RZ, 0x1f, R5 ;  /* 0x0000001fff097819 */ /* 0x000fe40000011405 */
[----:B------:R-:W-:Y:S02]  /*0470*/  MOV R0, UR5 ;  /* 0x0000000500007c02 */ /* 0x000fe40008000f00 */
[----:B------:R-:W-:Y:S02]  /*0480*/  ISETP.GE.AND.EX P4, PT, R9, UR17, PT, P1 ;  /* 0x0000001109007c0c */ /* 0x000fe4000bf86310 */
[----:B------:R-:W-:Y:S02]  /*0490*/  IADD3 R7, PT, PT, R62, 0x20, RZ ;  /* 0x000000203e077810 */ /* 0x000fe40007ffe0ff */
[----:B------:R-:W-:-:S02]  /*04a0*/  MOV R3, UR18 ;  /* 0x0000001200037c02 */ /* 0x000fc40008000f00 */
[----:B------:R-:W-:Y:S02]  /*04b0*/  ISETP.GE.U32.AND P1, PT, R7, UR16, PT ;  /* 0x0000001007007c0c */ /* 0x000fe4000bf26070 */
[----:B------:R-:W-:-:S04]  /*04c0*/  SHF.R.S32.HI R15, RZ, 0x1f, R7 ;  /* 0x0000001fff0f7819 */ /* 0x000fc80000011407 */
[----:B------:R-:W-:Y:S01]  /*04d0*/  ISETP.GE.AND.EX P3, PT, R15, UR17, PT, P1 ;  /* 0x000000110f007c0c */ /* 0x000fe2000bf66310 */
[----:B------:R-:W0:Y:S01]  /*04e0*/  @!P4 LDC.64 R20, c[0x0][0x3f8] ;  /* 0x0000fe00ff14cb82 */ /* 0x000e220000000a00 */
[----:B------:R-:W-:Y:S02]  /*04f0*/  LOP3.LUT R64, R64, 0xfeffffff, RZ, 0xc0, !PT ;  /* 0xfeffffff40407812 */ /* 0x000fe400078ec0ff */
[----:B------:R-:W-:Y:S02]  /*0500*/  IADD3 R11, PT, PT, R62, 0x30, RZ ;  /* 0x000000303e0b7810 */ /* 0x000fe40007ffe0ff */
[----:B------:R-:W-:Y:S02]  /*0510*/  @P4 LOP3.LUT R64, R64, 0x1000000, RZ, 0xfc, !PT ;  /* 0x0100000040404812 */ /* 0x000fe400078efcff */
[----:B------:R-:W-:Y:S01]  /*0520*/  ISETP.GE.U32.AND P1, PT, R11, UR16, PT ;  /* 0x000000100b007c0c */ /* 0x000fe2000bf26070 */
[----:B------:R-:W1:Y:S01]  /*0530*/  @!P4 LDC.64 R84, c[0x0][0x3a0] ;  /* 0x0000e800ff54cb82 */ /* 0x000e620000000a00 */
[----:B------:R-:W-:-:S02]  /*0540*/  LOP3.LUT R64, R64, 0xff7fffff, RZ, 0xc0, !PT ;  /* 0xff7fffff40407812 */ /* 0x000fc400078ec0ff */
[----:B------:R-:W-:Y:S02]  /*0550*/  SHF.R.S32.HI R17, RZ, 0x1f, R11 ;  /* 0x0000001fff117819 */ /* 0x000fe4000001140b */
[----:B------:R-:W-:-:S03]  /*0560*/  @P3 LOP3.LUT R64, R64, 0x800000, RZ, 0xfc, !PT ;  /* 0x0080000040403812 */ /* 0x000fc600078efcff */
[----:B------:R-:W4:Y:S01]  /*0570*/  @!P3 LDC.64 R24, c[0x0][0x3f8] ;  /* 0x0000fe00ff18bb82 */ /* 0x000f220000000a00 */
[----:B------:R-:W-:-:S07]  /*0580*/  ISETP.GE.AND.EX P6, PT, R17, UR17, PT, P1 ;  /* 0x0000001111007c0c */ /* 0x000fce000bfc6310 */
[----:B------:R-:W1:Y:S08]  /*0590*/  @!P4 LDC.64 R22, c[0x0][0x398] ;  /* 0x0000e600ff16cb82 */ /* 0x000e700000000a00 */
[----:B------:R-:W1:Y:S08]  /*05a0*/  @!P6 LDC.64 R28, c[0x0][0x3f8] ;  /* 0x0000fe00ff1ceb82 */ /* 0x000e700000000a00 */
[----:B------:R-:W1:Y:S01]  /*05b0*/  @!P6 LDC.64 R82, c[0x0][0x3a0] ;  /* 0x0000e800ff52eb82 */ /* 0x000e620000000a00 */
        /* <DEDUP_REMOVED lines=10> */
[----:B------:R-:W1:Y:S03]  /*0660*/  LDCU.64 UR6, c[0x0][0x3b8] ;  /* 0x00007700ff0677ac */ /* 0x000e660008000a00 */
[----:B------:R-:W0:Y:S01]  /*0670*/  @!P0 LDC.64 R48, c[0x0][0x3a0] ;  /* 0x0000e800ff308b82 */ /* 0x000e220000000a00 */
[----:B------:R-:W-:Y:S02]  /*0680*/  IADD3 R33, PT, PT, R31, UR5, RZ ;  /* 0x000000051f217c10 */ /* 0x000fe4000fffe0ff */
[----:B------:R-:W-:Y:S01]  /*0690*/  @!P0 MOV R32, R30 ;  /* 0x0000001e00208202 */ /* 0x000fe20000000f00 */
[----:B--2---:R-:W-:-:S04]  /*06a0*/  @!P0 IMAD R0, R4, R12, RZ ;  /* 0x0000000c04008224 */ /* 0x004fc800078e02ff */
[----:B------:R-:W-:-:S04]  /*06b0*/  @!P0 IMAD.WIDE.U32 R2, R62, R12, R32 ;  /* 0x0000000c3e028225 */ /* 0x000fc800078e0020 */
[----:B------:R-:W-:Y:S01]  /*06c0*/  @!P0 IMAD R13, R62, R13, R0 ;  /* 0x0000000d3e0d8224 */ /* 0x000fe200078e0200 */
[----:B------:R-:W-:-:S04]  /*06d0*/  @!P0 SHF.L.U32 R53, R2, 0x1, RZ ;  /* 0x0000000102358819 */ /* 0x000fc800000006ff */
[----:B------:R-:W-:Y:S02]  /*06e0*/  @!P0 IADD3 R3, PT, PT, R3, R13, RZ ;  /* 0x0000000d03038210 */ /* 0x000fe40007ffe0ff */
[C---:B---3--:R-:W-:Y:S02]  /*06f0*/  @!P0 IADD3 R52, P3, PT, R53.reuse, R18, RZ ;  /* 0x0000001235348210 */ /* 0x048fe40007f7e0ff */
[----:B------:R-:W-:Y:S02]  /*0700*/  @!P0 SHF.L.U64.HI R2, R2, 0x1, R3 ;  /* 0x0000000102028819 */ /* 0x000fe40000010203 */
[----:B------:R-:W-:Y:S02]  /*0710*/  IADD3 R13, PT, PT, R62, 0x40, RZ ;  /* 0x000000403e0d7810 */ /* 0x000fe40007ffe0ff */
[----:B0-----:R-:W-:Y:S02]  /*0720*/  @!P0 IADD3 R48, P2, PT, R53, R48, RZ ;  /* 0x0000003035308210 */ /* 0x001fe40007f5e0ff */
        /* <DEDUP_REMOVED lines=10> */
[C---:B------:R-:W-:Y:S01]  /*07d0*/  @!P4 IMAD R9, R5.reuse, R21, R0 ;  /* 0x000000150509c224 */ /* 0x040fe200078e0200 */
[----:B------:R-:W-:Y:S01]  /*07e0*/  @P6 LOP3.LUT R64, R64, 0x400000, RZ, 0xfc, !PT ;  /* 0x0040000040406812 */ /* 0x000fe200078efcff */
[----:B------:R0:W-:Y:S01]  /*07f0*/  @!P0 STL [R1+0x188], R4 ;  /* 0x0001880401008387 */ /* 0x0001e20000100800 */
[----:B------:R-:W2:Y:S01]  /*0800*/  @!P3 LDC.64 R26, c[0x0][0x398] ;  /* 0x0000e600ff1abb82 */ /* 0x000ea20000000a00 */
[----:B------:R-:W-:Y:S01]  /*0810*/  @!P4 IMAD.WIDE.U32 R2, R5, R20, R2 ;  /* 0x000000140502c225 */ /* 0x000fe200078e0002 */
[----:B------:R-:W-:Y:S02]  /*0820*/  IADD3 R0, PT, PT, R62, 0x50, RZ ;  /* 0x000000503e007810 */ /* 0x000fe40007ffe0ff */
[----:B------:R-:W-:Y:S01]  /*0830*/  LOP3.LUT R64, R64, 0xffdfffff, RZ, 0xc0, !PT ;  /* 0xffdfffff40407812 */ /* 0x000fe200078ec0ff */
[----:B----4-:R-:W-:Y:S01]  /*0840*/  @!P3 IMAD R6, R15, R24, RZ ;  /* 0x000000180f06b224 */ /* 0x010fe200078e02ff */
[----:B------:R-:W-:-:S02]  /*0850*/  @!P4 IADD3 R3, PT, PT, R3, R9, RZ ;  /* 0x000000090303c210 */ /* 0x000fc40007ffe0ff */
[----:B------:R-:W-:Y:S01]  /*0860*/  @!P4 SHF.L.U32 R87, R2, 0x1, RZ ;  /* 0x000000010257c819 */ /* 0x000fe200000006ff */
[----:B------:R-:W3:Y:S01]  /*0870*/  @!P3 LDC.64 R20, c[0x0][0x3a0] ;  /* 0x0000e800ff14bb82 */ /* 0x000ee20000000a00 */
[----:B------:R-:W-:Y:S02]  /*0880*/  ISETP.GE.U32.AND P2, PT, R0, UR16, PT ;  /* 0x0000001000007c0c */ /* 0x000fe4000bf46070 */
[----:B------:R-:W-:Y:S02]  /*0890*/  SHF.R.S32.HI R15, RZ, 0x1f, R0 ;  /* 0x0000001fff0f7819 */ /* 0x000fe40000011400 */
[----:B------:R-:W-:Y:S02]  /*08a0*/  @P5 LOP3.LUT R64, R64, 0x200000, RZ, 0xfc, !PT ;  /* 0x0020000040405812 */ /* 0x000fe400078efcff */
[----:B0-----:R-:W-:Y:S01]  /*08b0*/  @!P4 SHF.L.U64.HI R4, R2, 0x1, R3 ;  /* 0x000000010204c819 */ /* 0x001fe20000010203 */
[----:B-1----:R-:W-:Y:S01]  /*08c0*/  @!P6 IMAD R8, R17, R28, RZ ;  /* 0x0000001c1108e224 */ /* 0x002fe200078e02ff */
[----:B------:R-:W-:Y:S01]  /*08d0*/  @!P4 IADD3 R84, P1, PT, R87, R84, RZ ;  /* 0x000000545754c210 */ /* 0x000fe20007f3e0ff */
[----:B------:R-:W0:Y:S01]  /*08e0*/  @!P5 LDC.64 R80, c[0x0][0x3a0] ;  /* 0x0000e800ff50db82 */ /* 0x000e220000000a00 */
[----:B------:R-:W-:-:S02]  /*08f0*/  ISETP.GE.AND.EX P4, PT, R15, UR17, PT, P2 ;  /* 0x000000110f007c0c */ /* 0x000fc4000bf86320 */
[----:B------:R-:W-:Y:S02]  /*0900*/  @!P3 MOV R2, R30 ;  /* 0x0000001e0002b202 */ /* 0x000fe40000000f00 */
[----:B------:R-:W-:Y:S02]  /*0910*/  @!P3 MOV R3, R33 ;  /* 0x000000210003b202 */ /* 0x000fe40000000f00 */
[----:B------:R-:W-:Y:S01]  /*0920*/  LOP3.LUT P2, RZ, R64, 0x1000000, RZ, 0xc0, !PT ;  /* 0x0100000040ff7812 */ /* 0x000fe2000784c0ff */
[C---:B------:R-:W-:Y:S02]  /*0930*/  @!P3 IMAD R5, R7.reuse, R25, R6 ;  /* 0x000000190705b224 */ /* 0x040fe400078e0206 */
[----:B------:R-:W-:Y:S02]  /*0940*/  @!P3 IMAD.WIDE.U32 R2, R7, R24, R2 ;  /* 0x000000180702b225 */ /* 0x000fe400078e0002 */
[----:B------:R-:W1:Y:S01]  /*0950*/  @!P5 LDC.64 R6, c[0x0][0x3f8] ;  /* 0x0000fe00ff06db82 */ /* 0x000e620000000a00 */
[----:B------:R-:W-:Y:S01]  /*0960*/  @!P6 MOV R9, R33 ;  /* 0x000000210009e202 */ /* 0x000fe20000000f00 */
[----:B------:R-:W-:Y:S01]  /*0970*/  @!P6 IMAD R17, R11, R29, R8 ;  /* 0x0000001d0b11e224 */ /* 0x000fe200078e0208 */
[----:B------:R-:W-:-:S02]  /*0980*/  @!P3 IADD3 R3, PT, PT, R3, R5, RZ ;  /* 0x000000050303b210 */ /* 0x000fc40007ffe0ff */
[----:B------:R-:W-:-:S03]  /*0990*/  @!P3 SHF.L.U32 R51, R2, 0x1, RZ ;  /* 0x000000010233b819 */ /* 0x000fc600000006ff */
[C---:B------:R-:W-:Y:S02]  /*09a0*/  @!P2 IADD3.X R85, PT, PT, R4.reuse, R85, RZ, P1, !PT ;  /* 0x000000550455a210 */ /* 0x040fe40000ffe4ff */
[----:B------:R-:W-:Y:S02]  /*09b0*/  @!P2 IADD3 R86, P1, PT, R87, R22, RZ ;  /* 0x000000165756a210 */ /* 0x000fe40007f3e0ff */
[----:B------:R-:W-:Y:S02]  /*09c0*/  @!P6 MOV R8, R30 ;  /* 0x0000001e0008e202 */ /* 0x000fe40000000f00 */
[----:B------:R-:W-:Y:S02]  /*09d0*/  @!P2 IADD3.X R87, PT, PT, R4, R23, RZ, P1, !PT ;  /* 0x000000170457a210 */ /* 0x000fe40000ffe4ff */
[----:B------:R-:W-:Y:S01]  /*09e0*/  @!P3 SHF.L.U64.HI R10, R2, 0x1, R3 ;  /* 0x00000001020ab819 */ /* 0x000fe20000010203 */
[----:B------:R-:W4:Y:S01]  /*09f0*/  @!P6 LDC.64 R22, c[0x0][0x398] ;  /* 0x0000e600ff16eb82 */ /* 0x000f220000000a00 */
[----:B---3--:R-:W-:Y:S01]  /*0a00*/  @!P3 IADD3 R4, P1, PT, R51, R20, RZ ;  /* 0x000000143304b210 */ /* 0x008fe20007f3e0ff */
[----:B------:R-:W-:-:S03]  /*0a10*/  @!P6 IMAD.WIDE.U32 R8, R11, R28, R8 ;  /* 0x0000001c0b08e225 */ /* 0x000fc600078e0008 */
[----:B------:R-:W-:-:S03]  /*0a20*/  @!P3 IADD3.X R5, PT, PT, R10, R21, RZ, P1, !PT ;  /* 0x000000150a05b210 */ /* 0x000fc60000ffe4ff */
[----:B------:R-:W3:Y:S01]  /*0a30*/  @!P4 LDC.64 R2, c[0x0][0x3f8] ;  /* 0x0000fe00ff02cb82 */ /* 0x000ee20000000a00 */
[----:B--2---:R-:W-:Y:S02]  /*0a40*/  @!P3 IADD3 R50, P1, PT, R51, R26, RZ ;  /* 0x0000001a3332b210 */ /* 0x004fe40007f3e0ff */
[----:B------:R-:W-:Y:S02]  /*0a50*/  @!P6 IADD3 R9, PT, PT, R9, R17, RZ ;  /* 0x000000110909e210 */ /* 0x000fe40007ffe0ff */
[----:B------:R-:W-:Y:S01]  /*0a60*/  @!P3 IADD3.X R51, PT, PT, R10, R27, RZ, P1, !PT ;  /* 0x0000001b0a33b210 */ /* 0x000fe20000ffe4ff */
[----:B-1----:R-:W-:Y:S01]  /*0a70*/  @!P5 IMAD R12, R19, R6, RZ ;  /* 0x00000006130cd224 */ /* 0x002fe200078e02ff */
[C---:B------:R-:W-:Y:S01]  /*0a80*/  @!P6 SHF.L.U32 R79, R8.reuse, 0x1, RZ ;  /* 0x00000001084fe819 */ /* 0x040fe200000006ff */
[----:B------:R-:W1:Y:S01]  /*0a90*/  @!P5 LDC.64 R16, c[0x0][0x398] ;  /* 0x0000e600ff10db82 */ /* 0x000e620000000a00 */
[----:B------:R-:W-:Y:S02]  /*0aa0*/  @!P6 SHF.L.U64.HI R10, R8, 0x1, R9 ;  /* 0x00000001080ae819 */ /* 0x000fe40000010209 */
[----:B------:R-:W-:-:S02]  /*0ab0*/  @!P5 MOV R8, R30 ;  /* 0x0000001e0008d202 */ /* 0x000fc40000000f00 */
[----:B------:R-:W-:Y:S01]  /*0ac0*/  @!P5 MOV R9, R33 ;  /* 0x000000210009d202 */ /* 0x000fe20000000f00 */
[C---:B------:R-:W-:Y:S02]  /*0ad0*/  @!P5 IMAD R11, R13.reuse, R7, R12 ;  /* 0x000000070d0bd224 */ /* 0x040fe400078e020c */
[----:B------:R-:W2:Y:S01]  /*0ae0*/  @!P4 LDC.64 R18, c[0x0][0x3a0] ;  /* 0x0000e800ff12cb82 */ /* 0x000ea20000000a00 */
[----:B------:R-:W-:Y:S01]  /*0af0*/  @!P5 IMAD.WIDE.U32 R6, R13, R6, R8 ;  /* 0x000000060d06d225 */ /* 0x000fe200078e0008 */
[----:B------:R-:W-:-:S04]  /*0b00*/  @!P6 IADD3 R82, P1, PT, R79, R82, RZ ;  /* 0x000000524f52e210 */ /* 0x000fc80007f3e0ff */
[----:B------:R-:W-:Y:S02]  /*0b10*/  @!P5 IADD3 R7, PT, PT, R7, R11, RZ ;  /* 0x0000000b0707d210 */ /* 0x000fe40007ffe0ff */
[----:B------:R-:W2:Y:S01]  /*0b20*/  @!P4 LDC.64 R12, c[0x0][0x398] ;  /* 0x0000e600ff0ccb82 */ /* 0x000ea20000000a00 */
[----:B------:R-:W-:Y:S01]  /*0b30*/  @!P6 IADD3.X R83, PT, PT, R10, R83, RZ, P1, !PT ;  /* 0x000000530a53e210 */ /* 0x000fe20000ffe4ff */
[----:B---3--:R-:W-:Y:S01]  /*0b40*/  @!P4 IMAD R15, R15, R2, RZ ;  /* 0x000000020f0fc224 */ /* 0x008fe200078e02ff */
[----:B----4-:R-:W-:Y:S02]  /*0b50*/  @!P6 IADD3 R78, P1, PT, R79, R22, RZ ;  /* 0x000000164f4ee210 */ /* 0x010fe40007f3e0ff */
[C---:B------:R-:W-:Y:S02]  /*0b60*/  @!P5 SHF.L.U32 R9, R6.reuse, 0x1, RZ ;  /* 0x000000010609d819 */ /* 0x040fe400000006ff */
[----:B------:R-:W-:Y:S02]  /*0b70*/  @!P5 SHF.L.U64.HI R8, R6, 0x1, R7 ;  /* 0x000000010608d819 */ /* 0x000fe40000010207 */
[----:B------:R-:W-:-:S02]  /*0b80*/  @!P4 MOV R6, R30 ;  /* 0x0000001e0006c202 */ /* 0x000fc40000000f00 */
[----:B------:R-:W-:Y:S01]  /*0b90*/  @!P4 MOV R7, R33 ;  /* 0x000000210007c202 */ /* 0x000fe20000000f00 */
[----:B------:R-:W-:Y:S01]  /*0ba0*/  @!P4 IMAD R15, R0, R3, R15 ;  /* 0x00000003000fc224 */ /* 0x000fe200078e020f */
[----:B------:R-:W-:Y:S02]  /*0bb0*/  @!P6 IADD3.X R79, PT, PT, R10, R23, RZ, P1, !PT ;  /* 0x000000170a4fe210 */ /* 0x000fe40000ffe4ff */
[----:B0-----:R-:W-:Y:S01]  /*0bc0*/  @!P5 IADD3 R80, P1, PT, R9, R80, RZ ;  /* 0x000000500950d210 */ /* 0x001fe20007f3e0ff */
[----:B------:R-:W-:-:S03]  /*0bd0*/  @!P4 IMAD.WIDE.U32 R2, R0, R2, R6 ;  /* 0x000000020002c225 */ /* 0x000fc600078e0006 */
[----:B------:R-:W-:Y:S02]  /*0be0*/  @!P5 IADD3.X R81, PT, PT, R8, R81, RZ, P1, !PT ;  /* 0x000000510851d210 */ /* 0x000fe40000ffe4ff */
[----:B-1----:R-:W-:Y:S02]  /*0bf0*/  @!P5 IADD3 R6, P1, PT, R9, R16, RZ ;  /* 0x000000100906d210 */ /* 0x002fe40007f3e0ff */
[----:B------:R-:W-:Y:S02]  /*0c00*/  @!P4 IADD3 R3, PT, PT, R3, R15, RZ ;  /* 0x0000000f0303c210 */ /* 0x000fe40007ffe0ff */
[----:B------:R-:W-:Y:S02]  /*0c10*/  @!P4 SHF.L.U32 R45, R2, 0x1, RZ ;  /* 0x00000001022dc819 */ /* 0x000fe400000006ff */
[----:B------:R-:W-:Y:S02]  /*0c20*/  @!P5 IADD3.X R7, PT, PT, R8, R17, RZ, P1, !PT ;  /* 0x000000110807d210 */ /* 0x000fe40000ffe4ff */
[----:B------:R-:W-:-:S02]  /*0c30*/  @!P4 SHF.L.U64.HI R2, R2, 0x1, R3 ;  /* 0x000000010202c819 */ /* 0x000fc40000010203 */
[C---:B--2---:R-:W-:Y:S02]  /*0c40*/  @!P4 IADD3 R8, P1, PT, R45.reuse, R18, RZ ;  /* 0x000000122d08c210 */ /* 0x044fe40007f3e0ff */
        /* <DEDUP_REMOVED lines=127> */
[----:B------:R-:W-:Y:S02]  /*1440*/  IADD3 R39, PT, PT, R62, 0xc0, RZ ;  /* 0x000000c03e277810 */ /* 0x000fe40007ffe0ff */
        /* <DEDUP_REMOVED lines=38> */
[----:B0-----:R-:W-:-:S04]  /*16b0*/  @!P4 IADD3 R40, P1, PT, R41, R38, RZ ;  /* 0x000000262928c210 */ /* 0x001fc80007f3e0ff */
[----:B------:R-:W-:Y:S02]  /*16c0*/  @!P4 IADD3.X R41, PT, PT, R28, R39, RZ, P1, !PT ;  /* 0x000000271c29c210 */ /* 0x000fe40000ffe4ff */
[----:B------:R-:W-:Y:S02]  /*16d0*/  IADD3 R39, PT, PT, R62, 0xe0, RZ ;  /* 0x000000e03e277810 */ /* 0x000fe40007ffe0ff */
[----:B------:R-:W-:Y:S02]  /*16e0*/  LOP3.LUT R63, R63, 0xfffffff7, RZ, 0xc0, !PT ;  /* 0xfffffff73f3f7812 */ /* 0x000fe400078ec0ff */
[----:B------:R-:W-:Y:S02]  /*16f0*/  SHF.R.S32.HI R29, RZ, 0x1f, R39 ;  /* 0x0000001fff1d7819 */ /* 0x000fe40000011427 */
[----:B------:R-:W-:Y:S02]  /*1700*/  ISETP.GE.U32.AND P1, PT, R39, UR16, PT ;  /* 0x0000001027007c0c */ /* 0x000fe4000bf26070 */
[----:B------:R-:W-:-:S02]  /*1710*/  @P2 LOP3.LUT R64, R64, 0x4000, RZ, 0xfc, !PT ;  /* 0x0000400040402812 */ /* 0x000fc400078efcff */
        /* <DEDUP_REMOVED lines=13> */
[C---:B-1----:R-:W-:Y:S02]  /*17f0*/  @!P2 IADD3 R72, P1, PT, R71.reuse, R72, RZ ;  /* 0x000000484748a210 */ /* 0x042fe40007f3e0ff */
        /* <DEDUP_REMOVED lines=44> */
[----:B------:R-:W-:Y:S02]  /*1ac0*/  IADD3 R59, PT, PT, R62, 0x110, RZ ;  /* 0x000001103e3b7810 */ /* 0x000fe40007ffe0ff */
        /* <DEDUP_REMOVED lines=25> */
[----:B------:R-:W0:Y:S08]  /*1c60*/  @!P6 LDC.64 R56, c[0x0][0x3f8] ;  /* 0x0000fe00ff38eb82 */ /* 0x000e300000000a00 */
[----:B------:R-:W1:Y:S01]  /*1c70*/  @!P6 LDC.64 R60, c[0x0][0x3a0] ;  /* 0x0000e800ff3ceb82 */ /* 0x000e620000000a00 */
[----:B------:R-:W-:-:S07]  /*1c80*/  @!P6 MOV R58, R30 ;  /* 0x0000001e003ae202 */ /* 0x000fce0000000f00 */
[----:B------:R-:W2:Y:S01]  /*1c90*/  @!P6 LDC.64 R92, c[0x0][0x398] ;  /* 0x0000e600ff5ceb82 */ /* 0x000ea20000000a00 */
[----:B0-----:R-:W-:Y:S01]  /*1ca0*/  @!P6 IMAD R0, R59, R56, RZ ;  /* 0x000000383b00e224 */ /* 0x001fe200078e02ff */
[----:B------:R-:W-:-:S03]  /*1cb0*/  @!P6 MOV R59, R33 ;  /* 0x00000021003be202 */ /* 0x000fc60000000f00 */
[C---:B------:R-:W-:Y:S02]  /*1cc0*/  @!P6 IMAD R57, R65.reuse, R57, R0 ;  /* 0x000000394139e224 */ /* 0x040fe400078e0200 */
[----:B------:R-:W-:-:S05]  /*1cd0*/  @!P6 IMAD.WIDE.U32 R58, R65, R56, R58 ;  /* 0x00000038413ae225 */ /* 0x000fca00078e003a */
[----:B------:R-:W-:Y:S02]  /*1ce0*/  @!P6 IADD3 R59, PT, PT, R59, R57, RZ ;  /* 0x000000393b3be210 */ /* 0x000fe40007ffe0ff */
[C---:B------:R-:W-:Y:S02]  /*1cf0*/  @!P6 SHF.L.U32 R57, R58.reuse, 0x1, RZ ;  /* 0x000000013a39e819 */ /* 0x040fe400000006ff */
[----:B------:R-:W-:Y:S02]  /*1d00*/  @!P6 SHF.L.U64.HI R58, R58, 0x1, R59 ;  /* 0x000000013a3ae819 */ /* 0x000fe4000001023b */
[----:B-1----:R-:W-:Y:S02]  /*1d10*/  @!P6 IADD3 R60, P1, PT, R57, R60, RZ ;  /* 0x0000003c393ce210 */ /* 0x002fe40007f3e0ff */
[----:B------:R-:W-:Y:S02]  /*1d20*/  LOP3.LUT R64, R64, 0xfffffbff, RZ, 0xc0, !PT ;  /* 0xfffffbff40407812 */ /* 0x000fe400078ec0ff */
[----:B------:R-:W-:-:S02]  /*1d30*/  @!P6 IADD3.X R61, PT, PT, R58, R61, RZ, P1, !PT ;  /* 0x0000003d3a3de210 */ /* 0x000fc40000ffe4ff */
[----:B------:R-:W-:Y:S02]  /*1d40*/  @P4 LOP3.LUT R64, R64, 0x400, RZ, 0xfc, !PT ;  /* 0x0000040040404812 */ /* 0x000fe400078efcff */
[----:B--2---:R-:W-:Y:S02]  /*1d50*/  @!P6 IADD3 R92, P1, PT, R57, R92, RZ ;  /* 0x0000005c395ce210 */ /* 0x004fe40007f3e0ff */
[----:B------:R-:W-:Y:S02]  /*1d60*/  IADD3 R65, PT, PT, R62, 0x130, RZ ;  /* 0x000001303e417810 */ /* 0x000fe40007ffe0ff */
[----:B------:R-:W-:Y:S02]  /*1d70*/  LOP3.LUT R64, R64, 0xfffffdff, RZ, 0xc0, !PT ;  /* 0xfffffdff40407812 */ /* 0x000fe400078ec0ff */
[----:B------:R-:W-:Y:S02]  /*1d80*/  @!P6 IADD3.X R93, PT, PT, R58, R93, RZ, P1, !PT ;  /* 0x0000005d3a5de210 */ /* 0x000fe40000ffe4ff */
[----:B------:R-:W-:-:S02]  /*1d90*/  SHF.R.S32.HI R89, RZ, 0x1f, R65 ;  /* 0x0000001fff597819 */ /* 0x000fc40000011441 */
        /* <DEDUP_REMOVED lines=37> */
[----:B------:R-:W0:Y:S02]  /*1ff0*/  @!P3 LDC.64 R88, c[0x0][0x398] ;  /* 0x0000e600ff58bb82 */ /* 0x000e240000000a00 */
[----:B0-----:R-:W-:-:S04]  /*2000*/  @!P3 IADD3 R88, P1, PT, R90, R88, RZ ;  /* 0x000000585a58b210 */ /* 0x001fc80007f3e0ff */
[----:B------:R-:W-:Y:S02]  /*2010*/  @!P3 IADD3.X R89, PT, PT, R0, R89, RZ, P1, !PT ;  /* 0x000000590059b210 */ /* 0x000fe40000ffe4ff */
[----:B------:R-:W-:-:S06]  /*2020*/  MOV R0, RZ ;  /* 0x000000ff00007202 */ /* 0x000fcc0000000f00 */
[----:B------:R-:W2:Y:S04]  /*2030*/  @!P0 LDG.E R0, desc[UR10][R52.64] ;  /* 0x0000000a34008981 */ /* 0x000ea8000c1e1900 */
[----:B------:R0:W-:Y:S02]  /*2040*/  @!P3 STL.64 [R1+0x110], R36 ;  /* 0x000110240100b387 */ /* 0x0001e40000100a00 */
[----:B0-----:R-:W-:-:S06]  /*2050*/  HFMA2 R36, -RZ, RZ, 0, 0 ;  /* 0x00000000ff247431 */ /* 0x001fcc00000001ff */
[----:B------:R-:W3:Y:S01]  /*2060*/  @!P0 LDG.E R36, desc[UR10][R48.64] ;  /* 0x0000000a30248981 */ /* 0x000ee2000c1e1900 */
[----:B------:R-:W-:-:S04]  /*2070*/  LOP3.LUT R63, R63, 0xffffffdf, RZ, 0xc0, !PT ;  /* 0xffffffdf3f3f7812 */ /* 0x000fc800078ec0ff */
[----:B------:R-:W-:Y:S02]  /*2080*/  @P4 LOP3.LUT R63, R63, 0x20, RZ, 0xfc, !PT ;  /* 0x000000203f3f4812 */ /* 0x000fe400078efcff */
[C---:B------:R-:W-:Y:S02]  /*2090*/  LOP3.LUT P4, RZ, R64.reuse, 0x1000000, RZ, 0xc0, !PT ;  /* 0x0100000040ff7812 */ /* 0x040fe4000788c0ff */
[----:B------:R-:W-:Y:S02]  /*20a0*/  LOP3.LUT R64, R64, 0xfffffeff, RZ, 0xc0, !PT ;  /* 0xfffffeff40407812 */ /* 0x000fe400078ec0ff */
[----:B------:R-:W-:Y:S02]  /*20b0*/  LOP3.LUT R63, R63, 0xffffffbf, RZ, 0xc0, !PT ;  /* 0xffffffbf3f3f7812 */ /* 0x000fe400078ec0ff */
[----:B------:R-:W-:Y:S02]  /*20c0*/  @P5 LOP3.LUT R64, R64, 0x100, RZ, 0xfc, !PT ;  /* 0x0000010040405812 */ /* 0x000fe400078efcff */
[----:B------:R-:W-:-:S02]  /*20d0*/  @P5 LOP3.LUT R63, R63, 0x40, RZ, 0xfc, !PT ;  /* 0x000000403f3f5812 */ /* 0x000fc400078efcff */
[----:B------:R-:W-:-:S04]  /*20e0*/  LOP3.LUT R64, R64, 0xffffff7f, RZ, 0xc0, !PT ;  /* 0xffffff7f40407812 */ /* 0x000fc800078ec0ff */
[----:B------:R-:W-:-:S04]  /*20f0*/  @P6 LOP3.LUT R64, R64, 0x80, RZ, 0xfc, !PT ;  /* 0x0000008040406812 */ /* 0x000fc800078efcff */
[----:B------:R-:W-:-:S04]  /*2100*/  LOP3.LUT R64, R64, 0xffffffbf, RZ, 0xc0, !PT ;  /* 0xffffffbf40407812 */ /* 0x000fc800078ec0ff */
[----:B------:R-:W-:Y:S02]  /*2110*/  @P2 LOP3.LUT R64, R64, 0x40, RZ, 0xfc, !PT ;  /* 0x0000004040402812 */ /* 0x000fe400078efcff */
[----:B------:R-:W-:Y:S02]  /*2120*/  CS2R R90, SRZ ;  /* 0x00000000005a7805 */ /* 0x000fe4000001ff00 */
[C---:B------:R-:W-:Y:S02]  /*2130*/  LOP3.LUT P2, RZ, R64.reuse, 0x800000, RZ, 0xc0, !PT ;  /* 0x0080000040ff7812 */ /* 0x040fe4000784c0ff */
[----:B------:R-:W-:Y:S02]  /*2140*/  LOP3.LUT R64, R64, 0xffffffdf, RZ, 0xc0, !PT ;  /* 0xffffffdf40407812 */ /* 0x000fe400078ec0ff */
[----:B------:R0:W4:Y:S02]  /*2150*/  @!P4 LDG.E R91, desc[UR10][R84.64] ;  /* 0x0000000a545bc981 */ /* 0x000124000c1e1900 */
[----:B------:R-:W-:-:S02]  /*2160*/  @P3 LOP3.LUT R64, R64, 0x20, RZ, 0xfc, !PT ;  /* 0x0000002040403812 */ /* 0x000fc400078efcff */
[----:B------:R1:W4:Y:S01]  /*2170*/  @!P4 LDG.E R90, desc[UR10][R86.64] ;  /* 0x0000000a565ac981 */ /* 0x000322000c1e1900 */
[----:B0-----:R-:W-:Y:S02]  /*2180*/  CS2R R84, SRZ ;  /* 0x0000000000547805 */ /* 0x001fe4000001ff00 */
[C---:B------:R-:W-:Y:S02]  /*2190*/  LOP3.LUT P3, RZ, R64.reuse, 0x400000, RZ, 0xc0, !PT ;  /* 0x0040000040ff7812 */ /* 0x040fe4000786c0ff */
[----:B------:R-:W-:Y:S02]  /*21a0*/  LOP3.LUT R64, R64, 0xffffffef, RZ, 0xc0, !PT ;  /* 0xffffffef40407812 */ /* 0x000fe400078ec0ff */
[----:B------:R-:W4:Y:S01]  /*21b0*/  @!P2 LDG.E R85, desc[UR10][R50.64] ;  /* 0x0000000a3255a981 */ /* 0x000f22000c1e1900 */
[----:B-1----:R-:W-:-:S06]  /*21c0*/  HFMA2 R86, -RZ, RZ, 0, 0 ;  /* 0x00000000ff567431 */ /* 0x002fcc00000001ff */
[----:B------:R-:W4:Y:S04]  /*21d0*/  @!P2 LDG.E R86, desc[UR10][R4.64] ;  /* 0x0000000a0456a981 */ /* 0x000f28000c1e1900 */
[----:B------:R0:W4:Y:S02]  /*21e0*/  @!P3 LDG.E R84, desc[UR10][R82.64] ;  /* 0x0000000a5254b981 */ /* 0x000124000c1e1900 */
[----:B0-----:R-:W-:-:S06]  /*21f0*/  MOV R82, RZ ;  /* 0x000000ff00527202 */ /* 0x001fcc0000000f00 */
[----:B------:R0:W4:Y:S04]  /*2200*/  @!P3 LDG.E R82, desc[UR10][R78.64] ;  /* 0x0000000a4e52b981 */ /* 0x000128000c1e1900 */
[----:B--2---:R1:W-:Y:S02]  /*2210*/  STL [R1+0x118], R0 ;  /* 0x0001180001007387 */ /* 0x0043e40000100800 */
[----:B-1----:R-:W-:-:S04]  /*2220*/  IADD3 R0, PT, PT, R62, 0x150, RZ ;  /* 0x000001503e007810 */ /* 0x002fc80007ffe0ff */
[----:B------:R-:W-:Y:S02]  /*2230*/  SHF.R.S32.HI R48, RZ, 0x1f, R0 ;  /* 0x0000001fff307819 */ /* 0x000fe40000011400 */
[----:B------:R-:W-:-:S04]  /*2240*/  ISETP.GE.U32.AND P1, PT, R0, UR16, PT ;  /* 0x0000001000007c0c */ /* 0x000fc8000bf26070 */
[----:B------:R-:W-:-:S13]  /*2250*/  ISETP.GE.AND.EX P5, PT, R48, UR17, PT, P1 ;  /* 0x0000001130007c0c */ /* 0x000fda000bfa6310 */
[----:B------:R-:W1:Y:S01]  /*2260*/  @!P5 LDC.64 R52, c[0x0][0x3f8] ;  /* 0x0000fe00ff34db82 */ /* 0x000e620000000a00 */
[----:B------:R-:W-:Y:S01]  /*2270*/  @!P5 MOV R49, R33 ;  /* 0x000000210031d202 */ /* 0x000fe20000000f00 */
[----:B-1----:R-:W-:Y:S01]  /*2280*/  @!P5 IMAD R65, R48, R52, RZ ;  /* 0x000000343041d224 */ /* 0x002fe200078e02ff */
[----:B------:R-:W-:-:S03]  /*2290*/  @!P5 MOV R48, R30 ;  /* 0x0000001e0030d202 */ /* 0x000fc60000000f00 */
[C---:B------:R-:W-:Y:S02]  /*22a0*/  @!P5 IMAD R65, R0.reuse, R53, R65 ;  /* 0x000000350041d224 */ /* 0x040fe400078e0241 */
[----:B------:R-:W-:Y:S02]  /*22b0*/  @!P5 IMAD.WIDE.U32 R52, R0, R52, R48 ;  /* 0x000000340034d225 */ /* 0x000fe400078e0030 */
[----:B------:R-:W1:Y:S03]  /*22c0*/  @!P5 LDC.64 R48, c[0x0][0x3a0] ;  /* 0x0000e800ff30db82 */ /* 0x000e660000000a00 */
[----:B------:R-:W-:-:S04]  /*22d0*/  @!P5 IADD3 R65, PT, PT, R53, R65, RZ ;  /* 0x000000413541d210 */ /* 0x000fc80007ffe0ff */
[C---:B------:R-:W-:Y:S02]  /*22e0*/  @!P5 SHF.L.U64.HI R0, R52.reuse, 0x1, R65 ;  /* 0x000000013400d819 */ /* 0x040fe40000010241 */
[----:B------:R-:W-:Y:S02]  /*22f0*/  @!P5 SHF.L.U32 R65, R52, 0x1, RZ ;  /* 0x000000013441d819 */ /* 0x000fe400000006ff */
[----:B------:R-:W2:Y:S02]  /*2300*/  @!P5 LDC.64 R52, c[0x0][0x398] ;  /* 0x0000e600ff34db82 */ /* 0x000ea40000000a00 */
[----:B-1----:R-:W-:-:S04]  /*2310*/  @!P5 IADD3 R48, P1, PT, R65, R48, RZ ;  /* 0x000000304130d210 */ /* 0x002fc80007f3e0ff */
[----:B------:R-:W-:Y:S02]  /*2320*/  @!P5 IADD3.X R49, PT, PT, R0, R49, RZ, P1, !PT ;  /* 0x000000310031d210 */ /* 0x000fe40000ffe4ff */
[----:B--2---:R-:W-:-:S04]  /*2330*/  @!P5 IADD3 R52, P1, PT, R65, R52, RZ ;  /* 0x000000344134d210 */ /* 0x004fc80007f3e0ff */
[----:B------:R-:W-:Y:S02]  /*2340*/  @!P5 IADD3.X R53, PT, PT, R0, R53, RZ, P1, !PT ;  /* 0x000000350035d210 */ /* 0x000fe40000ffe4ff */
[----:B------:R-:W-:-:S04]  /*2350*/  IADD3 R0, PT, PT, R62, 0x160, RZ ;  /* 0x000001603e007810 */ /* 0x000fc80007ffe0ff */
[----:B------:R-:W-:Y:S02]  /*2360*/  SHF.R.S32.HI R50, RZ, 0x1f, R0 ;  /* 0x0000001fff327819 */ /* 0x000fe40000011400 */
[----:B------:R-:W-:Y:S02]  /*2370*/  ISETP.GE.U32.AND P1, PT, R0, UR16, PT ;  /* 0x0000001000007c0c */ /* 0x000fe4000bf26070 */
[----:B------:R-:W-:Y:S02]  /*2380*/  @P5 LOP3.LUT R64, R64, 0x10, RZ, 0xfc, !PT ;  /* 0x0000001040405812 */ /* 0x000fe400078efcff */
        /* <DEDUP_REMOVED lines=10> */
[----:B------:R-:W-:Y:S01]  /*2430*/  @!P5 SHF.L.U32 R50, R50, 0x1, RZ ;  /* 0x000000013232d819 */ /* 0x000fe200000006ff */
[----:B---3--:R1:W-:Y:S03]  /*2440*/  STL [R1+0x11c], R36 ;  /* 0x00011c2401007387 */ /* 0x0083e60000100800 */
[----:B-1----:R-:W-:-:S04]  /*2450*/  @!P5 IADD3 R36, P1, PT, R50, R4, RZ ;  /* 0x000000043224d210 */ /* 0x002fc80007f3e0ff */
[----:B------:R-:W-:Y:S02]  /*2460*/  @!P5 IADD3.X R37, PT, PT, R0, R5, RZ, P1, !PT ;  /* 0x000000050025d210 */ /* 0x000fe40000ffe4ff */
[----:B------:R-:W1:Y:S01]  /*2470*/  @!P5 LDC.64 R4, c[0x0][0x398] ;  /* 0x0000e600ff04db82 */ /* 0x000e620000000a00 */
[C---:B------:R-:W-:Y:S02]  /*2480*/  LOP3.LUT P4, RZ, R64.reuse, 0x200000, RZ, 0xc0, !PT ;  /* 0x0020000040ff7812 */ /* 0x040fe4000788c0ff */
[----:B------:R1:W-:Y:S01]  /*2490*/  @!P5 STL.64 [R1+0x138], R36 ;  /* 0x000138240100d387 */ /* 0x0003e20000100a00 */
[----:B------:R-:W-:Y:S01]  /*24a0*/  LOP3.LUT P2, RZ, R64, 0x100000, RZ, 0xc0, !PT ;  /* 0x0010000040ff7812 */ /* 0x000fe2000784c0ff */
[----:B0-----:R-:W-:-:S09]  /*24b0*/  HFMA2 R78, -RZ, RZ, 0, 0 ;  /* 0x00000000ff4e7431 */ /* 0x001fd200000001ff */
[----:B------:R-:W2:Y:S01]  /*24c0*/  @!P4 LDG.E R78, desc[UR10][R80.64] ;  /* 0x0000000a504ec981 */ /* 0x000ea2000c1e1900 */
[----:B-1----:R-:W-:-:S04]  /*24d0*/  @!P5 IADD3 R36, P1, PT, R50, R4, RZ ;  /* 0x000000043224d210 */ /* 0x002fc80007f3e0ff */
[----:B------:R-:W-:Y:S02]  /*24e0*/  @!P5 IADD3.X R37, PT, PT, R0, R5, RZ, P1, !PT ;  /* 0x000000050025d210 */ /* 0x000fe40000ffe4ff */
[----:B------:R-:W-:Y:S02]  /*24f0*/  MOV R5, RZ ;  /* 0x000000ff00057202 */ /* 0x000fe40000000f00 */
[----:B------:R-:W-:-:S04]  /*2500*/  IADD3 R0, PT, PT, R62, 0x170, RZ ;  /* 0x000001703e007810 */ /* 0x000fc80007ffe0ff */
[----:B------:R-:W-:Y:S01]  /*2510*/  SHF.R.S32.HI R4, RZ, 0x1f, R0 ;  /* 0x0000001fff047819 */ /* 0x000fe20000011400 */
[----:B------:R0:W3:Y:S01]  /*2520*/  @!P4 LDG.E R5, desc[UR10][R6.64] ;  /* 0x0000000a0605c981 */ /* 0x0000e2000c1e1900 */
[----:B------:R-:W-:-:S04]  /*2530*/  ISETP.GE.U32.AND P1, PT, R0, UR16, PT ;  /* 0x0000001000007c0c */ /* 0x000fc8000bf26070 */
[----:B------:R-:W-:Y:S01]  /*2540*/  ISETP.GE.AND.EX P4, PT, R4, UR17, PT, P1 ;  /* 0x0000001104007c0c */ /* 0x000fe2000bf86310 */
[----:B0-----:R-:W-:-:S06]  /*2550*/  HFMA2 R7, -RZ, RZ, 0, 0 ;  /* 0x00000000ff077431 */ /* 0x001fcc00000001ff */
[----:B------:R0:W3:Y:S02]  /*2560*/  @!P2 LDG.E R7, desc[UR10][R8.64] ;  /* 0x0000000a0807a981 */ /* 0x0000e4000c1e1900 */
[----:B0-----:R-:W-:-:S06]  /*2570*/  CS2R R8, SRZ ;  /* 0x0000000000087805 */ /* 0x001fcc000001ff00 */
[----:B------:R0:W3:Y:S02]  /*2580*/  @!P2 LDG.E R8, desc[UR10][R44.64] ;  /* 0x0000000a2c08a981 */ /* 0x0000e4000c1e1900 */
[----:B0-----:R-:W0:Y:S01]  /*2590*/  @!P4 LDC.64 R44, c[0x0][0x3f8] ;  /* 0x0000fe00ff2ccb82 */ /* 0x001e220000000a00 */
[----:B------:R-:W-:Y:S02]  /*25a0*/  @!P4 MOV R50, R30 ;  /* 0x0000001e0032c202 */ /* 0x000fe40000000f00 */
        /* <DEDUP_REMOVED lines=9> */
[----:B------:R-:W-:-:S04]  /*2640*/  LOP3.LUT R64, R64, 0xfffffff7, RZ, 0xc0, !PT ;  /* 0xfffffff740407812 */ /* 0x000fc800078ec0ff */
[----:B------:R-:W-:-:S04]  /*2650*/  @P5 LOP3.LUT R64, R64, 0x8, RZ, 0xfc, !PT ;  /* 0x0000000840405812 */ /* 0x000fc800078efcff */
[----:B------:R-:W-:Y:S01]  /*2660*/  LOP3.LUT P3, RZ, R64, 0x80000, RZ, 0xc0, !PT ;  /* 0x0008000040ff7812 */ /* 0x000fe2000786c0ff */
[----:B------:R1:W-:Y:S01]  /*2670*/  @!P5 STL.64 [R1+0x148], R36 ;  /* 0x000148240100d387 */ /* 0x0003e20000100a00 */
[----:B0-----:R-:W-:-:S04]  /*2680*/  @!P4 IADD3 R50, P1, PT, R4, R50, RZ ;  /* 0x000000320432c210 */ /* 0x001fc80007f3e0ff */
[----:B------:R-:W-:Y:S02]  /*2690*/  @!P4 IADD3.X R51, PT, PT, R0, R51, RZ, P1, !PT ;  /* 0x000000330033c210 */ /* 0x000fe40000ffe4ff */
[----:B------:R-:W-:-:S05]  /*26a0*/  LOP3.LUT R64, R64, 0xfffffffb, RZ, 0xc0, !PT ;  /* 0xfffffffb40407812 */ /* 0x000fca00078ec0ff */
[----:B------:R0:W3:Y:S01]  /*26b0*/  @!P3 LDG.E R9, desc[UR10][R10.64] ;  /* 0x0000000a0a09b981 */ /* 0x0000e2000c1e1900 */
[----:B-1----:R-:W-:-:S04]  /*26c0*/  @!P4 IADD3 R36, P1, PT, R4, R44, RZ ;  /* 0x0000002c0424c210 */ /* 0x002fc80007f3e0ff */
[----:B------:R-:W-:Y:S02]  /*26d0*/  @!P4 IADD3.X R37, PT, PT, R0, R45, RZ, P1, !PT ;  /* 0x0000002d0025c210 */ /* 0x000fe40000ffe4ff */
[----:B------:R-:W-:Y:S01]  /*26e0*/  IADD3 R0, PT, PT, R62, 0x180, RZ ;  /* 0x000001803e007810 */ /* 0x000fe20007ffe0ff */
[----:B0-----:R-:W-:Y:S01]  /*26f0*/  HFMA2 R11, -RZ, RZ, 0, 0 ;  /* 0x00000000ff0b7431 */ /* 0x001fe200000001ff */
[----:B------:R-:W-:Y:S02]  /*2700*/  @P4 LOP3.LUT R64, R64, 0x4, RZ, 0xfc, !PT ;  /* 0x0000000440404812 */ /* 0x000fe400078efcff */
[----:B------:R-:W-:Y:S02]  /*2710*/  SHF.R.S32.HI R4, RZ, 0x1f, R0 ;  /* 0x0000001fff047819 */ /* 0x000fe40000011400 */
[----:B------:R-:W-:Y:S01]  /*2720*/  ISETP.GE.U32.AND P1, PT, R0, UR16, PT ;  /* 0x0000001000007c0c */ /* 0x000fe2000bf26070 */
[----:B------:R0:W3:Y:S03]  /*2730*/  @!P3 LDG.E R11, desc[UR10][R12.64] ;  /* 0x0000000a0c0bb981 */ /* 0x0000e6000c1e1900 */
[----:B------:R-:W-:-:S02]  /*2740*/  ISETP.GE.AND.EX P3, PT, R4, UR17, PT, P1 ;  /* 0x0000001104007c0c */ /* 0x000fc4000bf66310 */
[----:B------:R-:W-:Y:S02]  /*2750*/  LOP3.LUT P1, RZ, R64, 0x40000, RZ, 0xc0, !PT ;  /* 0x0004000040ff7812 */ /* 0x000fe4000782c0ff */
[----:B0-----:R-:W-:-:S11]  /*2760*/  CS2R R12, SRZ ;  /* 0x00000000000c7805 */ /* 0x001fd6000001ff00 */
[----:B------:R0:W3:Y:S02]  /*2770*/  @!P1 LDG.E R13, desc[UR10][R14.64] ;  /* 0x0000000a0e0d9981 */ /* 0x0000e4000c1e1900 */
[----:B0-----:R-:W-:-:S06]  /*2780*/  MOV R14, RZ ;  /* 0x000000ff000e7202 */ /* 0x001fcc0000000f00 */
[----:B------:R0:W3:Y:S02]  /*2790*/  @!P1 LDG.E R14, desc[UR10][R16.64] ;  /* 0x0000000a100e9981 */ /* 0x0000e4000c1e1900 */
[----:B0-----:R-:W0:Y:S01]  /*27a0*/  @!P3 LDC.64 R16, c[0x0][0x3f8] ;  /* 0x0000fe00ff10bb82 */ /* 0x001e220000000a00 */
[----:B------:R-:W-:Y:S02]  /*27b0*/  @!P3 MOV R44, R30 ;  /* 0x0000001e002cb202 */ /* 0x000fe40000000f00 */
[----:B------:R-:W-:Y:S01]  /*27c0*/  @!P3 MOV R45, R33 ;  /* 0x00000021002db202 */ /* 0x000fe20000000f00 */
[-C--:B0-----:R-:W-:Y:S02]  /*27d0*/  @!P3 IMAD R4, R4, R16.reuse, RZ ;  /* 0x000000100404b224 */ /* 0x081fe400078e02ff */
[----:B------:R-:W-:-:S04]  /*27e0*/  @!P3 IMAD.WIDE.U32 R44, R0, R16, R44 ;  /* 0x00000010002cb225 */ /* 0x000fc800078e002c */
[----:B------:R-:W-:Y:S02]  /*27f0*/  @!P3 IMAD R4, R0, R17, R4 ;  /* 0x000000110004b224 */ /* 0x000fe400078e0204 */
[----:B------:R-:W0:Y:S03]  /*2800*/  @!P3 LDC.64 R16, c[0x0][0x3a0] ;  /* 0x0000e800ff10bb82 */ /* 0x000e260000000a00 */
[----:B------:R-:W-:-:S04]  /*2810*/  @!P3 IADD3 R45, PT, PT, R45, R4, RZ ;  /* 0x000000042d2db210 */ /* 0x000fc80007ffe0ff */
[C---:B------:R-:W-:Y:S02]  /*2820*/  @!P3 SHF.L.U64.HI R0, R44.reuse, 0x1, R45 ;  /* 0x000000012c00b819 */ /* 0x040fe4000001022d */
[----:B------:R-:W-:Y:S01]  /*2830*/  @!P3 SHF.L.U32 R44, R44, 0x1, RZ ;  /* 0x000000012c2cb819 */ /* 0x000fe200000006ff */
[----:B------:R0:W-:Y:S03]  /*2840*/  @!P4 STL.64 [R1+0x140], R36 ;  /* 0x000140240100c387 */ /* 0x0001e60000100a00 */
[----:B0-----:R-:W-:-:S04]  /*2850*/  @!P3 IADD3 R36, P1, PT, R44, R16, RZ ;  /* 0x000000102c24b210 */ /* 0x001fc80007f3e0ff */
[----:B------:R-:W-:Y:S02]  /*2860*/  @!P3 IADD3.X R37, PT, PT, R0, R17, RZ, P1, !PT ;  /* 0x000000110025b210 */ /* 0x000fe40000ffe4ff */
[----:B------:R-:W0:Y:S03]  /*2870*/  @!P3 LDC.64 R16, c[0x0][0x398] ;  /* 0x0000e600ff10bb82 */ /* 0x000e260000000a00 */
[----:B------:R1:W-:Y:S04]  /*2880*/  @!P3 STL.64 [R1+0x128], R36 ;  /* 0x000128240100b387 */ /* 0x0003e80000100a00 */
[----:B-1----:R-:W4:Y:S01]  /*2890*/  LDL.LU.64 R36, [R1+0x210] ;  /* 0x0002100001247983 */ /* 0x002f220000300a00 */
[----:B------:R-:W-:-:S02]  /*28a0*/  LOP3.LUT P2, RZ, R64, 0x20000, RZ, 0xc0, !PT ;  /* 0x0002000040ff7812 */ /* 0x000fc4000784c0ff */
[----:B------:R-:W-:Y:S02]  /*28b0*/  LOP3.LUT R64, R64, 0xfffffffd, RZ, 0xc0, !PT ;  /* 0xfffffffd40407812 */ /* 0x000fe400078ec0ff */
[----:B0-----:R-:W-:-:S04]  /*28c0*/  @!P3 IADD3 R44, P1, PT, R44, R16, RZ ;  /* 0x000000102c2cb210 */ /* 0x001fc80007f3e0ff */
[----:B------:R-:W-:Y:S02]  /*28d0*/  @!P3 IADD3.X R45, PT, PT, R0, R17, RZ, P1, !PT ;  /* 0x00000011002db210 */ /* 0x000fe40000ffe4ff */
[----:B------:R-:W-:Y:S02]  /*28e0*/  CS2R R16, SRZ ;  /* 0x0000000000107805 */ /* 0x000fe4000001ff00 */
[----:B------:R-:W-:Y:S02]  /*28f0*/  IADD3 R0, PT, PT, R62, 0x190, RZ ;  /* 0x000001903e007810 */ /* 0x000fe40007ffe0ff */
[----:B------:R-:W-:Y:S02]  /*2900*/  @P3 LOP3.LUT R64, R64, 0x2, RZ, 0xfc, !PT ;  /* 0x0000000240403812 */ /* 0x000fe400078efcff */
[----:B------:R-:W-:Y:S01]  /*2910*/  SHF.R.S32.HI R4, RZ, 0x1f, R0 ;  /* 0x0000001fff047819 */ /* 0x000fe20000011400 */
[----:B------:R0:W3:Y:S01]  /*2920*/  @!P2 LDG.E R17, desc[UR10][R18.64] ;  /* 0x0000000a1211a981 */ /* 0x0000e2000c1e1900 */
[----:B------:R-:W-:-:S02]  /*2930*/  ISETP.GE.U32.AND P1, PT, R0, UR16, PT ;  /* 0x0000001000007c0c */ /* 0x000fc4000bf26070 */
[----:B0-----:R-:W-:Y:S01]  /*2940*/  CS2R R18, SRZ ;  /* 0x0000000000127805 */ /* 0x001fe2000001ff00 */
[----:B------:R0:W-:Y:S01]  /*2950*/  @!P3 STL.64 [R1+0x130], R44 ;  /* 0x0001302c0100b387 */ /* 0x0001e20000100a00 */
[C---:B------:R-:W-:Y:S02]  /*2960*/  LOP3.LUT P5, RZ, R63.reuse, 0x40, RZ, 0xc0, !PT ;  /* 0x000000403fff7812 */ /* 0x040fe400078ac0ff */
[C---:B------:R-:W-:Y:S02]  /*2970*/  LOP3.LUT P4, RZ, R63.reuse, 0x20, RZ, 0xc0, !PT ;  /* 0x000000203fff7812 */ /* 0x040fe4000788c0ff */
[----:B------:R-:W-:Y:S01]  /*2980*/  LOP3.LUT P3, RZ, R63, 0x10, RZ, 0xc0, !PT ;  /* 0x000000103fff7812 */ /* 0x000fe2000786c0ff */
[----:B----4-:R-:W4:Y:S01]  /*2990*/  @!P2 LDG.E R16, desc[UR10][R36.64] ;  /* 0x0000000a2410a981 */ /* 0x010f22000c1e1900 */
[----:B------:R-:W-:Y:S02]  /*29a0*/  ISETP.GE.AND.EX P2, PT, R4, UR17, PT, P1 ;  /* 0x0000001104007c0c */ /* 0x000fe4000bf46310 */
[----:B------:R-:W-:-:S11]  /*29b0*/  LOP3.LUT P1, RZ, R64, 0x10000, RZ, 0xc0, !PT ;  /* 0x0001000040ff7812 */ /* 0x000fd6000782c0ff */
[----:B0-----:R-:W0:Y:S02]  /*29c0*/  @!P2 LDC.64 R44, c[0x0][0x3a0] ;  /* 0x0000e800ff2cab82 */ /* 0x001e240000000a00 */
[----:B------:R1:W4:Y:S02]  /*29d0*/  @!P1 LDG.E R19, desc[UR10][R20.64] ;  /* 0x0000000a14139981 */ /* 0x000324000c1e1900 */
[----:B-1----:R-:W-:-:S06]  /*29e0*/  CS2R R20, SRZ ;  /* 0x0000000000147805 */ /* 0x002fcc000001ff00 */
[----:B------:R1:W4:Y:S01]  /*29f0*/  @!P1 LDG.E R21, desc[UR10][R22.64] ;  /* 0x0000000a16159981 */ /* 0x000322000c1e1900 */
[----:B------:R-:W-:Y:S02]  /*2a00*/  @!P2 MOV R36, R30 ;  /* 0x0000001e0024a202 */ /* 0x000fe40000000f00 */
[----:B------:R-:W-:Y:S01]  /*2a10*/  @!P2 MOV R37, R33 ;  /* 0x000000210025a202 */ /* 0x000fe20000000f00 */
[----:B------:R-:W4:Y:S01]  /*2a20*/  @!P4 LDG.E R20, desc[UR10][R42.64] ;  /* 0x0000000a2a14c981 */ /* 0x000f22000c1e1900 */
[----:B-1----:R-:W1:Y:S02]  /*2a30*/  @!P2 LDC.64 R22, c[0x0][0x3f8] ;  /* 0x0000fe00ff16ab82 */ /* 0x002e640000000a00 */
[-C--:B-1----:R-:W-:Y:S02]  /*2a40*/  @!P2 IMAD R4, R4, R22.reuse, RZ ;  /* 0x000000160404a224 */ /* 0x082fe400078e02ff */
[----:B------:R-:W-:-:S04]  /*2a50*/  @!P2 IMAD.WIDE.U32 R36, R0, R22, R36 ;  /* 0x000000160024a225 */ /* 0x000fc800078e0024 */
[----:B------:R-:W-:-:S05]  /*2a60*/  @!P2 IMAD R23, R0, R23, R4 ;  /* 0x000000170017a224 */ /* 0x000fca00078e0204 */
[----:B------:R-:W-:Y:S02]  /*2a70*/  @!P2 IADD3 R15, PT, PT, R37, R23, RZ ;  /* 0x00000017250fa210 */ /* 0x000fe40007ffe0ff */
[----:B------:R-:W1:Y:S02]  /*2a80*/  @!P2 LDC.64 R22, c[0x0][0x398] ;  /* 0x0000e600ff16ab82 */ /* 0x000e640000000a00 */
[C---:B------:R-:W-:Y:S02]  /*2a90*/  @!P2 SHF.L.U64.HI R0, R36.reuse, 0x1, R15 ;  /* 0x000000012400a819 */ /* 0x040fe4000001020f */
[----:B------:R-:W-:Y:S02]  /*2aa0*/  @!P2 SHF.L.U32 R36, R36, 0x1, RZ ;  /* 0x000000012424a819 */ /* 0x000fe400000006ff */
[----:B------:R-:W-:Y:S02]  /*2ab0*/  LOP3.LUT R64, R64, 0xfffffffe, RZ, 0xc0, !PT ;  /* 0xfffffffe40407812 */ /* 0x000fe400078ec0ff */
[----:B0-----:R-:W-:-:S02]  /*2ac0*/  @!P2 IADD3 R44, P1, PT, R36, R44, RZ ;  /* 0x0000002c242ca210 */ /* 0x001fc40007f3e0ff */
[----:B------:R-:W-:Y:S02]  /*2ad0*/  @P2 LOP3.LUT R64, R64, 0x1, RZ, 0xfc, !PT ;  /* 0x0000000140402812 */ /* 0x000fe400078efcff */
[----:B------:R-:W-:Y:S02]  /*2ae0*/  @!P2 IADD3.X R45, PT, PT, R0, R45, RZ, P1, !PT ;  /* 0x0000002d002da210 */ /* 0x000fe40000ffe4ff */
[----:B-1----:R-:W-:-:S04]  /*2af0*/  @!P2 IADD3 R36, P1, PT, R36, R22, RZ ;  /* 0x000000162424a210 */ /* 0x002fc80007f3e0ff */
[----:B------:R-:W-:Y:S02]  /*2b00*/  @!P2 IADD3.X R37, PT, PT, R0, R23, RZ, P1, !PT ;  /* 0x000000170025a210 */ /* 0x000fe40000ffe4ff */
[----:B------:R-:W-:Y:S02]  /*2b10*/  LOP3.LUT P1, RZ, R64, 0x8000, RZ, 0xc0, !PT ;  /* 0x0000800040ff7812 */ /* 0x000fe4000782c0ff */
[----:B------:R-:W-:Y:S02]  /*2b20*/  CS2R R22, SRZ ;  /* 0x0000000000167805 */ /* 0x000fe4000001ff00 */
[----:B------:R-:W-:Y:S01]  /*2b30*/  IADD3 R0, PT, PT, R62, 0x1a0, RZ ;  /* 0x000001a03e007810 */ /* 0x000fe20007ffe0ff */
[----:B------:R-:W-:Y:S01]  /*2b40*/  @!P2 STL.64 [R1+0x120], R36 ;  /* 0x000120240100a387 */ /* 0x000fe20000100a00 */
[----:B------:R-:W-:-:S03]  /*2b50*/  MOV R4, RZ ;  /* 0x000000ff00047202 */ /* 0x000fc60000000f00 */
[----:B------:R-:W-:Y:S04]  /*2b60*/  STL [R1+0x1fc], R44 ;  /* 0x0001fc2c01007387 */ /* 0x000fe80000100800 */
[----:B------:R-:W-:Y:S04]  /*2b70*/  STL [R1+0x1f8], R45 ;  /* 0x0001f82d01007387 */ /* 0x000fe80000100800 */
[----:B------:R0:W4:Y:S01]  /*2b80*/  @!P1 LDG.E R23, desc[UR10][R24.64] ;  /* 0x0000000a18179981 */ /* 0x000122000c1e1900 */
[----:B------:R-:W-:-:S03]  /*2b90*/  SHF.R.S32.HI R6, RZ, 0x1f, R0 ;  /* 0x0000001fff067819 */ /* 0x000fc60000011400 */
[----:B------:R1:W-:Y:S04]  /*2ba0*/  STL.64 [R1+0x200], R44 ;  /* 0x0002002c01007387 */ /* 0x0003e80000100a00 */
[----:B------:R-:W4:Y:S01]  /*2bb0*/  @!P4 LDG.E R22, desc[UR10][R38.64] ;  /* 0x0000000a2616c981 */ /* 0x000f22000c1e1900 */
[----:B0-----:R-:W-:Y:S02]  /*2bc0*/  CS2R R24, SRZ ;  /* 0x0000000000187805 */ /* 0x001fe4000001ff00 */
[----:B------:R-:W-:-:S04]  /*2bd0*/  LOP3.LUT P2, RZ, R63, 0x8, RZ, 0xc0, !PT ;  /* 0x000000083fff7812 */ /* 0x000fc8000784c0ff */
[----:B------:R-:W4:Y:S01]  /*2be0*/  @!P1 LDG.E R25, desc[UR10][R26.64] ;  /* 0x0000000a1a199981 */ /* 0x000f22000c1e1900 */
[----:B------:R-:W-:-:S03]  /*2bf0*/  ISETP.GE.U32.AND P1, PT, R0, UR16, PT ;  /* 0x0000001000007c0c */ /* 0x000fc6000bf26070 */
[----:B-1----:R-:W2:Y:S01]  /*2c00*/  LDL.LU.64 R44, [R1+0x110] ;  /* 0x00011000012c7983 */ /* 0x002ea20000300a00 */
[----:B------:R-:W-:-:S04]  /*2c10*/  ISETP.GE.AND.EX P1, PT, R6, UR17, PT, P1 ;  /* 0x0000001106007c0c */ /* 0x000fc8000bf26310 */
[----:B------:R0:W4:Y:S09]  /*2c20*/  @!P2 LDG.E R4, desc[UR10][R2.64] ;  /* 0x0000000a0204a981 */ /* 0x000132000c1e1900 */
[----:B0-----:R-:W0:Y:S01]  /*2c30*/  @!P1 LDC.64 R2, c[0x0][0x3f8] ;  /* 0x0000fe00ff029b82 */ /* 0x001e220000000a00 */
[----:B------:R-:W-:-:S06]  /*2c40*/  HFMA2 R26, -RZ, RZ, 0, 0 ;  /* 0x00000000ff1a7431 */ /* 0x000fcc00000001ff */
[----:B------:R1:W4:Y:S01]  /*2c50*/  @!P2 LDG.E R26, desc[UR10][R34.64] ;  /* 0x0000000a221aa981 */ /* 0x000322000c1e1900 */
[----:B------:R-:W3:Y:S01]  /*2c60*/  @!P1 LDC.64 R36, c[0x0][0x3a0] ;  /* 0x0000e800ff249b82 */ /* 0x000ee20000000a00 */
[----:B-1----:R-:W-:Y:S02]  /*2c70*/  @!P1 MOV R34, R30 ;  /* 0x0000001e00229202 */ /* 0x002fe40000000f00 */
[----:B------:R-:W-:Y:S01]  /*2c80*/  @!P1 MOV R35, R33 ;  /* 0x0000002100239202 */ /* 0x000fe20000000f00 */
[-C--:B0-----:R-:W-:Y:S02]  /*2c90*/  @!P1 IMAD R6, R6, R2.reuse, RZ ;  /* 0x0000000206069224 */ /* 0x081fe400078e02ff */
[----:B------:R-:W-:-:S04]  /*2ca0*/  @!P1 IMAD.WIDE.U32 R34, R0, R2, R34 ;  /* 0x0000000200229225 */ /* 0x000fc800078e0022 */
[----:B------:R-:W-:Y:S01]  /*2cb0*/  @!P1 IMAD R3, R0, R3, R6 ;  /* 0x0000000300039224 */ /* 0x000fe200078e0206 */
[----:B------:R-:W-:-:S04]  /*2cc0*/  @!P1 SHF.L.U32 R2, R34, 0x1, RZ ;  /* 0x0000000122029819 */ /* 0x000fc800000006ff */
[----:B------:R-:W-:-:S04]  /*2cd0*/  @!P1 IADD3 R15, PT, PT, R35, R3, RZ ;  /* 0x00000003230f9210 */ /* 0x000fc80007ffe0ff */
[----:B------:R-:W-:Y:S02]  /*2ce0*/  @!P1 SHF.L.U64.HI R0, R34, 0x1, R15 ;  /* 0x0000000122009819 */ /* 0x000fe4000001020f */
[----:B------:R-:W0:Y:S01]  /*2cf0*/  @!P1 LDC.64 R34, c[0x0][0x398] ;  /* 0x0000e600ff229b82 */ /* 0x000e220000000a00 */
[----:B---3--:R-:W-:-:S04]  /*2d00*/  @!P1 IADD3 R36, P2, PT, R2, R36, RZ ;  /* 0x0000002402249210 */ /* 0x008fc80007f5e0ff */
[----:B------:R-:W-:Y:S02]  /*2d10*/  @!P1 IADD3.X R37, PT, PT, R0, R37, RZ, P2, !PT ;  /* 0x0000002500259210 */ /* 0x000fe400017fe4ff */
[----:B------:R-:W-:-:S04]  /*2d20*/  LOP3.LUT R63, R63, 0xfffffffd, RZ, 0xc0, !PT ;  /* 0xfffffffd3f3f7812 */ /* 0x000fc800078ec0ff */
[----:B------:R-:W-:Y:S02]  /*2d30*/  @P1 LOP3.LUT R63, R63, 0x2, RZ, 0xfc, !PT ;  /* 0x000000023f3f1812 */ /* 0x000fe400078efcff */
[----:B0-----:R-:W-:-:S04]  /*2d40*/  @!P1 IADD3 R34, P2, PT, R2, R34, RZ ;  /* 0x0000002202229210 */ /* 0x001fc80007f5e0ff */
[----:B------:R-:W-:Y:S02]  /*2d50*/  @!P1 IADD3.X R35, PT, PT, R0, R35, RZ, P2, !PT ;  /* 0x0000002300239210 */ /* 0x000fe400017fe4ff */
[----:B------:R-:W-:-:S04]  /*2d60*/  IADD3 R0, PT, PT, R62, 0x1b0, RZ ;  /* 0x000001b03e007810 */ /* 0x000fc80007ffe0ff */
[----:B------:R-:W-:Y:S02]  /*2d70*/  SHF.R.S32.HI R10, RZ, 0x1f, R0 ;  /* 0x0000001fff0a7819 */ /* 0x000fe40000011400 */
[----:B------:R-:W-:Y:S02]  /*2d80*/  ISETP.GE.U32.AND P2, PT, R0, UR16, PT ;  /* 0x0000001000007c0c */ /* 0x000fe4000bf46070 */
[----:B------:R-:W-:Y:S02]  /*2d90*/  LOP3.LUT P1, RZ, R64, 0x1000, RZ, 0xc0, !PT ;  /* 0x0000100040ff7812 */ /* 0x000fe4000782c0ff */
[----:B------:R-:W-:-:S11]  /*2da0*/  ISETP.GE.AND.EX P2, PT, R10, UR17, PT, P2 ;  /* 0x000000110a007c0c */ /* 0x000fd6000bf46320 */
[----:B------:R0:W3:Y:S02]  /*2db0*/  @!P1 LDG.E R12, desc[UR10][R40.64] ;  /* 0x0000000a280c9981 */ /* 0x0000e4000c1e1900 */
[----:B0-----:R-:W0:Y:S01]  /*2dc0*/  @!P2 LDC.64 R40, c[0x0][0x3f8] ;  /* 0x0000fe00ff28ab82 */ /* 0x001e220000000a00 */
[----:B------:R-:W-:-:S06]  /*2dd0*/  HFMA2 R6, -RZ, RZ, 0, 0 ;  /* 0x00000000ff067431 */ /* 0x000fcc00000001ff */
[----:B------:R1:W3:Y:S02]  /*2de0*/  @!P1 LDG.E R6, desc[UR10][R46.64] ;  /* 0x0000000a2e069981 */ /* 0x0002e4000c1e1900 */
        /* <DEDUP_REMOVED lines=10> */
[----:B------:R-:W-:-:S06]  /*2e90*/  CS2R R2, SRZ ;  /* 0x0000000000027805 */ /* 0x000fcc000001ff00 */
[----:B------:R-:W3:Y:S04]  /*2ea0*/  @!P3 LDG.E R2, desc[UR10][R76.64] ;  /* 0x0000000a4c02b981 */ /* 0x000ee8000c1e1900 */
[----:B------:R-:W3:Y:S01]  /*2eb0*/  @!P3 LDG.E R3, desc[UR10][R74.64] ;  /* 0x0000000a4a03b981 */ /* 0x000ee2000c1e1900 */
        /* <DEDUP_REMOVED lines=12> */
[-C--:B0-----:R-:W-:Y:S02]  /*2f80*/  @!P3 IMAD R10, R10, R38.reuse, RZ ;  /* 0x000000260a0ab224 */ /* 0x081fe400078e02ff */
[----:B------:R-:W-:-:S04]  /*2f90*/  @!P3 IMAD.WIDE.U32 R42, R0, R38, R42 ;  /* 0x00000026002ab225 */ /* 0x000fc800078e002a */
[----:B------:R-:W-:Y:S02]  /*2fa0*/  @!P3 IMAD R10, R0, R39, R10 ;  /* 0x00000027000ab224 */ /* 0x000fe400078e020a */
[----:B------:R-:W0:Y:S03]  /*2fb0*/  @!P3 LDC.64 R38, c[0x0][0x3a0] ;  /* 0x0000e800ff26bb82 */ /* 0x000e260000000a00 */
[----:B------:R-:W-:Y:S02]  /*2fc0*/  @!P3 IADD3 R27, PT, PT, R43, R10, RZ ;  /* 0x0000000a2b1bb210 */ /* 0x000fe40007ffe0ff */
[C---:B------:R-:W-:Y:S02]  /*2fd0*/  @!P3 SHF.L.U32 R10, R42.reuse, 0x1, RZ ;  /* 0x000000012a0ab819 */ /* 0x040fe400000006ff */
[----:B------:R-:W-:Y:S02]  /*2fe0*/  @!P3 SHF.L.U64.HI R0, R42, 0x1, R27 ;  /* 0x000000012a00b819 */ /* 0x000fe4000001021b */
[----:B------:R-:W1:Y:S01]  /*2ff0*/  @!P3 LDC.64 R42, c[0x0][0x398] ;  /* 0x0000e600ff2abb82 */ /* 0x000e620000000a00 */
[----:B------:R-:W-:-:S04]  /*3000*/  @P1 LOP3.LUT R63, R63, 0x4, RZ, 0xfc, !PT ;  /* 0x000000043f3f1812 */ /* 0x000fc800078efcff */
[----:B------:R-:W-:-:S04]  /*3010*/  LOP3.LUT R63, R63, 0xfffffffe, RZ, 0xc0, !PT ;  /* 0xfffffffe3f3f7812 */ /* 0x000fc800078ec0ff */
[----:B------:R-:W-:Y:S02]  /*3020*/  @P2 LOP3.LUT R63, R63, 0x1, RZ, 0xfc, !PT ;  /* 0x000000013f3f2812 */ /* 0x000fe400078efcff */
[----:B------:R-:W-:Y:S01]  /*3030*/  LOP3.LUT P2, RZ, R64, 0x200, RZ, 0xc0, !PT ;  /* 0x0000020040ff7812 */ /* 0x000fe2000784c0ff */
[----:B------:R-:W-:Y:S01]  /*3040*/  HFMA2 R27, -RZ, RZ, 0, 0 ;  /* 0x00000000ff1b7431 */ /* 0x000fe200000001ff */
[----:B0-----:R-:W-:Y:S02]  /*3050*/  @!P3 IADD3 R38, P4, PT, R10, R38, RZ ;  /* 0x000000260a26b210 */ /* 0x001fe40007f9e0ff */
[----:B------:R-:W-:Y:S02]  /*3060*/  IADD3 R65, PT, PT, R62, 0x1d0, RZ ;  /* 0x000001d03e417810 */ /* 0x000fe40007ffe0ff */
[----:B------:R-:W-:Y:S02]  /*3070*/  @!P3 IADD3.X R39, PT, PT, R0, R39, RZ, P4, !PT ;  /* 0x000000270027b210 */ /* 0x000fe400027fe4ff */
[----:B-1----:R-:W-:-:S05]  /*3080*/  @!P3 IADD3 R42, P4, PT, R10, R42, RZ ;  /* 0x0000002a0a2ab210 */ /* 0x002fca0007f9e0ff */
[----:B------:R0:W3:Y:S01]  /*3090*/  @!P2 LDG.E R27, desc[UR10][R66.64] ;  /* 0x0000000a421ba981 */ /* 0x0000e2000c1e1900 */
[----:B------:R-:W-:-:S03]  /*30a0*/  @!P3 IADD3.X R43, PT, PT, R0, R43, RZ, P4, !PT ;  /* 0x0000002b002bb210 */ /* 0x000fc600027fe4ff */
[----:B------:R-:W3:Y:S01]  /*30b0*/  @!P2 LDG.E R24, desc[UR10][R68.64] ;  /* 0x0000000a4418a981 */ /* 0x000ee2000c1e1900 */
[----:B------:R-:W-:Y:S02]  /*30c0*/  ISETP.GE.U32.AND P4, PT, R65, UR16, PT ;  /* 0x0000001041007c0c */ /* 0x000fe4000bf86070 */
[----:B0-----:R-:W-:-:S04]  /*30d0*/  SHF.R.S32.HI R66, RZ, 0x1f, R65 ;  /* 0x0000001fff427819 */ /* 0x001fc80000011441 */
[----:B------:R-:W-:Y:S01]  /*30e0*/  ISETP.GE.AND.EX P4, PT, R66, UR17, PT, P4 ;  /* 0x0000001142007c0c */ /* 0x000fe2000bf86340 */
[----:B------:R-:W-:-:S06]  /*30f0*/  HFMA2 R0, -RZ, RZ, 0, 0 ;  /* 0x00000000ff007431 */ /* 0x000fcc00000001ff */
[----:B------:R0:W3:Y:S06]  /*3100*/  @!P5 LDG.E R0, desc[UR10][R28.64] ;  /* 0x0000000a1c00d981 */ /* 0x0000ec000c1e1900 */
[----:B0-----:R-:W0:Y:S01]  /*3110*/  @!P4 LDC.64 R28, c[0x0][0x3f8] ;  /* 0x0000fe00ff1ccb82 */ /* 0x001e220000000a00 */
[----:B------:R-:W-:-:S06]  /*3120*/  MOV R10, RZ ;  /* 0x000000ff000a7202 */ /* 0x000fcc0000000f00 */
[----:B------:R1:W3:Y:S02]  /*3130*/  @!P5 LDG.E R10, desc[UR10][R54.64] ;  /* 0x0000000a360ad981 */ /* 0x0002e4000c1e1900 */
[----:B-1----:R-:W-:Y:S02]  /*3140*/  @!P4 MOV R54, R30 ;  /* 0x0000001e0036c202 */ /* 0x002fe40000000f00 */
[----:B------:R-:W-:Y:S01]  /*3150*/  @!P4 MOV R55, R33 ;  /* 0x000000210037c202 */ /* 0x000fe20000000f00 */
        /* <DEDUP_REMOVED lines=8> */
[----:B------:R-:W-:-:S02]  /*31e0*/  LOP3.LUT P1, RZ, R64, 0x800, RZ, 0xc0, !PT ;  /* 0x0000080040ff7812 */ /* 0x000fc4000782c0ff */
[----:B------:R-:W-:Y:S02]  /*31f0*/  LOP3.LUT R64, R64, 0x7fffffff, RZ, 0xc0, !PT ;  /* 0x7fffffff40407812 */ /* 0x000fe400078ec0ff */
[----:B------:R-:W-:Y:S02]  /*3200*/  IADD3 R67, PT, PT, R62, 0x1e0, RZ ;  /* 0x000001e03e437810 */ /* 0x000fe40007ffe0ff */
[----:B0-----:R-:W-:Y:S01]  /*3210*/  @!P4 IADD3 R28, P5, PT, R66, R28, RZ ;  /* 0x0000001c421cc210 */ /* 0x001fe20007fbe0ff */
[----:B------:R-:W-:-:S06]  /*3220*/  HFMA2 R15, -RZ, RZ, 0, 0 ;  /* 0x00000000ff0f7431 */ /* 0x000fcc00000001ff */
[----:B------:R-:W3:Y:S01]  /*3230*/  @!P1 LDG.E R18, desc[UR10][R70.64] ;  /* 0x0000000a46129981 */ /* 0x000ee2000c1e1900 */
[C---:B------:R-:W-:Y:S02]  /*3240*/  @!P4 IADD3.X R29, PT, PT, R65.reuse, R29, RZ, P5, !PT ;  /* 0x0000001d411dc210 */ /* 0x040fe40002ffe4ff */
[----:B------:R-:W-:Y:S01]  /*3250*/  @P3 LOP3.LUT R64, R64, 0x80000000, RZ, 0xfc, !PT ;  /* 0x8000000040403812 */ /* 0x000fe200078efcff */
[----:B------:R-:W3:Y:S01]  /*3260*/  @!P1 LDG.E R15, desc[UR10][R72.64] ;  /* 0x0000000a480f9981 */ /* 0x000ee2000c1e1900 */
[----:B-1----:R-:W-:Y:S02]  /*3270*/  @!P4 IADD3 R54, P5, PT, R66, R54, RZ ;  /* 0x000000364236c210 */ /* 0x002fe40007fbe0ff */
[----:B------:R-:W-:Y:S02]  /*3280*/  SHF.R.S32.HI R68, RZ, 0x1f, R67 ;  /* 0x0000001fff447819 */ /* 0x000fe40000011443 */
[----:B------:R-:W-:Y:S02]  /*3290*/  @!P4 IADD3.X R55, PT, PT, R65, R55, RZ, P5, !PT ;  /* 0x000000374137c210 */ /* 0x000fe40002ffe4ff */
[----:B------:R-:W-:-:S02]  /*32a0*/  ISETP.GE.U32.AND P5, PT, R67, UR16, PT ;  /* 0x0000001043007c0c */ /* 0x000fc4000bfa6070 */
[----:B------:R-:W-:Y:S02]  /*32b0*/  LOP3.LUT P3, RZ, R64, 0x40, RZ, 0xc0, !PT ;  /* 0x0000004040ff7812 */ /* 0x000fe4000786c0ff */
[----:B------:R-:W-:Y:S02]  /*32c0*/  ISETP.GE.AND.EX P5, PT, R68, UR17, PT, P5 ;  /* 0x0000001144007c0c */ /* 0x000fe4000bfa6350 */
[----:B------:R-:W-:-:S09]  /*32d0*/  MOV R66, RZ ;  /* 0x000000ff00427202 */ /* 0x000fd20000000f00 */
[----:B------:R0:W3:Y:S02]  /*32e0*/  @!P3 LDG.E R66, desc[UR10][R56.64] ;  /* 0x0000000a3842b981 */ /* 0x0000e4000c1e1900 */
[----:B0-----:R-:W0:Y:S01]  /*32f0*/  @!P5 LDC.64 R56, c[0x0][0x3f8] ;  /* 0x0000fe00ff38db82 */ /* 0x001e220000000a00 */
[----:B------:R-:W-:-:S06]  /*3300*/  HFMA2 R65, -RZ, RZ, 0, 0 ;  /* 0x00000000ff417431 */ /* 0x000fcc00000001ff */
[----:B------:R1:W3:Y:S02]  /*3310*/  @!P6 LDG.E R65, desc[UR10][R60.64] ;  /* 0x0000000a3c41e981 */ /* 0x0002e4000c1e1900 */
[----:B-1----:R-:W-:-:S06]  /*3320*/  CS2R R60, SRZ ;  /* 0x00000000003c7805 */ /* 0x002fcc000001ff00 */
[----:B------:R1:W3:Y:S01]  /*3330*/  @!P3 LDG.E R61, desc[UR10][R58.64] ;  /* 0x0000000a3a3db981 */ /* 0x0002e2000c1e1900 */
[----:B0-----:R-:W-:-:S03]  /*3340*/  @!P5 IMAD R68, R68, R56, RZ ;  /* 0x000000384444d224 */ /* 0x001fc600078e02ff */
[----:B------:R-:W3:Y:S01]  /*3350*/  @!P6 LDG.E R60, desc[UR10][R92.64] ;  /* 0x0000000a5c3ce981 */ /* 0x000ee2000c1e1900 */
[----:B------:R-:W-:Y:S01]  /*3360*/  @!P5 IMAD R68, R67, R57, R68 ;  /* 0x000000394344d224 */ /* 0x000fe200078e0244 */
[----:B-1----:R-:W-:Y:S02]  /*3370*/  @!P5 MOV R58, R30 ;  /* 0x0000001e003ad202 */ /* 0x002fe40000000f00 */
[----:B------:R-:W-:-:S03]  /*3380*/  @!P5 MOV R59, R33 ;  /* 0x00000021003bd202 */ /* 0x000fc60000000f00 */
[----:B------:R-:W-:-:S03]  /*3390*/  @!P5 IMAD.WIDE.U32 R56, R67, R56, R58 ;  /* 0x000000384338d225 */ /* 0x000fc600078e003a */
[----:B------:R-:W0:Y:S02]  /*33a0*/  @!P5 LDC.64 R58, c[0x0][0x3a0] ;  /* 0x0000e800ff3adb82 */ /* 0x000e240000000a00 */
[----:B------:R-:W-:Y:S02]  /*33b0*/  @!P5 IADD3 R67, PT, PT, R57, R68, RZ ;  /* 0x000000443943d210 */ /* 0x000fe40007ffe0ff */
[C---:B------:R-:W-:Y:S02]  /*33c0*/  @!P5 SHF.L.U32 R68, R56.reuse, 0x1, RZ ;  /* 0x000000013844d819 */ /* 0x040fe400000006ff */
[----:B------:R-:W-:Y:S02]  /*33d0*/  @!P5 SHF.L.U64.HI R67, R56, 0x1, R67 ;  /* 0x000000013843d819 */ /* 0x000fe40000010243 */
[----:B------:R-:W1:Y:S01]  /*33e0*/  @!P5 LDC.64 R56, c[0x0][0x398] ;  /* 0x0000e600ff38db82 */ /* 0x000e620000000a00 */
[----:B------:R-:W-:Y:S02]  /*33f0*/  LOP3.LUT P1, RZ, R64, 0x20, RZ, 0xc0, !PT ;  /* 0x0000002040ff7812 */ /* 0x000fe4000782c0ff */
[----:B0-----:R-:W-:-:S04]  /*3400*/  @!P5 IADD3 R58, P6, PT, R68, R58, RZ ;  /* 0x0000003a443ad210 */ /* 0x001fc80007fde0ff */
[----:B------:R-:W-:Y:S02]  /*3410*/  @!P5 IADD3.X R59, PT, PT, R67, R59, RZ, P6, !PT ;  /* 0x0000003b433bd210 */ /* 0x000fe400037fe4ff */
[----:B-1----:R-:W-:-:S04]  /*3420*/  @!P5 IADD3 R56, P6, PT, R68, R56, RZ ;  /* 0x000000384438d210 */ /* 0x002fc80007fde0ff */
[----:B------:R-:W-:Y:S01]  /*3430*/  @!P5 IADD3.X R57, PT, PT, R67, R57, RZ, P6, !PT ;  /* 0x000000394339d210 */ /* 0x000fe200037fe4ff */
[----:B------:R-:W-:-:S06]  /*3440*/  HFMA2 R67, -RZ, RZ, 0, 0 ;  /* 0x00000000ff437431 */ /* 0x000fcc00000001ff */
[----:B--2---:R-:W2:Y:S04]  /*3450*/  @!P1 LDG.E R67, desc[UR10][R44.64] ;  /* 0x0000000a2c439981 */ /* 0x004ea8000c1e1900 */
[----:B------:R-:W4:Y:S04]  /*3460*/  LDL.LU R44, [R1+0x11c] ;  /* 0x00011c00012c7983 */ /* 0x000f280000300800 */
[----:B------:R-:W3:Y:S01]  /*3470*/  LDL.LU R45, [R1+0x118] ;  /* 0x00011800012d7983 */ /* 0x000ee20000300800 */
[----:B------:R-:W-:Y:S02]  /*3480*/  LOP3.LUT R64, R64, 0xdfffffff, RZ, 0xc0, !PT ;  /* 0xdfffffff40407812 */ /* 0x000fe400078ec0ff */
[----:B------:R-:W-:-:S02]  /*3490*/  IADD3 R71, PT, PT, R62, 0x1f0, RZ ;  /* 0x000001f03e477810 */ /* 0x000fc40007ffe0ff */
[----:B------:R-:W-:Y:S02]  /*34a0*/  @P4 LOP3.LUT R64, R64, 0x20000000, RZ, 0xfc, !PT ;  /* 0x2000000040404812 */ /* 0x000fe400078efcff */
[----:B------:R-:W-:Y:S02]  /*34b0*/  SHF.R.S32.HI R72, RZ, 0x1f, R71 ;  /* 0x0000001fff487819 */ /* 0x000fe40000011447 */
[----:B------:R-:W-:Y:S02]  /*34c0*/  ISETP.GE.U32.AND P6, PT, R71, UR16, PT ;  /* 0x0000001047007c0c */ /* 0x000fe4000bfc6070 */
[----:B------:R-:W-:Y:S02]  /*34d0*/  LOP3.LUT P4, RZ, R64, 0x10, RZ, 0xc0, !PT ;  /* 0x0000001040ff7812 */ /* 0x000fe4000788c0ff */
[----:B------:R-:W-:Y:S02]  /*34e0*/  ISETP.GE.AND.EX P6, PT, R72, UR17, PT, P6 ;  /* 0x0000001148007c0c */ /* 0x000fe4000bfc6360 */
[----:B------:R-:W-:-:S02]  /*34f0*/  CS2R R68, SRZ ;  /* 0x0000000000447805 */ /* 0x000fc4000001ff00 */
[----:B------:R-:W-:Y:S02]  /*3500*/  MOV R70, RZ ;  /* 0x000000ff00467202 */ /* 0x000fe40000000f00 */
[----:B------:R-:W-:Y:S02]  /*3510*/  LOP3.LUT R64, R64, 0xf7ffffff, RZ, 0xc0, !PT ;  /* 0xf7ffffff40407812 */ /* 0x000fe400078ec0ff */
[----:B------:R-:W2:Y:S04]  /*3520*/  @!P1 LDG.E R68, desc[UR10][R88.64] ;  /* 0x0000000a58449981 */ /* 0x000ea8000c1e1900 */
[----:B------:R0:W2:Y:S04]  /*3530*/  @!P4 LDG.E R69, desc[UR10][R48.64] ;  /* 0x0000000a3045c981 */ /* 0x0000a8000c1e1900 */
[----:B------:R1:W2:Y:S01]  /*3540*/  @!P4 LDG.E R70, desc[UR10][R52.64] ;  /* 0x0000000a3446c981 */ /* 0x0002a2000c1e1900 */
[----:B0-----:R-:W0:Y:S01]  /*3550*/  @!P6 LDC.64 R48, c[0x0][0x3f8] ;  /* 0x0000fe00ff30eb82 */ /* 0x001e220000000a00 */
[----:B-1----:R-:W-:-:S02]  /*3560*/  @!P6 MOV R52, R30 ;  /* 0x0000001e0034e202 */ /* 0x002fc40000000f00 */
        /* <DEDUP_REMOVED lines=10> */
[C---:B------:R-:W-:Y:S02]  /*3610*/  LOP3.LUT P5, RZ, R64.reuse, 0x1000000, RZ, 0xc0, !PT ;  /* 0x0100000040ff7812 */ /* 0x040fe400078ac0ff */
[----:B------:R-:W-:-:S04]  /*3620*/  LOP3.LUT R64, R64, 0xbfffffff, RZ, 0xc0, !PT ;  /* 0xbfffffff40407812 */ /* 0x000fc800078ec0ff */
[----:B------:R-:W-:Y:S01]  /*3630*/  @P4 LOP3.LUT R64, R64, 0x40000000, RZ, 0xfc, !PT ;  /* 0x4000000040404812 */ /* 0x000fe200078efcff */
[----:B------:R-:W-:Y:S01]  /*3640*/  STL [R1+0x1d0], R34 ;  /* 0x0001d02201007387 */ /* 0x000fe20000100800 */
[----:B0-----:R-:W-:-:S03]  /*3650*/  @!P6 IADD3 R48, P1, PT, R72, R48, RZ ;  /* 0x000000304830e210 */ /* 0x001fc60007f3e0ff */
[----:B------:R-:W-:Y:S01]  /*3660*/  STL [R1+0x1e0], R34 ;  /* 0x0001e02201007387 */ /* 0x000fe20000100800 */
[----:B------:R-:W-:-:S03]  /*3670*/  @!P6 IADD3.X R49, PT, PT, R71, R49, RZ, P1, !PT ;  /* 0x000000314731e210 */ /* 0x000fc60000ffe4ff */
[----:B------:R-:W-:Y:S01]  /*3680*/  STL [R1+0x1f0], R34 ;  /* 0x0001f02201007387 */ /* 0x000fe20000100800 */
[----:B-1----:R-:W-:-:S03]  /*3690*/  @!P6 IADD3 R52, P4, PT, R72, R52, RZ ;  /* 0x000000344834e210 */ /* 0x002fc60007f9e0ff */
[----:B------:R-:W-:Y:S01]  /*36a0*/  STL [R1+0x1cc], R35 ;  /* 0x0001cc2301007387 */ /* 0x000fe20000100800 */
[----:B------:R-:W-:Y:S02]  /*36b0*/  PRMT R72, RZ, 0x5410, RZ ;  /* 0x00005410ff487816 */ /* 0x000fe400000000ff */
[----:B------:R-:W-:Y:S01]  /*36c0*/  @!P6 IADD3.X R53, PT, PT, R71, R53, RZ, P4, !PT ;  /* 0x000000354735e210 */ /* 0x000fe200027fe4ff */
[----:B------:R-:W-:Y:S01]  /*36d0*/  STL [R1+0x1f4], R35 ;  /* 0x0001f42301007387 */ /* 0x000fe20000100800 */
[----:B------:R-:W-:-:S03]  /*36e0*/  PRMT R71, RZ, 0x5410, RZ ;  /* 0x00005410ff477816 */ /* 0x000fc600000000ff */
[----:B------:R0:W-:Y:S02]  /*36f0*/  STL.64 [R1+0x208], R34 ;  /* 0x0002082201007387 */ /* 0x0001e40000100a00 */
[----:B0-----:R-:W-:Y:S02]  /*3700*/  PRMT R35, RZ, 0x7610, R35 ;  /* 0x00007610ff237816 */ /* 0x001fe40000000023 */
[----:B------:R-:W-:Y:S02]  /*3710*/  PRMT R34, RZ, 0x7610, R34 ;  /* 0x00007610ff227816 */ /* 0x000fe40000000022 */
[C---:B------:R-:W-:Y:S02]  /*3720*/  @!P5 PRMT R35, R91.reuse, 0x7610, R35 ;  /* 0x000076105b23d816 */ /* 0x040fe40000000023 */
[----:B------:R-:W-:-:S03]  /*3730*/  @!P5 PRMT R34, R91, 0x7632, R34 ;  /* 0x000076325b22d816 */ /* 0x000fc60000000022 */
[----:B------:R-:W-:Y:S04]  /*3740*/  STL.S16 [R1+0x116], R35 ;  /* 0x0001162301007387 */ /* 0x000fe80000100600 */
[----:B------:R0:W-:Y:S04]  /*3750*/  STL.S16 [R1+0x114], R34 ;  /* 0x0001142201007387 */ /* 0x0001e80000100600 */
[----:B0-----:R-:W2:Y:S01]  /*3760*/  LDL.LU.64 R34, [R1+0x140] ;  /* 0x0001400001227983 */ /* 0x001ea20000300a00 */
[----:B----4-:R-:W-:Y:S02]  /*3770*/  @!P0 PRMT R72, R72, 0x5410, R44 ;  /* 0x0000541048488816 */ /* 0x010fe4000000002c */
[----:B---3--:R-:W-:Y:S01]  /*3780*/  @!P0 PRMT R71, R71, 0x5410, R45 ;  /* 0x0000541047478816 */ /* 0x008fe2000000002d */
[----:B------:R-:W-:Y:S01]  /*3790*/  STL [R1+0x10], R44 ;  /* 0x0000102c01007387 */ /* 0x000fe20000100800 */
[----:B------:R-:W-:-:S02]  /*37a0*/  @!P0 PRMT R72, R44, 0x7632, R72 ;  /* 0x000076322c488816 */ /* 0x000fc40000000048 */
[----:B------:R-:W-:Y:S01]  /*37b0*/  @!P0 PRMT R71, R45, 0x7632, R71 ;  /* 0x000076322d478816 */ /* 0x000fe20000000047 */
[----:B------:R0:W-:Y:S04]  /*37c0*/  STL [R1+0x90], R45 ;  /* 0x0000902d01007387 */ /* 0x0001e80000100800 */
[----:B0-----:R-:W3:Y:S01]  /*37d0*/  LDL.LU.64 R44, [R1+0x148] ;  /* 0x00014800012c7983 */ /* 0x001ee20000300a00 */
[C---:B------:R-:W-:Y:S02]  /*37e0*/  LOP3.LUT P1, RZ, R64.reuse, 0x800000, RZ, 0xc0, !PT ;  /* 0x0080000040ff7812 */ /* 0x040fe4000782c0ff */
[C---:B------:R-:W-:Y:S02]  /*37f0*/  LOP3.LUT P4, RZ, R64.reuse, 0x200000, RZ, 0xc0, !PT ;  /* 0x0020000040ff7812 */ /* 0x040fe4000788c0ff */
[----:B------:R-:W-:-:S02]  /*3800*/  LOP3.LUT R64, R64, 0xfbffffff, RZ, 0xc0, !PT ;  /* 0xfbffffff40407812 */ /* 0x000fc400078ec0ff */
[----:B------:R-:W-:Y:S02]  /*3810*/  PRMT R73, RZ, 0x5410, RZ ;  /* 0x00005410ff497816 */ /* 0x000fe400000000ff */
[----:B------:R-:W-:Y:S01]  /*3820*/  @P6 LOP3.LUT R64, R64, 0x4000000, RZ, 0xfc, !PT ;  /* 0x0400000040406812 */ /* 0x000fe200078efcff */
[----:B------:R-:W-:Y:S01]  /*3830*/  STL [R1+0x1dc], R36 ;  /* 0x0001dc2401007387 */ /* 0x000fe20000100800 */
[----:B------:R-:W-:-:S03]  /*3840*/  @!P5 PRMT R73, R73, 0x5410, R90 ;  /* 0x000054104949d816 */ /* 0x000fc6000000005a */
[----:B------:R-:W-:Y:S01]  /*3850*/  STL [R1+0x1d8], R37 ;  /* 0x0001d82501007387 */ /* 0x000fe20000100800 */
[----:B------:R-:W-:-:S03]  /*3860*/  LOP3.LUT P6, RZ, R64, 0x400000, RZ, 0xc0, !PT ;  /* 0x0040000040ff7812 */ /* 0x000fc600078cc0ff */
[----:B------:R0:W-:Y:S01]  /*3870*/  STL.64 [R1+0x1e8], R36 ;  /* 0x0001e82401007387 */ /* 0x0001e20000100a00 */
[----:B------:R-:W-:Y:S02]  /*3880*/  PRMT R74, RZ, 0x5410, RZ ;  /* 0x00005410ff4a7816 */ /* 0x000fe400000000ff */
[----:B------:R-:W-:Y:S02]  /*3890*/  PRMT R75, RZ, 0x5410, RZ ;  /* 0x00005410ff4b7816 */ /* 0x000fe400000000ff */
[----:B------:R-:W-:Y:S02]  /*38a0*/  @!P5 PRMT R73, R90, 0x7632, R73 ;  /* 0x000076325a49d816 */ /* 0x000fe40000000049 */
[----:B------:R-:W-:Y:S02]  /*38b0*/  LOP3.LUT P5, RZ, R64, 0x100000, RZ, 0xc0, !PT ;  /* 0x0010000040ff7812 */ /* 0x000fe400078ac0ff */
[----:B------:R-:W-:Y:S01]  /*38c0*/  PRMT R79, RZ, 0x5410, RZ ;  /* 0x00005410ff4f7816 */ /* 0x000fe200000000ff */
[----:B0-----:R-:W4:Y:S01]  /*38d0*/  LDL.LU.64 R36, [R1+0x138] ;  /* 0x0001380001247983 */ /* 0x001f220000300a00 */
[----:B------:R-:W-:-:S02]  /*38e0*/  @!P1 PRMT R74, R74, 0x5410, R86 ;  /* 0x000054104a4a9816 */ /* 0x000fc40000000056 */
[----:B------:R-:W-:Y:S02]  /*38f0*/  @!P1 PRMT R75, R85, 0x7610, R75 ;  /* 0x00007610554b9816 */ /* 0x000fe4000000004b */
[----:B------:R-:W-:Y:S02]  /*3900*/  @!P4 PRMT R79, R78, 0x7610, R79 ;  /* 0x000076104e4fc816 */ /* 0x000fe4000000004f */
[----:B------:R-:W-:Y:S02]  /*3910*/  @!P1 PRMT R74, R86, 0x7632, R74 ;  /* 0x00007632564a9816 */ /* 0x000fe4000000004a */
[----:B------:R-:W-:Y:S01]  /*3920*/  @!P1 PRMT R75, R75, 0x7610, R85 ;  /* 0x000076104b4b9816 */ /* 0x000fe20000000055 */
[----:B------:R0:W-:Y:S01]  /*3930*/  STL [R1+0x20], R78 ;  /* 0x0000204e01007387 */ /* 0x0001e20000100800 */
[----:B------:R-:W-:Y:S02]  /*3940*/  LOP3.LUT P1, RZ, R64, 0x80000, RZ, 0xc0, !PT ;  /* 0x0008000040ff7812 */ /* 0x000fe4000782c0ff */
[----:B------:R-:W-:-:S02]  /*3950*/  PRMT R77, RZ, 0x5410, RZ ;  /* 0x00005410ff4d7816 */ /* 0x000fc400000000ff */
[----:B------:R-:W-:Y:S02]  /*3960*/  @!P4 PRMT R79, R79, 0x7610, R78 ;  /* 0x000076104f4fc816 */ /* 0x000fe4000000004e */
[----:B------:R-:W-:Y:S02]  /*3970*/  PRMT R80, RZ, 0x5410, RZ ;  /* 0x00005410ff507816 */ /* 0x000fe400000000ff */
[----:B------:R-:W-:Y:S02]  /*3980*/  PRMT R81, RZ, 0x5410, RZ ;  /* 0x00005410ff517816 */ /* 0x000fe400000000ff */
[----:B0-----:R-:W-:Y:S02]  /*3990*/  PRMT R78, RZ, 0x5410, RZ ;  /* 0x00005410ff4e7816 */ /* 0x001fe400000000ff */
[----:B------:R-:W-:Y:S02]  /*39a0*/  @!P6 PRMT R77, R77, 0x5410, R82 ;  /* 0x000054104d4de816 */ /* 0x000fe40000000052 */
[----:B------:R-:W-:-:S02]  /*39b0*/  @!P4 PRMT R78, R78, 0x5410, R5 ;  /* 0x000054104e4ec816 */ /* 0x000fc40000000005 */
[----:B------:R-:W-:Y:S02]  /*39c0*/  @!P5 PRMT R80, R80, 0x5410, R7 ;  /* 0x000054105050d816 */ /* 0x000fe40000000007 */
[----:B------:R-:W-:Y:S01]  /*39d0*/  @!P5 PRMT R81, R81, 0x5410, R8 ;  /* 0x000054105151d816 */ /* 0x000fe20000000008 */
[----:B------:R0:W-:Y:S01]  /*39e0*/  STL [R1+0x9c], R82 ;  /* 0x00009c5201007387 */ /* 0x0001e20000100800 */
[----:B------:R-:W-:Y:S02]  /*39f0*/  @!P6 PRMT R77, R82, 0x7632, R77 ;  /* 0x00007632524de816 */ /* 0x000fe4000000004d */
[----:B------:R-:W-:Y:S02]  /*3a00*/  @!P4 PRMT R78, R5, 0x7632, R78 ;  /* 0x00007632054ec816 */ /* 0x000fe4000000004e */
[----:B------:R-:W-:Y:S02]  /*3a10*/  @!P5 PRMT R80, R7, 0x7632, R80 ;  /* 0x000076320750d816 */ /* 0x000fe40000000050 */
[----:B------:R-:W-:-:S02]  /*3a20*/  @!P5 PRMT R81, R8, 0x7632, R81 ;  /* 0x000076320851d816 */ /* 0x000fc40000000051 */
[----:B0-----:R-:W-:Y:S02]  /*3a30*/  PRMT R82, RZ, 0x5410, RZ ;  /* 0x00005410ff527816 */ /* 0x001fe400000000ff */
[C---:B------:R-:W-:Y:S02]  /*3a40*/  LOP3.LUT P4, RZ, R64.reuse, 0x8, RZ, 0xc0, !PT ;  /* 0x0000000840ff7812 */ /* 0x040fe4000788c0ff */
[----:B------:R-:W-:Y:S02]  /*3a50*/  LOP3.LUT P5, RZ, R64, 0x4, RZ, 0xc0, !PT ;  /* 0x0000000440ff7812 */ /* 0x000fe400078ac0ff */
[----:B------:R-:W-:Y:S01]  /*3a60*/  @!P1 PRMT R82, R82, 0x5410, R9 ;  /* 0x0000541052529816 */ /* 0x000fe20000000009 */
[----:B------:R0:W-:Y:S03]  /*3a70*/  STL [R1+0x24], R7 ;  /* 0x0000240701007387 */ /* 0x0001e60000100800 */
[----:B------:R-:W-:Y:S01]  /*3a80*/  @!P1 PRMT R82, R9, 0x7632, R82 ;  /* 0x0000763209529816 */ /* 0x000fe20000000052 */
[----:B------:R-:W-:Y:S04]  /*3a90*/  STL [R1+0xa4], R8 ;  /* 0x0000a40801007387 */ /* 0x000fe80000100800 */
[----:B------:R1:W-:Y:S01]  /*3aa0*/  STL [R1+0x28], R9 ;  /* 0x0000280901007387 */ /* 0x0003e20000100800 */
[----:B0-----:R-:W-:-:S02]  /*3ab0*/  MOV R7, RZ ;  /* 0x000000ff00077202 */ /* 0x001fc40000000f00 */
[----:B-1----:R-:W-:Y:S02]  /*3ac0*/  CS2R R8, SRZ ;  /* 0x0000000000087805 */ /* 0x002fe4000001ff00 */
[----:B------:R-:W-:-:S04]  /*3ad0*/  PRMT R76, RZ, 0x5410, RZ ;  /* 0x00005410ff4c7816 */ /* 0x000fc800000000ff */
[----:B--2---:R-:W2:Y:S01]  /*3ae0*/  @!P5 LDG.E R9, desc[UR10][R34.64] ;  /* 0x0000000a2209d981 */ /* 0x004ea2000c1e1900 */
[----:B------:R-:W-:-:S03]  /*3af0*/  LOP3.LUT P0, RZ, R64, 0x40000, RZ, 0xc0, !PT ;  /* 0x0004000040ff7812 */ /* 0x000fc6000780c0ff */
[----:B------:R0:W-:Y:S04]  /*3b00*/  STL [R1+0x98], R85 ;  /* 0x0000985501007387 */ /* 0x0001e80000100800 */
[----:B------:R1:W-:Y:S04]  /*3b10*/  STL [R1+0x1c], R84 ;  /* 0x00001c5401007387 */ /* 0x0003e80000100800 */
[----:B------:R-:W2:Y:S04]  /*3b20*/  LDL.LU.64 R34, [R1+0x208] ;  /* 0x0002080001227983 */ /* 0x000ea80000300a00 */
[----:B---3--:R-:W3:Y:S01]  /*3b30*/  @!P4 LDG.E R7, desc[UR10][R44.64] ;  /* 0x0000000a2c07c981 */ /* 0x008ee2000c1e1900 */
[----:B------:R-:W-:-:S02]  /*3b40*/  PRMT R83, RZ, 0x5410, RZ ;  /* 0x00005410ff537816 */ /* 0x000fc400000000ff */
[----:B------:R-:W-:Y:S01]  /*3b50*/  PRMT R87, RZ, 0x5410, RZ ;  /* 0x00005410ff577816 */ /* 0x000fe200000000ff */
[----:B------:R1:W-:Y:S04]  /*3b60*/  STL [R1+0x18], R86 ;  /* 0x0000185601007387 */ /* 0x0003e80000100800 */
[----:B------:R4:W3:Y:S04]  /*3b70*/  @!P5 LDG.E R8, desc[UR10][R50.64] ;  /* 0x0000000a3208d981 */ /* 0x0008e8000c1e1900 */
[----:B------:R-:W3:Y:S01]  /*3b80*/  LDL.LU.64 R44, [R1+0x130] ;  /* 0x00013000012c7983 */ /* 0x000ee20000300a00 */
[----:B------:R-:W-:-:S02]  /*3b90*/  @!P6 PRMT R76, R76, 0x5410, R84 ;  /* 0x000054104c4ce816 */ /* 0x000fc40000000054 */
[----:B0-----:R-:W-:Y:S02]  /*3ba0*/  PRMT R85, RZ, 0x5410, RZ ;  /* 0x00005410ff557816 */ /* 0x001fe400000000ff */
[----:B------:R-:W-:Y:S02]  /*3bb0*/  @!P6 PRMT R76, R84, 0x7632, R76 ;  /* 0x00007632544ce816 */ /* 0x000fe4000000004c */
[----:B-1----:R-:W-:Y:S02]  /*3bc0*/  PRMT R84, RZ, 0x5410, RZ ;  /* 0x00005410ff547816 */ /* 0x002fe400000000ff */
[----:B------:R-:W-:Y:S02]  /*3bd0*/  @!P0 PRMT R85, R14, 0x7610, R85 ;  /* 0x000076100e558816 */ /* 0x000fe40000000055 */
[----:B------:R-:W-:Y:S02]  /*3be0*/  @!P0 PRMT R84, R84, 0x5410, R13 ;  /* 0x0000541054548816 */ /* 0x000fe4000000000d */
[----:B------:R-:W-:-:S02]  /*3bf0*/  @!P0 PRMT R85, R85, 0x7610, R14 ;  /* 0x0000761055558816 */ /* 0x000fc4000000000e */
[----:B------:R-:W-:Y:S02]  /*3c00*/  @!P0 PRMT R84, R13, 0x7632, R84 ;  /* 0x000076320d548816 */ /* 0x000fe40000000054 */
[C---:B------:R-:W-:Y:S02]  /*3c10*/  LOP3.LUT P6, RZ, R64.reuse, 0x20000, RZ, 0xc0, !PT ;  /* 0x0002000040ff7812 */ /* 0x040fe400078cc0ff */
[----:B------:R-:W-:Y:S01]  /*3c20*/  LOP3.LUT P0, RZ, R64, 0x8000, RZ, 0xc0, !PT ;  /* 0x0000800040ff7812 */ /* 0x000fe2000780c0ff */
[----:B------:R0:W-:Y:S01]  /*3c30*/  STL [R1+0xa0], R5 ;  /* 0x0000a00501007387 */ /* 0x0001e20000100800 */
[----:B------:R-:W-:Y:S02]  /*3c40*/  PRMT R86, RZ, 0x5410, RZ ;  /* 0x00005410ff567816 */ /* 0x000fe400000000ff */
[----:B----4-:R-:W-:Y:S02]  /*3c50*/  PRMT R50, RZ, 0x5410, RZ ;  /* 0x00005410ff327816 */ /* 0x010fe400000000ff */
[----:B------:R-:W-:-:S02]  /*3c60*/  PRMT R51, RZ, 0x5410, RZ ;  /* 0x00005410ff337816 */ /* 0x000fc400000000ff */
[----:B------:R-:W-:Y:S01]  /*3c70*/  @!P1 PRMT R83, R83, 0x5410, R11 ;  /* 0x0000541053539816 */ /* 0x000fe2000000000b */
[----:B0-----:R-:W-:Y:S02]  /*3c80*/  HFMA2 R5, -RZ, RZ, 0, 0 ;  /* 0x00000000ff057431 */ /* 0x001fe400000001ff */
[----:B------:R-:W-:Y:S02]  /*3c90*/  @!P6 PRMT R86, R86, 0x5410, R16 ;  /* 0x000054105656e816 */ /* 0x000fe40000000010 */
[----:B------:R-:W-:Y:S02]  /*3ca0*/  @!P6 PRMT R87, R87, 0x5410, R17 ;  /* 0x000054105757e816 */ /* 0x000fe40000000011 */
[----:B------:R-:W-:Y:S01]  /*3cb0*/  @!P0 PRMT R50, R50, 0x5410, R23 ;  /* 0x0000541032328816 */ /* 0x000fe20000000017 */
[----:B------:R-:W4:Y:S01]  /*3cc0*/  @!P4 LDG.E R5, desc[UR10][R36.64] ;  /* 0x0000000a2405c981 */ /* 0x000f22000c1e1900 */
[----:B------:R-:W-:Y:S02]  /*3cd0*/  @!P0 PRMT R51, R51, 0x5410, R25 ;  /* 0x0000541033338816 */ /* 0x000fe40000000019 */
[----:B------:R-:W-:-:S02]  /*3ce0*/  @!P1 PRMT R83, R11, 0x7632, R83 ;  /* 0x000076320b539816 */ /* 0x000fc40000000053 */
[----:B------:R-:W-:Y:S02]  /*3cf0*/  @!P6 PRMT R86, R16, 0x7632, R86 ;  /* 0x000076321056e816 */ /* 0x000fe40000000056 */
[----:B------:R-:W-:Y:S02]  /*3d00*/  @!P6 PRMT R87, R17, 0x7632, R87 ;  /* 0x000076321157e816 */ /* 0x000fe40000000057 */
[----:B------:R-:W-:Y:S01]  /*3d10*/  @!P0 PRMT R50, R23, 0x7632, R50 ;  /* 0x0000763217328816 */ /* 0x000fe20000000032 */
[----:B------:R-:W-:Y:S01]  /*3d20*/  STL [R1+0x14], R91 ;  /* 0x0000145b01007387 */ /* 0x000fe20000100800 */
[----:B------:R-:W-:Y:S02]  /*3d30*/  @!P0 PRMT R51, R25, 0x7632, R51 ;  /* 0x0000763219338816 */ /* 0x000fe40000000033 */
[C---:B------:R-:W-:Y:S01]  /*3d40*/  LOP3.LUT P1, RZ, R64.reuse, 0x10000, RZ, 0xc0, !PT ;  /* 0x0001000040ff7812 */ /* 0x040fe2000782c0ff */
[----:B------:R0:W-:Y:S01]  /*3d50*/  STL [R1+0x94], R90 ;  /* 0x0000945a01007387 */ /* 0x0001e20000100800 */
[----:B------:R-:W-:-:S02]  /*3d60*/  LOP3.LUT P6, RZ, R64, 0x2, RZ, 0xc0, !PT ;  /* 0x0000000240ff7812 */ /* 0x000fc400078cc0ff */
[C---:B------:R-:W-:Y:S01]  /*3d70*/  LOP3.LUT P4, RZ, R64.reuse, 0x4000, RZ, 0xc0, !PT ;  /* 0x0000400040ff7812 */ /* 0x040fe2000788c0ff */
[----:B------:R1:W-:Y:S01]  /*3d80*/  STL [R1+0x2c], R13 ;  /* 0x00002c0d01007387 */ /* 0x0003e20000100800 */
[C---:B------:R-:W-:Y:S02]  /*3d90*/  LOP3.LUT P0, RZ, R64.reuse, 0x1, RZ, 0xc0, !PT ;  /* 0x0000000140ff7812 */ /* 0x040fe4000780c0ff */
[----:B------:R-:W-:Y:S01]  /*3da0*/  LOP3.LUT R64, R64, 0xefffffff, RZ, 0xc0, !PT ;  /* 0xefffffff40407812 */ /* 0x000fe200078ec0ff */
[----:B------:R-:W4:Y:S03]  /*3db0*/  LDL.LU.64 R36, [R1+0x128] ;  /* 0x0001280001247983 */ /* 0x000f260000300a00 */
[----:B------:R-:W-:-:S04]  /*3dc0*/  @P5 LOP3.LUT R64, R64, 0x10000000, RZ, 0xfc, !PT ;  /* 0x1000000040405812 */ /* 0x000fc800078efcff */
[----:B------:R-:W-:Y:S02]  /*3dd0*/  LOP3.LUT P5, RZ, R64, 0x2000, RZ, 0xc0, !PT ;  /* 0x0000200040ff7812 */ /* 0x000fe400078ac0ff */
[----:B0-----:R-:W-:Y:S02]  /*3de0*/  PRMT R90, RZ, 0x5410, RZ ;  /* 0x00005410ff5a7816 */ /* 0x001fe400000000ff */
[----:B------:R-:W-:Y:S02]  /*3df0*/  PRMT R91, RZ, 0x5410, RZ ;  /* 0x00005410ff5b7816 */ /* 0x000fe400000000ff */
[----:B-1----:R-:W-:Y:S02]  /*3e00*/  PRMT R13, RZ, 0x7610, R13 ;  /* 0x00007610ff0d7816 */ /* 0x002fe4000000000d */
[----:B------:R-:W-:Y:S02]  /*3e10*/  @!P4 PRMT R90, R90, 0x5410, R26 ;  /* 0x000054105a5ac816 */ /* 0x000fe4000000001a */
[----:B------:R-:W-:-:S03]  /*3e20*/  @!P4 PRMT R91, R4, 0x7610, R91 ;  /* 0x00007610045bc816 */ /* 0x000fc6000000005b */
[----:B------:R-:W-:Y:S02]  /*3e30*/  @!P5 PRMT R13, R3, 0x7632, R13 ;  /* 0x00007632030dd816 */ /* 0x000fe4000000000d */
[----:B------:R-:W-:Y:S02]  /*3e40*/  @!P4 PRMT R90, R26, 0x7632, R90 ;  /* 0x000076321a5ac816 */ /* 0x000fe4000000005a */
[----:B------:R-:W-:Y:S02]  /*3e50*/  @!P4 PRMT R91, R91, 0x7610, R4 ;  /* 0x000076105b5bc816 */ /* 0x000fe40000000004 */
[----:B------:R-:W-:Y:S01]  /*3e60*/  LOP3.LUT P4, RZ, R64, 0x800, RZ, 0xc0, !PT ;  /* 0x0000080040ff7812 */ /* 0x000fe2000788c0ff */
[----:B------:R0:W-:Y:S02]  /*3e70*/  STL.S16 [R1+0x11e], R13 ;  /* 0x00011e0d01007387 */ /* 0x0001e40000100600 */
[----:B0-----:R-:W-:Y:S02]  /*3e80*/  MOV R13, RZ ;  /* 0x000000ff000d7202 */ /* 0x001fe40000000f00 */
[----:B--2---:R-:W-:-:S08]  /*3e90*/  PRMT R34, RZ, 0x7610, R34 ;  /* 0x00007610ff227816 */ /* 0x004fd00000000022 */
[----:B------:R-:W-:-:S05]  /*3ea0*/  @!P4 PRMT R34, R18, 0x7610, R34 ;  /* 0x000076101222c816 */ /* 0x000fca0000000022 */
[----:B------:R0:W-:Y:S04]  /*3eb0*/  STL.S16 [R1+0x11c], R34 ;  /* 0x00011c2201007387 */ /* 0x0001e80000100600 */
[----:B0-----:R-:W2:Y:S04]  /*3ec0*/  LDL.LU R34, [R1+0x1f0] ;  /* 0x0001f00001227983 */ /* 0x001ea80000300800 */
[----:B---3--:R0:W3:Y:S04]  /*3ed0*/  @!P6 LDG.E R13, desc[UR10][R44.64] ;  /* 0x0000000a2c0de981 */ /* 0x0080e8000c1e1900 */
[----:B------:R-:W0:Y:S01]  /*3ee0*/  LDL.LU.64 R44, [R1+0x200] ;  /* 0x00020000012c7983 */ /* 0x000e220000300a00 */
[----:B------:R-:W-:-:S02]  /*3ef0*/  PRMT R88, RZ, 0x5410, RZ ;  /* 0x00005410ff587816 */ /* 0x000fc400000000ff */
[----:B------:R-:W-:Y:S02]  /*3f00*/  PRMT R89, RZ, 0x5410, RZ ;  /* 0x00005410ff597816 */ /* 0x000fe400000000ff */
[----:B------:R-:W-:Y:S02]  /*3f10*/  @!P1 PRMT R88, R88, 0x5410, R19 ;  /* 0x0000541058589816 */ /* 0x000fe40000000013 */
[----:B------:R-:W-:Y:S02]  /*3f20*/  @!P1 PRMT R89, R21, 0x7610, R89 ;  /* 0x0000761015599816 */ /* 0x000fe40000000059 */
[----:B------:R-:W-:Y:S02]  /*3f30*/  @!P1 PRMT R88, R19, 0x7632, R88 ;  /* 0x0000763213589816 */ /* 0x000fe40000000058 */
[----:B------:R-:W-:Y:S02]  /*3f40*/  @!P1 PRMT R89, R89, 0x7610, R21 ;  /* 0x0000761059599816 */ /* 0x000fe40000000015 */
[----:B------:R-:W-:-:S02]  /*3f50*/  LOP3.LUT P1, RZ, R63, 0x4, RZ, 0xc0, !PT ;  /* 0x000000043fff7812 */ /* 0x000fc4000782c0ff */
[----:B------:R-:W-:Y:S02]  /*3f60*/  PRMT R92, RZ, 0x5410, RZ ;  /* 0x00005410ff5c7816 */ /* 0x000fe400000000ff */
[----:B------:R-:W-:Y:S02]  /*3f70*/  PRMT R93, RZ, 0x7610, R93 ;  /* 0x00007610ff5d7816 */ /* 0x000fe4000000005d */
[----:B------:R-:W-:Y:S02]  /*3f80*/  @!P5 PRMT R92, R92, 0x5410, R2 ;  /* 0x000054105c5cd816 */ /* 0x000fe40000000002 */
[----:B------:R-:W-:Y:S02]  /*3f90*/  @!P5 PRMT R93, R3, 0x7610, R93 ;  /* 0x00007610035dd816 */ /* 0x000fe4000000005d */
[----:B------:R-:W-:Y:S02]  /*3fa0*/  @!P5 PRMT R92, R2, 0x7632, R92 ;  /* 0x00007632025cd816 */ /* 0x000fe4000000005c */
[----:B------:R-:W-:Y:S01]  /*3fb0*/  LOP3.LUT P5, RZ, R64, 0x400, RZ, 0xc0, !PT ;  /* 0x0000040040ff7812 */ /* 0x000fe200078ac0ff */
[----:B------:R1:W-:Y:S01]  /*3fc0*/  STL [R1+0xa8], R11 ;  /* 0x0000a80b01007387 */ /* 0x0003e20000100800 */
[----:B------:R-:W-:-:S03]  /*3fd0*/  PRMT R35, RZ, 0x7610, R35 ;  /* 0x00007610ff237816 */ /* 0x000fc60000000023 */
[----:B------:R-:W-:Y:S01]  /*3fe0*/  STL [R1+0x1c8], R46 ;  /* 0x0001c82e01007387 */ /* 0x000fe20000100800 */
[----:B------:R-:W-:Y:S01]  /*3ff0*/  @!P4 PRMT R35, R15, 0x7632, R35 ;  /* 0x000076320f23c816 */ /* 0x000fe20000000023 */
[----:B-1----:R-:W-:Y:S02]  /*4000*/  HFMA2 R11, -RZ, RZ, 0, 0 ;  /* 0x00000000ff0b7431 */ /* 0x002fe400000001ff */
[----:B------:R1:W-:Y:S04]  /*4010*/  STL [R1+0x1d4], R46 ;  /* 0x0001d42e01007387 */ /* 0x0003e80000100800 */
[----:B------:R4:W-:Y:S01]  /*4020*/  STL.S16 [R1+0x11a], R35 ;  /* 0x00011a2301007387 */ /* 0x0009e20000100600 */
[----:B-1----:R-:W-:-:S03]  /*4030*/  PRMT R46, RZ, 0x7610, R46 ;  /* 0x00007610ff2e7816 */ /* 0x002fc6000000002e */
[----:B----4-:R-:W4:Y:S01]  /*4040*/  @!P6 LDG.E R11, desc[UR10][R36.64] ;  /* 0x0000000a240be981 */ /* 0x010f22000c1e1900 */
[----:B------:R-:W-:-:S03]  /*4050*/  @!P2 PRMT R46, R24, 0x7610, R46 ;  /* 0x00007610182ea816 */ /* 0x000fc6000000002e */
[----:B------:R-:W3:Y:S04]  /*4060*/  LDL.LU R35, [R1+0x1f4] ;  /* 0x0001f40001237983 */ /* 0x000ee80000300800 */
[----:B------:R-:W4:Y:S04]  /*4070*/  LDL.LU.64 R36, [R1+0x120] ;  /* 0x0001200001247983 */ /* 0x000f280000300a00 */
[----:B------:R1:W-:Y:S04]  /*4080*/  STL.S16 [R1+0x120], R46 ;  /* 0x0001202e01007387 */ /* 0x0003e80000100600 */
[----:B-1----:R-:W4:Y:S01]  /*4090*/  LDL.LU R46, [R1+0x1d4] ;  /* 0x0001d400012e7983 */ /* 0x002f220000300800 */
[----:B--2---:R-:W-:-:S04]  /*40a0*/  PRMT R34, RZ, 0x7610, R34 ;  /* 0x00007610ff227816 */ /* 0x004fc80000000022 */
[----:B------:R-:W-:-:S05]  /*40b0*/  @!P5 PRMT R34, R20, 0x7632, R34 ;  /* 0x000076321422d816 */ /* 0x000fca0000000022 */
[----:B------:R1:W-:Y:S04]  /*40c0*/  STL.S16 [R1+0x122], R34 ;  /* 0x0001222201007387 */ /* 0x0003e80000100600 */
[----:B-1----:R-:W2:Y:S01]  /*40d0*/  LDL.LU R34, [R1+0x1e0] ;  /* 0x0001e00001227983 */ /* 0x002ea20000300800 */
[----:B0-----:R-:W-:Y:S02]  /*40e0*/  PRMT R44, RZ, 0x7610, R44 ;  /* 0x00007610ff2c7816 */ /* 0x001fe4000000002c */
[----:B------:R-:W-:Y:S02]  /*40f0*/  PRMT R45, RZ, 0x7610, R45 ;  /* 0x00007610ff2d7816 */ /* 0x000fe4000000002d */
[----:B------:R-:W-:Y:S02]  /*4100*/  @!P1 PRMT R44, R6, 0x7610, R44 ;  /* 0x00007610062c9816 */ /* 0x000fe4000000002c */
[----:B------:R-:W-:-:S03]  /*4110*/  @!P1 PRMT R45, R12, 0x7610, R45 ;  /* 0x000076100c2d9816 */ /* 0x000fc6000000002d */
[----:B------:R0:W-:Y:S04]  /*4120*/  STL.S16 [R1+0x110], R44 ;  /* 0x0001102c01007387 */ /* 0x0001e80000100600 */
[----:B------:R1:W-:Y:S04]  /*4130*/  STL.S16 [R1+0x112], R45 ;  /* 0x0001122d01007387 */ /* 0x0003e80000100600 */
[----:B0-----:R-:W2:Y:S04]  /*4140*/  LDL.LU R44, [R1+0x1fc] ;  /* 0x0001fc00012c7983 */ /* 0x001ea80000300800 */
[----:B-1----:R-:W2:Y:S04]  /*4150*/  LDL.LU R45, [R1+0x1f8] ;  /* 0x0001f800012d7983 */ /* 0x002ea80000300800 */
[----:B------:R0:W-:Y:S02]  /*4160*/  STL [R1+0xac], R14 ;  /* 0x0000ac0e01007387 */ /* 0x0001e40000100800 */
[----:B0-----:R-:W-:-:S04]  /*4170*/  PRMT R14, RZ, 0x7610, R14 ;  /* 0x00007610ff0e7816 */ /* 0x001fc8000000000e */
[----:B------:R-:W-:-:S05]  /*4180*/  @!P1 PRMT R14, R12, 0x7632, R14 ;  /* 0x000076320c0e9816 */ /* 0x000fca000000000e */
[----:B------:R0:W-:Y:S04]  /*4190*/  STL.S16 [R1+0x128], R14 ;  /* 0x0001280e01007387 */ /* 0x0001e80000100600 */
[----:B------:R1:W-:Y:S01]  /*41a0*/  STL [R1+0x30], R16 ;  /* 0x0000301001007387 */ /* 0x0003e20000100800 */
[----:B0-----:R-:W-:Y:S01]  /*41b0*/  HFMA2 R14, -RZ, RZ, 0, 0 ;  /* 0x00000000ff0e7431 */ /* 0x001fe200000001ff */
[----:B-1----:R-:W-:Y:S02]  /*41c0*/  PRMT R16, RZ, 0x7610, R16 ;  /* 0x00007610ff107816 */ /* 0x002fe40000000010 */
[----:B------:R0:W-:Y:S02]  /*41d0*/  STL [R1+0xb0], R17 ;  /* 0x0000b01101007387 */ /* 0x0001e40000100800 */
[----:B------:R-:W-:-:S02]  /*41e0*/  @!P4 PRMT R16, R18, 0x7632, R16 ;  /* 0x000076321210c816 */ /* 0x000fc40000000010 */
[----:B------:R-:W-:Y:S02]  /*41f0*/  PRMT R93, R93, 0x5410, RZ ;  /* 0x000054105d5d7816 */ /* 0x000fe400000000ff */
[----:B---3--:R-:W-:Y:S02]  /*4200*/  PRMT R35, RZ, 0x7610, R35 ;  /* 0x00007610ff237816 */ /* 0x008fe40000000023 */
[----:B0-----:R-:W-:Y:S01]  /*4210*/  PRMT R17, RZ, 0x7610, R17 ;  /* 0x00007610ff117816 */ /* 0x001fe20000000011 */
[----:B------:R0:W-:Y:S01]  /*4220*/  STL [R1+0x1c4], R47 ;  /* 0x0001c42f01007387 */ /* 0x0001e20000100800 */
[----:B------:R-:W-:Y:S02]  /*4230*/  @!P1 PRMT R93, R93, 0x7610, R6 ;  /* 0x000076105d5d9816 */ /* 0x000fe40000000006 */
[C---:B------:R-:W-:Y:S01]  /*4240*/  @!P2 PRMT R35, R27.reuse, 0x7610, R35 ;  /* 0x000076101b23a816 */ /* 0x040fe20000000023 */
[----:B------:R-:W-:Y:S01]  /*4250*/  STL [R1+0x19c], R42 ;  /* 0x00019c2a01007387 */ /* 0x000fe20000100800 */
[----:B------:R-:W-:-:S02]  /*4260*/  @!P2 PRMT R17, R27, 0x7632, R17 ;  /* 0x000076321b11a816 */ /* 0x000fc40000000011 */
[----:B------:R-:W-:Y:S01]  /*4270*/  LOP3.LUT P1, RZ, R63, 0x2, RZ, 0xc0, !PT ;  /* 0x000000023fff7812 */ /* 0x000fe2000782c0ff */
[----:B------:R1:W-:Y:S01]  /*4280*/  STL [R1+0x1b0], R42 ;  /* 0x0001b02a01007387 */ /* 0x0003e20000100800 */
[----:B----4-:R-:W-:Y:S02]  /*4290*/  PRMT R46, RZ, 0x7610, R46 ;  /* 0x00007610ff2e7816 */ /* 0x010fe4000000002e */
[----:B0-----:R-:W-:Y:S01]  /*42a0*/  PRMT R47, RZ, 0x7610, R47 ;  /* 0x00007610ff2f7816 */ /* 0x001fe2000000002f */
[----:B------:R-:W-:Y:S04]  /*42b0*/  STL [R1+0x198], R43 ;  /* 0x0001982b01007387 */ /* 0x000fe80000100800 */
[----:B------:R0:W-:Y:S01]  /*42c0*/  STL [R1+0x1b4], R43 ;  /* 0x0001b42b01007387 */ /* 0x0001e20000100800 */
[----:B-1----:R-:W-:-:S03]  /*42d0*/  PRMT R42, RZ, 0x7610, R42 ;  /* 0x00007610ff2a7816 */ /* 0x002fc6000000002a */
[----:B------:R1:W-:Y:S04]  /*42e0*/  STL [R1+0xb4], R21 ;  /* 0x0000b41501007387 */ /* 0x0003e80000100800 */
[----:B------:R3:W-:Y:S01]  /*42f0*/  STL.S16 [R1+0x130], R16 ;  /* 0x0001301001007387 */ /* 0x0007e20000100600 */
[----:B0-----:R-:W-:Y:S02]  /*4300*/  PRMT R43, RZ, 0x7610, R43 ;  /* 0x00007610ff2b7816 */ /* 0x001fe4000000002b */
[----:B-1----:R-:W-:Y:S02]  /*4310*/  PRMT R21, RZ, 0x7610, R21 ;  /* 0x00007610ff157816 */ /* 0x002fe40000000015 */
[----:B---3--:R-:W-:Y:S02]  /*4320*/  MOV R16, RZ ;  /* 0x000000ff00107202 */ /* 0x008fe40000000f00 */
[----:B------:R-:W-:-:S02]  /*4330*/  @!P3 PRMT R43, R61, 0x7610, R43 ;  /* 0x000076103d2bb816 */ /* 0x000fc4000000002b */
[----:B------:R-:W-:Y:S02]  /*4340*/  @!P3 PRMT R42, R61, 0x7632, R42 ;  /* 0x000076323d2ab816 */ /* 0x000fe4000000002a */
[----:B------:R-:W3:Y:S04]  /*4350*/  @!P0 LDG.E R16, desc[UR10][R36.64] ;  /* 0x0000000a24108981 */ /* 0x000ee8000c1e1900 */
[----:B------:R0:W-:Y:S04]  /*4360*/  STL.S16 [R1+0x132], R43 ;  /* 0x0001322b01007387 */ /* 0x0001e80000100600 */
[----:B------:R1:W-:Y:S04]  /*4370*/  STL.S16 [R1+0x13c], R42 ;  /* 0x00013c2a01007387 */ /* 0x0003e80000100600 */
[----:B------:R-:W4:Y:S04]  /*4380*/  LDL.LU.64 R36, [R1+0x1e8] ;  /* 0x0001e80001247983 */ /* 0x000f280000300a00 */
[----:B0-----:R-:W3:Y:S04]  /*4390*/  LDL.LU R43, [R1+0x1b4] ;  /* 0x0001b400012b7983 */ /* 0x001ee80000300800 */
[----:B-1----:R-:W3:Y:S04]  /*43a0*/  LDL.LU R42, [R1+0x1b0] ;  /* 0x0001b000012a7983 */ /* 0x002ee80000300800 */
[----:B------:R-:W-:Y:S01]  /*43b0*/  STL [R1+0x190], R28 ;  /* 0x0001901c01007387 */ /* 0x000fe20000100800 */
[----:B--2---:R-:W-:-:S04]  /*43c0*/  PRMT R34, RZ, 0x7610, R34 ;  /* 0x00007610ff227816 */ /* 0x004fc80000000022 */
[----:B------:R-:W-:Y:S02]  /*43d0*/  @!P2 PRMT R34, R24, 0x7632, R34 ;  /* 0x000076321822a816 */ /* 0x000fe40000000022 */
[----:B------:R-:W-:Y:S02]  /*43e0*/  LOP3.LUT P2, RZ, R63, 0x1, RZ, 0xc0, !PT ;  /* 0x000000013fff7812 */ /* 0x000fe4000784c0ff */
[----:B------:R-:W-:Y:S01]  /*43f0*/  PRMT R63, RZ, 0x7610, R63 ;  /* 0x00007610ff3f7816 */ /* 0x000fe2000000003f */
[----:B------:R0:W-:Y:S04]  /*4400*/  STL [R1+0x1a0], R28 ;  /* 0x0001a01c01007387 */ /* 0x0001e80000100800 */
[----:B------:R-:W-:Y:S04]  /*4410*/  STL [R1+0x18c], R29 ;  /* 0x00018c1d01007387 */ /* 0x000fe80000100800 */
[----:B------:R1:W-:Y:S01]  /*4420*/  STL [R1+0x1a4], R29 ;  /* 0x0001a41d01007387 */ /* 0x0003e20000100800 */
[----:B0-----:R-:W-:-:S02]  /*4430*/  PRMT R28, RZ, 0x7610, R28 ;  /* 0x00007610ff1c7816 */ /* 0x001fc4000000001c */
[----:B-1----:R-:W-:Y:S01]  /*4440*/  PRMT R29, RZ, 0x7610, R29 ;  /* 0x00007610ff1d7816 */ /* 0x002fe2000000001d */
[----:B------:R0:W2:Y:S02]  /*4450*/  @!P0 LDG.E R14, desc[UR10][R44.64] ;  /* 0x0000000a2c0e8981 */ /* 0x0000a4000c1e1900 */
[----:B0-----:R-:W-:-:S04]  /*4460*/  PRMT R44, RZ, 0x7610, R44 ;  /* 0x00007610ff2c7816 */ /* 0x001fc8000000002c */
[----:B------:R-:W-:Y:S02]  /*4470*/  @!P4 PRMT R44, R15, 0x7610, R44 ;  /* 0x000076100f2cc816 */ /* 0x000fe4000000002c */
[----:B------:R-:W-:-:S13]  /*4480*/  LOP3.LUT P4, RZ, R64, 0x100, RZ, 0xc0, !PT ;  /* 0x0000010040ff7812 */ /* 0x000fda000788c0ff */
[C---:B------:R-:W-:Y:S02]  /*4490*/  @!P4 PRMT R63, R10.reuse, 0x7610, R63 ;  /* 0x000076100a3fc816 */ /* 0x040fe4000000003f */
[----:B------:R-:W-:Y:S02]  /*44a0*/  @!P4 PRMT R46, R10, 0x7632, R46 ;  /* 0x000076320a2ec816 */ /* 0x000fe4000000002e */
[C---:B------:R-:W-:Y:S02]  /*44b0*/  @!P4 PRMT R47, R0.reuse, 0x7610, R47 ;  /* 0x00007610002fc816 */ /* 0x040fe4000000002f */
[----:B------:R-:W-:Y:S02]  /*44c0*/  @!P4 PRMT R21, R0, 0x7632, R21 ;  /* 0x000076320015c816 */ /* 0x000fe40000000015 */
[----:B------:R-:W-:-:S13]  /*44d0*/  LOP3.LUT P4, RZ, R64, 0x20, RZ, 0xc0, !PT ;  /* 0x0000002040ff7812 */ /* 0x000fda000788c0ff */
[C---:B------:R-:W-:Y:S02]  /*44e0*/  @!P4 PRMT R29, R67.reuse, 0x7610, R29 ;  /* 0x00007610431dc816 */ /* 0x040fe4000000001d */
[----:B------:R-:W-:-:S03]  /*44f0*/  @!P4 PRMT R28, R67, 0x7632, R28 ;  /* 0x00007632431cc816 */ /* 0x000fc6000000001c */
[----:B------:R0:W-:Y:S04]  /*4500*/  STL.S16 [R1+0x13a], R29 ;  /* 0x00013a1d01007387 */ /* 0x0001e80000100600 */
[----:B------:R1:W-:Y:S04]  /*4510*/  STL.S16 [R1+0x146], R28 ;  /* 0x0001461c01007387 */ /* 0x0003e80000100600 */
[----:B0-----:R-:W2:Y:S04]  /*4520*/  LDL.LU R29, [R1+0x1a4] ;  /* 0x0001a400011d7983 */ /* 0x001ea80000300800 */
[----:B-1----:R-:W2:Y:S01]  /*4530*/  LDL.LU R28, [R1+0x1a0] ;  /* 0x0001a000011c7983 */ /* 0x002ea20000300800 */
[----:B------:R-:W-:-:S04]  /*4540*/  PRMT R44, R44, 0x5410, RZ ;  /* 0x000054102c2c7816 */ /* 0x000fc800000000ff */
[----:B------:R-:W-:Y:S01]  /*4550*/  @!P5 PRMT R44, R44, 0x5410, R20 ;  /* 0x000054102c2cd816 */ /* 0x000fe20000000014 */
[----:B------:R-:W-:Y:S04]  /*4560*/  STL [R1+0x1ac], R38 ;  /* 0x0001ac2601007387 */ /* 0x000fe80000100800 */
[----:B------:R0:W-:Y:S01]  /*4570*/  STL [R1+0x1c0], R38 ;  /* 0x0001c02601007387 */ /* 0x0001e20000100800 */
[----:B----4-:R-:W-:Y:S02]  /*4580*/  PRMT R36, RZ, 0x7610, R36 ;  /* 0x00007610ff247816 */ /* 0x010fe40000000024 */
[----:B------:R-:W-:Y:S02]  /*4590*/  PRMT R37, RZ, 0x7610, R37 ;  /* 0x00007610ff257816 */ /* 0x000fe40000000025 */
[----:B---3--:R-:W-:-:S02]  /*45a0*/  PRMT R43, RZ, 0x7610, R43 ;  /* 0x00007610ff2b7816 */ /* 0x008fc4000000002b */
[C---:B------:R-:W-:Y:S02]  /*45b0*/  @!P5 PRMT R36, R22.reuse, 0x7610, R36 ;  /* 0x000076101624d816 */ /* 0x040fe40000000024 */
[----:B------:R-:W-:Y:S02]  /*45c0*/  PRMT R42, RZ, 0x7610, R42 ;  /* 0x00007610ff2a7816 */ /* 0x000fe4000000002a */
[----:B------:R-:W-:Y:S02]  /*45d0*/  @!P5 PRMT R37, R22, 0x7632, R37 ;  /* 0x000076321625d816 */ /* 0x000fe40000000025 */
[----:B------:R-:W-:Y:S02]  /*45e0*/  LOP3.LUT P5, RZ, R64, 0x80, RZ, 0xc0, !PT ;  /* 0x0000008040ff7812 */ /* 0x000fe400078ac0ff */
[C---:B------:R-:W-:Y:S02]  /*45f0*/  @!P4 PRMT R42, R68.reuse, 0x7610, R42 ;  /* 0x00007610442ac816 */ /* 0x040fe4000000002a */
[----:B------:R-:W-:-:S02]  /*4600*/  @!P4 PRMT R43, R68, 0x7632, R43 ;  /* 0x00007632442bc816 */ /* 0x000fc4000000002b */
[----:B------:R-:W-:Y:S02]  /*4610*/  LOP3.LUT P4, RZ, R64, 0x40000000, RZ, 0xc0, !PT ;  /* 0x4000000040ff7812 */ /* 0x000fe4000788c0ff */
[----:B0-----:R-:W-:-:S05]  /*4620*/  PRMT R38, RZ, 0x7610, R38 ;  /* 0x00007610ff267816 */ /* 0x001fca0000000026 */
[----:B------:R-:W-:Y:S01]  /*4630*/  @!P5 PRMT R38, R65, 0x7632, R38 ;  /* 0x000076324126d816 */ /* 0x000fe20000000026 */
[----:B------:R0:W-:Y:S04]  /*4640*/  STL.S16 [R1+0x124], R36 ;  /* 0x0001242401007387 */ /* 0x0001e80000100600 */
[----:B------:R1:W-:Y:S04]  /*4650*/  STL.S16 [R1+0x134], R38 ;  /* 0x0001342601007387 */ /* 0x0003e80000100600 */
[----:B------:R3:W-:Y:S04]  /*4660*/  STL.S16 [R1+0x138], R37 ;  /* 0x0001382501007387 */ /* 0x0007e80000100600 */
[----:B0-----:R-:W4:Y:S04]  /*4670*/  LDL.LU R36, [R1+0x1dc] ;  /* 0x0001dc0001247983 */ /* 0x001f280000300800 */
[----:B-1----:R-:W4:Y:S04]  /*4680*/  LDL.LU R38, [R1+0x1c0] ;  /* 0x0001c00001267983 */ /* 0x002f280000300800 */
[----:B---3--:R-:W3:Y:S01]  /*4690*/  LDL.LU R37, [R1+0x1d8] ;  /* 0x0001d80001257983 */ /* 0x008ee20000300800 */
[----:B--2---:R-:W-:-:S02]  /*46a0*/  PRMT R29, RZ, 0x7610, R29 ;  /* 0x00007610ff1d7816 */ /* 0x004fc4000000001d */
        /* <DEDUP_REMOVED lines=9> */
[----:B------:R-:W-:Y:S01]  /*4740*/  @!P4 PRMT R55, R69, 0x7610, R55 ;  /* 0x000076104537c816 */ /* 0x000fe20000000037 */
[----:B------:R0:W-:Y:S04]  /*4750*/  STL.S16 [R1+0x126], R46 ;  /* 0x0001262e01007387 */ /* 0x0001e80000100600 */
[----:B------:R1:W-:Y:S04]  /*4760*/  STL.S16 [R1+0x12a], R47 ;  /* 0x00012a2f01007387 */ /* 0x0003e80000100600 */
[----:B------:R1:W-:Y:S04]  /*4770*/  STL.S16 [R1+0x148], R42 ;  /* 0x0001482a01007387 */ /* 0x0003e80000100600 */
[----:B------:R1:W-:Y:S04]  /*4780*/  STL.S16 [R1+0x154], R43 ;  /* 0x0001542b01007387 */ /* 0x0003e80000100600 */
[----:B------:R4:W-:Y:S04]  /*4790*/  STL.S16 [R1+0x144], R55 ;  /* 0x0001443701007387 */ /* 0x0009e80000100600 */
[----:B0-----:R-:W2:Y:S04]  /*47a0*/  LDL.LU R46, [R1+0x1c8] ;  /* 0x0001c800012e7983 */ /* 0x001ea80000300800 */
[----:B-1----:R-:W2:Y:S04]  /*47b0*/  LDL.LU R47, [R1+0x1c4] ;  /* 0x0001c400012f7983 */ /* 0x002ea80000300800 */
[----:B------:R-:W2:Y:S04]  /*47c0*/  LDL.LU R42, [R1+0x19c] ;  /* 0x00019c00012a7983 */ /* 0x000ea80000300800 */
[----:B------:R-:W2:Y:S04]  /*47d0*/  LDL.LU R43, [R1+0x198] ;  /* 0x00019800012b7983 */ /* 0x000ea80000300800 */
[----:B----4-:R-:W4:Y:S04]  /*47e0*/  LDL.LU R55, [R1+0x194] ;  /* 0x0001940001377983 */ /* 0x010f280000300800 */
[----:B------:R0:W-:Y:S04]  /*47f0*/  STL.S16 [R1+0x12c], R34 ;  /* 0x00012c2201007387 */ /* 0x0001e80000100600 */
[----:B------:R1:W-:Y:S04]  /*4800*/  STL.S16 [R1+0x12e], R35 ;  /* 0x00012e2301007387 */ /* 0x0003e80000100600 */
[----:B0-----:R-:W4:Y:S04]  /*4810*/  LDL.LU R34, [R1+0x1d0] ;  /* 0x0001d00001227983 */ /* 0x001f280000300800 */
[----:B-1----:R-:W4:Y:S04]  /*4820*/  LDL.LU R35, [R1+0x1cc] ;  /* 0x0001cc0001237983 */ /* 0x002f280000300800 */
[----:B------:R0:W-:Y:S01]  /*4830*/  STL [R1+0x38], R23 ;  /* 0x0000381701007387 */ /* 0x0001e20000100800 */
[----:B------:R-:W-:-:S03]  /*4840*/  PRMT R63, R63, 0x5410, RZ ;  /* 0x000054103f3f7816 */ /* 0x000fc600000000ff */
[----:B------:R1:W-:Y:S01]  /*4850*/  STL [R1+0x1bc], R40 ;  /* 0x0001bc2801007387 */ /* 0x0003e20000100800 */
[----:B0-----:R-:W-:-:S03]  /*4860*/  PRMT R23, RZ, 0x7610, R23 ;  /* 0x00007610ff177816 */ /* 0x001fc60000000017 */
[----:B------:R0:W-:Y:S01]  /*4870*/  STL [R1+0x1b8], R41 ;  /* 0x0001b82901007387 */ /* 0x0001e20000100800 */
[----:B------:R-:W-:Y:S02]  /*4880*/  @!P4 PRMT R23, R70, 0x7632, R23 ;  /* 0x000076324617c816 */ /* 0x000fe40000000017 */
[----:B-1----:R-:W-:Y:S02]  /*4890*/  PRMT R40, RZ, 0x7610, R40 ;  /* 0x00007610ff287816 */ /* 0x002fe40000000028 */
[----:B------:R-:W-:Y:S02]  /*48a0*/  LOP3.LUT P4, RZ, R64, 0x20000000, RZ, 0xc0, !PT ;  /* 0x2000000040ff7812 */ /* 0x000fe4000788c0ff */
[----:B0-----:R-:W-:Y:S02]  /*48b0*/  PRMT R41, RZ, 0x7610, R41 ;  /* 0x00007610ff297816 */ /* 0x001fe40000000029 */
[----:B------:R-:W-:Y:S02]  /*48c0*/  @!P5 PRMT R63, R63, 0x5410, R65 ;  /* 0x000054103f3fd816 */ /* 0x000fe40000000041 */
[----:B------:R-:W-:-:S02]  /*48d0*/  @!P5 PRMT R40, R60, 0x7610, R40 ;  /* 0x000076103c28d816 */ /* 0x000fc40000000028 */
[----:B------:R-:W-:Y:S01]  /*48e0*/  @!P5 PRMT R41, R60, 0x7632, R41 ;  /* 0x000076323c29d816 */ /* 0x000fe20000000029 */
[----:B------:R0:W-:Y:S01]  /*48f0*/  STL [R1+0xbc], R4 ;  /* 0x0000bc0401007387 */ /* 0x0001e20000100800 */
[----:B------:R-:W-:-:S03]  /*4900*/  LOP3.LUT P5, RZ, R64, 0x8, RZ, 0xc0, !PT ;  /* 0x0000000840ff7812 */ /* 0x000fc600078ac0ff */
[----:B------:R1:W-:Y:S01]  /*4910*/  STL.S16 [R1+0x158], R23 ;  /* 0x0001581701007387 */ /* 0x0003e20000100600 */
[----:B------:R-:W-:Y:S01]  /*4920*/  PRMT R38, RZ, 0x7610, R38 ;  /* 0x00007610ff267816 */ /* 0x000fe20000000026 */
[----:B0-----:R-:W-:Y:S02]  /*4930*/  HFMA2 R4, -RZ, RZ, 0, 0 ;  /* 0x00000000ff047431 */ /* 0x001fe400000001ff */
[----:B------:R0:W-:Y:S01]  /*4940*/  STL [R1+0x1a8], R39 ;  /* 0x0001a82701007387 */ /* 0x0001e20000100800 */
[----:B-1----:R-:W-:-:S03]  /*4950*/  HFMA2 R23, -RZ, RZ, 0, 0 ;  /* 0x00000000ff177431 */ /* 0x002fc600000001ff */
[----:B------:R1:W-:Y:S01]  /*4960*/  STL [R1+0x3c], R26 ;  /* 0x00003c1a01007387 */ /* 0x0003e20000100800 */
[----:B------:R-:W-:-:S03]  /*4970*/  PRMT R45, RZ, 0x7610, R45 ;  /* 0x00007610ff2d7816 */ /* 0x000fc6000000002d */
[----:B---3--:R3:W4:Y:S01]  /*4980*/  @!P1 LDG.E R4, desc[UR10][R36.64] ;  /* 0x0000000a24049981 */ /* 0x008722000c1e1900 */
[----:B0-----:R-:W-:Y:S02]  /*4990*/  PRMT R39, RZ, 0x7610, R39 ;  /* 0x00007610ff277816 */ /* 0x001fe40000000027 */
[C---:B------:R-:W-:Y:S02]  /*49a0*/  @!P3 PRMT R38, R66.reuse, 0x7610, R38 ;  /* 0x000076104226b816 */ /* 0x040fe40000000026 */
[----:B-1----:R-:W-:Y:S02]  /*49b0*/  PRMT R26, RZ, 0x7610, R26 ;  /* 0x00007610ff1a7816 */ /* 0x002fe4000000001a */
[----:B------:R-:W-:Y:S02]  /*49c0*/  @!P3 PRMT R39, R66, 0x7632, R39 ;  /* 0x000076324227b816 */ /* 0x000fe40000000027 */
[----:B---3--:R-:W-:Y:S02]  /*49d0*/  PRMT R37, RZ, 0x7610, R37 ;  /* 0x00007610ff257816 */ /* 0x008fe40000000025 */
[----:B------:R-:W-:-:S02]  /*49e0*/  @!P5 PRMT R45, R5, 0x7632, R45 ;  /* 0x00007632052dd816 */ /* 0x000fc4000000002d */
[C---:B------:R-:W-:Y:S02]  /*49f0*/  @!P5 PRMT R37, R7.reuse, 0x7610, R37 ;  /* 0x000076100725d816 */ /* 0x040fe40000000025 */
[----:B------:R-:W-:Y:S01]  /*4a00*/  @!P5 PRMT R26, R7, 0x7632, R26 ;  /* 0x00007632071ad816 */ /* 0x000fe2000000001a */
[----:B------:R0:W-:Y:S04]  /*4a10*/  STL.S16 [R1+0x13e], R38 ;  /* 0x00013e2601007387 */ /* 0x0001e80000100600 */
[----:B------:R1:W-:Y:S04]  /*4a20*/  STL.S16 [R1+0x152], R39 ;  /* 0x0001522701007387 */ /* 0x0003e80000100600 */
[----:B0-----:R-:W3:Y:S04]  /*4a30*/  LDL.LU R38, [R1+0x1ac] ;  /* 0x0001ac0001267983 */ /* 0x001ee80000300800 */
[----:B-1----:R-:W3:Y:S04]  /*4a40*/  LDL.LU R39, [R1+0x1a8] ;  /* 0x0001a80001277983 */ /* 0x002ee80000300800 */
[----:B------:R0:W-:Y:S04]  /*4a50*/  STL [R1+0x40], R2 ;  /* 0x0000400201007387 */ /* 0x0001e80000100800 */
[----:B------:R1:W-:Y:S01]  /*4a60*/  STL [R1+0xc0], R3 ;  /* 0x0000c00301007387 */ /* 0x0003e20000100800 */
[----:B------:R-:W-:Y:S01]  /*4a70*/  UIMAD.WIDE UR6, UR8, 0x8, UR6 ;  /* 0x00000008080678a5 */ /* 0x000fe2000f8e0206 */
[----:B0-----:R-:W-:-:S02]  /*4a80*/  PRMT R2, RZ, 0x7610, R2 ;  /* 0x00007610ff027816 */ /* 0x001fc40000000002 */
[----:B------:R0:W-:Y:S01]  /*4a90*/  STL.S16 [R1+0x136], R40 ;  /* 0x0001362801007387 */ /* 0x0001e20000100600 */
[----:B-1----:R-:W-:-:S03]  /*4aa0*/  PRMT R3, RZ, 0x7610, R3 ;  /* 0x00007610ff037816 */ /* 0x002fc60000000003 */
[----:B------:R1:W-:Y:S01]  /*4ab0*/  STL.S16 [R1+0x14a], R41 ;  /* 0x00014a2901007387 */ /* 0x0003e20000100600 */
[----:B------:R-:W-:-:S03]  /*4ac0*/  @!P6 PRMT R2, R11, 0x7610, R2 ;  /* 0x000076100b02e816 */ /* 0x000fc60000000002 */
[----:B0-----:R-:W3:Y:S04]  /*4ad0*/  LDL.LU R40, [R1+0x1bc] ;  /* 0x0001bc0001287983 */ /* 0x001ee80000300800 */
[----:B-1----:R-:W3:Y:S04]  /*4ae0*/  LDL.LU R41, [R1+0x1b8] ;  /* 0x0001b80001297983 */ /* 0x002ee80000300800 */
[----:B------:R0:W-:Y:S02]  /*4af0*/  STL.S16 [R1+0x166], R2 ;  /* 0x0001660201007387 */ /* 0x0001e40000100600 */
[----:B0-----:R-:W-:-:S02]  /*4b00*/  MOV R2, UR6 ;  /* 0x0000000600027c02 */ /* 0x001fc40008000f00 */
[----:B------:R-:W-:Y:S04]  /*4b10*/  STL [R1+0x34], R19 ;  /* 0x0000341301007387 */ /* 0x000fe80000100800 */
[----:B--2---:R0:W2:Y:S04]  /*4b20*/  @!P4 LDG.E R23, desc[UR10][R28.64] ;  /* 0x0000000a1c17c981 */ /* 0x0040a8000c1e1900 */
[----:B------:R-:W-:Y:S01]  /*4b30*/  STL [R1+0xc8], R18 ;  /* 0x0000c81201007387 */ /* 0x000fe20000100800 */
[----:B------:R-:W-:Y:S01]  /*4b40*/  LOP3.LUT P3, RZ, R64, 0x80000000, RZ, 0xc0, !PT ;  /* 0x8000000040ff7812 */ /* 0x000fe2000786c0ff */
[----:B------:R-:W1:Y:S01]  /*4b50*/  LDCU.U8 UR6, c[0x0][0x414] ;  /* 0x00008280ff0677ac */ /* 0x000e620008000000 */
[----:B0-----:R-:W-:-:S04]  /*4b60*/  PRMT R29, RZ, 0x7610, R29 ;  /* 0x00007610ff1d7816 */ /* 0x001fc8000000001d */
[----:B------:R-:W-:Y:S02]  /*4b70*/  @!P5 PRMT R29, R5, 0x7610, R29 ;  /* 0x00007610051dd816 */ /* 0x000fe4000000001d */
[----:B------:R-:W-:-:S13]  /*4b80*/  LOP3.LUT P5, RZ, R64, 0x10000000, RZ, 0xc0, !PT ;  /* 0x1000000040ff7812 */ /* 0x000fda00078ac0ff */
[----:B------:R-:W-:-:S05]  /*4b90*/  @!P5 PRMT R3, R9, 0x7632, R3 ;  /* 0x000076320903d816 */ /* 0x000fca0000000003 */
[----:B------:R0:W-:Y:S02]  /*4ba0*/  STL.S16 [R1+0x168], R3 ;  /* 0x0001680301007387 */ /* 0x0001e40000100600 */
[----:B0-----:R-:W-:-:S06]  /*4bb0*/  MOV R3, UR7 ;  /* 0x0000000700037c02 */ /* 0x001fcc0008000f00 */
[----:B------:R-:W2:Y:S01]  /*4bc0*/  LDG.E.64 R2, desc[UR10][R2.64] ;  /* 0x0000000a02027981 */ /* 0x000ea2000c1e1b00 */
[----:B------:R-:W-:-:S04]  /*4bd0*/  PRMT R19, RZ, 0x7610, R19 ;  /* 0x00007610ff137816 */ /* 0x000fc80000000013 */
[----:B------:R-:W-:-:S05]  /*4be0*/  @!P5 PRMT R19, R8, 0x7632, R19 ;  /* 0x000076320813d816 */ /* 0x000fca0000000013 */
[----:B------:R0:W-:Y:S02]  /*4bf0*/  STL.S16 [R1+0x162], R19 ;  /* 0x0001621301007387 */ /* 0x0001e40000100600 */
[----:B0-----:R-:W0:Y:S01]  /*4c00*/  S2R R19, SR_TID.X ;  /* 0x0000000000137919 */ /* 0x001e220000002100 */
[----:B------:R-:W-:-:S04]  /*4c10*/  PRMT R18, RZ, 0x7610, R18 ;  /* 0x00007610ff127816 */ /* 0x000fc80000000012 */
[----:B------:R-:W-:Y:S01]  /*4c20*/  @!P5 PRMT R18, R9, 0x7610, R18 ;  /* 0x000076100912d816 */ /* 0x000fe20000000012 */
[----:B------:R1:W-:Y:S04]  /*4c30*/  STL.S16 [R1+0x140], R21 ;  /* 0x0001401501007387 */ /* 0x0003e80000100600 */
[----:B------:R1:W-:Y:S04]  /*4c40*/  STL [R1+0x48], R15 ;  /* 0x0000480f01007387 */ /* 0x0003e80000100800 */
[----:B------:R0:W-:Y:S01]  /*4c50*/  STL [R1+0x4c], R20 ;  /* 0x00004c1401007387 */ /* 0x0001e20000100800 */
[----:B-1----:R-:W-:-:S03]  /*4c60*/  HFMA2 R21, -RZ, RZ, 0, 0 ;  /* 0x00000000ff157431 */ /* 0x002fc600000001ff */
[----:B------:R1:W-:Y:S01]  /*4c70*/  STL.S16 [R1+0x164], R18 ;  /* 0x0001641201007387 */ /* 0x0003e20000100600 */
[----:B------:R-:W-:-:S03]  /*4c80*/  MOV R15, RZ ;  /* 0x000000ff000f7202 */ /* 0x000fc60000000f00 */
[----:B------:R1:W-:Y:S01]  /*4c90*/  STL.S16 [R1+0x142], R17 ;  /* 0x0001421101007387 */ /* 0x0003e20000100600 */
[----:B0-----:R-:W-:-:S03]  /*4ca0*/  MOV R20, RZ ;  /* 0x000000ff00147202 */ /* 0x001fc60000000f00 */
[----:B------:R0:W2:Y:S04]  /*4cb0*/  @!P2 LDG.E R21, desc[UR10][R46.64] ;  /* 0x0000000a2e15a981 */ /* 0x0000a8000c1e1900 */
[----:B------:R0:W2:Y:S01]  /*4cc0*/  @!P3 LDG.E R15, desc[UR10][R42.64] ;  /* 0x0000000a2a0fb981 */ /* 0x0000a2000c1e1900 */
[----:B-1----:R-:W-:Y:S02]  /*4cd0*/  LOP3.LUT R18, R19, 0xffff, RZ, 0xc0, !PT ;  /* 0x0000ffff13127812 */ /* 0x002fe400078ec0ff */
[----:B------:R-:W-:Y:S01]  /*4ce0*/  MOV R17, RZ ;  /* 0x000000ff00117202 */ /* 0x000fe20000000f00 */
[----:B----4-:R1:W4:Y:S02]  /*4cf0*/  @!P4 LDG.E R20, desc[UR10][R54.64] ;  /* 0x0000000a3614c981 */ /* 0x010324000c1e1900 */
[----:B------:R-:W-:Y:S01]  /*4d00*/  IMAD R18, R18, 0x751, RZ ;  /* 0x0000075112127824 */ /* 0x000fe200078e02ff */
[----:B0-----:R-:W-:-:S02]  /*4d10*/  PRMT R46, RZ, 0x7610, R46 ;  /* 0x00007610ff2e7816 */ /* 0x001fc4000000002e */
[----:B------:R-:W-:Y:S01]  /*4d20*/  PRMT R43, RZ, 0x7610, R43 ;  /* 0x00007610ff2b7816 */ /* 0x000fe2000000002b */
[----:B------:R-:W4:Y:S01]  /*4d30*/  @!P1 LDG.E R17, desc[UR10][R34.64] ;  /* 0x0000000a22119981 */ /* 0x000f22000c1e1900 */
[----:B------:R-:W-:Y:S02]  /*4d40*/  PRMT R47, RZ, 0x7610, R47 ;  /* 0x00007610ff2f7816 */ /* 0x000fe4000000002f */
[----:B-1----:R-:W-:Y:S02]  /*4d50*/  PRMT R55, RZ, 0x7610, R55 ;  /* 0x00007610ff377816 */ /* 0x002fe40000000037 */
[----:B------:R-:W-:Y:S02]  /*4d60*/  SHF.R.U32.HI R18, RZ, 0x10, R18 ;  /* 0x00000010ff127819 */ /* 0x000fe40000011612 */
[C---:B------:R-:W-:Y:S02]  /*4d70*/  @!P0 PRMT R55, R14.reuse, 0x7610, R55 ;  /* 0x000076100e378816 */ /* 0x040fe40000000037 */
[----:B------:R-:W-:-:S02]  /*4d80*/  @!P0 PRMT R43, R14, 0x7632, R43 ;  /* 0x000076320e2b8816 */ /* 0x000fc4000000002b */
[C---:B------:R-:W-:Y:S02]  /*4d90*/  @!P0 PRMT R46, R16.reuse, 0x7610, R46 ;  /* 0x00007610102e8816 */ /* 0x040fe4000000002e */
[----:B------:R-:W-:Y:S02]  /*4da0*/  @!P0 PRMT R47, R16, 0x7632, R47 ;  /* 0x00007632102f8816 */ /* 0x000fe4000000002f */
[----:B------:R-:W-:Y:S02]  /*4db0*/  ISETP.NE.AND P0, PT, RZ, UR6, PT ;  /* 0x00000006ff007c0c */ /* 0x000fe4000bf05270 */
[----:B------:R-:W-:Y:S01]  /*4dc0*/  PRMT R18, R18, 0x9910, RZ ;  /* 0x0000991012127816 */ /* 0x000fe200000000ff */
[----:B------:R0:W-:Y:S04]  /*4dd0*/  STL [R1+0xb8], R25 ;  /* 0x0000b81901007387 */ /* 0x0001e80000100800 */
[----:B------:R-:W-:Y:S01]  /*4de0*/  IMAD R18, R18, 0x23, RZ ;  /* 0x0000002312127824 */ /* 0x000fe200078e02ff */
[----:B------:R1:W-:Y:S04]  /*4df0*/  STL.S16 [R1+0x14c], R29 ;  /* 0x00014c1d01007387 */ /* 0x0003e80000100600 */
[----:B------:R-:W-:-:S02]  /*4e00*/  IADD3 R18, PT, PT, RZ, -R18, RZ ;  /* 0x80000012ff127210 */ /* 0x000fc40007ffe0ff */
[----:B0-----:R-:W-:Y:S01]  /*4e10*/  PRMT R25, RZ, 0x7610, R25 ;  /* 0x00007610ff197816 */ /* 0x001fe20000000019 */
[----:B-1----:R-:W0:Y:S03]  /*4e20*/  @P0 LDC.64 R28, c[0x0][0x3b0] ;  /* 0x0000ec00ff1c0b82 */ /* 0x002e260000000a00 */
[----:B------:R-:W-:Y:S02]  /*4e30*/  @!P5 PRMT R25, R8, 0x7610, R25 ;  /* 0x000076100819d816 */ /* 0x000fe40000000019 */
[----:B------:R-:W-:Y:S02]  /*4e40*/  LOP3.LUT P5, RZ, R64, 0x8000000, RZ, 0xc0, !PT ;  /* 0x0800000040ff7812 */ /* 0x000fe400078ac0ff */
[----:B------:R-:W-:Y:S01]  /*4e50*/  PRMT R18, R18, 0x7710, RZ ;  /* 0x0000771012127816 */ /* 0x000fe200000000ff */
[----:B------:R1:W-:Y:S03]  /*4e60*/  STL [R1+0xcc], R22 ;  /* 0x0000cc1601007387 */ /* 0x0003e60000100800 */
[----:B------:R-:W-:Y:S01]  /*4e70*/  IADD3 R18, PT, PT, R18, R19, RZ ;  /* 0x0000001312127210 */ /* 0x000fe20007ffe0ff */
[----:B------:R1:W-:Y:S03]  /*4e80*/  STL.S16 [R1+0x15e], R37 ;  /* 0x00015e2501007387 */ /* 0x0003e60000100600 */
[----:B------:R-:W-:Y:S01]  /*4e90*/  SHF.L.U32 R18, R18, 0x1, RZ ;  /* 0x0000000112127819 */ /* 0x000fe200000006ff */
[----:B-1----:R-:W-:Y:S01]  /*4ea0*/  HFMA2 R22, -RZ, RZ, 0, 0 ;  /* 0x00000000ff167431 */ /* 0x002fe200000001ff */
[----:B------:R1:W-:Y:S01]  /*4eb0*/  STL [R1+0xd0], R27 ;  /* 0x0000d01b01007387 */ /* 0x0003e20000100800 */
[----:B------:R-:W-:-:S02]  /*4ec0*/  PRMT R54, RZ, 0x7610, R54 ;  /* 0x00007610ff367816 */ /* 0x000fc40000000036 */
[----:B------:R-:W-:Y:S02]  /*4ed0*/  LOP3.LUT R37, R18, 0xffff, RZ, 0xc0, !PT ;  /* 0x0000ffff12257812 */ /* 0x000fe400078ec0ff */
[----:B------:R1:W4:Y:S02]  /*4ee0*/  @!P5 LDG.E R22, desc[UR10][R58.64] ;  /* 0x0000000a3a16d981 */ /* 0x000324000c1e1900 */
[----:B-1----:R-:W-:Y:S02]  /*4ef0*/  MOV R27, UR13 ;  /* 0x0000000d001b7c02 */ /* 0x002fe40008000f00 */
[----:B------:R-:W-:Y:S02]  /*4f00*/  PRMT R59, RZ, 0x7610, R59 ;  /* 0x00007610ff3b7816 */ /* 0x000fe4000000003b */
[----:B------:R-:W-:Y:S01]  /*4f10*/  PRMT R58, RZ, 0x7610, R58 ;  /* 0x00007610ff3a7816 */ /* 0x000fe2000000003a */
[----:B------:R-:W-:Y:S01]  /*4f20*/  IMAD R27, R27, 0x46, R37 ;  /* 0x000000461b1b7824 */ /* 0x000fe200078e0225 */
[----:B------:R-:W-:-:S02]  /*4f30*/  @!P6 PRMT R59, R11, 0x7632, R59 ;  /* 0x000076320b3be816 */ /* 0x000fc4000000003b */
[C---:B------:R-:W-:Y:S02]  /*4f40*/  @!P6 PRMT R58, R13.reuse, 0x7610, R58 ;  /* 0x000076100d3ae816 */ /* 0x040fe4000000003a */
[----:B------:R-:W-:Y:S01]  /*4f50*/  @!P6 PRMT R54, R13, 0x7632, R54 ;  /* 0x000076320d36e816 */ /* 0x000fe20000000036 */
[----:B------:R1:W-:Y:S01]  /*4f60*/  STL [R1+0xc4], R12 ;  /* 0x0000c40c01007387 */ /* 0x0003e20000100800 */
[----:B------:R-:W-:Y:S01]  /*4f70*/  LOP3.LUT P6, RZ, R64, 0x4000000, RZ, 0xc0, !PT ;  /* 0x0400000040ff7812 */ /* 0x000fe200078cc0ff */
[----:B0-----:R-:W-:Y:S02]  /*4f80*/  @P0 IMAD.WIDE R18, R27, 0x2, R28 ;  /* 0x000000021b120825 */ /* 0x001fe400078e021c */
[----:B------:R-:W0:Y:S01]  /*4f90*/  LDC.64 R28, c[0x0][0x3a8] ;  /* 0x0000ea00ff1c7b82 */ /* 0x000e220000000a00 */
[----:B------:R3:W-:Y:S04]  /*4fa0*/  STL.S16 [R1+0x160], R26 ;  /* 0x0001601a01007387 */ /* 0x0007e80000100600 */
[----:B------:R-:W-:Y:S01]  /*4fb0*/  STL.S16 [R1+0x15a], R25 ;  /* 0x00015a1901007387 */ /* 0x000fe20000100600 */
[----:B-1----:R-:W-:-:S03]  /*4fc0*/  HFMA2 R12, -RZ, RZ, 0, 0 ;  /* 0x00000000ff0c7431 */ /* 0x002fc600000001ff */
[----:B------:R1:W-:Y:S01]  /*4fd0*/  STL [R1+0x50], R24 ;  /* 0x0000501801007387 */ /* 0x0003e20000100800 */
[----:B---3--:R-:W-:-:S03]  /*4fe0*/  MOV R26, RZ ;  /* 0x000000ff001a7202 */ /* 0x008fc60000000f00 */
[----:B------:R-:W3:Y:S04]  /*4ff0*/  @!P3 LDG.E R12, desc[UR10][R38.64] ;  /* 0x0000000a260cb981 */ /* 0x000ee8000c1e1900 */
[----:B------:R1:W-:Y:S02]  /*5000*/  STL [R1+0x44], R6 ;  /* 0x0000440601007387 */ /* 0x0003e40000100800 */
[----:B-1----:R-:W-:Y:S02]  /*5010*/  CS2R R24, SRZ ;  /* 0x0000000000187805 */ /* 0x002fe4000001ff00 */
[----:B------:R-:W3:Y:S04]  /*5020*/  @!P6 LDG.E R26, desc[UR10][R52.64] ;  /* 0x0000000a341ae981 */ /* 0x000ee8000c1e1900 */
[----:B------:R-:W3:Y:S01]  /*5030*/  @!P5 LDG.E R24, desc[UR10][R56.64] ;  /* 0x0000000a3818d981 */ /* 0x000ee2000c1e1900 */
[----:B------:R-:W-:-:S03]  /*5040*/  MOV R6, RZ ;  /* 0x000000ff00067202 */ /* 0x000fc60000000f00 */
[----:B------:R-:W3:Y:S04]  /*5050*/  @!P6 LDG.E R25, desc[UR10][R48.64] ;  /* 0x0000000a3019e981 */ /* 0x000ee8000c1e1900 */
[----:B------:R-:W3:Y:S04]  /*5060*/  @!P2 LDG.E R6, desc[UR10][R40.64] ;  /* 0x0000000a2806a981 */ /* 0x000ee8000c1e1900 */
[----:B------:R1:W-:Y:S04]  /*5070*/  STL [R1+0x54], R10 ;  /* 0x0000540a01007387 */ /* 0x0003e80000100800 */
[----:B------:R0:W-:Y:S04]  /*5080*/  STL [R1+0xd4], R0 ;  /* 0x0000d40001007387 */ /* 0x0001e80000100800 */
[----:B------:R-:W-:Y:S04]  /*5090*/  STL.S16 [R1+0x15c], R45 ;  /* 0x00015c2d01007387 */ /* 0x000fe80000100600 */
[----:B-1----:R-:W3:Y:S04]  /*50a0*/  @P0 LDG.E.U16 R10, desc[UR10][R18.64+0x2] ;  /* 0x0000020a120a0981 */ /* 0x002ee8000c1e1500 */
[----:B0-----:R0:W3:Y:S04]  /*50b0*/  @P0 LDG.E.U16 R0, desc[UR10][R18.64] ;  /* 0x0000000a12000981 */ /* 0x0010e8000c1e1500 */
[----:B------:R-:W-:Y:S04]  /*50c0*/  STL [R1+0x58], R65 ;  /* 0x0000584101007387 */ /* 0x000fe80000100800 */
[----:B------:R1:W-:Y:S01]  /*50d0*/  STL [R1+0x184], R37 ;  /* 0x0001842501007387 */ /* 0x0003e20000100800 */
[----:B0-----:R-:W-:-:S03]  /*50e0*/  IMAD.WIDE R18, R27, 0x2, R28 ;  /* 0x000000021b127825 */ /* 0x001fc600078e021c */
[----:B------:R0:W-:Y:S04]  /*50f0*/  STL [R1+0xd8], R60 ;  /* 0x0000d83c01007387 */ /* 0x0001e80000100800 */
[----:B------:R0:W-:Y:S04]  /*5100*/  STL [R1+0x5c], R61 ;  /* 0x00005c3d01007387 */ /* 0x0001e80000100800 */
[----:B------:R0:W-:Y:S04]  /*5110*/  STL [R1+0xdc], R66 ;  /* 0x0000dc4201007387 */ /* 0x0001e80000100800 */
[----:B------:R0:W-:Y:S04]  /*5120*/  STL [R1+0x60], R67 ;  /* 0x0000604301007387 */ /* 0x0001e80000100800 */
[----:B------:R0:W-:Y:S04]  /*5130*/  STL [R1+0xe0], R68 ;  /* 0x0000e04401007387 */ /* 0x0001e80000100800 */
[----:B------:R0:W-:Y:S04]  /*5140*/  STL [R1+0x64], R69 ;  /* 0x0000644501007387 */ /* 0x0001e80000100800 */
[----:B------:R0:W-:Y:S04]  /*5150*/  STL [R1+0xe4], R70 ;  /* 0x0000e44601007387 */ /* 0x0001e80000100800 */
[----:B-1----:R-:W5:Y:S04]  /*5160*/  LDL.S16 R37, [R1+0x116] ;  /* 0x0001160001257983 */ /* 0x002f680000100600 */
[----:B------:R-:W5:Y:S04]  /*5170*/  LDL.S16 R45, [R1+0x114] ;  /* 0x00011400012d7983 */ /* 0x000f680000100600 */
[----:B------:R-:W5:Y:S04]  /*5180*/  LDL.S16 R65, [R1+0x112] ;  /* 0x0001120001417983 */ /* 0x000f680000100600 */
[----:B------:R-:W5:Y:S04]  /*5190*/  LDL.S16 R64, [R1+0x128] ;  /* 0x0001280001407983 */ /* 0x000f680000100600 */
[----:B0-----:R-:W5:Y:S04]  /*51a0*/  LDL.S16 R60, [R1+0x110] ;  /* 0x00011000013c7983 */ /* 0x001f680000100600 */
[----:B------:R-:W5:Y:S04]  /*51b0*/  LDL.S16 R61, [R1+0x11e] ;  /* 0x00011e00013d7983 */ /* 0x000f680000100600 */
[----:B------:R-:W5:Y:S04]  /*51c0*/  LDL.S16 R66, [R1+0x120] ;  /* 0x0001200001427983 */ /* 0x000f680000100600 */
[----:B------:R-:W5:Y:S04]  /*51d0*/  LDL.S16 R67, [R1+0x130] ;  /* 0x0001300001437983 */ /* 0x000f680000100600 */
[----:B------:R-:W5:Y:S04]  /*51e0*/  LDL.S16 R68, [R1+0x138] ;  /* 0x0001380001447983 */ /* 0x000f680000100600 */
[----:B------:R-:W5:Y:S04]  /*51f0*/  LDL.S16 R69, [R1+0x142] ;  /* 0x0001420001457983 */ /* 0x000f680000100600 */
[----:B------:R-:W5:Y:S01]  /*5200*/  LDL.S16 R70, [R1+0x140] ;  /* 0x0001400001467983 */ /* 0x000f620000100600 */
[----:B--2---:R-:W-:-:S03]  /*5210*/  R2UR UR28, R2 ;  /* 0x00000000021c72ca */ /* 0x004fc600000e0000 */
[----:B------:R-:W2:Y:S04]  /*5220*/  LDG.E.U16 R2, desc[UR10][R18.64] ;  /* 0x0000000a12027981 */ /* 0x000ea8000c1e1500 */
[----:B------:R0:W2:Y:S04]  /*5230*/  LDG.E.U16 R18, desc[UR10][R18.64+0x2] ;  /* 0x0000020a12127981 */ /* 0x0000a8000c1e1500 */
[----:B------:R1:W-:Y:S01]  /*5240*/  STL [R1+0x68], R5 ;  /* 0x0000680501007387 */ /* 0x0003e20000100800 */
[----:B------:R-:W-:Y:S02]  /*5250*/  PRMT R42, RZ, 0x7610, R42 ;  /* 0x00007610ff2a7816 */ /* 0x000fe4000000002a */
[----:B0-----:R-:W-:-:S02]  /*5260*/  MOV R19, UR28 ;  /* 0x0000001c00137c02 */ /* 0x001fc40008000f00 */
[----:B-1----:R-:W-:-:S03]  /*5270*/  PRMT R5, RZ, 0x5410, RZ ;  /* 0x00005410ff057816 */ /* 0x002fc600000000ff */
[----:B------:R-:W-:Y:S01]  /*5280*/  FFMA.FTZ R3, -R19, UR28, R3 ;  /* 0x0000001c13037c23 */ /* 0x000fe20008010103 */
[----:B------:R-:W-:Y:S02]  /*5290*/  PRMT R40, RZ, 0x7610, R40 ;  /* 0x00007610ff287816 */ /* 0x000fe40000000028 */
[----:B------:R-:W-:-:S04]  /*52a0*/  @!P1 PRMT R5, R4, 0x7610, R5 ;  /* 0x0000761004059816 */ /* 0x000fc80000000005 */
[----:B------:R-:W-:Y:S02]  /*52b0*/  @!P1 PRMT R5, R5, 0x7610, R4 ;  /* 0x0000761005059816 */ /* 0x000fe40000000004 */
[C---:B----4-:R-:W-:Y:S02]  /*52c0*/  @!P1 PRMT R42, R17.reuse, 0x7610, R42 ;  /* 0x00007610112a9816 */ /* 0x050fe4000000002a */
[----:B------:R-:W-:Y:S02]  /*52d0*/  @!P1 PRMT R40, R17, 0x7632, R40 ;  /* 0x0000763211289816 */ /* 0x000fe40000000028 */
        /* <DEDUP_REMOVED lines=9> */
[----:B------:R-:W-:Y:S01]  /*5370*/  PRMT R34, RZ, 0x7610, R34 ;  /* 0x00007610ff227816 */ /* 0x000fe20000000022 */
[----:B0-----:R-:W-:Y:S01]  /*5380*/  @P1 FADD.FTZ R3, R3, UR5 ;  /* 0x0000000503031e21 */ /* 0x001fe20008010000 */
[C---:B------:R-:W-:Y:S02]  /*5390*/  @!P2 PRMT R41, R21.reuse, 0x7610, R41 ;  /* 0x000076101529a816 */ /* 0x040fe40000000029 */
[----:B------:R-:W-:-:S03]  /*53a0*/  @!P2 PRMT R39, R21, 0x7632, R39 ;  /* 0x000076321527a816 */ /* 0x000fc60000000027 */
[----:B------:R-:W0:Y:S01]  /*53b0*/  @P1 MUFU.RSQ R3, R3 ;  /* 0x0000000300031308 */ /* 0x000e220000001400 */
[C---:B------:R-:W-:Y:S02]  /*53c0*/  @!P4 PRMT R35, R23.reuse, 0x7610, R35 ;  /* 0x000076101723c816 */ /* 0x040fe40000000023 */
[----:B------:R-:W-:Y:S01]  /*53d0*/  @!P4 PRMT R34, R23, 0x7632, R34 ;  /* 0x000076321722c816 */ /* 0x000fe20000000022 */
        /* <DEDUP_REMOVED lines=9> */
[----:B------:R-:W-:Y:S01]  /*5470*/  STL [R1+0x74], R14 ;  /* 0x0000740e01007387 */ /* 0x000fe20000100800 */
[----:B---3--:R-:W-:-:S02]  /*5480*/  @!P3 PRMT R38, R12, 0x7610, R38 ;  /* 0x000076100c26b816 */ /* 0x008fc40000000026 */
[----:B------:R-:W-:Y:S01]  /*5490*/  @!P3 PRMT R36, R12, 0x7632, R36 ;  /* 0x000076320c24b816 */ /* 0x000fe20000000024 */
[----:B------:R-:W-:Y:S04]  /*54a0*/  STL [R1+0xf4], R16 ;  /* 0x0000f41001007387 */ /* 0x000fe80000100800 */
[----:B------:R-:W-:Y:S04]  /*54b0*/  STL [R1+0xf8], R17 ;  /* 0x0000f81101007387 */ /* 0x000fe80000100800 */
[----:B------:R-:W-:Y:S04]  /*54c0*/  STL [R1+0x7c], R21 ;  /* 0x00007c1501007387 */ /* 0x000fe80000100800 */
[----:B------:R-:W-:Y:S04]  /*54d0*/  STL.S16 [R1+0x174], R41 ;  /* 0x0001742901007387 */ /* 0x000fe80000100600 */
[----:B------:R-:W-:Y:S04]  /*54e0*/  STL.S16 [R1+0x17a], R39 ;  /* 0x00017a2701007387 */ /* 0x000fe80000100600 */
[----:B------:R-:W-:Y:S04]  /*54f0*/  STL.S16 [R1+0x17c], R38 ;  /* 0x00017c2601007387 */ /* 0x000fe80000100600 */
[----:B------:R-:W-:Y:S04]  /*5500*/  STL.S16 [R1+0x17e], R36 ;  /* 0x00017e2401007387 */ /* 0x000fe80000100600 */
[----:B------:R-:W-:Y:S04]  /*5510*/  STL [R1+0x84], R23 ;  /* 0x0000841701007387 */ /* 0x000fe80000100800 */
[----:B------:R-:W-:Y:S04]  /*5520*/  STL.S16 [R1+0x180], R35 ;  /* 0x0001802301007387 */ /* 0x000fe80000100600 */
[----:B------:R-:W-:Y:S04]  /*5530*/  STL.S16 [R1+0x182], R34 ;  /* 0x0001822201007387 */ /* 0x000fe80000100600 */
[----:B------:R-:W-:Y:S04]  /*5540*/  STL [R1+0x104], R20 ;  /* 0x0001041401007387 */ /* 0x000fe80000100800 */
[----:B------:R-:W-:Y:S04]  /*5550*/  STL [R1+0x88], R22 ;  /* 0x0000881601007387 */ /* 0x000fe80000100800 */
[----:B------:R-:W-:Y:S04]  /*5560*/  STL [R1+0x108], R24 ;  /* 0x0001081801007387 */ /* 0x000fe80000100800 */
[----:B------:R-:W-:Y:S04]  /*5570*/  STL [R1+0x8c], R25 ;  /* 0x00008c1901007387 */ /* 0x000fe80000100800 */
[----:B------:R-:W-:Y:S04]  /*5580*/  STL [R1+0x10c], R26 ;  /* 0x00010c1a01007387 */ /* 0x000fe80000100800 */
[----:B------:R1:W-:Y:S01]  /*5590*/  STL [R1+0xe8], R7 ;  /* 0x0000e80701007387 */ /* 0x0003e20000100800 */
[----:B------:R-:W-:Y:S01]  /*55a0*/  UISETP.NE.AND UP1, UPT, UR6, URZ, UPT ;  /* 0x000000ff0600728c */ /* 0x000fe2000bf25270 */
[----:B0-----:R-:W-:-:S02]  /*55b0*/  @P1 R2UR UR5, R3 ;  /* 0x00000000030512ca */ /* 0x001fc400000e0000 */
[----:B-1----:R-:W-:-:S04]  /*55c0*/  PRMT R7, RZ, 0x5410, RZ ;  /* 0x00005410ff077816 */ /* 0x002fc800000000ff */
[----:B------:R-:W-:Y:S01]  /*55d0*/  @!P2 PRMT R7, R6, 0x7610, R7 ;  /* 0x000076100607a816 */ /* 0x000fe20000000007 */
[----:B------:R0:W-:Y:S03]  /*55e0*/  STL [R1+0xfc], R6 ;  /* 0x0000fc0601007387 */ /* 0x0001e60000100800 */
[----:B------:R-:W-:Y:S01]  /*55f0*/  @!P2 PRMT R7, R7, 0x7610, R6 ;  /* 0x000076100707a816 */ /* 0x000fe20000000006 */
[----:B------:R1:W-:Y:S04]  /*5600*/  STL [R1+0x6c], R8 ;  /* 0x00006c0801007387 */ /* 0x0003e80000100800 */
[----:B------:R3:W-:Y:S01]  /*5610*/  STL [R1+0xec], R9 ;  /* 0x0000ec0901007387 */ /* 0x0007e20000100800 */
[----:B0-----:R-:W-:-:S03]  /*5620*/  PRMT R6, RZ, 0x5410, RZ ;  /* 0x00005410ff067816 */ /* 0x001fc600000000ff */
[----:B------:R0:W-:Y:S01]  /*5630*/  STL [R1+0x70], R11 ;  /* 0x0000700b01007387 */ /* 0x0001e20000100800 */
[----:B-1----:R-:W-:-:S03]  /*5640*/  PRMT R8, RZ, 0x5410, RZ ;  /* 0x00005410ff087816 */ /* 0x002fc600000000ff */
[----:B------:R1:W-:Y:S01]  /*5650*/  STL [R1+0xf0], R13 ;  /* 0x0000f00d01007387 */ /* 0x0003e20000100800 */
[----:B---3--:R-:W-:-:S03]  /*5660*/  PRMT R9, RZ, 0x5410, RZ ;  /* 0x00005410ff097816 */ /* 0x008fc600000000ff */
[----:B------:R3:W-:Y:S01]  /*5670*/  STL [R1+0x80], R12 ;  /* 0x0000800c01007387 */ /* 0x0007e20000100800 */
[----:B0-----:R-:W-:Y:S02]  /*5680*/  PRMT R11, RZ, 0x5410, RZ ;  /* 0x00005410ff0b7816 */ /* 0x001fe400000000ff */
[----:B-1----:R-:W-:Y:S02]  /*5690*/  PRMT R13, RZ, 0x5410, RZ ;  /* 0x00005410ff0d7816 */ /* 0x002fe400000000ff */
[----:B---3--:R-:W-:Y:S02]  /*56a0*/  PRMT R12, RZ, 0x5410, RZ ;  /* 0x00005410ff0c7816 */ /* 0x008fe400000000ff */
[----:B------:R-:W-:Y:S01]  /*56b0*/  @!P3 PRMT R6, R6, 0x5410, R15 ;  /* 0x000054100606b816 */ /* 0x000fe2000000000f */
[----:B------:R0:W-:Y:S01]  /*56c0*/  STL [R1+0x78], R4 ;  /* 0x0000780401007387 */ /* 0x0001e20000100800 */
[----:B------:R-:W-:Y:S02]  /*56d0*/  @!P4 PRMT R9, R20, 0x7610, R9 ;  /* 0x000076101409c816 */ /* 0x000fe40000000009 */
[----:B------:R-:W-:-:S02]  /*56e0*/  @!P5 PRMT R8, R8, 0x5410, R22 ;  /* 0x000054100808d816 */ /* 0x000fc40000000016 */
[----:B------:R-:W-:Y:S02]  /*56f0*/  @!P5 PRMT R12, R12, 0x5410, R24 ;  /* 0x000054100c0cd816 */ /* 0x000fe40000000018 */
[----:B------:R-:W-:Y:S02]  /*5700*/  @!P6 PRMT R11, R25, 0x7610, R11 ;  /* 0x00007610190be816 */ /* 0x000fe4000000000b */
[----:B------:R-:W-:Y:S01]  /*5710*/  @!P6 PRMT R13, R26, 0x7610, R13 ;  /* 0x000076101a0de816 */ /* 0x000fe2000000000d */
[----:B------:R1:W-:Y:S01]  /*5720*/  STL [R1+0x100], R15 ;  /* 0x0001000f01007387 */ /* 0x0003e20000100800 */
[----:B0-----:R-:W-:Y:S01]  /*5730*/  MOV R4, RZ ;  /* 0x000000ff00047202 */ /* 0x001fe20000000f00 */
[----:B------:R-:W-:Y:S01]  /*5740*/  HFMA2 R3, -RZ, RZ, 0, 0 ;  /* 0x00000000ff037431 */ /* 0x000fe200000001ff */
[----:B------:R-:W-:Y:S02]  /*5750*/  @!P3 PRMT R6, R15, 0x7632, R6 ;  /* 0x000076320f06b816 */ /* 0x000fe40000000006 */
[----:B------:R-:W-:-:S02]  /*5760*/  @P0 SHF.L.U32 R4, R10, 0x10, RZ ;  /* 0x000000100a040819 */ /* 0x000fc400000006ff */
[----:B------:R-:W-:Y:S02]  /*5770*/  @!P4 PRMT R9, R9, 0x7610, R20 ;  /* 0x000076100909c816 */ /* 0x000fe40000000014 */
[----:B------:R-:W-:Y:S02]  /*5780*/  @!P5 PRMT R8, R22, 0x7632, R8 ;  /* 0x000076321608d816 */ /* 0x000fe40000000008 */
[----:B------:R-:W-:Y:S02]  /*5790*/  @!P5 PRMT R12, R24, 0x7632, R12 ;  /* 0x00007632180cd816 */ /* 0x000fe4000000000c */
[----:B------:R-:W-:Y:S02]  /*57a0*/  @!P6 PRMT R11, R11, 0x7610, R25 ;  /* 0x000076100b0be816 */ /* 0x000fe40000000019 */
[----:B------:R-:W-:Y:S02]  /*57b0*/  @!P6 PRMT R13, R13, 0x7610, R26 ;  /* 0x000076100d0de816 */ /* 0x000fe4000000001a */
[----:B------:R-:W-:Y:S01]  /*57c0*/  @P0 SHF.L.U32 R3, R0, 0x10, RZ ;  /* 0x0000001000030819 */ /* 0x000fe200000006ff */
[----:B------:R-:W-:Y:S01]  /*57d0*/  UMOV UR16, 0x3f800000 ;  /* 0x3f80000000107882 */ /* 0x000fe20000000000 */
[----:B------:R-:W-:Y:S01]  /*57e0*/  @UP0 UMOV UR16, UR5 ;  /* 0x0000000500100c82 */ /* 0x000fe20008000000 */
[----:B--2---:R-:W-:-:S02]  /*57f0*/  SHF.L.U32 R10, R2, 0x10, RZ ;  /* 0x00000010020a7819 */ /* 0x004fc400000006ff */
[----:B-1----:R-:W-:Y:S01]  /*5800*/  SHF.L.U32 R15, R18, 0x10, RZ ;  /* 0x00000010120f7819 */ /* 0x002fe200000006ff */
[----:B------:R-:W-:Y:S06]  /*5810*/  BRA.U UP1, `(.L_x_963) ;  /* 0x0000002501847547 */ /* 0x000fec000b800000 */
[----:B------:R-:W2:Y:S04]  /*5820*/  LDL.LU.S16 R48, [R1+0x11c] ;  /* 0x00011c0001307983 */ /* 0x000ea80000300600 */
[----:B------:R-:W3:Y:S04]  /*5830*/  LDL.LU.S16 R49, [R1+0x11a] ;  /* 0x00011a0001317983 */ /* 0x000ee80000300600 */
[----:B------:R-:W4:Y:S04]  /*5840*/  LDL.S16 R56, [R1+0x124] ;  /* 0x0001240001387983 */ /* 0x000f280000100600 */
[----:B------:R-:W4:Y:S01]  /*5850*/  LDL.LU.S16 R57, [R1+0x122] ;  /* 0x0001220001397983 */ /* 0x000f220000300600 */
[----:B------:R-:W-:-:S02]  /*5860*/  HADD2.F32 R2, -RZ, R72.H1_H1 ;  /* 0x30000048ff027230 */ /* 0x000fc40000004100 */
[--C-:B------:R-:W-:Y:S01]  /*5870*/  HADD2.F32 R0, -RZ, R71.reuse.H1_H1 ;  /* 0x30000047ff007230 */ /* 0x100fe20000004100 */
[----:B------:R-:W4:Y:S01]  /*5880*/  LDL.S16 R53, [R1+0x136] ;  /* 0x0001360001357983 */ /* 0x000f220000100600 */
[----:B------:R-:W-:Y:S02]  /*5890*/  HADD2.F32 R72, -RZ, R72.H0_H0 ;  /* 0x20000048ff487230 */ /* 0x000fe40000004100 */
[----:B------:R-:W-:Y:S01]  /*58a0*/  FADD.FTZ R2, R2, -UR28 ;  /* 0x8000001c02027e21 */ /* 0x000fe20008010000 */
[----:B------:R-:W-:Y:S02]  /*58b0*/  HADD2.F32 R71, -RZ, R71.H0_H0 ;  /* 0x20000047ff477230 */ /* 0x000fe40000004100 */
[----:B------:R-:W-:Y:S01]  /*58c0*/  FMUL.FTZ R14, R10, R0 ;  /* 0x000000000a0e7220 */ /* 0x000fe20000410000 */
[----:B-----5:R-:W-:Y:S02]  /*58d0*/  HADD2.F32 R19, -RZ, R37.H0_H0 ;  /* 0x20000025ff137230 */ /* 0x020fe40000004100 */
[----:B------:R-:W-:Y:S01]  /*58e0*/  FADD.FTZ R16, R72, -UR28 ;  /* 0x8000001c48107e21 */ /* 0x000fe20008010000 */
[----:B------:R-:W-:Y:S01]  /*58f0*/  FMUL.FTZ R2, R2, UR16 ;  /* 0x0000001002027c20 */ /* 0x000fe20008410000 */
[----:B------:R-:W-:Y:S01]  /*5900*/  FADD.FTZ R18, RZ, R14 ;  /* 0x0000000eff127221 */ /* 0x000fe20000010000 */
[----:B------:R-:W-:Y:S01]  /*5910*/  FMUL.FTZ R17, R15, R71 ;  /* 0x000000470f117220 */ /* 0x000fe20000410000 */
[----:B------:R-:W-:Y:S01]  /*5920*/  FMUL.FTZ R16, R16, UR16 ;  /* 0x0000001010107c20 */ /* 0x000fe20008410000 */
[----:B------:R-:W-:Y:S01]  /*5930*/  FFMA.FTZ R14, R2, R14, RZ ;  /* 0x0000000e020e7223 */ /* 0x000fe200000100ff */
[----:B------:R-:W-:Y:S01]  /*5940*/  FADD.FTZ R19, R19, -UR28 ;  /* 0x8000001c13137e21 */ /* 0x000fe20008010000 */
[----:B------:R-:W-:Y:S01]  /*5950*/  FADD.FTZ R18, R17, R18 ;  /* 0x0000001211127221 */ /* 0x000fe20000010000 */
[----:B------:R-:W-:Y:S01]  /*5960*/  FFMA.FTZ R2, R0, R2, RZ ;  /* 0x0000000200027223 */ /* 0x000fe200000100ff */
[----:B------:R-:W-:Y:S01]  /*5970*/  FFMA.FTZ R14, R16, R17, R14 ;  /* 0x00000011100e7223 */ /* 0x000fe2000001000e */
[----:B------:R-:W-:-:S02]  /*5980*/  HADD2.F32 R17, -RZ, R73.H1_H1 ;  /* 0x30000049ff117230 */ /* 0x000fc40000004100 */
[----:B------:R-:W-:Y:S01]  /*5990*/  FADD.FTZ R0, RZ, R0 ;  /* 0x00000000ff007221 */ /* 0x000fe20000010000 */
[----:B------:R-:W-:Y:S01]  /*59a0*/  FMUL.FTZ R19, R19, UR16 ;  /* 0x0000001013137c20 */ /* 0x000fe20008410000 */
[----:B------:R-:W-:Y:S02]  /*59b0*/  HADD2.F32 R20, -RZ, R45.H0_H0 ;  /* 0x2000002dff147230 */ /* 0x000fe40000004100 */
[----:B------:R-:W-:Y:S01]  /*59c0*/  FFMA.FTZ R16, R71, R16, RZ ;  /* 0x0000001047107223 */ /* 0x000fe200000100ff */
[----:B------:R-:W-:Y:S02]  /*59d0*/  HADD2.F32 R21, -RZ, R74.H1_H1 ;  /* 0x3000004aff157230 */ /* 0x000fe40000004100 */
[C---:B------:R-:W-:Y:S01]  /*59e0*/  FADD.FTZ R0, R17.reuse, R0 ;  /* 0x0000000011007221 */ /* 0x040fe20000010000 */
[----:B------:R-:W-:Y:S01]  /*59f0*/  FFMA.FTZ R2, R17, R19, R2 ;  /* 0x0000001311027223 */ /* 0x000fe20000010002 */
[----:B------:R-:W-:Y:S01]  /*5a00*/  FMUL.FTZ R17, R10, R17 ;  /* 0x000000110a117220 */ /* 0x000fe20000410000 */
[----:B------:R-:W-:Y:S01]  /*5a10*/  FADD.FTZ R20, R20, -UR28 ;  /* 0x8000001c14147e21 */ /* 0x000fe20008010000 */
[----:B------:R-:W-:Y:S01]  /*5a20*/  FADD.FTZ R21, R21, -UR28 ;  /* 0x8000001c15157e21 */ /* 0x000fe20008010000 */
[----:B------:R-:W-:-:S02]  /*5a30*/  HADD2.F32 R73, -RZ, R73.H0_H0 ;  /* 0x20000049ff497230 */ /* 0x000fc40000004100 */
[----:B------:R-:W-:Y:S01]  /*5a40*/  FADD.FTZ R18, R18, R17 ;  /* 0x0000001112127221 */ /* 0x000fe20000010000 */
[----:B------:R-:W-:Y:S01]  /*5a50*/  FFMA.FTZ R14, R19, R17, R14 ;  /* 0x00000011130e7223 */ /* 0x000fe2000001000e */
[----:B------:R-:W-:Y:S01]  /*5a60*/  FADD.FTZ R71, RZ, R71 ;  /* 0x00000047ff477221 */ /* 0x000fe20000010000 */
[----:B------:R-:W-:Y:S01]  /*5a70*/  FMUL.FTZ R20, R20, UR16 ;  /* 0x0000001014147c20 */ /* 0x000fe20008410000 */
[----:B------:R-:W-:Y:S02]  /*5a80*/  HADD2.F32 R17, -RZ, R75.H0_H0 ;  /* 0x2000004bff117230 */ /* 0x000fe40000004100 */
[----:B------:R-:W-:Y:S01]  /*5a90*/  FMUL.FTZ R21, R21, UR16 ;  /* 0x0000001015157c20 */ /* 0x000fe20008410000 */
[----:B------:R-:W-:Y:S02]  /*5aa0*/  HADD2.F32 R74, -RZ, R74.H0_H0 ;  /* 0x2000004aff4a7230 */ /* 0x000fe40000004100 */
[C---:B------:R-:W-:Y:S01]  /*5ab0*/  FADD.FTZ R71, R73.reuse, R71 ;  /* 0x0000004749477221 */ /* 0x040fe20000010000 */
[----:B------:R-:W-:Y:S01]  /*5ac0*/  FFMA.FTZ R16, R73, R20, R16 ;  /* 0x0000001449107223 */ /* 0x000fe20000010010 */
[----:B------:R-:W-:Y:S01]  /*5ad0*/  FMUL.FTZ R73, R15, R73 ;  /* 0x000000490f497220 */ /* 0x000fe20000410000 */
[----:B------:R-:W-:Y:S01]  /*5ae0*/  FMUL.FTZ R19, R10, R17 ;  /* 0x000000110a137220 */ /* 0x000fe20000410000 */
[----:B------:R-:W-:Y:S01]  /*5af0*/  FADD.FTZ R0, R0, R17 ;  /* 0x0000001100007221 */ /* 0x000fe20000010000 */
[----:B------:R-:W-:Y:S01]  /*5b00*/  FFMA.FTZ R2, R17, R21, R2 ;  /* 0x0000001511027223 */ /* 0x000fe20000010002 */
[----:B------:R-:W-:-:S02]  /*5b10*/  HADD2.F32 R17, -RZ, R76.H1_H1 ;  /* 0x3000004cff117230 */ /* 0x000fc40000004100 */
        /* <DEDUP_REMOVED lines=8> */
[----:B------:R-:W-:Y:S02]  /*5ba0*/  HADD2.F32 R19, -RZ, R77.H1_H1 ;  /* 0x3000004dff137230 */ /* 0x000fe40000004100 */
        /* <DEDUP_REMOVED lines=8> */
[----:B------:R-:W-:Y:S01]  /*5c30*/  FFMA.FTZ R14, R74, R75, R14 ;  /* 0x0000004b4a0e7223 */ /* 0x000fe2000001000e */
[----:B------:R-:W-:Y:S01]  /*5c40*/  FADD.FTZ R18, R75, R18 ;  /* 0x000000124b127221 */ /* 0x000fe20000010000 */
[----:B------:R-:W-:Y:S02]  /*5c50*/  HADD2.F32 R77, -RZ, R77.H0_H0 ;  /* 0x2000004dff4d7230 */ /* 0x000fe40000004100 */
[----:B------:R-:W-:Y:S01]  /*5c60*/  FADD.FTZ R76, R76, -UR28 ;  /* 0x8000001c4c4c7e21 */ /* 0x000fe20008010000 */
[----:B------:R-:W-:Y:S01]  /*5c70*/  FFMA.FTZ R14, R17, R19, R14 ;  /* 0x00000013110e7223 */ /* 0x000fe2000001000e */
[--C-:B------:R-:W-:Y:S02]  /*5c80*/  HADD2.F32 R17, -RZ, R79.reuse.H0_H0 ;  /* 0x2000004fff117230 */ /* 0x100fe40000004100 */
[----:B------:R-:W-:Y:S01]  /*5c90*/  FADD.FTZ R18, R18, R19 ;  /* 0x0000001312127221 */ /* 0x000fe20000010000 */
[----:B------:R-:W-:Y:S01]  /*5ca0*/  FMUL.FTZ R76, R76, UR16 ;  /* 0x000000104c4c7c20 */ /* 0x000fe20008410000 */
[----:B------:R-:W-:Y:S01]  /*5cb0*/  FMUL.FTZ R19, R15, R77 ;  /* 0x0000004d0f137220 */ /* 0x000fe20000410000 */
[----:B------:R-:W-:-:S02]  /*5cc0*/  HADD2.F32 R79, -RZ, R79.H1_H1 ;  /* 0x3000004fff4f7230 */ /* 0x000fc40000004100 */
[----:B------:R-:W-:Y:S01]  /*5cd0*/  FADD.FTZ R17, R17, -UR28 ;  /* 0x8000001c11117e21 */ /* 0x000fe20008010000 */
[----:B------:R-:W-:Y:S02]  /*5ce0*/  HADD2.F32 R20, -RZ, R80.H1_H1 ;  /* 0x30000050ff147230 */ /* 0x000fe40000004100 */
[----:B------:R-:W-:Y:S01]  /*5cf0*/  FADD.FTZ R18, R19, R18 ;  /* 0x0000001213127221 */ /* 0x000fe20000010000 */
[----:B------:R-:W-:Y:S01]  /*5d00*/  FFMA.FTZ R14, R76, R19, R14 ;  /* 0x000000134c0e7223 */ /* 0x000fe2000001000e */
[--C-:B------:R-:W-:Y:S02]  /*5d10*/  HADD2.F32 R19, -RZ, R78.reuse.H1_H1 ;  /* 0x3000004eff137230 */ /* 0x100fe40000004100 */
[----:B------:R-:W-:Y:S01]  /*5d20*/  FMUL.FTZ R17, R17, UR16 ;  /* 0x0000001011117c20 */ /* 0x000fe20008410000 */
[----:B------:R-:W-:Y:S01]  /*5d30*/  FADD.FTZ R79, R79, -UR28 ;  /* 0x8000001c4f4f7e21 */ /* 0x000fe20008010000 */
[----:B------:R-:W-:Y:S01]  /*5d40*/  FADD.FTZ R20, R20, -UR28 ;  /* 0x8000001c14147e21 */ /* 0x000fe20008010000 */
[----:B------:R-:W-:-:S02]  /*5d50*/  HADD2.F32 R78, -RZ, R78.H0_H0 ;  /* 0x2000004eff4e7230 */ /* 0x000fc40000004100 */
[----:B------:R-:W-:Y:S01]  /*5d60*/  FADD.FTZ R0, R0, R19 ;  /* 0x0000001300007221 */ /* 0x000fe20000010000 */
[----:B------:R-:W-:Y:S01]  /*5d70*/  FFMA.FTZ R2, R19, R17, R2 ;  /* 0x0000001113027223 */ /* 0x000fe20000010002 */
[----:B------:R-:W-:Y:S01]  /*5d80*/  FMUL.FTZ R19, R10, R19 ;  /* 0x000000130a137220 */ /* 0x000fe20000410000 */
[----:B------:R-:W-:Y:S01]  /*5d90*/  FADD.FTZ R71, R71, R77 ;  /* 0x0000004d47477221 */ /* 0x000fe20000010000 */
[----:B------:R-:W-:Y:S01]  /*5da0*/  FFMA.FTZ R16, R77, R76, R16 ;  /* 0x0000004c4d107223 */ /* 0x000fe20000010010 */
[----:B------:R-:W-:Y:S01]  /*5db0*/  FMUL.FTZ R79, R79, UR16 ;  /* 0x000000104f4f7c20 */ /* 0x000fe20008410000 */
[----:B------:R-:W-:Y:S01]  /*5dc0*/  FFMA.FTZ R14, R17, R19, R14 ;  /* 0x00000013110e7223 */ /* 0x000fe2000001000e */
[----:B------:R-:W-:Y:S02]  /*5dd0*/  HADD2.F32 R17, -RZ, R81.H1_H1 ;  /* 0x30000051ff117230 */ /* 0x000fe40000004100 */
[----:B------:R-:W-:Y:S01]  /*5de0*/  FMUL.FTZ R20, R20, UR16 ;  /* 0x0000001014147c20 */ /* 0x000fe20008410000 */
[----:B------:R-:W-:-:S02]  /*5df0*/  HADD2.F32 R80, -RZ, R80.H0_H0 ;  /* 0x20000050ff507230 */ /* 0x000fc40000004100 */
[----:B------:R-:W-:Y:S01]  /*5e00*/  FADD.FTZ R71, R71, R78 ;  /* 0x0000004e47477221 */ /* 0x000fe20000010000 */
[----:B------:R-:W-:Y:S01]  /*5e10*/  FFMA.FTZ R16, R78, R79, R16 ;  /* 0x0000004f4e107223 */ /* 0x000fe20000010010 */
[----:B------:R-:W-:Y:S01]  /*5e20*/  FADD.FTZ R18, R18, R19 ;  /* 0x0000001312127221 */ /* 0x000fe20000010000 */
[----:B------:R-:W-:Y:S01]  /*5e30*/  FMUL.FTZ R78, R15, R78 ;  /* 0x0000004e0f4e7220 */ /* 0x000fe20000410000 */
[----:B------:R-:W-:Y:S01]  /*5e40*/  FMUL.FTZ R19, R10, R17 ;  /* 0x000000110a137220 */ /* 0x000fe20000410000 */
[----:B------:R-:W-:Y:S01]  /*5e50*/  FADD.FTZ R0, R0, R17 ;  /* 0x0000001100007221 */ /* 0x000fe20000010000 */
[----:B------:R-:W-:Y:S01]  /*5e60*/  FFMA.FTZ R2, R17, R20, R2 ;  /* 0x0000001411027223 */ /* 0x000fe20000010002 */
[----:B------:R-:W-:Y:S02]  /*5e70*/  HADD2.F32 R17, -RZ, R82.H1_H1 ;  /* 0x30000052ff117230 */ /* 0x000fe40000004100 */
[----:B------:R-:W-:Y:S01]  /*5e80*/  FADD.FTZ R80, R80, -UR28 ;  /* 0x8000001c50507e21 */ /* 0x000fe20008010000 */
[----:B------:R-:W-:Y:S01]  /*5e90*/  FADD.FTZ R18, R78, R18 ;  /* 0x000000124e127221 */ /* 0x000fe20000010000 */
[----:B------:R-:W-:Y:S01]  /*5ea0*/  FFMA.FTZ R14, R79, R78, R14 ;  /* 0x0000004e4f0e7223 */ /* 0x000fe2000001000e */
[----:B------:R-:W-:-:S02]  /*5eb0*/  HADD2.F32 R81, -RZ, R81.H0_H0 ;  /* 0x20000051ff517230 */ /* 0x000fc40000004100 */
        /* <DEDUP_REMOVED lines=18> */
[--C-:B------:R-:W-:Y:S02]  /*5fe0*/  HADD2.F32 R17, -RZ, R84.reuse.H1_H1 ;  /* 0x30000054ff117230 */ /* 0x100fe40000004100 */
[----:B------:R-:W-:Y:S01]  /*5ff0*/  FADD.FTZ R18, R18, R19 ;  /* 0x0000001312127221 */ /* 0x000fe20000010000 */
[----:B------:R-:W-:Y:S01]  /*6000*/  FMUL.FTZ R82, R82, UR16 ;  /* 0x0000001052527c20 */ /* 0x000fe20008410000 */
[----:B------:R-:W-:Y:S01]  /*6010*/  FMUL.FTZ R19, R15, R83 ;  /* 0x000000530f137220 */ /* 0x000fe20000410000 */
[----:B------:R-:W-:-:S02]  /*6020*/  HADD2.F32 R84, -RZ, R84.H0_H0 ;  /* 0x20000054ff547230 */ /* 0x000fc40000004100 */
[----:B------:R-:W-:Y:S01]  /*6030*/  FADD.FTZ R17, R17, -UR28 ;  /* 0x8000001c11117e21 */ /* 0x000fe20008010000 */
[----:B------:R-:W-:Y:S02]  /*6040*/  HADD2.F32 R20, -RZ, R86.H1_H1 ;  /* 0x30000056ff147230 */ /* 0x000fe40000004100 */
[----:B------:R-:W-:Y:S01]  /*6050*/  FADD.FTZ R18, R19, R18 ;  /* 0x0000001213127221 */ /* 0x000fe20000010000 */
[----:B------:R-:W-:Y:S01]  /*6060*/  FFMA.FTZ R14, R82, R19, R14 ;  /* 0x00000013520e7223 */ /* 0x000fe2000001000e */
[--C-:B------:R-:W-:Y:S02]  /*6070*/  HADD2.F32 R19, -RZ, R85.reuse.H0_H0 ;  /* 0x20000055ff137230 */ /* 0x100fe40000004100 */
[----:B------:R-:W-:Y:S01]  /*6080*/  FMUL.FTZ R17, R17, UR16 ;  /* 0x0000001011117c20 */ /* 0x000fe20008410000 */
[----:B------:R-:W-:Y:S01]  /*6090*/  FADD.FTZ R84, R84, -UR28 ;  /* 0x8000001c54547e21 */ /* 0x000fe20008010000 */
[----:B------:R-:W-:Y:S01]  /*60a0*/  FADD.FTZ R20, R20, -UR28 ;  /* 0x8000001c14147e21 */ /* 0x000fe20008010000 */
[----:B------:R-:W-:-:S02]  /*60b0*/  HADD2.F32 R85, -RZ, R85.H1_H1 ;  /* 0x30000055ff557230 */ /* 0x000fc40000004100 */
        /* <DEDUP_REMOVED lines=37> */
[----:B------:R-:W-:Y:S02]  /*6310*/  HADD2.F32 R89, -RZ, R89.H1_H1 ;  /* 0x30000059ff597230 */ /* 0x000fe40000004100 */
        /* <DEDUP_REMOVED lines=23> */
[----:B------:R-:W-:Y:S02]  /*6490*/  HADD2.F32 R17, -RZ, R91.H0_H0 ;  /* 0x2000005bff117230 */ /* 0x000fe40000004100 */
        /* <DEDUP_REMOVED lines=13> */
[----:B------:R-:W-:-:S02]  /*6570*/  HADD2.F32 R91, -RZ, R91.H1_H1 ;  /* 0x3000005bff5b7230 */ /* 0x000fc40000004100 */
        /* <DEDUP_REMOVED lines=18> */
[----:B------:R-:W-:Y:S02]  /*66a0*/  HADD2.F32 R17, -RZ, R60.H0_H0 ;  /* 0x2000003cff117230 */ /* 0x000fe40000004100 */
[----:B------:R-:W-:Y:S01]  /*66b0*/  FADD.FTZ R18, R18, R19 ;  /* 0x0000001312127221 */ /* 0x000fe20000010000 */
[----:B------:R-:W-:Y:S01]  /*66c0*/  FMUL.FTZ R92, R92, UR16 ;  /* 0x000000105c5c7c20 */ /* 0x000fe20008410000 */
[----:B------:R-:W-:Y:S01]  /*66d0*/  FMUL.FTZ R19, R15, R20 ;  /* 0x000000140f137220 */ /* 0x000fe20000410000 */
[----:B------:R-:W-:-:S02]  /*66e0*/  HADD2.F32 R93, -RZ, R93.H1_H1 ;  /* 0x3000005dff5d7230 */ /* 0x000fc40000004100 */
[----:B------:R-:W-:Y:S01]  /*66f0*/  FADD.FTZ R17, R17, -UR28 ;  /* 0x8000001c11117e21 */ /* 0x000fe20008010000 */
[----:B------:R-:W-:Y:S02]  /*6700*/  HADD2.F32 R21, -RZ, R64.H0_H0 ;  /* 0x20000040ff157230 */ /* 0x000fe40000004100 */
[----:B------:R-:W-:Y:S01]  /*6710*/  FADD.FTZ R18, R19, R18 ;  /* 0x0000001213127221 */ /* 0x000fe20000010000 */
[----:B------:R-:W-:Y:S01]  /*6720*/  FFMA.FTZ R14, R92, R19, R14 ;  /* 0x000000135c0e7223 */ /* 0x000fe2000001000e */
[----:B------:R-:W-:Y:S02]  /*6730*/  HADD2.F32 R19, -RZ, R65.H0_H0 ;  /* 0x20000041ff137230 */ /* 0x000fe40000004100 */
[----:B------:R-:W-:Y:S01]  /*6740*/  FMUL.FTZ R17, R17, UR16 ;  /* 0x0000001011117c20 */ /* 0x000fe20008410000 */
[----:B------:R-:W-:Y:S01]  /*6750*/  FADD.FTZ R93, R93, -UR28 ;  /* 0x8000001c5d5d7e21 */ /* 0x000fe20008010000 */
[----:B------:R-:W-:Y:S01]  /*6760*/  FADD.FTZ R71, R71, R20 ;  /* 0x0000001447477221 */ /* 0x000fe20000010000 */
[----:B------:R-:W-:Y:S01]  /*6770*/  FFMA.FTZ R16, R20, R92, R16 ;  /* 0x0000005c14107223 */ /* 0x000fe20000010010 */
[----:B------:R-:W-:Y:S01]  /*6780*/  FADD.FTZ R0, R0, R19 ;  /* 0x0000001300007221 */ /* 0x000fe20000010000 */
[----:B------:R-:W-:Y:S01]  /*6790*/  FFMA.FTZ R2, R19, R17, R2 ;  /* 0x0000001113027223 */ /* 0x000fe20000010002 */
[----:B------:R-:W-:Y:S01]  /*67a0*/  FMUL.FTZ R93, R93, UR16 ;  /* 0x000000105d5d7c20 */ /* 0x000fe20008410000 */
[----:B------:R-:W-:Y:S01]  /*67b0*/  FMUL.FTZ R19, R10, R19 ;  /* 0x000000130a137220 */ /* 0x000fe20000410000 */
[----:B------:R-:W-:-:S02]  /*67c0*/  HADD2.F32 R20, -RZ, R44.H0_H0 ;  /* 0x2000002cff147230 */ /* 0x000fc40000004100 */
[----:B------:R-:W-:Y:S01]  /*67d0*/  FADD.FTZ R71, R71, R21 ;  /* 0x0000001547477221 */ /* 0x000fe20000010000 */
[----:B------:R-:W-:Y:S01]  /*67e0*/  FFMA.FTZ R16, R21, R93, R16 ;  /* 0x0000005d15107223 */ /* 0x000fe20000010010 */
[----:B------:R-:W-:Y:S01]  /*67f0*/  FMUL.FTZ R22, R15, R21 ;  /* 0x000000150f167220 */ /* 0x000fe20000410000 */
[----:B------:R-:W-:Y:S01]  /*6800*/  FFMA.FTZ R14, R17, R19, R14 ;  /* 0x00000013110e7223 */ /* 0x000fe2000001000e */
[----:B------:R-:W-:Y:S01]  /*6810*/  FADD.FTZ R21, R18, R19 ;  /* 0x0000001312157221 */ /* 0x000fe20000010000 */
[----:B------:R-:W-:Y:S01]  /*6820*/  FADD.FTZ R20, R20, -UR28 ;  /* 0x8000001c14147e21 */ /* 0x000fe20008010000 */
[----:B------:R-:W4:Y:S01]  /*6830*/  LDL.LU.S16 R52, [R1+0x13e] ;  /* 0x00013e0001347983 */ /* 0x000f220000300600 */
[----:B------:R-:W-:Y:S01]  /*6840*/  FFMA.FTZ R14, R93, R22, R14 ;  /* 0x000000165d0e7223 */ /* 0x000fe2000001000e */
[----:B------:R-:W-:Y:S01]  /*6850*/  FADD.FTZ R21, R22, R21 ;  /* 0x0000001516157221 */ /* 0x000fe20000010000 */
[----:B------:R-:W-:Y:S01]  /*6860*/  FMUL.FTZ R19, R20, UR16 ;  /* 0x0000001014137c20 */ /* 0x000fe20008410000 */
[----:B------:R-:W4:Y:S01]  /*6870*/  LDL.LU.S16 R29, [R1+0x15e] ;  /* 0x00015e00011d7983 */ /* 0x000f220000300600 */
[----:B--2---:R-:W-:-:S03]  /*6880*/  HADD2.F32 R17, -RZ, R48.H0_H0 ;  /* 0x20000030ff117230 */ /* 0x004fc60000004100 */
[----:B------:R-:W2:Y:S01]  /*6890*/  LDL.S16 R48, [R1+0x12c] ;  /* 0x00012c0001307983 */ /* 0x000ea20000100600 */
[----:B---3--:R-:W-:-:S03]  /*68a0*/  HADD2.F32 R18, -RZ, R49.H0_H0 ;  /* 0x20000031ff127230 */ /* 0x008fc60000004100 */
[----:B------:R-:W3:Y:S01]  /*68b0*/  LDL.LU.S16 R49, [R1+0x12e] ;  /* 0x00012e0001317983 */ /* 0x000ee20000300600 */
[----:B------:R-:W-:Y:S01]  /*68c0*/  FMUL.FTZ R20, R10, R17 ;  /* 0x000000110a147220 */ /* 0x000fe20000410000 */
[----:B------:R-:W-:Y:S01]  /*68d0*/  FADD.FTZ R0, R0, R17 ;  /* 0x0000001100007221 */ /* 0x000fe20000010000 */
[----:B------:R-:W-:Y:S01]  /*68e0*/  FADD.FTZ R18, R18, -UR28 ;  /* 0x8000001c12127e21 */ /* 0x000fe20008010000 */
[----:B------:R-:W-:Y:S01]  /*68f0*/  FFMA.FTZ R2, R17, R19, R2 ;  /* 0x0000001311027223 */ /* 0x000fe20000010002 */
[----:B----4-:R-:W-:Y:S02]  /*6900*/  HADD2.F32 R17, -RZ, R56.H0_H0 ;  /* 0x20000038ff117230 */ /* 0x010fe40000004100 */
[----:B------:R-:W4:Y:S01]  /*6910*/  LDL.LU.S16 R56, [R1+0x12a] ;  /* 0x00012a0001387983 */ /* 0x000f220000300600 */
[----:B------:R-:W-:Y:S01]  /*6920*/  FMUL.FTZ R23, R18, UR16 ;  /* 0x0000001012177c20 */ /* 0x000fe20008410000 */
[----:B------:R-:W-:Y:S02]  /*6930*/  HADD2.F32 R18, -RZ, R57.H0_H0 ;  /* 0x20000039ff127230 */ /* 0x000fe40000004100 */
[----:B------:R-:W4:Y:S01]  /*6940*/  LDL.LU.S16 R57, [R1+0x126] ;  /* 0x0001260001397983 */ /* 0x000f220000300600 */
[----:B------:R-:W-:Y:S01]  /*6950*/  FADD.FTZ R21, R21, R20 ;  /* 0x0000001415157221 */ /* 0x000fe20000010000 */
[----:B------:R-:W-:Y:S01]  /*6960*/  FFMA.FTZ R14, R19, R20, R14 ;  /* 0x00000014130e7223 */ /* 0x000fe2000001000e */
[----:B------:R-:W-:-:S02]  /*6970*/  HADD2.F32 R44, -RZ, R44.H1_H1 ;  /* 0x3000002cff2c7230 */ /* 0x000fc40000004100 */
[----:B------:R-:W-:-:S03]  /*6980*/  HADD2.F32 R20, -RZ, R67.H0_H0 ;  /* 0x20000043ff147230 */ /* 0x000fc60000004100 */
[----:B------:R-:W-:Y:S02]  /*6990*/  FADD.FTZ R19, R44, -UR28 ;  /* 0x8000001c2c137e21 */ /* 0x000fe40008010000 */
[----:B------:R-:W-:Y:S01]  /*69a0*/  FADD.FTZ R71, R71, R20 ;  /* 0x0000001447477221 */ /* 0x000fe20000010000 */
[----:B------:R-:W-:Y:S01]  /*69b0*/  FFMA.FTZ R16, R20, R23, R16 ;  /* 0x0000001714107223 */ /* 0x000fe20000010010 */
[----:B------:R-:W-:Y:S01]  /*69c0*/  FMUL.FTZ R20, R15, R20 ;  /* 0x000000140f147220 */ /* 0x000fe20000410000 */
[----:B------:R-:W-:Y:S01]  /*69d0*/  FMUL.FTZ R19, R19, UR16 ;  /* 0x0000001013137c20 */ /* 0x000fe20008410000 */
[----:B------:R-:W-:Y:S02]  /*69e0*/  FMUL.FTZ R22, R10, R17 ;  /* 0x000000110a167220 */ /* 0x000fe40000410000 */
[----:B------:R-:W-:Y:S01]  /*69f0*/  FADD.FTZ R21, R20, R21 ;  /* 0x0000001514157221 */ /* 0x000fe20000010000 */
[----:B------:R-:W-:Y:S01]  /*6a00*/  FFMA.FTZ R14, R23, R20, R14 ;  /* 0x00000014170e7223 */ /* 0x000fe2000001000e */
[----:B------:R-:W-:Y:S01]  /*6a10*/  FADD.FTZ R0, R0, R17 ;  /* 0x0000001100007221 */ /* 0x000fe20000010000 */
[----:B------:R-:W-:Y:S01]  /*6a20*/  FFMA.FTZ R2, R17, R19, R2 ;  /* 0x0000001311027223 */ /* 0x000fe20000010002 */
[----:B------:R-:W-:Y:S01]  /*6a30*/  FADD.FTZ R18, R18, -UR28 ;  /* 0x8000001c12127e21 */ /* 0x000fe20008010000 */
[----:B------:R-:W-:-:S02]  /*6a40*/  HADD2.F32 R17, -RZ, R68.H0_H0 ;  /* 0x20000044ff117230 */ /* 0x000fc40000004100 */
[----:B------:R-:W-:Y:S01]  /*6a50*/  FADD.FTZ R20, R21, R22 ;  /* 0x0000001615147221 */ /* 0x000fe20000010000 */
[----:B------:R-:W-:Y:S01]  /*6a60*/  FFMA.FTZ R21, R19, R22, R14 ;  /* 0x0000001613157223 */ /* 0x000fe2000001000e */
[----:B------:R-:W-:Y:S02]  /*6a70*/  HADD2.F32 R22, -RZ, R66.H0_H0 ;  /* 0x20000042ff167230 */ /* 0x000fe40000004100 */
[----:B------:R-:W-:Y:S01]  /*6a80*/  FMUL.FTZ R18, R18, UR16 ;  /* 0x0000001012127c20 */ /* 0x000fe20008410000 */
[----:B------:R-:W-:Y:S01]  /*6a90*/  FMUL.FTZ R19, R15, R17 ;  /* 0x000000110f137220 */ /* 0x000fe20000410000 */
[----:B------:R-:W-:Y:S01]  /*6aa0*/  FADD.FTZ R71, R71, R17 ;  /* 0x0000001147477221 */ /* 0x000fe20000010000 */
[----:B------:R-:W-:Y:S01]  /*6ab0*/  FADD.FTZ R22, R22, -UR28 ;  /* 0x8000001c16167e21 */ /* 0x000fe20008010000 */
[----:B------:R-:W-:Y:S01]  /*6ac0*/  FFMA.FTZ R16, R17, R18, R16 ;  /* 0x0000001211107223 */ /* 0x000fe20000010010 */
[----:B------:R-:W-:Y:S01]  /*6ad0*/  FADD.FTZ R14, R19, R20 ;  /* 0x00000014130e7221 */ /* 0x000fe20000010000 */
[----:B------:R-:W-:Y:S01]  /*6ae0*/  FFMA.FTZ R17, R18, R19, R21 ;  /* 0x0000001312117223 */ /* 0x000fe20000010015 */
[----:B------:R-:W-:Y:S01]  /*6af0*/  FMUL.FTZ R22, R22, UR16 ;  /* 0x0000001016167c20 */ /* 0x000fe20008410000 */
[----:B------:R-:W-:-:S05]  /*6b00*/  HADD2.F32 R21, -RZ, R69.H0_H0 ;  /* 0x20000045ff157230 */ /* 0x000fca0000004100 */
[----:B------:R-:W-:Y:S01]  /*6b10*/  FADD.FTZ R71, R71, R21 ;  /* 0x0000001547477221 */ /* 0x000fe20000010000 */
[----:B------:R-:W-:Y:S01]  /*6b20*/  FMUL.FTZ R18, R15, R21 ;  /* 0x000000150f127220 */ /* 0x000fe20000410000 */
[----:B--2---:R-:W-:Y:S02]  /*6b30*/  HADD2.F32 R23, -RZ, R48.H0_H0 ;  /* 0x20000030ff177230 */ /* 0x004fe40000004100 */
[----:B------:R-:W2:Y:S01]  /*6b40*/  LDL.LU.S16 R48, [R1+0x134] ;  /* 0x0001340001307983 */ /* 0x000ea20000300600 */
[----:B---3--:R-:W-:Y:S02]  /*6b50*/  HADD2.F32 R19, -RZ, R49.H0_H0 ;  /* 0x20000031ff137230 */ /* 0x008fe40000004100 */
[----:B------:R-:W-:Y:S01]  /*6b60*/  FADD.FTZ R23, R23, -UR28 ;  /* 0x8000001c17177e21 */ /* 0x000fe20008010000 */
[----:B------:R-:W3:Y:S02]  /*6b70*/  LDL.S16 R49, [R1+0x14a] ;  /* 0x00014a0001317983 */ /* 0x000ee40000100600 */
[----:B------:R-:W-:Y:S01]  /*6b80*/  FADD.FTZ R0, R0, R19 ;  /* 0x0000001300007221 */ /* 0x000fe20000010000 */
[----:B------:R-:W-:Y:S01]  /*6b90*/  FFMA.FTZ R2, R19, R22, R2 ;  /* 0x0000001613027223 */ /* 0x000fe20000010002 */
[----:B------:R-:W-:Y:S01]  /*6ba0*/  FMUL.FTZ R19, R10, R19 ;  /* 0x000000130a137220 */ /* 0x000fe20000410000 */
[----:B------:R-:W-:-:S03]  /*6bb0*/  FMUL.FTZ R23, R23, UR16 ;  /* 0x0000001017177c20 */ /* 0x000fc60008410000 */
[----:B------:R-:W-:Y:S01]  /*6bc0*/  FFMA.FTZ R22, R22, R19, R17 ;  /* 0x0000001316167223 */ /* 0x000fe20000010011 */
[----:B----4-:R-:W-:Y:S02]  /*6bd0*/  HADD2.F32 R17, -RZ, R56.H0_H0 ;  /* 0x20000038ff117230 */ /* 0x010fe40000004100 */
[----:B------:R-:W-:Y:S01]  /*6be0*/  FFMA.FTZ R16, R21, R23, R16 ;  /* 0x0000001715107223 */ /* 0x000fe20000010010 */
[----:B------:R-:W4:Y:S01]  /*6bf0*/  LDL.LU.S16 R56, [R1+0x132] ;  /* 0x0001320001387983 */ /* 0x000f220000300600 */
[----:B------:R-:W-:Y:S01]  /*6c00*/  FADD.FTZ R21, R14, R19 ;  /* 0x000000130e157221 */ /* 0x000fe20000010000 */
[----:B------:R-:W-:Y:S02]  /*6c10*/  HADD2.F32 R14, -RZ, R57.H0_H0 ;  /* 0x20000039ff0e7230 */ /* 0x000fe40000004100 */
[----:B------:R-:W4:Y:S01]  /*6c20*/  LDL.S16 R57, [R1+0x13c] ;  /* 0x00013c0001397983 */ /* 0x000f220000100600 */
[----:B------:R-:W-:-:S05]  /*6c30*/  HADD2.F32 R20, -RZ, R63.H0_H0 ;  /* 0x2000003fff147230 */ /* 0x000fca0000004100 */
[----:B------:R-:W-:Y:S01]  /*6c40*/  FADD.FTZ R20, R20, -UR28 ;  /* 0x8000001c14147e21 */ /* 0x000fe20008010000 */
[----:B------:R-:W-:-:S03]  /*6c50*/  FADD.FTZ R14, R14, -UR28 ;  /* 0x8000001c0e0e7e21 */ /* 0x000fc60008010000 */
[----:B------:R-:W-:Y:S01]  /*6c60*/  FMUL.FTZ R19, R20, UR16 ;  /* 0x0000001014137c20 */ /* 0x000fe20008410000 */
[----:B------:R-:W-:Y:S01]  /*6c70*/  FADD.FTZ R21, R18, R21 ;  /* 0x0000001512157221 */ /* 0x000fe20000010000 */
[----:B------:R-:W-:Y:S01]  /*6c80*/  FFMA.FTZ R22, R23, R18, R22 ;  /* 0x0000001217167223 */ /* 0x000fe20000010016 */
[----:B------:R-:W-:Y:S02]  /*6c90*/  HADD2.F32 R63, -RZ, R63.H1_H1 ;  /* 0x3000003fff3f7230 */ /* 0x000fe40000004100 */
[----:B------:R-:W-:Y:S01]  /*6ca0*/  FMUL.FTZ R18, R10, R17 ;  /* 0x000000110a127220 */ /* 0x000fe20000410000 */
[----:B------:R-:W-:Y:S01]  /*6cb0*/  FADD.FTZ R0, R0, R17 ;  /* 0x0000001100007221 */ /* 0x000fe20000010000 */
[----:B------:R-:W-:Y:S01]  /*6cc0*/  FFMA.FTZ R2, R17, R19, R2 ;  /* 0x0000001311027223 */ /* 0x000fe20000010002 */
[----:B------:R-:W-:Y:S02]  /*6cd0*/  HADD2.F32 R17, -RZ, R70.H0_H0 ;  /* 0x20000046ff117230 */ /* 0x000fe40000004100 */
[----:B------:R-:W-:Y:S01]  /*6ce0*/  FMUL.FTZ R14, R14, UR16 ;  /* 0x000000100e0e7c20 */ /* 0x000fe20008410000 */
[----:B------:R-:W-:Y:S01]  /*6cf0*/  FADD.FTZ R63, R63, -UR28 ;  /* 0x8000001c3f3f7e21 */ /* 0x000fe20008010000 */
[----:B------:R-:W-:Y:S01]  /*6d00*/  FADD.FTZ R20, R21, R18 ;  /* 0x0000001215147221 */ /* 0x000fe20000010000 */
[----:B------:R-:W-:Y:S01]  /*6d10*/  FFMA.FTZ R19, R19, R18, R22 ;  /* 0x0000001213137223 */ /* 0x000fe20000010016 */
[----:B------:R-:W-:-:S02]  /*6d20*/  HADD2.F32 R21, -RZ, R53.H0_H0 ;  /* 0x20000035ff157230 */ /* 0x000fc40000004100 */
[----:B------:R-:W-:Y:S01]  /*6d30*/  FADD.FTZ R71, R71, R17 ;  /* 0x0000001147477221 */ /* 0x000fe20000010000 */
[----:B------:R-:W-:Y:S01]  /*6d40*/  FFMA.FTZ R16, R17, R14, R16 ;  /* 0x0000000e11107223 */ /* 0x000fe20000010010 */
[----:B------:R-:W4:Y:S01]  /*6d50*/  LDL.S16 R53, [R1+0x152] ;  /* 0x0001520001357983 */ /* 0x000f220000100600 */
[----:B------:R-:W-:Y:S01]  /*6d60*/  FMUL.FTZ R17, R15, R17 ;  /* 0x000000110f117220 */ /* 0x000fe20000410000 */
[----:B------:R-:W-:Y:S01]  /*6d70*/  FMUL.FTZ R22, R63, UR16 ;  /* 0x000000103f167c20 */ /* 0x000fe20008410000 */
[----:B------:R-:W-:Y:S02]  /*6d80*/  FADD.FTZ R0, R0, R21 ;  /* 0x0000001500007221 */ /* 0x000fe40000010000 */
[----:B------:R-:W-:Y:S01]  /*6d90*/  FADD.FTZ R20, R17, R20 ;  /* 0x0000001411147221 */ /* 0x000fe20000010000 */
[----:B------:R-:W-:Y:S01]  /*6da0*/  FFMA.FTZ R19, R14, R17, R19 ;  /* 0x000000110e137223 */ /* 0x000fe20000010013 */
[----:B------:R-:W-:Y:S01]  /*6db0*/  FFMA.FTZ R2, R21, R22, R2 ;  /* 0x0000001615027223 */ /* 0x000fe20000010002 */
[----:B------:R-:W-:-:S04]  /*6dc0*/  FMUL.FTZ R21, R10, R21 ;  /* 0x000000150a157220 */ /* 0x000fc80000410000 */
[----:B------:R-:W-:Y:S01]  /*6dd0*/  FADD.FTZ R20, R20, R21 ;  /* 0x0000001514147221 */ /* 0x000fe20000010000 */
[----:B------:R-:W-:Y:S01]  /*6de0*/  FFMA.FTZ R21, R22, R21, R19 ;  /* 0x0000001516157223 */ /* 0x000fe20000010013 */
[----:B--2---:R-:W-:Y:S02]  /*6df0*/  HADD2.F32 R18, -RZ, R48.H0_H0 ;  /* 0x20000030ff127230 */ /* 0x004fe40000004100 */
[----:B------:R-:W2:Y:S01]  /*6e00*/  LDL.LU.S16 R48, [R1+0x13a] ;  /* 0x00013a0001307983 */ /* 0x000ea20000300600 */
[----:B---3--:R-:W-:Y:S02]  /*6e10*/  HADD2.F32 R17, -RZ, R49.H0_H0 ;  /* 0x20000031ff117230 */ /* 0x008fe40000004100 */
[----:B------:R-:W-:Y:S01]  /*6e20*/  FADD.FTZ R18, R18, -UR28 ;  /* 0x8000001c12127e21 */ /* 0x000fe20008010000 */
[----:B------:R-:W3:Y:S03]  /*6e30*/  LDL.LU.S16 R49, [R1+0x148] ;  /* 0x0001480001317983 */ /* 0x000ee60000300600 */
[----:B------:R-:W-:Y:S01]  /*6e40*/  FMUL.FTZ R18, R18, UR16 ;  /* 0x0000001012127c20 */ /* 0x000fe20008410000 */
[----:B------:R-:W-:Y:S01]  /*6e50*/  FMUL.FTZ R19, R15, R17 ;  /* 0x000000110f137220 */ /* 0x000fe20000410000 */
[----:B------:R-:W-:-:S02]  /*6e60*/  FADD.FTZ R71, R71, R17 ;  /* 0x0000001147477221 */ /* 0x000fc40000010000 */
[----:B------:R-:W-:Y:S01]  /*6e70*/  FFMA.FTZ R16, R17, R18, R16 ;  /* 0x0000001211107223 */ /* 0x000fe20000010010 */
[----:B----4-:R-:W-:Y:S02]  /*6e80*/  HADD2.F32 R14, -RZ, R56.H0_H0 ;  /* 0x20000038ff0e7230 */ /* 0x010fe40000004100 */
[----:B------:R-:W4:Y:S01]  /*6e90*/  LDL.S16 R56, [R1+0x146] ;  /* 0x0001460001387983 */ /* 0x000f220000100600 */
[----:B------:R-:W-:-:S03]  /*6ea0*/  HADD2.F32 R17, -RZ, R57.H0_H0 ;  /* 0x20000039ff117230 */ /* 0x000fc60000004100 */
[----:B------:R-:W4:Y:S01]  /*6eb0*/  LDL.LU.S16 R57, [R1+0x144] ;  /* 0x0001440001397983 */ /* 0x000f220000300600 */
[----:B------:R-:W-:Y:S01]  /*6ec0*/  FADD.FTZ R14, R14, -UR28 ;  /* 0x8000001c0e0e7e21 */ /* 0x000fe20008010000 */
[----:B------:R-:W-:Y:S01]  /*6ed0*/  FADD.FTZ R20, R19, R20 ;  /* 0x0000001413147221 */ /* 0x000fe20000010000 */
[----:B------:R-:W-:Y:S01]  /*6ee0*/  FFMA.FTZ R21, R18, R19, R21 ;  /* 0x0000001312157223 */ /* 0x000fe20000010015 */
[----:B------:R-:W-:Y:S02]  /*6ef0*/  HADD2.F32 R19, -RZ, R52.H0_H0 ;  /* 0x20000034ff137230 */ /* 0x000fe40000004100 */
[----:B------:R-:W-:Y:S01]  /*6f00*/  FMUL.FTZ R14, R14, UR16 ;  /* 0x000000100e0e7c20 */ /* 0x000fe20008410000 */
[----:B------:R-:W4:Y:S01]  /*6f10*/  LDL.LU.S16 R52, [R1+0x154] ;  /* 0x0001540001347983 */ /* 0x000f220000300600 */
[----:B------:R-:W-:Y:S01]  /*6f20*/  FADD.FTZ R18, R17, -UR28 ;  /* 0x8000001c11127e21 */ /* 0x000fe20008010000 */
[----:B------:R-:W-:Y:S01]  /*6f30*/  FADD.FTZ R0, R0, R19 ;  /* 0x0000001300007221 */ /* 0x000fe20000010000 */
[----:B------:R-:W-:Y:S01]  /*6f40*/  FFMA.FTZ R2, R19, R14, R2 ;  /* 0x0000000e13027223 */ /* 0x000fe20000010002 */
[----:B------:R-:W-:Y:S01]  /*6f50*/  FMUL.FTZ R19, R10, R19 ;  /* 0x000000130a137220 */ /* 0x000fe20000410000 */
[----:B------:R-:W-:-:S03]  /*6f60*/  FMUL.FTZ R18, R18, UR16 ;  /* 0x0000001012127c20 */ /* 0x000fc60008410000 */
[----:B------:R-:W-:Y:S01]  /*6f70*/  FADD.FTZ R20, R20, R19 ;  /* 0x0000001314147221 */ /* 0x000fe20000010000 */
[----:B------:R-:W-:Y:S01]  /*6f80*/  FFMA.FTZ R21, R14, R19, R21 ;  /* 0x000000130e157223 */ /* 0x000fe20000010015 */
[----:B------:R-:W-:Y:S02]  /*6f90*/  HADD2.F32 R17, -RZ, R53.H0_H0 ;  /* 0x20000035ff117230 */ /* 0x000fe40000004100 */
[----:B------:R-:W4:Y:S03]  /*6fa0*/  LDL.LU.S16 R53, [R1+0x150] ;  /* 0x0001500001357983 */ /* 0x000f260000300600 */
[----:B------:R-:W-:Y:S01]  /*6fb0*/  FADD.FTZ R71, R71, R17 ;  /* 0x0000001147477221 */ /* 0x000fe20000010000 */
[----:B------:R-:W-:Y:S01]  /*6fc0*/  FFMA.FTZ R16, R17, R18, R16 ;  /* 0x0000001211107223 */ /* 0x000fe20000010010 */
[----:B------:R-:W-:-:S04]  /*6fd0*/  FMUL.FTZ R17, R15, R17 ;  /* 0x000000110f117220 */ /* 0x000fc80000410000 */
[----:B------:R-:W-:Y:S01]  /*6fe0*/  FFMA.FTZ R21, R18, R17, R21 ;  /* 0x0000001112157223 */ /* 0x000fe20000010015 */
[----:B--2---:R-:W-:Y:S02]  /*6ff0*/  HADD2.F32 R22, -RZ, R48.H0_H0 ;  /* 0x20000030ff167230 */ /* 0x004fe40000004100 */
[----:B------:R-:W2:Y:S01]  /*7000*/  LDL.S16 R48, [R1+0x14e] ;  /* 0x00014e0001307983 */ /* 0x000ea20000100600 */
[----:B---3--:R-:W-:-:S03]  /*7010*/  HADD2.F32 R19, -RZ, R49.H0_H0 ;  /* 0x20000031ff137230 */ /* 0x008fc60000004100 */
[----:B------:R-:W3:Y:S01]  /*7020*/  LDL.S16 R49, [R1+0x158] ;  /* 0x0001580001317983 */ /* 0x000ee20000100600 */
[----:B----4-:R-:W-:-:S03]  /*7030*/  HADD2.F32 R14, -RZ, R56.H0_H0 ;  /* 0x20000038ff0e7230 */ /* 0x010fc60000004100 */
[----:B------:R-:W4:Y:S01]  /*7040*/  LDL.LU.S16 R56, [R1+0x14c] ;  /* 0x00014c0001387983 */ /* 0x000f220000300600 */
[----:B------:R-:W-:-:S03]  /*7050*/  HADD2.F32 R18, -RZ, R57.H0_H0 ;  /* 0x20000039ff127230 */ /* 0x000fc60000004100 */
[----:B------:R-:W4:Y:S01]  /*7060*/  LDL.S16 R57, [R1+0x15c] ;  /* 0x00015c0001397983 */ /* 0x000f220000100600 */
[----:B------:R-:W-:Y:S01]  /*7070*/  FADD.FTZ R22, R22, -UR28 ;  /* 0x8000001c16167e21 */ /* 0x000fe20008010000 */
[----:B------:R-:W-:Y:S01]  /*7080*/  FADD.FTZ R20, R17, R20 ;  /* 0x0000001411147221 */ /* 0x000fe20000010000 */
[----:B------:R-:W-:Y:S02]  /*7090*/  FMUL.FTZ R17, R10, R19 ;  /* 0x000000130a117220 */ /* 0x000fe40000410000 */
[----:B------:R-:W-:Y:S01]  /*70a0*/  FMUL.FTZ R22, R22, UR16 ;  /* 0x0000001016167c20 */ /* 0x000fe20008410000 */
[----:B------:R-:W-:Y:S01]  /*70b0*/  FADD.FTZ R14, R14, -UR28 ;  /* 0x8000001c0e0e7e21 */ /* 0x000fe20008010000 */
[----:B------:R-:W-:Y:S02]  /*70c0*/  FADD.FTZ R20, R20, R17 ;  /* 0x0000001114147221 */ /* 0x000fe40000010000 */
[----:B------:R-:W-:Y:S01]  /*70d0*/  FFMA.FTZ R21, R22, R17, R21 ;  /* 0x0000001116157223 */ /* 0x000fe20000010015 */
[----:B------:R-:W-:-:S02]  /*70e0*/  HADD2.F32 R17, -RZ, R52.H0_H0 ;  /* 0x20000034ff117230 */ /* 0x000fc40000004100 */
[----:B------:R-:W-:Y:S01]  /*70f0*/  FMUL.FTZ R14, R14, UR16 ;  /* 0x000000100e0e7c20 */ /* 0x000fe20008410000 */
[----:B------:R-:W-:Y:S01]  /*7100*/  FFMA.FTZ R2, R19, R22, R2 ;  /* 0x0000001613027223 */ /* 0x000fe20000010002 */
[----:B------:R-:W-:Y:S01]  /*7110*/  FADD.FTZ R0, R0, R19 ;  /* 0x0000001300007221 */ /* 0x000fe20000010000 */
[----:B------:R-:W-:Y:S01]  /*7120*/  FADD.FTZ R22, R18, -UR28 ;  /* 0x8000001c12167e21 */ /* 0x000fe20008010000 */
[----:B------:R-:W4:Y:S01]  /*7130*/  LDL.S16 R52, [R1+0x160] ;  /* 0x0001600001347983 */ /* 0x000f220000100600 */
[----:B------:R-:W-:Y:S01]  /*7140*/  FADD.FTZ R71, R71, R17 ;  /* 0x0000001147477221 */ /* 0x000fe20000010000 */
[----:B------:R-:W-:Y:S01]  /*7150*/  FFMA.FTZ R16, R17, R14, R16 ;  /* 0x0000000e11107223 */ /* 0x000fe20000010010 */
[----:B------:R-:W-:Y:S01]  /*7160*/  FMUL.FTZ R17, R15, R17 ;  /* 0x000000110f117220 */ /* 0x000fe20000410000 */
[----:B------:R-:W-:Y:S01]  /*7170*/  FMUL.FTZ R22, R22, UR16 ;  /* 0x0000001016167c20 */ /* 0x000fe20008410000 */
[----:B------:R-:W-:Y:S02]  /*7180*/  HADD2.F32 R19, -RZ, R53.H0_H0 ;  /* 0x20000035ff137230 */ /* 0x000fe40000004100 */
[----:B------:R-:W4:Y:S01]  /*7190*/  LDL.LU.S16 R53, [R1+0x15a] ;  /* 0x00015a0001357983 */ /* 0x000f220000300600 */
[----:B------:R-:W-:Y:S01]  /*71a0*/  FADD.FTZ R20, R17, R20 ;  /* 0x0000001411147221 */ /* 0x000fe20000010000 */
[----:B------:R-:W-:Y:S01]  /*71b0*/  FFMA.FTZ R21, R14, R17, R21 ;  /* 0x000000110e157223 */ /* 0x000fe20000010015 */
[----:B------:R-:W-:Y:S01]  /*71c0*/  FADD.FTZ R0, R0, R19 ;  /* 0x0000001300007221 */ /* 0x000fe20000010000 */
[----:B------:R-:W-:Y:S01]  /*71d0*/  FFMA.FTZ R2, R19, R22, R2 ;  /* 0x0000001613027223 */ /* 0x000fe20000010002 */
[----:B------:R-:W-:-:S04]  /*71e0*/  FMUL.FTZ R19, R10, R19 ;  /* 0x000000130a137220 */ /* 0x000fc80000410000 */
[----:B------:R-:W-:Y:S01]  /*71f0*/  FADD.FTZ R20, R20, R19 ;  /* 0x0000001314147221 */ /* 0x000fe20000010000 */
[----:B------:R-:W-:Y:S01]  /*7200*/  FFMA.FTZ R21, R22, R19, R21 ;  /* 0x0000001316157223 */ /* 0x000fe20000010015 */
[----:B--2---:R-:W-:Y:S02]  /*7210*/  HADD2.F32 R18, -RZ, R48.H0_H0 ;  /* 0x20000030ff127230 */ /* 0x004fe40000004100 */
[----:B------:R-:W2:Y:S01]  /*7220*/  LDL.S16 R48, [R1+0x164] ;  /* 0x0001640001307983 */ /* 0x000ea20000100600 */
        /* <DEDUP_REMOVED lines=8> */
[----:B------:R-:W4:Y:S01]  /*72b0*/  LDL.LU.S16 R56, [R1+0x166] ;  /* 0x0001660001387983 */ /* 0x000f220000300600 */
[----:B------:R-:W-:-:S03]  /*72c0*/  HADD2.F32 R17, -RZ, R57.H0_H0 ;  /* 0x20000039ff117230 */ /* 0x000fc60000004100 */
[----:B------:R-:W4:Y:S01]  /*72d0*/  LDL.LU.S16 R57, [R1+0x168] ;  /* 0x0001680001397983 */ /* 0x000f220000300600 */
[----:B------:R-:W-:Y:S01]  /*72e0*/  FADD.FTZ R14, R14, -UR28 ;  /* 0x8000001c0e0e7e21 */ /* 0x000fe20008010000 */
[----:B------:R-:W-:Y:S01]  /*72f0*/  FADD.FTZ R20, R19, R20 ;  /* 0x0000001413147221 */ /* 0x000fe20000010000 */
[----:B------:R-:W-:Y:S01]  /*7300*/  FFMA.FTZ R21, R18, R19, R21 ;  /* 0x0000001312157223 */ /* 0x000fe20000010015 */
[----:B------:R-:W-:Y:S02]  /*7310*/  HADD2.F32 R19, -RZ, R29.H0_H0 ;  /* 0x2000001dff137230 */ /* 0x000fe40000004100 */
[----:B------:R-:W-:Y:S01]  /*7320*/  FMUL.FTZ R14, R14, UR16 ;  /* 0x000000100e0e7c20 */ /* 0x000fe20008410000 */
[----:B------:R-:W-:Y:S02]  /*7330*/  FADD.FTZ R18, R17, -UR28 ;  /* 0x8000001c11127e21 */ /* 0x000fe40008010000 */
[----:B------:R-:W-:Y:S01]  /*7340*/  FADD.FTZ R0, R0, R19 ;  /* 0x0000001300007221 */ /* 0x000fe20000010000 */
[----:B------:R-:W-:Y:S01]  /*7350*/  FFMA.FTZ R2, R19, R14, R2 ;  /* 0x0000000e13027223 */ /* 0x000fe20000010002 */
[----:B------:R-:W-:Y:S01]  /*7360*/  FMUL.FTZ R18, R18, UR16 ;  /* 0x0000001012127c20 */ /* 0x000fe20008410000 */
[----:B------:R-:W-:Y:S01]  /*7370*/  FMUL.FTZ R19, R10, R19 ;  /* 0x000000130a137220 */ /* 0x000fe20000410000 */
[----:B------:R-:W-:-:S03]  /*7380*/  HADD2.F32 R17, -RZ, R52.H0_H0 ;  /* 0x20000034ff117230 */ /* 0x000fc60000004100 */
[----:B------:R-:W-:Y:S01]  /*7390*/  FADD.FTZ R20, R20, R19 ;  /* 0x0000001314147221 */ /* 0x000fe20000010000 */
[----:B------:R-:W-:Y:S01]  /*73a0*/  FFMA.FTZ R21, R14, R19, R21 ;  /* 0x000000130e157223 */ /* 0x000fe20000010015 */
[----:B------:R-:W-:Y:S01]  /*73b0*/  FADD.FTZ R71, R71, R17 ;  /* 0x0000001147477221 */ /* 0x000fe20000010000 */
[----:B------:R-:W-:Y:S01]  /*73c0*/  FFMA.FTZ R16, R17, R18, R16 ;  /* 0x0000001211107223 */ /* 0x000fe20000010010 */
[----:B------:R-:W-:Y:S02]  /*73d0*/  HADD2.F32 R22, -RZ, R53.H0_H0 ;  /* 0x20000035ff167230 */ /* 0x000fe40000004100 */
[----:B------:R-:W-:-:S03]  /*73e0*/  FMUL.FTZ R17, R15, R17 ;  /* 0x000000110f117220 */ /* 0x000fc60000410000 */
[----:B------:R-:W-:Y:S01]  /*73f0*/  FADD.FTZ R22, R22, -UR28 ;  /* 0x8000001c16167e21 */ /* 0x000fe20008010000 */
[----:B------:R-:W-:Y:S01]  /*7400*/  FADD.FTZ R20, R17, R20 ;  /* 0x0000001411147221 */ /* 0x000fe20000010000 */
[----:B------:R-:W-:Y:S02]  /*7410*/  FFMA.FTZ R21, R18, R17, R21 ;  /* 0x0000001112157223 */ /* 0x000fe40000010015 */
[----:B------:R-:W-:Y:S01]  /*7420*/  FMUL.FTZ R22, R22, UR16 ;  /* 0x0000001016167c20 */ /* 0x000fe20008410000 */
[----:B--2---:R-:W-:Y:S02]  /*7430*/  HADD2.F32 R19, -RZ, R48.H0_H0 ;  /* 0x20000030ff137230 */ /* 0x004fe40000004100 */
[----:B---3--:R-:W-:-:S03]  /*7440*/  HADD2.F32 R14, -RZ, R49.H0_H0 ;  /* 0x20000031ff0e7230 */ /* 0x008fc60000004100 */
[----:B------:R-:W-:Y:S02]  /*7450*/  FMUL.FTZ R17, R10, R19 ;  /* 0x000000130a117220 */ /* 0x000fe40000410000 */
[----:B------:R-:W-:Y:S02]  /*7460*/  FADD.FTZ R14, R14, -UR28 ;  /* 0x8000001c0e0e7e21 */ /* 0x000fe40008010000 */
[----:B------:R-:W-:Y:S01]  /*7470*/  FADD.FTZ R20, R20, R17 ;  /* 0x0000001114147221 */ /* 0x000fe20000010000 */
[----:B------:R-:W-:Y:S01]  /*7480*/  FFMA.FTZ R21, R22, R17, R21 ;  /* 0x0000001116157223 */ /* 0x000fe20000010015 */
[----:B------:R-:W-:Y:S01]  /*7490*/  FFMA.FTZ R2, R19, R22, R2 ;  /* 0x0000001613027223 */ /* 0x000fe20000010002 */
[----:B----4-:R-:W-:Y:S02]  /*74a0*/  HADD2.F32 R18, -RZ, R56.H0_H0 ;  /* 0x20000038ff127230 */ /* 0x010fe40000004100 */
[----:B------:R-:W-:Y:S01]  /*74b0*/  FMUL.FTZ R14, R14, UR16 ;  /* 0x000000100e0e7c20 */ /* 0x000fe20008410000 */
[----:B------:R-:W-:-:S02]  /*74c0*/  HADD2.F32 R17, -RZ, R57.H0_H0 ;  /* 0x20000039ff117230 */ /* 0x000fc40000004100 */
[----:B------:R-:W-:Y:S01]  /*74d0*/  FADD.FTZ R22, R18, -UR28 ;  /* 0x8000001c12167e21 */ /* 0x000fe20008010000 */
[----:B------:R-:W-:Y:S01]  /*74e0*/  FADD.FTZ R0, R0, R19 ;  /* 0x0000001300007221 */ /* 0x000fe20000010000 */
[----:B------:R-:W-:Y:S02]  /*74f0*/  HADD2.F32 R18, -RZ, R59.H0_H0 ;  /* 0x2000003bff127230 */ /* 0x000fe40000004100 */
[----:B------:R-:W-:Y:S02]  /*7500*/  HADD2.F32 R19, -RZ, R58.H0_H0 ;  /* 0x2000003aff137230 */ /* 0x000fe40000004100 */
[----:B------:R-:W-:Y:S01]  /*7510*/  FADD.FTZ R71, R71, R17 ;  /* 0x0000001147477221 */ /* 0x000fe20000010000 */
[----:B------:R-:W-:Y:S01]  /*7520*/  FFMA.FTZ R16, R17, R14, R16 ;  /* 0x0000000e11107223 */ /* 0x000fe20000010010 */
[----:B------:R-:W-:Y:S01]  /*7530*/  FMUL.FTZ R22, R22, UR16 ;  /* 0x0000001016167c20 */ /* 0x000fe20008410000 */
[----:B------:R-:W-:Y:S01]  /*7540*/  FMUL.FTZ R17, R15, R17 ;  /* 0x000000110f117220 */ /* 0x000fe20000410000 */
[----:B------:R-:W-:Y:S01]  /*7550*/  FADD.FTZ R18, R18, -UR28 ;  /* 0x8000001c12127e21 */ /* 0x000fe20008010000 */
[----:B------:R-:W-:Y:S01]  /*7560*/  FADD.FTZ R0, R0, R19 ;  /* 0x0000001300007221 */ /* 0x000fe20000010000 */
[----:B------:R-:W-:Y:S01]  /*7570*/  FFMA.FTZ R2, R19, R22, R2 ;  /* 0x0000001613027223 */ /* 0x000fe20000010002 */
[----:B------:R-:W-:Y:S01]  /*7580*/  FADD.FTZ R20, R17, R20 ;  /* 0x0000001411147221 */ /* 0x000fe20000010000 */
[----:B------:R-:W-:Y:S01]  /*7590*/  FFMA.FTZ R21, R14, R17, R21 ;  /* 0x000000110e157223 */ /* 0x000fe20000010015 */
[----:B------:R-:W-:Y:S01]  /*75a0*/  FMUL.FTZ R19, R10, R19 ;  /* 0x000000130a137220 */ /* 0x000fe20000410000 */
[----:B------:R-:W-:-:S02]  /*75b0*/  HADD2.F32 R17, -RZ, R54.H0_H0 ;  /* 0x20000036ff117230 */ /* 0x000fc40000004100 */
[----:B------:R-:W-:Y:S01]  /*75c0*/  FMUL.FTZ R18, R18, UR16 ;  /* 0x0000001012127c20 */ /* 0x000fe20008410000 */
[----:B------:R-:W-:Y:S02]  /*75d0*/  HADD2.F32 R14, -RZ, R55.H0_H0 ;  /* 0x20000037ff0e7230 */ /* 0x000fe40000004100 */
[----:B------:R-:W-:Y:S01]  /*75e0*/  FADD.FTZ R20, R20, R19 ;  /* 0x0000001314147221 */ /* 0x000fe20000010000 */
[----:B------:R-:W-:Y:S01]  /*75f0*/  FFMA.FTZ R21, R22, R19, R21 ;  /* 0x0000001316157223 */ /* 0x000fe20000010015 */
[----:B------:R-:W-:Y:S01]  /*7600*/  FMUL.FTZ R19, R15, R17 ;  /* 0x000000110f137220 */ /* 0x000fe20000410000 */
[----:B------:R-:W-:Y:S01]  /*7610*/  FADD.FTZ R71, R71, R17 ;  /* 0x0000001147477221 */ /* 0x000fe20000010000 */
[----:B------:R-:W-:Y:S01]  /*7620*/  FFMA.FTZ R16, R17, R18, R16 ;  /* 0x0000001211107223 */ /* 0x000fe20000010010 */
[----:B------:R-:W-:Y:S02]  /*7630*/  HADD2.F32 R17, -RZ, R43.H0_H0 ;  /* 0x2000002bff117230 */ /* 0x000fe40000004100 */
[----:B------:R-:W-:Y:S01]  /*7640*/  FADD.FTZ R14, R14, -UR28 ;  /* 0x8000001c0e0e7e21 */ /* 0x000fe20008010000 */
[----:B------:R-:W-:Y:S01]  /*7650*/  FADD.FTZ R20, R19, R20 ;  /* 0x0000001413147221 */ /* 0x000fe20000010000 */
[----:B------:R-:W-:Y:S01]  /*7660*/  FFMA.FTZ R21, R18, R19, R21 ;  /* 0x0000001312157223 */ /* 0x000fe20000010015 */
[----:B------:R-:W-:-:S02]  /*7670*/  HADD2.F32 R19, -RZ, R46.H0_H0 ;  /* 0x2000002eff137230 */ /* 0x000fc40000004100 */
[----:B------:R-:W-:Y:S01]  /*7680*/  FMUL.FTZ R14, R14, UR16 ;  /* 0x000000100e0e7c20 */ /* 0x000fe20008410000 */
[----:B------:R-:W-:Y:S01]  /*7690*/  FADD.FTZ R18, R17, -UR28 ;  /* 0x8000001c11127e21 */ /* 0x000fe20008010000 */
[----:B------:R-:W-:Y:S02]  /*76a0*/  HADD2.F32 R17, -RZ, R47.H0_H0 ;  /* 0x2000002fff117230 */ /* 0x000fe40000004100 */
[----:B------:R-:W-:Y:S01]  /*76b0*/  FADD.FTZ R0, R0, R19 ;  /* 0x0000001300007221 */ /* 0x000fe20000010000 */
[----:B------:R-:W-:Y:S01]  /*76c0*/  FFMA.FTZ R2, R19, R14, R2 ;  /* 0x0000000e13027223 */ /* 0x000fe20000010002 */
[----:B------:R-:W-:Y:S01]  /*76d0*/  FMUL.FTZ R18, R18, UR16 ;  /* 0x0000001012127c20 */ /* 0x000fe20008410000 */
[----:B------:R-:W-:Y:S01]  /*76e0*/  FMUL.FTZ R19, R10, R19 ;  /* 0x000000130a137220 */ /* 0x000fe20000410000 */
[----:B------:R-:W-:Y:S02]  /*76f0*/  HADD2.F32 R22, -RZ, R5.H0_H0 ;  /* 0x20000005ff167230 */ /* 0x000fe40000004100 */
[----:B------:R-:W-:Y:S01]  /*7700*/  FADD.FTZ R71, R71, R17 ;  /* 0x0000001147477221 */ /* 0x000fe20000010000 */
[----:B------:R-:W-:Y:S01]  /*7710*/  FFMA.FTZ R16, R17, R18, R16 ;  /* 0x0000001211107223 */ /* 0x000fe20000010010 */
[----:B------:R-:W-:Y:S01]  /*7720*/  FADD.FTZ R20, R20, R19 ;  /* 0x0000001314147221 */ /* 0x000fe20000010000 */
[----:B------:R-:W-:Y:S01]  /*7730*/  FFMA.FTZ R21, R14, R19, R21 ;  /* 0x000000130e157223 */ /* 0x000fe20000010015 */
[----:B------:R-:W-:Y:S01]  /*7740*/  FMUL.FTZ R17, R15, R17 ;  /* 0x000000110f117220 */ /* 0x000fe20000410000 */
[----:B------:R-:W-:-:S02]  /*7750*/  HADD2.F32 R19, -RZ, R42.H0_H0 ;  /* 0x2000002aff137230 */ /* 0x000fc40000004100 */
[----:B------:R-:W-:Y:S01]  /*7760*/  FADD.FTZ R22, R22, -UR28 ;  /* 0x8000001c16167e21 */ /* 0x000fe20008010000 */
[----:B------:R-:W-:Y:S02]  /*7770*/  HADD2.F32 R5, -RZ, R5.H1_H1 ;  /* 0x30000005ff057230 */ /* 0x000fe40000004100 */
[----:B------:R-:W-:Y:S01]  /*7780*/  FADD.FTZ R20, R17, R20 ;  /* 0x0000001411147221 */ /* 0x000fe20000010000 */
[----:B------:R-:W-:Y:S01]  /*7790*/  FFMA.FTZ R21, R18, R17, R21 ;  /* 0x0000001112157223 */ /* 0x000fe20000010015 */
[----:B------:R-:W-:Y:S01]  /*77a0*/  FMUL.FTZ R22, R22, UR16 ;  /* 0x0000001016167c20 */ /* 0x000fe20008410000 */
[----:B------:R-:W-:Y:S01]  /*77b0*/  FMUL.FTZ R17, R10, R19 ;  /* 0x000000130a117220 */ /* 0x000fe20000410000 */
[----:B------:R-:W-:Y:S01]  /*77c0*/  FADD.FTZ R14, R0, R19 ;  /* 0x00000013000e7221 */ /* 0x000fe20000010000 */
[----:B------:R-:W-:Y:S02]  /*77d0*/  HADD2.F32 R18, -RZ, R41.H0_H0 ;  /* 0x20000029ff127230 */ /* 0x000fe40000004100 */
[----:B------:R-:W-:Y:S01]  /*77e0*/  FADD.FTZ R0, R5, -UR28 ;  /* 0x8000001c05007e21 */ /* 0x000fe20008010000 */
[----:B------:R-:W-:Y:S01]  /*77f0*/  FADD.FTZ R20, R20, R17 ;  /* 0x0000001114147221 */ /* 0x000fe20000010000 */
[----:B------:R-:W-:Y:S01]  /*7800*/  FFMA.FTZ R21, R22, R17, R21 ;  /* 0x0000001116157223 */ /* 0x000fe20000010015 */
[----:B------:R-:W-:-:S02]  /*7810*/  HADD2.F32 R5, -RZ, R40.H0_H0 ;  /* 0x20000028ff057230 */ /* 0x000fc40000004100 */
[----:B------:R-:W-:Y:S01]  /*7820*/  FADD.FTZ R18, R18, -UR28 ;  /* 0x8000001c12127e21 */ /* 0x000fe20008010000 */
[----:B------:R-:W-:Y:S01]  /*7830*/  FMUL.FTZ R0, R0, UR16 ;  /* 0x0000001000007c20 */ /* 0x000fe20008410000 */
[----:B------:R-:W-:Y:S02]  /*7840*/  HADD2.F32 R17, -RZ, R39.H0_H0 ;  /* 0x20000027ff117230 */ /* 0x000fe40000004100 */
[----:B------:R-:W-:Y:S01]  /*7850*/  FFMA.FTZ R2, R19, R22, R2 ;  /* 0x0000001613027223 */ /* 0x000fe20000010002 */
[--C-:B------:R-:W-:Y:S02]  /*7860*/  HADD2.F32 R19, -RZ, R7.reuse.H0_H0 ;  /* 0x20000007ff137230 */ /* 0x100fe40000004100 */
[----:B------:R-:W-:Y:S01]  /*7870*/  FMUL.FTZ R18, R18, UR16 ;  /* 0x0000001012127c20 */ /* 0x000fe20008410000 */
[----:B------:R-:W-:Y:S01]  /*7880*/  FADD.FTZ R71, R71, R5 ;  /* 0x0000000547477221 */ /* 0x000fe20000010000 */
[----:B------:R-:W-:Y:S01]  /*7890*/  FFMA.FTZ R16, R5, R0, R16 ;  /* 0x0000000005107223 */ /* 0x000fe20000010010 */
[----:B------:R-:W-:Y:S01]  /*78a0*/  FMUL.FTZ R5, R15, R5 ;  /* 0x000000050f057220 */ /* 0x000fe20000410000 */
[----:B------:R-:W-:Y:S01]  /*78b0*/  FADD.FTZ R17, R17, -UR28 ;  /* 0x8000001c11117e21 */ /* 0x000fe20008010000 */
[----:B------:R-:W-:Y:S01]  /*78c0*/  FADD.FTZ R14, R14, R19 ;  /* 0x000000130e0e7221 */ /* 0x000fe20000010000 */
[----:B------:R-:W-:Y:S01]  /*78d0*/  FFMA.FTZ R2, R19, R18, R2 ;  /* 0x0000001213027223 */ /* 0x000fe20000010002 */
[----:B------:R-:W-:-:S02]  /*78e0*/  HADD2.F32 R7, -RZ, R7.H1_H1 ;  /* 0x30000007ff077230 */ /* 0x000fc40000004100 */
[----:B------:R-:W-:Y:S01]  /*78f0*/  FMUL.FTZ R19, R10, R19 ;  /* 0x000000130a137220 */ /* 0x000fe20000410000 */
[----:B------:R-:W-:Y:S01]  /*7900*/  FADD.FTZ R20, R5, R20 ;  /* 0x0000001405147221 */ /* 0x000fe20000010000 */
[----:B------:R-:W-:Y:S01]  /*7910*/  FFMA.FTZ R21, R0, R5, R21 ;  /* 0x0000000500157223 */ /* 0x000fe20000010015 */
[----:B------:R-:W-:Y:S01]  /*7920*/  FMUL.FTZ R17, R17, UR16 ;  /* 0x0000001011117c20 */ /* 0x000fe20008410000 */
[----:B------:R-:W-:Y:S01]  /*7930*/  FMUL.FTZ R0, R15, R7 ;  /* 0x000000070f007220 */ /* 0x000fe20000410000 */
[----:B------:R-:W-:Y:S01]  /*7940*/  FADD.FTZ R5, R20, R19 ;  /* 0x0000001314057221 */ /* 0x000fe20000010000 */
[----:B------:R-:W-:Y:S01]  /*7950*/  FFMA.FTZ R18, R18, R19, R21 ;  /* 0x0000001312127223 */ /* 0x000fe20000010015 */
[----:B------:R-:W-:Y:S01]  /*7960*/  FADD.FTZ R71, R71, R7 ;  /* 0x0000000747477221 */ /* 0x000fe20000010000 */
[----:B------:R-:W-:Y:S01]  /*7970*/  FFMA.FTZ R16, R7, R17, R16 ;  /* 0x0000001107107223 */ /* 0x000fe20000010010 */
[----:B------:R-:W-:Y:S02]  /*7980*/  HADD2.F32 R19, -RZ, R38.H0_H0 ;  /* 0x20000026ff137230 */ /* 0x000fe40000004100 */
[----:B------:R-:W-:-:S02]  /*7990*/  HADD2.F32 R7, -RZ, R36.H0_H0 ;  /* 0x20000024ff077230 */ /* 0x000fc40000004100 */
[----:B------:R-:W-:Y:S01]  /*79a0*/  FFMA.FTZ R18, R17, R0, R18 ;  /* 0x0000000011127223 */ /* 0x000fe20000010012 */
[----:B------:R-:W-:Y:S01]  /*79b0*/  FADD.FTZ R5, R0, R5 ;  /* 0x0000000500057221 */ /* 0x000fe20000010000 */
[--C-:B------:R-:W-:Y:S02]  /*79c0*/  HADD2.F32 R17, -RZ, R6.reuse.H1_H1 ;  /* 0x30000006ff117230 */ /* 0x100fe40000004100 */
[----:B------:R-:W-:Y:S01]  /*79d0*/  FADD.FTZ R19, R19, -UR28 ;  /* 0x8000001c13137e21 */ /* 0x000fe20008010000 */
[----:B------:R-:W-:Y:S01]  /*79e0*/  FADD.FTZ R0, R7, -UR28 ;  /* 0x8000001c07007e21 */ /* 0x000fe20008010000 */
[----:B------:R-:W-:Y:S02]  /*79f0*/  HADD2.F32 R7, -RZ, R6.H0_H0 ;  /* 0x20000006ff077230 */ /* 0x000fe40000004100 */
[----:B------:R-:W-:Y:S01]  /*7a00*/  FMUL.FTZ R19, R19, UR16 ;  /* 0x0000001013137c20 */ /* 0x000fe20008410000 */
[----:B------:R-:W-:Y:S01]  /*7a10*/  FMUL.FTZ R0, R0, UR16 ;  /* 0x0000001000007c20 */ /* 0x000fe20008410000 */
[----:B------:R-:W-:Y:S01]  /*7a20*/  FMUL.FTZ R6, R10, R17 ;  /* 0x000000110a067220 */ /* 0x000fe20000410000 */
[----:B------:R-:W-:-:S02]  /*7a30*/  HADD2.F32 R21, -RZ, R35.H0_H0 ;  /* 0x20000023ff157230 */ /* 0x000fc40000004100 */
[----:B------:R-:W-:Y:S01]  /*7a40*/  FFMA.FTZ R2, R17, R19, R2 ;  /* 0x0000001311027223 */ /* 0x000fe20000010002 */
[----:B------:R-:W-:Y:S01]  /*7a50*/  FADD.FTZ R71, R71, R7 ;  /* 0x0000000747477221 */ /* 0x000fe20000010000 */
[----:B------:R-:W-:Y:S01]  /*7a60*/  FFMA.FTZ R16, R7, R0, R16 ;  /* 0x0000000007107223 */ /* 0x000fe20000010010 */
[----:B------:R-:W-:Y:S01]  /*7a70*/  FADD.FTZ R20, R5, R6 ;  /* 0x0000000605147221 */ /* 0x000fe20000010000 */
[----:B------:R-:W-:Y:S01]  /*7a80*/  FMUL.FTZ R7, R15, R7 ;  /* 0x000000070f077220 */ /* 0x000fe20000410000 */
[----:B------:R-:W-:Y:S01]  /*7a90*/  FFMA.FTZ R19, R19, R6, R18 ;  /* 0x0000000613137223 */ /* 0x000fe20000010012 */
[----:B------:R-:W-:Y:S02]  /*7aa0*/  HADD2.F32 R5, -RZ, R9.H0_H0 ;  /* 0x20000009ff057230 */ /* 0x000fe40000004100 */
[----:B------:R-:W-:Y:S01]  /*7ab0*/  FADD.FTZ R21, R21, -UR28 ;  /* 0x8000001c15157e21 */ /* 0x000fe20008010000 */
[----:B------:R-:W-:Y:S01]  /*7ac0*/  FADD.FTZ R20, R7, R20 ;  /* 0x0000001407147221 */ /* 0x000fe20000010000 */
[----:B------:R-:W-:Y:S01]  /*7ad0*/  FFMA.FTZ R19, R0, R7, R19 ;  /* 0x0000000700137223 */ /* 0x000fe20000010013 */
[----:B------:R-:W-:-:S02]  /*7ae0*/  HADD2.F32 R0, -RZ, R34.H0_H0 ;  /* 0x20000022ff007230 */ /* 0x000fc40000004100 */
[----:B------:R-:W-:Y:S01]  /*7af0*/  FMUL.FTZ R6, R21, UR16 ;  /* 0x0000001015067c20 */ /* 0x000fe20008410000 */
[----:B------:R-:W-:Y:S01]  /*7b00*/  FMUL.FTZ R7, R10, R5 ;  /* 0x000000050a077220 */ /* 0x000fe20000410000 */
[----:B------:R-:W-:Y:S01]  /*7b10*/  FADD.FTZ R14, R14, R17 ;  /* 0x000000110e0e7221 */ /* 0x000fe20000010000 */
[----:B------:R-:W-:Y:S02]  /*7b20*/  HADD2.F32 R9, -RZ, R9.H1_H1 ;  /* 0x30000009ff097230 */ /* 0x000fe40000004100 */
[----:B------:R-:W-:Y:S01]  /*7b30*/  FFMA.FTZ R2, R5, R6, R2 ;  /* 0x0000000605027223 */ /* 0x000fe20000010002 */
[----:B------:R-:W-:Y:S01]  /*7b40*/  FFMA.FTZ R19, R6, R7, R19 ;  /* 0x0000000706137223 */ /* 0x000fe20000010013 */
[----:B------:R-:W-:Y:S01]  /*7b50*/  FADD.FTZ R0, R0, -UR28 ;  /* 0x8000001c00007e21 */ /* 0x000fe20008010000 */
[----:B------:R-:W-:Y:S02]  /*7b60*/  HADD2.F32 R6, -RZ, R8.H1_H1 ;  /* 0x30000008ff067230 */ /* 0x000fe40000004100 */
[----:B------:R-:W-:Y:S01]  /*7b70*/  FADD.FTZ R14, R14, R5 ;  /* 0x000000050e0e7221 */ /* 0x000fe20000010000 */
[----:B------:R-:W-:Y:S01]  /*7b80*/  FADD.FTZ R20, R20, R7 ;  /* 0x0000000714147221 */ /* 0x000fe20000010000 */
[----:B------:R-:W-:-:S02]  /*7b90*/  HADD2.F32 R7, -RZ, R12.H1_H1 ;  /* 0x3000000cff077230 */ /* 0x000fc40000004100 */
[----:B------:R-:W-:Y:S01]  /*7ba0*/  FMUL.FTZ R5, R15, R9 ;  /* 0x000000090f057220 */ /* 0x000fe20000410000 */
[----:B------:R-:W-:Y:S01]  /*7bb0*/  FMUL.FTZ R0, R0, UR16 ;  /* 0x0000001000007c20 */ /* 0x000fe20008410000 */
[----:B------:R-:W-:Y:S02]  /*7bc0*/  HADD2.F32 R8, -RZ, R8.H0_H0 ;  /* 0x20000008ff087230 */ /* 0x000fe40000004100 */
[----:B------:R-:W-:Y:S01]  /*7bd0*/  FADD.FTZ R6, R6, -UR28 ;  /* 0x8000001c06067e21 */ /* 0x000fe20008010000 */
[----:B------:R-:W-:Y:S01]  /*7be0*/  FADD.FTZ R20, R5, R20 ;  /* 0x0000001405147221 */ /* 0x000fe20000010000 */
[----:B------:R-:W-:Y:S01]  /*7bf0*/  FFMA.FTZ R19, R0, R5, R19 ;  /* 0x0000000500137223 */ /* 0x000fe20000010013 */
[----:B------:R-:W-:Y:S01]  /*7c00*/  FMUL.FTZ R17, R10, R7 ;  /* 0x000000070a117220 */ /* 0x000fe20000410000 */
[----:B------:R-:W-:Y:S01]  /*7c10*/  FMUL.FTZ R6, R6, UR16 ;  /* 0x0000001006067c20 */ /* 0x000fe20008410000 */
[----:B------:R-:W-:Y:S02]  /*7c20*/  HADD2.F32 R5, -RZ, R12.H0_H0 ;  /* 0x2000000cff057230 */ /* 0x000fe40000004100 */
[----:B------:R-:W-:Y:S01]  /*7c30*/  FADD.FTZ R8, R8, -UR28 ;  /* 0x8000001c08087e21 */ /* 0x000fe20008010000 */
[----:B------:R-:W-:-:S02]  /*7c40*/  HADD2.F32 R12, -RZ, R11.H0_H0 ;  /* 0x2000000bff0c7230 */ /* 0x000fc40000004100 */
[----:B------:R-:W-:Y:S01]  /*7c50*/  FADD.FTZ R20, R20, R17 ;  /* 0x0000001114147221 */ /* 0x000fe20000010000 */
[----:B------:R-:W-:Y:S01]  /*7c60*/  FFMA.FTZ R19, R6, R17, R19 ;  /* 0x0000001106137223 */ /* 0x000fe20000010013 */
[----:B------:R-:W-:Y:S01]  /*7c70*/  FADD.FTZ R71, R71, R9 ;  /* 0x0000000947477221 */ /* 0x000fe20000010000 */
[----:B------:R-:W-:Y:S01]  /*7c80*/  FFMA.FTZ R16, R9, R0, R16 ;  /* 0x0000000009107223 */ /* 0x000fe20000010010 */
[----:B------:R-:W-:Y:S01]  /*7c90*/  FMUL.FTZ R17, R15, R5 ;  /* 0x000000050f117220 */ /* 0x000fe20000410000 */
[----:B------:R-:W-:Y:S01]  /*7ca0*/  FMUL.FTZ R8, R8, UR16 ;  /* 0x0000001008087c20 */ /* 0x000fe20008410000 */
[----:B------:R-:W-:Y:S02]  /*7cb0*/  HADD2.F32 R9, -RZ, R13.H0_H0 ;  /* 0x2000000dff097230 */ /* 0x000fe40000004100 */
[----:B------:R-:W-:Y:S01]  /*7cc0*/  FADD.FTZ R12, R12, -UR28 ;  /* 0x8000001c0c0c7e21 */ /* 0x000fe20008010000 */
[----:B------:R-:W-:Y:S02]  /*7cd0*/  HADD2.F32 R11, -RZ, R11.H1_H1 ;  /* 0x3000000bff0b7230 */ /* 0x000fe40000004100 */
[----:B------:R-:W-:Y:S01]  /*7ce0*/  FADD.FTZ R20, R17, R20 ;  /* 0x0000001411147221 */ /* 0x000fe20000010000 */
[----:B------:R-:W-:Y:S01]  /*7cf0*/  FFMA.FTZ R19, R8, R17, R19 ;  /* 0x0000001108137223 */ /* 0x000fe20000010013 */
[----:B------:R-:W-:-:S02]  /*7d00*/  HADD2.F32 R13, -RZ, R13.H1_H1 ;  /* 0x3000000dff0d7230 */ /* 0x000fc40000004100 */
[----:B------:R-:W-:Y:S01]  /*7d10*/  FMUL.FTZ R17, R10, R9 ;  /* 0x000000090a117220 */ /* 0x000fe20000410000 */
[----:B------:R-:W-:Y:S01]  /*7d20*/  FMUL.FTZ R12, R12, UR16 ;  /* 0x000000100c0c7c20 */ /* 0x000fe20008410000 */
[----:B------:R-:W-:Y:S01]  /*7d30*/  FADD.FTZ R11, R11, -UR28 ;  /* 0x8000001c0b0b7e21 */ /* 0x000fe20008010000 */
[----:B------:R-:W-:Y:S01]  /*7d40*/  FADD.FTZ R14, R14, R7 ;  /* 0x000000070e0e7221 */ /* 0x000fe20000010000 */
[----:B------:R-:W-:Y:S01]  /*7d50*/  FFMA.FTZ R2, R7, R6, R2 ;  /* 0x0000000607027223 */ /* 0x000fe20000010002 */
        /* <DEDUP_REMOVED lines=13> */
.L_x_963:
[--C-:B------:R-:W-:Y:S02]  /*7e30*/  HADD2.F32 R0, -RZ, R72.reuse.H1_H1 ;  /* 0x30000048ff007230 */ /* 0x100fe40000004100 */
[----:B------:R-:W-:Y:S02]  /*7e40*/  HADD2.F32 R2, -RZ, R72.H0_H0 ;  /* 0x20000048ff027230 */ /* 0x000fe40000004100 */
[----:B-----5:R-:W-:Y:S02]  /*7e50*/  HADD2.F32 R14, -RZ, R37.H0_H0 ;  /* 0x20000025ff0e7230 */ /* 0x020fe40000004100 */
[----:B------:R-:W-:Y:S01]  /*7e60*/  FADD.FTZ R0, R0, -UR28 ;  /* 0x8000001c00007e21 */ /* 0x000fe20008010000 */
[----:B------:R-:W-:Y:S02]  /*7e70*/  HADD2.F32 R16, -RZ, R45.H0_H0 ;  /* 0x2000002dff107230 */ /* 0x000fe40000004100 */
        /* <DEDUP_REMOVED lines=8> */
[C-C-:B------:R-:W-:Y:S01]  /*7f00*/  FFMA.FTZ R20, R15.reuse, R2, R4.reuse ;  /* 0x000000020f147223 */ /* 0x140fe20000010004 */
[----:B------:R-:W-:Y:S01]  /*7f10*/  FMUL.FTZ R16, R16, UR16 ;  /* 0x0000001010107c20 */ /* 0x000fe20008410000 */
[----:B------:R-:W-:Y:S01]  /*7f20*/  FMUL.FTZ R17, R18, -1.4426950216293334961 ;  /* 0xbfb8aa3b12117820 */ /* 0x000fe20000410000 */
[----:B------:R-:W-:Y:S01]  /*7f30*/  FFMA.FTZ R22, R10, R14, R3 ;  /* 0x0000000e0a167223 */ /* 0x000fe20000010003 */
[----:B------:R-:W-:Y:S01]  /*7f40*/  FMUL.FTZ R21, R20, -1.4426950216293334961 ;  /* 0xbfb8aa3b14157820 */ /* 0x000fe20000410000 */
[----:B------:R-:W-:Y:S01]  /*7f50*/  FFMA.FTZ R24, R15, R16, R4 ;  /* 0x000000100f187223 */ /* 0x000fe20000010004 */
[----:B------:R-:W-:-:S02]  /*7f60*/  HADD2.F32 R71, -RZ, R71.H0_H0 ;  /* 0x20000047ff477230 */ /* 0x000fc40000004100 */
[----:B------:R-:W-:Y:S01]  /*7f70*/  FMUL.FTZ R23, R22, -1.4426950216293334961 ;  /* 0xbfb8aa3b16177820 */ /* 0x000fe20000410000 */
[----:B------:R-:W0:Y:S01]  /*7f80*/  MUFU.EX2 R17, R17 ;  /* 0x0000001100117308 */ /* 0x000e220000000800 */
[----:B------:R-:W-:Y:S01]  /*7f90*/  FMUL.FTZ R19, R24, -1.4426950216293334961 ;  /* 0xbfb8aa3b18137820 */ /* 0x000fe20000410000 */
[--C-:B------:R-:W-:Y:S01]  /*7fa0*/  HADD2.F32 R27, -RZ, R74.reuse.H1_H1 ;  /* 0x3000004aff1b7230 */ /* 0x100fe20000004100 */
[----:B------:R-:W2:Y:S01]  /*7fb0*/  LDL.S16 R72, [R1+0x11a] ;  /* 0x00011a0001487983 */ /* 0x000ea20000100600 */
[----:B------:R-:W1:Y:S01]  /*7fc0*/  MUFU.EX2 R21, R21 ;  /* 0x0000001500157308 */ /* 0x000e620000000800 */
[----:B------:R-:W-:Y:S02]  /*7fd0*/  HADD2.F32 R74, -RZ, R74.H0_H0 ;  /* 0x2000004aff4a7230 */ /* 0x000fe40000004100 */
[----:B------:R-:W-:Y:S01]  /*7fe0*/  HADD2.F32 R46, -RZ, R83.H1_H1 ;  /* 0x30000053ff2e7230 */ /* 0x000fe20000004100 */
[----:B------:R-:W3:Y:S01]  /*7ff0*/  MUFU.EX2 R23, R23 ;  /* 0x0000001700177308 */ /* 0x000ee20000000800 */
[----:B------:R-:W-:-:S02]  /*8000*/  HADD2.F32 R48, -RZ, R85.H0_H0 ;  /* 0x20000055ff307230 */ /* 0x000fc40000004100 */
[----:B------:R-:W-:Y:S01]  /*8010*/  HADD2.F32 R52, -RZ, R86.H1_H1 ;  /* 0x30000056ff347230 */ /* 0x000fe20000004100 */
[----:B------:R-:W4:Y:S01]  /*8020*/  MUFU.EX2 R19, R19 ;  /* 0x0000001300137308 */ /* 0x000f220000000800 */
[----:B------:R-:W-:Y:S02]  /*8030*/  HADD2.F32 R54, -RZ, R88.H1_H1 ;  /* 0x30000058ff367230 */ /* 0x000fe40000004100 */
[----:B0-----:R-:W-:Y:S01]  /*8040*/  FADD.FTZ R17, R17, 1 ;  /* 0x3f80000011117421 */ /* 0x001fe20000010000 */
[----:B------:R-:W-:Y:S02]  /*8050*/  HADD2.F32 R56, -RZ, R50.H1_H1 ;  /* 0x30000032ff387230 */ /* 0x000fe40000004100 */
[----:B------:R-:W-:Y:S01]  /*8060*/  FADD.FTZ R52, R52, -UR28 ;  /* 0x8000001c34347e21 */ /* 0x000fe20008010000 */
[----:B------:R-:W-:Y:S02]  /*8070*/  HADD2.F32 R58, -RZ, R61.H0_H0 ;  /* 0x2000003dff3a7230 */ /* 0x000fe40000004100 */
[----:B-1----:R-:W-:Y:S01]  /*8080*/  FADD.FTZ R21, R21, 1 ;  /* 0x3f80000015157421 */ /* 0x002fe20000010000 */
[----:B------:R-:W-:Y:S01]  /*8090*/  FADD.FTZ R54, R54, -UR28 ;  /* 0x8000001c36367e21 */ /* 0x000fe20008010000 */
[----:B------:R-:W0:Y:S01]  /*80a0*/  MUFU.RCP R17, R17 ;  /* 0x0000001100117308 */ /* 0x000e220000001000 */
[----:B------:R-:W-:Y:S01]  /*80b0*/  FADD.FTZ R56, R56, -UR28 ;  /* 0x8000001c38387e21 */ /* 0x000fe20008010000 */
[----:B---3--:R-:W-:Y:S01]  /*80c0*/  FADD.FTZ R23, R23, 1 ;  /* 0x3f80000017177421 */ /* 0x008fe20000010000 */
[----:B------:R-:W-:-:S02]  /*80d0*/  HADD2.F32 R60, -RZ, R60.H0_H0 ;  /* 0x2000003cff3c7230 */ /* 0x000fc40000004100 */
[----:B----4-:R-:W-:-:S03]  /*80e0*/  FADD.FTZ R26, R19, 1 ;  /* 0x3f800000131a7421 */ /* 0x010fc60000010000 */
[----:B------:R-:W1:Y:S01]  /*80f0*/  MUFU.RCP R21, R21 ;  /* 0x0000001500157308 */ /* 0x000e620000001000 */
[----:B------:R-:W-:-:S07]  /*8100*/  FADD.FTZ R60, R60, -UR28 ;  /* 0x8000001c3c3c7e21 */ /* 0x000fce0008010000 */
[----:B------:R-:W3:Y:S01]  /*8110*/  MUFU.RCP R23, R23 ;  /* 0x0000001700177308 */ /* 0x000ee20000001000 */
[----:B0-----:R-:W-:Y:S01]  /*8120*/  FMUL.FTZ R19, R25, R17 ;  /* 0x0000001119137220 */ /* 0x001fe20000410000 */
[----:B------:R-:W-:-:S04]  /*8130*/  FADD.FTZ R17, -R17, 1 ;  /* 0x3f80000011117421 */ /* 0x000fc80000010100 */
[----:B------:R-:W-:Y:S02]  /*8140*/  FFMA.FTZ R18, R18, R17, 1 ;  /* 0x3f80000012127423 */ /* 0x000fe40000010011 */
[----:B------:R0:W4:Y:S01]  /*8150*/  MUFU.RCP R25, R26 ;  /* 0x0000001a00197308 */ /* 0x0001220000001000 */
[----:B-1----:R-:W-:Y:S01]  /*8160*/  FMUL.FTZ R17, R71, R21 ;  /* 0x0000001547117220 */ /* 0x002fe20000410000 */
[----:B------:R-:W-:Y:S01]  /*8170*/  FADD.FTZ R21, -R21, 1 ;  /* 0x3f80000015157421 */ /* 0x000fe20000010100 */
[----:B------:R-:W-:Y:S01]  /*8180*/  FMUL.FTZ R18, R19, R18 ;  /* 0x0000001213127220 */ /* 0x000fe20000410000 */
[----:B------:R-:W2:Y:S02]  /*8190*/  LDL.LU.S16 R71, [R1+0x11c] ;  /* 0x00011c0001477983 */ /* 0x000ea40000300600 */
[----:B------:R-:W-:Y:S01]  /*81a0*/  FFMA.FTZ R20, R20, R21, 1 ;  /* 0x3f80000014147423 */ /* 0x000fe20000010015 */
[----:B0-----:R-:W-:Y:S02]  /*81b0*/  HADD2.F32 R26, -RZ, R73.H1_H1 ;  /* 0x30000049ff1a7230 */ /* 0x001fe40000004100 */
[----:B---3--:R-:W-:Y:S01]  /*81c0*/  FADD.FTZ R28, -R23, 1 ;  /* 0x3f800000171c7421 */ /* 0x008fe20000010100 */
[----:B------:R-:W-:-:S02]  /*81d0*/  FMUL.FTZ R20, R17, R20 ;  /* 0x0000001411147220 */ /* 0x000fc40000410000 */
[----:B------:R-:W-:Y:S01]  /*81e0*/  FMUL.FTZ R21, R26, R23 ;  /* 0x000000171a157220 */ /* 0x000fe20000410000 */
[----:B------:R-:W-:Y:S01]  /*81f0*/  FADD.FTZ R26, R27, -UR28 ;  /* 0x8000001c1b1a7e21 */ /* 0x000fe20008010000 */
[----:B------:R-:W-:Y:S02]  /*8200*/  HADD2.F32 R23, -RZ, R73.H0_H0 ;  /* 0x20000049ff177230 */ /* 0x000fe40000004100 */
[----:B------:R-:W-:Y:S01]  /*8210*/  FFMA.FTZ R22, R22, R28, 1 ;  /* 0x3f80000016167423 */ /* 0x000fe2000001001c */
[--C-:B------:R-:W-:Y:S02]  /*8220*/  HADD2.F32 R27, -RZ, R76.reuse.H1_H1 ;  /* 0x3000004cff1b7230 */ /* 0x100fe40000004100 */
[----:B------:R-:W-:Y:S01]  /*8230*/  FMUL.FTZ R26, R26, UR16 ;  /* 0x000000101a1a7c20 */ /* 0x000fe20008410000 */
[----:B------:R-:W-:Y:S02]  /*8240*/  HADD2.F32 R76, -RZ, R76.H0_H0 ;  /* 0x2000004cff4c7230 */ /* 0x000fe40000004100 */
[----:B----4-:R-:W-:Y:S01]  /*8250*/  FMUL.FTZ R23, R23, R25 ;  /* 0x0000001917177220 */ /* 0x010fe20000410000 */
[----:B------:R-:W-:Y:S01]  /*8260*/  FADD.FTZ R25, -R25, 1 ;  /* 0x3f80000019197421 */ /* 0x000fe20000010100 */
[--C-:B------:R-:W-:Y:S01]  /*8270*/  FFMA.FTZ R28, R10, R26, R3.reuse ;  /* 0x0000001a0a1c7223 */ /* 0x100fe20000010003 */
[----:B------:R-:W-:Y:S01]  /*8280*/  FADD.FTZ R27, R27, -UR28 ;  /* 0x8000001c1b1b7e21 */ /* 0x000fe20008010000 */
[----:B------:R-:W-:Y:S01]  /*8290*/  FADD.FTZ R76, R76, -UR28 ;  /* 0x8000001c4c4c7e21 */ /* 0x000fe20008010000 */
[----:B------:R-:W-:Y:S01]  /*82a0*/  FFMA.FTZ R24, R24, R25, 1 ;  /* 0x3f80000018187423 */ /* 0x000fe20000010019 */
[----:B------:R-:W-:Y:S01]  /*82b0*/  FADD.FTZ R25, R74, -UR28 ;  /* 0x8000001c4a197e21 */ /* 0x000fe20008010000 */
[----:B------:R-:W-:Y:S01]  /*82c0*/  FMUL.FTZ R29, R28, -1.4426950216293334961 ;  /* 0xbfb8aa3b1c1d7820 */ /* 0x000fe20000410000 */
[----:B------:R-:W-:Y:S01]  /*82d0*/  FMUL.FTZ R27, R27, UR16 ;  /* 0x000000101b1b7c20 */ /* 0x000fe20008410000 */
[----:B------:R-:W-:Y:S01]  /*82e0*/  FMUL.FTZ R21, R21, R22 ;  /* 0x0000001615157220 */ /* 0x000fe20000410000 */
[----:B------:R-:W-:Y:S01]  /*82f0*/  FMUL.FTZ R25, R25, UR16 ;  /* 0x0000001019197c20 */ /* 0x000fe20008410000 */
[----:B------:R-:W-:Y:S01]  /*8300*/  FMUL.FTZ R24, R23, R24 ;  /* 0x0000001817187220 */ /* 0x000fe20000410000 */
[----:B------:R-:W-:Y:S01]  /*8310*/  FFMA.FTZ R36, R10, R27, R3 ;  /* 0x0000001b0a247223 */ /* 0x000fe20000010003 */
[----:B------:R-:W0:Y:S01]  /*8320*/  MUFU.EX2 R29, R29 ;  /* 0x0000001d001d7308 */ /* 0x000e220000000800 */
[----:B------:R-:W-:Y:S01]  /*8330*/  FFMA.FTZ R35, R15, R25, R4 ;  /* 0x000000190f237223 */ /* 0x000fe20000010004 */
[----:B------:R-:W3:Y:S01]  /*8340*/  LDL.LU.S16 R74, [R1+0x134] ;  /* 0x00013400014a7983 */ /* 0x000ee20000300600 */
[----:B------:R-:W-:-:S02]  /*8350*/  FMUL.FTZ R34, R36, -1.4426950216293334961 ;  /* 0xbfb8aa3b24227820 */ /* 0x000fc40000410000 */
[----:B------:R-:W-:Y:S01]  /*8360*/  FMUL.FTZ R38, R35, -1.4426950216293334961 ;  /* 0xbfb8aa3b23267820 */ /* 0x000fe20000410000 */
[----:B------:R-:W4:Y:S03]  /*8370*/  LDL.S16 R73, [R1+0x14a] ;  /* 0x00014a0001497983 */ /* 0x000f260000100600 */
[----:B------:R-:W1:Y:S04]  /*8380*/  MUFU.EX2 R34, R34 ;  /* 0x0000002200227308 */ /* 0x000e680000000800 */
[----:B------:R-:W1:Y:S01]  /*8390*/  MUFU.EX2 R38, R38 ;  /* 0x0000002600267308 */ /* 0x000e620000000800 */
[----:B0-----:R-:W-:-:S04]  /*83a0*/  FADD.FTZ R29, R29, 1 ;  /* 0x3f8000001d1d7421 */ /* 0x001fc80000010000 */
[----:B------:R0:W0:Y:S01]  /*83b0*/  MUFU.RCP R37, R29 ;  /* 0x0000001d00257308 */ /* 0x0000220000001000 */
[----:B-1----:R-:W-:Y:S01]  /*83c0*/  FADD.FTZ R34, R34, 1 ;  /* 0x3f80000022227421 */ /* 0x002fe20000010000 */
[----:B------:R-:W-:Y:S01]  /*83d0*/  FADD.FTZ R38, R38, 1 ;  /* 0x3f80000026267421 */ /* 0x000fe20000010000 */
[----:B0-----:R-:W-:-:S05]  /*83e0*/  HADD2.F32 R29, -RZ, R75.H0_H0 ;  /* 0x2000004bff1d7230 */ /* 0x001fca0000004100 */
[----:B------:R-:W0:Y:S01]  /*83f0*/  MUFU.RCP R38, R38 ;  /* 0x0000002600267308 */ /* 0x000e220000001000 */
[----:B------:R-:W-:Y:S01]  /*8400*/  FMUL.FTZ R29, R29, R37 ;  /* 0x000000251d1d7220 */ /* 0x000fe20000410000 */
[----:B------:R-:W-:-:S04]  /*8410*/  FADD.FTZ R37, -R37, 1 ;  /* 0x3f80000025257421 */ /* 0x000fc80000010100 */
[----:B------:R-:W-:Y:S02]  /*8420*/  FFMA.FTZ R28, R28, R37, 1 ;  /* 0x3f8000001c1c7423 */ /* 0x000fe40000010025 */
[----:B------:R1:W0:Y:S02]  /*8430*/  MUFU.RCP R37, R34 ;  /* 0x0000002200257308 */ /* 0x0002240000001000 */
[----:B------:R-:W-:-:S04]  /*8440*/  FMUL.FTZ R28, R29, R28 ;  /* 0x0000001c1d1c7220 */ /* 0x000fc80000410000 */
[----:B------:R-:W-:Y:S01]  /*8450*/  FMUL.FTZ R53, R10, R28 ;  /* 0x0000001c0a357220 */ /* 0x000fe20000410000 */
[----:B-1----:R-:W-:Y:S02]  /*8460*/  HADD2.F32 R34, -RZ, R75.H1_H1 ;  /* 0x3000004bff227230 */ /* 0x002fe40000004100 */
[----:B------:R-:W3:Y:S03]  /*8470*/  LDL.S16 R75, [R1+0x136] ;  /* 0x00013600014b7983 */ /* 0x000ee60000100600 */
[----:B0-----:R-:W-:Y:S01]  /*8480*/  FMUL.FTZ R34, R34, R38 ;  /* 0x0000002622227220 */ /* 0x001fe20000410000 */
[----:B------:R-:W-:-:S04]  /*8490*/  FADD.FTZ R38, -R38, 1 ;  /* 0x3f80000026267421 */ /* 0x000fc80000010100 */
[----:B------:R-:W-:Y:S01]  /*84a0*/  FFMA.FTZ R35, R35, R38, 1 ;  /* 0x3f80000023237423 */ /* 0x000fe20000010026 */
[----:B------:R-:W-:-:S03]  /*84b0*/  HADD2.F32 R38, -RZ, R77.H1_H1 ;  /* 0x3000004dff267230 */ /* 0x000fc60000004100 */
[----:B------:R-:W-:Y:S02]  /*84c0*/  FMUL.FTZ R34, R34, R35 ;  /* 0x0000002322227220 */ /* 0x000fe40000410000 */
[----:B------:R-:W-:Y:S01]  /*84d0*/  FMUL.FTZ R38, R38, R37 ;  /* 0x0000002526267220 */ /* 0x000fe20000410000 */
[----:B------:R-:W-:Y:S01]  /*84e0*/  FADD.FTZ R37, -R37, 1 ;  /* 0x3f80000025257421 */ /* 0x000fe20000010100 */
[----:B------:R-:W-:-:S03]  /*84f0*/  FMUL.FTZ R55, R15, R34 ;  /* 0x000000220f377220 */ /* 0x000fc60000410000 */
[----:B------:R-:W-:Y:S01]  /*8500*/  FFMA.FTZ R36, R36, R37, 1 ;  /* 0x3f80000024247423 */ /* 0x000fe20000010025 */
[----:B------:R-:W-:Y:S01]  /*8510*/  FMUL.FTZ R37, R76, UR16 ;  /* 0x000000104c257c20 */ /* 0x000fe20008410000 */
[----:B------:R-:W-:Y:S01]  /*8520*/  HADD2.F32 R70, -RZ, R70.H0_H0 ;  /* 0x20000046ff467230 */ /* 0x000fe20000004100 */
[----:B------:R-:W4:Y:S01]  /*8530*/  LDL.LU.S16 R76, [R1+0x13c] ;  /* 0x00013c00014c7983 */ /* 0x000f220000300600 */
[----:B------:R-:W-:Y:S01]  /*8540*/  FMUL.FTZ R36, R38, R36 ;  /* 0x0000002426247220 */ /* 0x000fe20000410000 */
[----:B------:R-:W-:Y:S01]  /*8550*/  FFMA.FTZ R39, R15, R37, R4 ;  /* 0x000000250f277223 */ /* 0x000fe20000010004 */
[----:B------:R-:W-:-:S03]  /*8560*/  HADD2.F32 R38, -RZ, R81.H1_H1 ;  /* 0x30000051ff267230 */ /* 0x000fc60000004100 */
[----:B------:R-:W-:-:S06]  /*8570*/  FMUL.FTZ R19, R39, -1.4426950216293334961 ;  /* 0xbfb8aa3b27137820 */ /* 0x000fcc0000410000 */
[----:B------:R-:W0:Y:S02]  /*8580*/  MUFU.EX2 R19, R19 ;  /* 0x0000001300137308 */ /* 0x000e240000000800 */
[----:B0-----:R-:W-:-:S04]  /*8590*/  FADD.FTZ R19, R19, 1 ;  /* 0x3f80000013137421 */ /* 0x001fc80000010000 */
[----:B------:R0:W1:Y:S02]  /*85a0*/  MUFU.RCP R40, R19 ;  /* 0x0000001300287308 */ /* 0x0000640000001000 */
[----:B0-----:R-:W-:Y:S02]  /*85b0*/  HADD2.F32 R19, -RZ, R77.H0_H0 ;  /* 0x2000004dff137230 */ /* 0x001fe40000004100 */
[----:B------:R-:W4:Y:S03]  /*85c0*/  LDL.S16 R77, [R1+0x13e] ;  /* 0x00013e00014d7983 */ /* 0x000f260000100600 */
[----:B-1----:R-:W-:Y:S01]  /*85d0*/  FMUL.FTZ R19, R19, R40 ;  /* 0x0000002813137220 */ /* 0x002fe20000410000 */
[----:B------:R-:W-:-:S04]  /*85e0*/  FADD.FTZ R40, -R40, 1 ;  /* 0x3f80000028287421 */ /* 0x000fc80000010100 */
[----:B------:R-:W-:Y:S01]  /*85f0*/  FFMA.FTZ R39, R39, R40, 1 ;  /* 0x3f80000027277423 */ /* 0x000fe20000010028 */
[----:B------:R-:W-:-:S03]  /*8600*/  HADD2.F32 R40, -RZ, R79.H0_H0 ;  /* 0x2000004fff287230 */ /* 0x000fc60000004100 */
[----:B------:R-:W-:Y:S01]  /*8610*/  FMUL.FTZ R19, R19, R39 ;  /* 0x0000002713137220 */ /* 0x000fe20000410000 */
[C---:B------:R-:W-:Y:S01]  /*8620*/  FMUL.FTZ R39, R15.reuse, R20 ;  /* 0x000000140f277220 */ /* 0x040fe20000410000 */
[----:B------:R-:W-:Y:S02]  /*8630*/  FADD.FTZ R40, R40, -UR28 ;  /* 0x8000001c28287e21 */ /* 0x000fe40008010000 */
[----:B------:R-:W-:Y:S02]  /*8640*/  FMUL.FTZ R57, R15, R19 ;  /* 0x000000130f397220 */ /* 0x000fe40000410000 */
[----:B------:R-:W-:-:S04]  /*8650*/  FMUL.FTZ R17, R40, UR16 ;  /* 0x0000001028117c20 */ /* 0x000fc80008410000 */
[----:B------:R-:W-:-:S04]  /*8660*/  FFMA.FTZ R40, R10, R17, R3 ;  /* 0x000000110a287223 */ /* 0x000fc80000010003 */
[----:B------:R-:W-:-:S06]  /*8670*/  FMUL.FTZ R22, R40, -1.4426950216293334961 ;  /* 0xbfb8aa3b28167820 */ /* 0x000fcc0000410000 */
[----:B------:R-:W0:Y:S02]  /*8680*/  MUFU.EX2 R22, R22 ;  /* 0x0000001600167308 */ /* 0x000e240000000800 */
[----:B0-----:R-:W-:-:S04]  /*8690*/  FADD.FTZ R22, R22, 1 ;  /* 0x3f80000016167421 */ /* 0x001fc80000010000 */
[----:B------:R0:W1:Y:S02]  /*86a0*/  MUFU.RCP R41, R22 ;  /* 0x0000001600297308 */ /* 0x0000640000001000 */
[----:B0-----:R-:W-:-:S05]  /*86b0*/  HADD2.F32 R22, -RZ, R78.H1_H1 ;  /* 0x3000004eff167230 */ /* 0x001fca0000004100 */
[----:B-1----:R-:W-:Y:S01]  /*86c0*/  FMUL.FTZ R22, R22, R41 ;  /* 0x0000002916167220 */ /* 0x002fe20000410000 */
[----:B------:R-:W-:-:S04]  /*86d0*/  FADD.FTZ R41, -R41, 1 ;  /* 0x3f80000029297421 */ /* 0x000fc80000010100 */
[----:B------:R-:W-:Y:S01]  /*86e0*/  FFMA.FTZ R40, R40, R41, 1 ;  /* 0x3f80000028287423 */ /* 0x000fe20000010029 */
[----:B------:R-:W-:Y:S02]  /*86f0*/  HADD2.F32 R41, -RZ, R79.H1_H1 ;  /* 0x3000004fff297230 */ /* 0x000fe40000004100 */
[----:B------:R-:W4:Y:S01]  /*8700*/  LDL.S16 R79, [R1+0x146] ;  /* 0x00014600014f7983 */ /* 0x000f220000100600 */
[----:B------:R-:W-:Y:S02]  /*8710*/  FMUL.FTZ R40, R22, R40 ;  /* 0x0000002816287220 */ /* 0x000fe40000410000 */
[----:B------:R-:W-:Y:S02]  /*8720*/  FADD.FTZ R41, R41, -UR28 ;  /* 0x8000001c29297e21 */ /* 0x000fe40008010000 */
[----:B------:R-:W-:Y:S02]  /*8730*/  FMUL.FTZ R59, R10, R40 ;  /* 0x000000280a3b7220 */ /* 0x000fe40000410000 */
[----:B------:R-:W-:Y:S01]  /*8740*/  FMUL.FTZ R23, R41, UR16 ;  /* 0x0000001029177c20 */ /* 0x000fe20008410000 */
[----:B------:R-:W-:-:S02]  /*8750*/  HADD2.F32 R41, -RZ, R78.H0_H0 ;  /* 0x2000004eff297230 */ /* 0x000fc40000004100 */
[----:B------:R-:W4:Y:S01]  /*8760*/  LDL.LU.S16 R78, [R1+0x148] ;  /* 0x00014800014e7983 */ /* 0x000f220000300600 */
        /* <DEDUP_REMOVED lines=19> */
[----:B------:R-:W-:Y:S01]  /*88a0*/  FMUL.FTZ R35, R41, R42 ;  /* 0x0000002a29237220 */ /* 0x000fe20000410000 */
[----:B------:R-:W-:Y:S02]  /*88b0*/  HADD2.F32 R42, -RZ, R81.H0_H0 ;  /* 0x20000051ff2a7230 */ /* 0x000fe40000004100 */
[----:B------:R-:W-:Y:S01]  /*88c0*/  FMUL.FTZ R22, R38, R43 ;  /* 0x0000002b26167220 */ /* 0x000fe20000410000 */
[----:B------:R-:W-:Y:S02]  /*88d0*/  HADD2.F32 R38, -RZ, R80.H0_H0 ;  /* 0x20000050ff267230 */ /* 0x000fe40000004100 */
[----:B------:R-:W-:Y:S01]  /*88e0*/  FMUL.FTZ R43, R10, R18 ;  /* 0x000000120a2b7220 */ /* 0x000fe20000410000 */
[----:B------:R-:W-:Y:S01]  /*88f0*/  FMUL.FTZ R61, R15, R35 ;  /* 0x000000230f3d7220 */ /* 0x000fe20000410000 */
[----:B------:R-:W4:Y:S01]  /*8900*/  LDL.LU.S16 R80, [R1+0x150] ;  /* 0x0001500001507983 */ /* 0x000f220000300600 */
[----:B------:R-:W-:Y:S01]  /*8910*/  FADD.FTZ R38, R38, -UR28 ;  /* 0x8000001c26267e21 */ /* 0x000fe20008010000 */
[----:B------:R-:W-:Y:S01]  /*8920*/  FFMA.FTZ R45, R0, R43, RZ ;  /* 0x0000002b002d7223 */ /* 0x000fe200000100ff */
[----:B------:R-:W-:Y:S01]  /*8930*/  FADD.FTZ R43, RZ, R43 ;  /* 0x0000002bff2b7221 */ /* 0x000fe20000010000 */
[----:B------:R-:W4:Y:S01]  /*8940*/  LDL.S16 R81, [R1+0x14e] ;  /* 0x00014e0001517983 */ /* 0x000f220000100600 */
[----:B------:R-:W-:Y:S01]  /*8950*/  FMUL.FTZ R38, R38, UR16 ;  /* 0x0000001026267c20 */ /* 0x000fe20008410000 */
[----:B------:R-:W-:Y:S01]  /*8960*/  FFMA.FTZ R45, R2, R39, R45 ;  /* 0x00000027022d7223 */ /* 0x000fe2000001002d */
[----:B------:R-:W-:-:S02]  /*8970*/  FADD.FTZ R43, R39, R43 ;  /* 0x0000002b272b7221 */ /* 0x000fc40000010000 */
        /* <DEDUP_REMOVED lines=8> */
[----:B------:R-:W-:-:S03]  /*8a00*/  FADD.FTZ R41, RZ, R18 ;  /* 0x00000012ff297221 */ /* 0x000fc60000010000 */
[----:B------:R-:W-:Y:S01]  /*8a10*/  FMUL.FTZ R39, R42, R39 ;  /* 0x000000272a277220 */ /* 0x000fe20000410000 */
[----:B------:R-:W-:Y:S01]  /*8a20*/  FFMA.FTZ R42, R0, R18, RZ ;  /* 0x00000012002a7223 */ /* 0x000fe200000100ff */
[----:B------:R-:W-:Y:S02]  /*8a30*/  HADD2.F32 R0, -RZ, R82.H1_H1 ;  /* 0x30000052ff007230 */ /* 0x000fe40000004100 */
[----:B------:R-:W-:Y:S01]  /*8a40*/  FADD.FTZ R41, R41, R21 ;  /* 0x0000001529297221 */ /* 0x000fe20000010000 */
[-C--:B------:R-:W-:Y:S01]  /*8a50*/  FFMA.FTZ R42, R14, R21.reuse, R42 ;  /* 0x000000150e2a7223 */ /* 0x080fe2000001002a */
[----:B------:R-:W-:Y:S01]  /*8a60*/  FMUL.FTZ R21, R10, R21 ;  /* 0x000000150a157220 */ /* 0x000fe20000410000 */
[----:B------:R-:W-:-:S03]  /*8a70*/  FADD.FTZ R0, R0, -UR28 ;  /* 0x8000001c00007e21 */ /* 0x000fc60008010000 */
[----:B------:R-:W-:Y:S01]  /*8a80*/  FFMA.FTZ R45, R14, R21, R45 ;  /* 0x000000150e2d7223 */ /* 0x000fe2000001002d */
        /* <DEDUP_REMOVED lines=10> */
[----:B------:R-:W-:-:S03]  /*8b30*/  HADD2.F32 R18, -RZ, R82.H0_H0 ;  /* 0x20000052ff127230 */ /* 0x000fc60000004100 */
[----:B------:R-:W-:Y:S01]  /*8b40*/  FMUL.FTZ R14, R46, R14 ;  /* 0x0000000e2e0e7220 */ /* 0x000fe20000410000 */
[----:B------:R-:W-:Y:S02]  /*8b50*/  HADD2.F32 R46, -RZ, R83.H0_H0 ;  /* 0x20000053ff2e7230 */ /* 0x000fe40000004100 */
[----:B------:R-:W-:Y:S01]  /*8b60*/  FADD.FTZ R18, R18, -UR28 ;  /* 0x8000001c12127e21 */ /* 0x000fe20008010000 */
[----:B------:R-:W4:Y:S03]  /*8b70*/  LDL.LU.S16 R83, [R1+0x15c] ;  /* 0x00015c0001537983 */ /* 0x000f260000300600 */
        /* <DEDUP_REMOVED lines=19> */
[----:B------:R-:W-:Y:S02]  /*8cb0*/  FADD.FTZ R49, R24, R47 ;  /* 0x0000002f18317221 */ /* 0x000fe40000010000 */
[----:B------:R-:W-:Y:S01]  /*8cc0*/  FFMA.FTZ R45, R26, R53, R45 ;  /* 0x000000351a2d7223 */ /* 0x000fe2000001002d */
[----:B------:R-:W-:Y:S01]  /*8cd0*/  FFMA.FTZ R16, R10, R2, R3 ;  /* 0x000000020a107223 */ /* 0x000fe20000010003 */
[----:B------:R-:W-:-:S03]  /*8ce0*/  FADD.FTZ R53, R49, R53 ;  /* 0x0000003531357221 */ /* 0x000fc60000010000 */
        /* <DEDUP_REMOVED lines=8> */
[----:B------:R-:W4:Y:S01]  /*8d70*/  LDL.LU.S16 R84, [R1+0x166] ;  /* 0x0001660001547983 */ /* 0x000f220000300600 */
[----:B------:R-:W-:Y:S01]  /*8d80*/  FMUL.FTZ R16, R48, R16 ;  /* 0x0000001030107220 */ /* 0x000fe20000410000 */
[----:B------:R-:W-:Y:S02]  /*8d90*/  HADD2.F32 R48, -RZ, R85.H1_H1 ;  /* 0x30000055ff307230 */ /* 0x000fe40000004100 */
        /* <DEDUP_REMOVED lines=11> */
[----:B------:R-:W-:-:S03]  /*8e50*/  FADD.FTZ R47, R41, R28 ;  /* 0x0000001c292f7221 */ /* 0x000fc60000010000 */
[----:B------:R-:W-:Y:S01]  /*8e60*/  FMUL.FTZ R24, R48, R24 ;  /* 0x0000001830187220 */ /* 0x000fe20000410000 */
[----:B------:R-:W-:Y:S01]  /*8e70*/  FFMA.FTZ R48, R26, R28, R42 ;  /* 0x0000001c1a307223 */ /* 0x000fe2000001002a */
[----:B------:R-:W-:Y:S01]  /*8e80*/  FMUL.FTZ R28, R52, UR16 ;  /* 0x00000010341c7c20 */ /* 0x000fe20008410000 */
[--C-:B------:R-:W-:Y:S02]  /*8e90*/  HADD2.F32 R42, -RZ, R87.reuse.H1_H1 ;  /* 0x30000057ff2a7230 */ /* 0x100fe40000004100 */
[----:B------:R-:W-:Y:S02]  /*8ea0*/  HADD2.F32 R52, -RZ, R87.H0_H0 ;  /* 0x20000057ff347230 */ /* 0x000fe40000004100 */
[----:B------:R-:W-:Y:S01]  /*8eb0*/  FFMA.FTZ R26, R10, R28, R3 ;  /* 0x0000001c0a1a7223 */ /* 0x000fe20000010003 */
[----:B------:R-:W4:Y:S03]  /*8ec0*/  LDL.LU.S16 R87, [R1+0x172] ;  /* 0x0001720001577983 */ /* 0x000f260000300600 */
        /* <DEDUP_REMOVED lines=22> */
[C---:B------:R-:W-:Y:S01]  /*9030*/  FFMA.FTZ R52, R25.reuse, R34, R46 ;  /* 0x0000002219347223 */ /* 0x040fe2000001002e */
[----:B------:R-:W-:Y:S01]  /*9040*/  FMUL.FTZ R34, R54, UR16 ;  /* 0x0000001036227c20 */ /* 0x000fe20008410000 */
[----:B------:R-:W-:Y:S01]  /*9050*/  FFMA.FTZ R46, R25, R55, R45 ;  /* 0x00000037192e7223 */ /* 0x000fe2000001002d */
[--C-:B------:R-:W-:Y:S02]  /*9060*/  HADD2.F32 R45, -RZ, R89.reuse.H0_H0 ;  /* 0x20000059ff2d7230 */ /* 0x100fe40000004100 */
[----:B------:R-:W-:Y:S01]  /*9070*/  FADD.FTZ R55, R55, R53 ;  /* 0x0000003537377221 */ /* 0x000fe20000010000 */
[----:B------:R-:W-:Y:S01]  /*9080*/  FFMA.FTZ R25, R10, R34, R3 ;  /* 0x000000220a197223 */ /* 0x000fe20000010003 */
[----:B------:R-:W-:Y:S02]  /*9090*/  HADD2.F32 R54, -RZ, R89.H1_H1 ;  /* 0x30000059ff367230 */ /* 0x000fe40000004100 */
[----:B------:R-:W-:Y:S01]  /*90a0*/  FFMA.FTZ R52, R37, R19, R52 ;  /* 0x0000001325347223 */ /* 0x000fe20000010034 */
[----:B------:R-:W4:Y:S01]  /*90b0*/  LDL.LU.S16 R89, [R1+0x17a] ;  /* 0x00017a0001597983 */ /* 0x000f220000300600 */
        /* <DEDUP_REMOVED lines=8> */
[----:B------:R-:W4:Y:S01]  /*9140*/  LDL.S16 R88, [R1+0x178] ;  /* 0x0001780001587983 */ /* 0x000f220000100600 */
        /* <DEDUP_REMOVED lines=12> */
[-C--:B------:R-:W-:Y:S02]  /*9210*/  FMUL.FTZ R47, R10, R36.reuse ;  /* 0x000000240a2f7220 */ /* 0x080fe40000410000 */
[----:B------:R-:W-:Y:S01]  /*9220*/  FMUL.FTZ R45, R54, R45 ;  /* 0x0000002d362d7220 */ /* 0x000fe20000410000 */
[C---:B------:R-:W-:Y:S01]  /*9230*/  FFMA.FTZ R54, R27.reuse, R36, R48 ;  /* 0x000000241b367223 */ /* 0x040fe20000010030 */
[----:B------:R-:W-:Y:S01]  /*9240*/  FMUL.FTZ R36, R56, UR16 ;  /* 0x0000001038247c20 */ /* 0x000fe20008410000 */
[----:B------:R-:W-:Y:S01]  /*9250*/  FFMA.FTZ R48, R27, R47, R46 ;  /* 0x0000002f1b307223 */ /* 0x000fe2000001002e */
[--C-:B------:R-:W-:Y:S02]  /*9260*/  HADD2.F32 R56, -RZ, R51.reuse.H1_H1 ;  /* 0x30000033ff387230 */ /* 0x100fe40000004100 */
[----:B------:R-:W-:Y:S01]  /*9270*/  FFMA.FTZ R54, R17, R40, R54 ;  /* 0x0000002811367223 */ /* 0x000fe20000010036 */
[----:B------:R-:W-:Y:S01]  /*9280*/  FFMA.FTZ R27, R10, R36, R3 ;  /* 0x000000240a1b7223 */ /* 0x000fe20000010003 */
[----:B------:R-:W-:-:S03]  /*9290*/  HADD2.F32 R51, -RZ, R51.H0_H0 ;  /* 0x20000033ff337230 */ /* 0x000fc60000004100 */
        /* <DEDUP_REMOVED lines=8> */
[----:B------:R-:W-:Y:S01]  /*9320*/  FADD.FTZ R50, R55, R47 ;  /* 0x0000002f37327221 */ /* 0x000fe20000010000 */
[----:B------:R-:W-:Y:S01]  /*9330*/  FMUL.FTZ R27, R56, R27 ;  /* 0x0000001b381b7220 */ /* 0x000fe20000410000 */
        /* <DEDUP_REMOVED lines=12> */
[----:B------:R-:W-:Y:S02]  /*9400*/  HADD2.F32 R49, -RZ, R91.H0_H0 ;  /* 0x2000005bff317230 */ /* 0x000fe40000004100 */
[----:B------:R-:W-:Y:S01]  /*9410*/  FMUL.FTZ R47, R51, R47 ;  /* 0x0000002f332f7220 */ /* 0x000fe20000410000 */
[----:B------:R-:W-:-:S05]  /*9420*/  HADD2.F32 R51, -RZ, R90.H1_H1 ;  /* 0x3000005aff337230 */ /* 0x000fca0000004100 */
[----:B------:R-:W-:-:S04]  /*9430*/  FADD.FTZ R51, R51, -UR28 ;  /* 0x8000001c33337e21 */ /* 0x000fc80008010000 */
        /* <DEDUP_REMOVED lines=12> */
[----:B------:R-:W-:Y:S01]  /*9500*/  FMUL.FTZ R82, R10, R25 ;  /* 0x000000190a527220 */ /* 0x000fe20000410000 */
[----:B------:R-:W4:Y:S01]  /*9510*/  LDL.LU.S16 R90, [R1+0x17e] ;  /* 0x00017e00015a7983 */ /* 0x000f220000300600 */
[----:B------:R-:W-:Y:S01]  /*9520*/  FMUL.FTZ R37, R49, R37 ;  /* 0x0000002531257220 */ /* 0x000fe20000410000 */
        /* <DEDUP_REMOVED lines=10> */
[----:B------:R-:W-:-:S03]  /*95d0*/  HADD2.F32 R50, -RZ, R92.H1_H1 ;  /* 0x3000005cff327230 */ /* 0x000fc60000004100 */
[----:B------:R-:W-:Y:S01]  /*95e0*/  FMUL.FTZ R49, R56, R49 ;  /* 0x0000003138317220 */ /* 0x000fe20000410000 */
[----:B------:R-:W-:Y:S01]  /*95f0*/  FADD.FTZ R56, R53, R40 ;  /* 0x0000002835387221 */ /* 0x000fe20000010000 */
[----:B------:R-:W-:Y:S01]  /*9600*/  FADD.FTZ R50, R50, -UR28 ;  /* 0x8000001c32327e21 */ /* 0x000fe20008010000 */
[----:B------:R-:W-:Y:S01]  /*9610*/  FFMA.FTZ R53, R17, R59, R51 ;  /* 0x0000003b11357223 */ /* 0x000fe20000010033 */
[----:B------:R-:W-:Y:S02]  /*9620*/  HADD2.F32 R51, -RZ, R93.H0_H0 ;  /* 0x2000005dff337230 */ /* 0x000fe40000004100 */
[----:B------:R-:W-:Y:S01]  /*9630*/  FADD.FTZ R59, R57, R59 ;  /* 0x0000003b393b7221 */ /* 0x000fe20000010000 */
        /* <DEDUP_REMOVED lines=22> */
[C---:B------:R-:W-:Y:S01]  /*97a0*/  FFMA.FTZ R55, R23.reuse, R61, R53 ;  /* 0x0000003d17377223 */ /* 0x040fe20000010035 */
[----:B------:R-:W-:Y:S02]  /*97b0*/  HADD2.F32 R53, -RZ, R65.H0_H0 ;  /* 0x20000041ff357230 */ /* 0x000fe40000004100 */
[----:B------:R-:W-:Y:S01]  /*97c0*/  FMUL.FTZ R17, R58, R17 ;  /* 0x000000113a117220 */ /* 0x000fe20000410000 */
[----:B------:R-:W-:Y:S01]  /*97d0*/  FFMA.FTZ R58, R23, R35, R52 ;  /* 0x00000023173a7223 */ /* 0x000fe20000010034 */
        /* <DEDUP_REMOVED lines=20> */
[----:B------:R-:W-:Y:S02]  /*9920*/  HADD2.F32 R64, -RZ, R44.H0_H0 ;  /* 0x2000002cff407230 */ /* 0x000fe40000004100 */
[----:B------:R-:W-:-:S03]  /*9930*/  FMUL.FTZ R65, R10, R22 ;  /* 0x000000160a417220 */ /* 0x000fc60000410000 */
[----:B------:R-:W-:Y:S01]  /*9940*/  FADD.FTZ R64, R64, -UR28 ;  /* 0x8000001c40407e21 */ /* 0x000fe20008010000 */
[----:B0-----:R-:W-:Y:S01]  /*9950*/  FMUL.FTZ R60, R60, R59 ;  /* 0x0000003b3c3c7220 */ /* 0x001fe20000410000 */
[----:B------:R-:W-:-:S04]  /*9960*/  FADD.FTZ R59, -R59, 1 ;  /* 0x3f8000003b3b7421 */ /* 0x000fc80000010100 */
[----:B------:R-:W-:Y:S01]  /*9970*/  FFMA.FTZ R52, R52, R59, 1 ;  /* 0x3f80000034347423 */ /* 0x000fe2000001003b */
[----:B------:R-:W-:-:S03]  /*9980*/  FADD.FTZ R59, R56, R22 ;  /* 0x00000016383b7221 */ /* 0x000fc60000010000 */
[----:B------:R-:W-:Y:S01]  /*9990*/  FMUL.FTZ R52, R60, R52 ;  /* 0x000000343c347220 */ /* 0x000fe20000410000 */
[C---:B------:R-:W-:Y:S01]  /*99a0*/  FFMA.FTZ R60, R29.reuse, R22, R54 ;  /* 0x000000161d3c7223 */ /* 0x040fe20000010036 */
[----:B------:R-:W-:Y:S01]  /*99b0*/  FMUL.FTZ R22, R64, UR16 ;  /* 0x0000001040167c20 */ /* 0x000fe20008410000 */
[----:B------:R-:W-:-:S03]  /*99c0*/  FFMA.FTZ R56, R29, R65, R55 ;  /* 0x000000411d387223 */ /* 0x000fc60000010037 */
[----:B------:R-:W-:-:S04]  /*99d0*/  FFMA.FTZ R29, R10, R22, R3 ;  /* 0x000000160a1d7223 */ /* 0x000fc80000010003 */
[----:B------:R-:W-:-:S06]  /*99e0*/  FMUL.FTZ R54, R29, -1.4426950216293334961 ;  /* 0xbfb8aa3b1d367820 */ /* 0x000fcc0000410000 */
[----:B------:R-:W0:Y:S02]  /*99f0*/  MUFU.EX2 R54, R54 ;  /* 0x0000003600367308 */ /* 0x000e240000000800 */
[----:B0-----:R-:W-:-:S06]  /*9a00*/  FADD.FTZ R54, R54, 1 ;  /* 0x3f80000036367421 */ /* 0x001fcc0000010000 */
[----:B------:R-:W0:Y:S01]  /*9a10*/  MUFU.RCP R54, R54 ;  /* 0x0000003600367308 */ /* 0x000e220000001000 */
[----:B--2---:R-:W-:Y:S02]  /*9a20*/  HADD2.F32 R55, -RZ, R71.H0_H0 ;  /* 0x20000047ff377230 */ /* 0x004fe40000004100 */
[----:B------:R-:W2:Y:S03]  /*9a30*/  LDL.S16 R71, [R1+0x124] ;  /* 0x0001240001477983 */ /* 0x000ea60000100600 */
[----:B0-----:R-:W-:Y:S01]  /*9a40*/  FMUL.FTZ R55, R55, R54 ;  /* 0x0000003637377220 */ /* 0x001fe20000410000 */
[----:B------:R-:W-:-:S04]  /*9a50*/  FADD.FTZ R54, -R54, 1 ;  /* 0x3f80000036367421 */ /* 0x000fc80000010100 */
[----:B------:R-:W-:Y:S01]  /*9a60*/  FFMA.FTZ R29, R29, R54, 1 ;  /* 0x3f8000001d1d7423 */ /* 0x000fe20000010036 */
[----:B------:R-:W-:Y:S02]  /*9a70*/  HADD2.F32 R54, -RZ, R72.H0_H0 ;  /* 0x20000048ff367230 */ /* 0x000fe40000004100 */
[----:B------:R-:W3:Y:S03]  /*9a80*/  LDL.LU.S16 R72, [R1+0x122] ;  /* 0x0001220001487983 */ /* 0x000ee60000300600 */
        /* <DEDUP_REMOVED lines=10> */
[----:B------:R-:W-:Y:S02]  /*9b30*/  HADD2.F32 R44, -RZ, R44.H1_H1 ;  /* 0x3000002cff2c7230 */ /* 0x000fe40000004100 */
[----:B------:R-:W-:-:S03]  /*9b40*/  FMUL.FTZ R67, R15, R39 ;  /* 0x000000270f437220 */ /* 0x000fc60000410000 */
[----:B------:R-:W-:Y:S01]  /*9b50*/  FADD.FTZ R44, R44, -UR28 ;  /* 0x8000001c2c2c7e21 */ /* 0x000fe20008010000 */
[----:B0-----:R-:W-:Y:S01]  /*9b60*/  FMUL.FTZ R64, R64, R61 ;  /* 0x0000003d40407220 */ /* 0x001fe20000410000 */
[----:B------:R-:W-:-:S04]  /*9b70*/  FADD.FTZ R61, -R61, 1 ;  /* 0x3f8000003d3d7421 */ /* 0x000fc80000010100 */
[----:B------:R-:W-:Y:S01]  /*9b80*/  FFMA.FTZ R54, R54, R61, 1 ;  /* 0x3f80000036367423 */ /* 0x000fe2000001003d */
[----:B------:R-:W-:-:S03]  /*9b90*/  FADD.FTZ R61, R57, R39 ;  /* 0x00000027393d7221 */ /* 0x000fc60000010000 */
        /* <DEDUP_REMOVED lines=14> */
[----:B---3--:R-:W-:Y:S02]  /*9c80*/  HADD2.F32 R38, -RZ, R72.H0_H0 ;  /* 0x20000048ff267230 */ /* 0x008fe40000004100 */
[----:B------:R-:W3:Y:S03]  /*9c90*/  LDL.LU.S16 R72, [R1+0x12c] ;  /* 0x00012c0001487983 */ /* 0x000ee60000300600 */
[----:B------:R-:W-:Y:S01]  /*9ca0*/  FADD.FTZ R38, R38, -UR28 ;  /* 0x8000001c26267e21 */ /* 0x000fe20008010000 */
[----:B------:R-:W-:-:S03]  /*9cb0*/  FMUL.FTZ R44, R56, R44 ;  /* 0x0000002c382c7220 */ /* 0x000fc60000410000 */
[----:B------:R-:W-:-:S04]  /*9cc0*/  FMUL.FTZ R56, R38, UR16 ;  /* 0x0000001026387c20 */ /* 0x000fc80008410000 */
[----:B------:R-:W-:-:S04]  /*9cd0*/  FFMA.FTZ R38, R15, R56, R4 ;  /* 0x000000380f267223 */ /* 0x000fc80000010004 */
[----:B------:R-:W-:-:S06]  /*9ce0*/  FMUL.FTZ R58, R38, -1.4426950216293334961 ;  /* 0xbfb8aa3b263a7820 */ /* 0x000fcc0000410000 */
[----:B------:R-:W0:Y:S02]  /*9cf0*/  MUFU.EX2 R58, R58 ;  /* 0x0000003a003a7308 */ /* 0x000e240000000800 */
[----:B0-----:R-:W-:-:S06]  /*9d00*/  FADD.FTZ R58, R58, 1 ;  /* 0x3f8000003a3a7421 */ /* 0x001fcc0000010000 */
[----:B------:R-:W0:Y:S01]  /*9d10*/  MUFU.RCP R58, R58 ;  /* 0x0000003a003a7308 */ /* 0x000e220000001000 */
[----:B------:R-:W-:Y:S01]  /*9d20*/  FADD.FTZ R67, R67, R65 ;  /* 0x0000004143437221 */ /* 0x000fe20000010000 */
[----:B------:R-:W-:Y:S02]  /*9d30*/  HADD2.F32 R65, -RZ, R68.H0_H0 ;  /* 0x20000044ff417230 */ /* 0x000fe40000004100 */
[----:B------:R-:W-:-:S03]  /*9d40*/  FMUL.FTZ R68, R10, R14 ;  /* 0x0000000e0a447220 */ /* 0x000fc60000410000 */
[----:B0-----:R-:W-:Y:S01]  /*9d50*/  FMUL.FTZ R65, R65, R58 ;  /* 0x0000003a41417220 */ /* 0x001fe20000410000 */
[----:B------:R-:W-:-:S04]  /*9d60*/  FADD.FTZ R58, -R58, 1 ;  /* 0x3f8000003a3a7421 */ /* 0x000fc80000010100 */
[----:B------:R-:W-:Y:S01]  /*9d70*/  FFMA.FTZ R38, R38, R58, 1 ;  /* 0x3f80000026267423 */ /* 0x000fe2000001003a */
[----:B------:R-:W-:Y:S02]  /*9d80*/  HADD2.F32 R58, -RZ, R66.H0_H0 ;  /* 0x20000042ff3a7230 */ /* 0x000fe40000004100 */
[----:B------:R-:W-:Y:S01]  /*9d90*/  FFMA.FTZ R66, R0, R14, R60 ;  /* 0x0000000e00427223 */ /* 0x000fe2000001003c */
[----:B------:R-:W-:Y:S02]  /*9da0*/  FMUL.FTZ R38, R65, R38 ;  /* 0x0000002641267220 */ /* 0x000fe40000410000 */
[----:B------:R-:W-:Y:S01]  /*9db0*/  FADD.FTZ R58, R58, -UR28 ;  /* 0x8000001c3a3a7e21 */ /* 0x000fe20008010000 */
[----:B------:R-:W-:-:S03]  /*9dc0*/  FADD.FTZ R65, R59, R14 ;  /* 0x0000000e3b417221 */ /* 0x000fc60000010000 */
        /* <DEDUP_REMOVED lines=8> */
[----:B------:R-:W2:Y:S03]  /*9e50*/  LDL.LU.S16 R71, [R1+0x12a] ;  /* 0x00012a0001477983 */ /* 0x000ea60000300600 */
        /* <DEDUP_REMOVED lines=15> */
[-C--:B------:R-:W-:Y:S01]  /*9f50*/  FFMA.FTZ R64, R18, R21.reuse, R64 ;  /* 0x0000001512407223 */ /* 0x080fe20000010040 */
[----:B------:R-:W-:Y:S02]  /*9f60*/  FMUL.FTZ R69, R15, R21 ;  /* 0x000000150f457220 */ /* 0x000fe40000410000 */
[----:B0-----:R-:W-:Y:S01]  /*9f70*/  FMUL.FTZ R67, R67, R60 ;  /* 0x0000003c43437220 */ /* 0x001fe20000410000 */
[----:B------:R-:W-:-:S04]  /*9f80*/  FADD.FTZ R60, -R60, 1 ;  /* 0x3f8000003c3c7421 */ /* 0x000fc80000010100 */
[----:B------:R-:W-:Y:S01]  /*9f90*/  FFMA.FTZ R0, R0, R60, 1 ;  /* 0x3f80000000007423 */ /* 0x000fe2000001003c */
[----:B------:R-:W-:-:S03]  /*9fa0*/  HADD2.F32 R60, -RZ, R63.H0_H0 ;  /* 0x2000003fff3c7230 */ /* 0x000fc60000004100 */
        /* <DEDUP_REMOVED lines=10> */
[----:B------:R-:W-:Y:S01]  /*a050*/  FADD.FTZ R69, R69, R68 ;  /* 0x0000004445457221 */ /* 0x000fe20000010000 */
[----:B------:R-:W-:Y:S02]  /*a060*/  HADD2.F32 R63, -RZ, R63.H1_H1 ;  /* 0x3000003fff3f7230 */ /* 0x000fe40000004100 */
[----:B------:R-:W-:-:S03]  /*a070*/  FFMA.FTZ R66, R2, R16, R66 ;  /* 0x0000001002427223 */ /* 0x000fc60000010042 */
[----:B------:R-:W-:Y:S01]  /*a080*/  FADD.FTZ R63, R63, -UR28 ;  /* 0x8000001c3f3f7e21 */ /* 0x000fe20008010000 */
[----:B--2---:R-:W-:-:S05]  /*a090*/  HADD2.F32 R60, -RZ, R71.H0_H0 ;  /* 0x20000047ff3c7230 */ /* 0x004fca0000004100 */
[----:B0-----:R-:W-:Y:S01]  /*a0a0*/  FMUL.FTZ R60, R60, R59 ;  /* 0x0000003b3c3c7220 */ /* 0x001fe20000410000 */
[----:B------:R-:W-:-:S04]  /*a0b0*/  FADD.FTZ R59, -R59, 1 ;  /* 0x3f8000003b3b7421 */ /* 0x000fc80000010100 */
[----:B------:R-:W-:Y:S01]  /*a0c0*/  FFMA.FTZ R59, R18, R59, 1 ;  /* 0x3f800000123b7423 */ /* 0x000fe2000001003b */
[----:B---3--:R-:W-:Y:S02]  /*a0d0*/  HADD2.F32 R18, -RZ, R72.H0_H0 ;  /* 0x20000048ff127230 */ /* 0x008fe40000004100 */
[----:B------:R-:W2:Y:S03]  /*a0e0*/  LDL.LU.S16 R72, [R1+0x132] ;  /* 0x0001320001487983 */ /* 0x000ea60000300600 */
        /* <DEDUP_REMOVED lines=8> */
[----:B------:R-:W-:Y:S01]  /*a170*/  FMUL.FTZ R71, R10, R16 ;  /* 0x000000100a477220 */ /* 0x000fe20000410000 */
[----:B0-----:R-:W-:Y:S01]  /*a180*/  FMUL.FTZ R70, R70, R68 ;  /* 0x0000004446467220 */ /* 0x001fe20000410000 */
[----:B------:R-:W-:-:S04]  /*a190*/  FADD.FTZ R68, -R68, 1 ;  /* 0x3f80000044447421 */ /* 0x000fc80000010100 */
[----:B------:R-:W-:Y:S01]  /*a1a0*/  FFMA.FTZ R18, R18, R68, 1 ;  /* 0x3f80000012127423 */ /* 0x000fe20000010044 */
        /* <DEDUP_REMOVED lines=8> */
[----:B------:R-:W-:Y:S02]  /*a230*/  HADD2.F32 R63, -RZ, R75.H0_H0 ;  /* 0x2000004bff3f7230 */ /* 0x000fe40000004100 */
[----:B------:R-:W3:Y:S03]  /*a240*/  LDL.S16 R75, [R1+0x152] ;  /* 0x00015200014b7983 */ /* 0x000ee60000100600 */
        /* <DEDUP_REMOVED lines=15> */
[----:B----4-:R-:W-:Y:S02]  /*a340*/  HADD2.F32 R70, -RZ, R73.H0_H0 ;  /* 0x20000049ff467230 */ /* 0x010fe40000004100 */
[----:B------:R-:W-:-:S03]  /*a350*/  FMUL.FTZ R73, R15, R24 ;  /* 0x000000180f497220 */ /* 0x000fc60000410000 */
[----:B0-----:R-:W-:Y:S01]  /*a360*/  FMUL.FTZ R70, R70, R69 ;  /* 0x0000004546467220 */ /* 0x001fe20000410000 */
[----:B------:R-:W-:-:S04]  /*a370*/  FADD.FTZ R69, -R69, 1 ;  /* 0x3f80000045457421 */ /* 0x000fc80000010100 */
[----:B------:R-:W-:Y:S01]  /*a380*/  FFMA.FTZ R2, R2, R69, 1 ;  /* 0x3f80000002027423 */ /* 0x000fe20000010045 */
[----:B------:R-:W-:Y:S01]  /*a390*/  FADD.FTZ R69, R67, R24 ;  /* 0x0000001843457221 */ /* 0x000fe20000010000 */
[----:B------:R-:W-:Y:S01]  /*a3a0*/  FFMA.FTZ R67, R20, R73, R65 ;  /* 0x0000004914437223 */ /* 0x000fe20000010041 */
[----:B------:R-:W-:Y:S02]  /*a3b0*/  HADD2.F32 R65, -RZ, R77.H0_H0 ;  /* 0x2000004dff417230 */ /* 0x000fe40000004100 */
[----:B------:R-:W4:Y:S01]  /*a3c0*/  LDL.S16 R77, [R1+0x154] ;  /* 0x00015400014d7983 */ /* 0x000f220000100600 */
[----:B------:R-:W-:Y:S01]  /*a3d0*/  FMUL.FTZ R2, R70, R2 ;  /* 0x0000000246027220 */ /* 0x000fe20000410000 */
[----:B------:R-:W-:Y:S01]  /*a3e0*/  FFMA.FTZ R70, R20, R24, R64 ;  /* 0x0000001814467223 */ /* 0x000fe20000010040 */
[----:B------:R-:W-:Y:S01]  /*a3f0*/  FADD.FTZ R73, R73, R71 ;  /* 0x0000004749497221 */ /* 0x000fe20000010000 */
[----:B--2---:R-:W-:-:S05]  /*a400*/  HADD2.F32 R72, -RZ, R72.H0_H0 ;  /* 0x20000048ff487230 */ /* 0x004fca0000004100 */
        /* <DEDUP_REMOVED lines=20> */
[----:B---3--:R-:W-:Y:S02]  /*a550*/  HADD2.F32 R72, -RZ, R75.H0_H0 ;  /* 0x2000004bff487230 */ /* 0x008fe40000004100 */
[----:B------:R-:W-:Y:S01]  /*a560*/  FMUL.FTZ R75, R10, R26 ;  /* 0x0000001a0a4b7220 */ /* 0x000fe20000410000 */
[----:B------:R-:W-:Y:S02]  /*a570*/  HADD2.F32 R74, -RZ, R74.H0_H0 ;  /* 0x2000004aff4a7230 */ /* 0x000fe40000004100 */
[----:B0-----:R-:W-:Y:S01]  /*a580*/  FMUL.FTZ R72, R72, R71 ;  /* 0x0000004748487220 */ /* 0x001fe20000410000 */
[----:B------:R-:W-:Y:S02]  /*a590*/  FADD.FTZ R71, -R71, 1 ;  /* 0x3f80000047477421 */ /* 0x000fe40000010100 */
[----:B------:R-:W-:Y:S02]  /*a5a0*/  FADD.FTZ R74, R74, -UR28 ;  /* 0x8000001c4a4a7e21 */ /* 0x000fe40008010000 */
        /* <DEDUP_REMOVED lines=12> */
[----:B------:R-:W-:Y:S01]  /*a670*/  FADD.FTZ R75, R73, R75 ;  /* 0x0000004b494b7221 */ /* 0x000fe20000010000 */
[----:B------:R-:W3:Y:S02]  /*a680*/  LDL.LU.S16 R78, [R1+0x14c] ;  /* 0x00014c00014e7983 */ /* 0x000ee40000300600 */
[----:B0-----:R-:W-:Y:S01]  /*a690*/  FMUL.FTZ R67, R67, R66 ;  /* 0x0000004243437220 */ /* 0x001fe20000410000 */
[----:B------:R-:W-:-:S04]  /*a6a0*/  FADD.FTZ R66, -R66, 1 ;  /* 0x3f80000042427421 */ /* 0x000fc80000010100 */
[----:B------:R-:W-:Y:S01]  /*a6b0*/  FFMA.FTZ R66, R28, R66, 1 ;  /* 0x3f8000001c427423 */ /* 0x000fe20000010042 */
[----:B------:R-:W-:Y:S02]  /*a6c0*/  HADD2.F32 R28, -RZ, R79.H0_H0 ;  /* 0x2000004fff1c7230 */ /* 0x000fe40000004100 */
[----:B------:R-:W3:Y:S03]  /*a6d0*/  LDL.S16 R79, [R1+0x158] ;  /* 0x00015800014f7983 */ /* 0x000ee60000100600 */
        /* <DEDUP_REMOVED lines=8> */
[----:B----4-:R-:W-:-:S05]  /*a760*/  HADD2.F32 R74, -RZ, R77.H0_H0 ;  /* 0x2000004dff4a7230 */ /* 0x010fca0000004100 */
[----:B0-----:R-:W-:Y:S01]  /*a770*/  FMUL.FTZ R74, R74, R73 ;  /* 0x000000494a4a7220 */ /* 0x001fe20000410000 */
[----:B------:R-:W-:-:S04]  /*a780*/  FADD.FTZ R73, -R73, 1 ;  /* 0x3f80000049497421 */ /* 0x000fc80000010100 */
[----:B------:R-:W-:Y:S01]  /*a790*/  FFMA.FTZ R28, R28, R73, 1 ;  /* 0x3f8000001c1c7423 */ /* 0x000fe20000010049 */
[----:B------:R-:W-:Y:S01]  /*a7a0*/  FADD.FTZ R73, R69, R42 ;  /* 0x0000002a45497221 */ /* 0x000fe20000010000 */
[----:B------:R-:W-:Y:S02]  /*a7b0*/  HADD2.F32 R69, -RZ, R80.H0_H0 ;  /* 0x20000050ff457230 */ /* 0x000fe40000004100 */
[----:B------:R-:W4:Y:S01]  /*a7c0*/  LDL.S16 R80, [R1+0x15e] ;  /* 0x00015e0001507983 */ /* 0x000f220000100600 */
[----:B------:R-:W-:Y:S01]  /*a7d0*/  FMUL.FTZ R28, R74, R28 ;  /* 0x0000001c4a1c7220 */ /* 0x000fe20000410000 */
[-C--:B------:R-:W-:Y:S01]  /*a7e0*/  FFMA.FTZ R74, R41, R42.reuse, R70 ;  /* 0x0000002a294a7223 */ /* 0x080fe20000010046 */
[----:B--2---:R-:W-:Y:S02]  /*a7f0*/  HADD2.F32 R77, -RZ, R76.H0_H0 ;  /* 0x2000004cff4d7230 */ /* 0x004fe40000004100 */
        /* <DEDUP_REMOVED lines=14> */
[----:B------:R-:W2:Y:S02]  /*a8e0*/  LDL.LU.S16 R81, [R1+0x15a] ;  /* 0x00015a0001517983 */ /* 0x000ea40000300600 */
[----:B------:R-:W-:Y:S01]  /*a8f0*/  FADD.FTZ R41, R41, -UR28 ;  /* 0x8000001c29297e21 */ /* 0x000fe20008010000 */
[----:B------:R-:W-:-:S03]  /*a900*/  FMUL.FTZ R68, R69, R68 ;  /* 0x0000004445447220 */ /* 0x000fc60000410000 */
[----:B------:R-:W-:-:S04]  /*a910*/  FMUL.FTZ R69, R41, UR16 ;  /* 0x0000001029457c20 */ /* 0x000fc80008410000 */
[----:B------:R-:W-:-:S04]  /*a920*/  FFMA.FTZ R41, R15, R69, R4 ;  /* 0x000000450f297223 */ /* 0x000fc80000010004 */
[----:B------:R-:W-:-:S06]  /*a930*/  FMUL.FTZ R75, R41, -1.4426950216293334961 ;  /* 0xbfb8aa3b294b7820 */ /* 0x000fcc0000410000 */
[----:B------:R-:W0:Y:S01]  /*a940*/  MUFU.EX2 R75, R75 ;  /* 0x0000004b004b7308 */ /* 0x000e220000000800 */
[----:B---3--:R-:W-:Y:S02]  /*a950*/  HADD2.F32 R77, -RZ, R79.H0_H0 ;  /* 0x2000004fff4d7230 */ /* 0x008fe40000004100 */
[----:B------:R-:W3:Y:S01]  /*a960*/  LDL.S16 R79, [R1+0x160] ;  /* 0x00016000014f7983 */ /* 0x000ee20000100600 */
[----:B0-----:R-:W-:-:S06]  /*a970*/  FADD.FTZ R75, R75, 1 ;  /* 0x3f8000004b4b7421 */ /* 0x001fcc0000010000 */
[----:B------:R-:W0:Y:S02]  /*a980*/  MUFU.RCP R75, R75 ;  /* 0x0000004b004b7308 */ /* 0x000e240000001000 */
[----:B0-----:R-:W-:Y:S01]  /*a990*/  FMUL.FTZ R77, R77, R75 ;  /* 0x0000004b4d4d7220 */ /* 0x001fe20000410000 */
[----:B------:R-:W-:-:S04]  /*a9a0*/  FADD.FTZ R75, -R75, 1 ;  /* 0x3f8000004b4b7421 */ /* 0x000fc80000010100 */
[----:B------:R-:W-:Y:S01]  /*a9b0*/  FFMA.FTZ R41, R41, R75, 1 ;  /* 0x3f80000029297423 */ /* 0x000fe2000001004b */
[----:B------:R-:W-:-:S03]  /*a9c0*/  FADD.FTZ R75, R71, R25 ;  /* 0x00000019474b7221 */ /* 0x000fc60000010000 */
[----:B------:R-:W-:Y:S01]  /*a9d0*/  FMUL.FTZ R41, R77, R41 ;  /* 0x000000294d297220 */ /* 0x000fe20000410000 */
[----:B------:R-:W-:Y:S02]  /*a9e0*/  HADD2.F32 R77, -RZ, R78.H0_H0 ;  /* 0x2000004eff4d7230 */ /* 0x000fe40000004100 */
[----:B------:R-:W-:-:S03]  /*a9f0*/  FFMA.FTZ R78, R34, R25, R72 ;  /* 0x00000019224e7223 */ /* 0x000fc60000010048 */
[----:B------:R-:W-:-:S04]  /*aa00*/  FADD.FTZ R77, R77, -UR28 ;  /* 0x8000001c4d4d7e21 */ /* 0x000fc80008010000 */
[----:B------:R-:W-:Y:S01]  /*aa10*/  FMUL.FTZ R25, R77, UR16 ;  /* 0x000000104d197c20 */ /* 0x000fe20008410000 */
[----:B------:R-:W-:-:S03]  /*aa20*/  FFMA.FTZ R77, R34, R82, R70 ;  /* 0x00000052224d7223 */ /* 0x000fc60000010046 */
[----:B------:R-:W-:Y:S01]  /*aa30*/  FFMA.FTZ R34, R10, R25, R3 ;  /* 0x000000190a227223 */ /* 0x000fe20000010003 */
[----:B----4-:R-:W-:Y:S02]  /*aa40*/  HADD2.F32 R71, -RZ, R80.H0_H0 ;  /* 0x20000050ff477230 */ /* 0x010fe40000004100 */
[----:B------:R-:W4:Y:S01]  /*aa50*/  LDL.S16 R80, [R1+0x164] ;  /* 0x0001640001507983 */ /* 0x000f220000100600 */
        /* <DEDUP_REMOVED lines=9> */
[----:B------:R-:W-:Y:S02]  /*aaf0*/  FADD.FTZ R82, R76, R82 ;  /* 0x000000524c527221 */ /* 0x000fe40000010000 */
        /* <DEDUP_REMOVED lines=9> */
[----:B---3--:R-:W-:Y:S02]  /*ab90*/  HADD2.F32 R76, -RZ, R79.H0_H0 ;  /* 0x2000004fff4c7230 */ /* 0x008fe40000004100 */
[----:B------:R-:W3:Y:S03]  /*aba0*/  LDL.S16 R79, [R1+0x168] ;  /* 0x00016800014f7983 */ /* 0x000ee60000100600 */
[----:B0-----:R-:W-:Y:S01]  /*abb0*/  FMUL.FTZ R76, R76, R72 ;  /* 0x000000484c4c7220 */ /* 0x001fe20000410000 */
[----:B------:R-:W-:-:S04]  /*abc0*/  FADD.FTZ R72, -R72, 1 ;  /* 0x3f80000048487421 */ /* 0x000fc80000010100 */
[----:B------:R-:W-:Y:S01]  /*abd0*/  FFMA.FTZ R34, R34, R72, 1 ;  /* 0x3f80000022227423 */ /* 0x000fe20000010048 */
[-C--:B------:R-:W-:Y:S01]  /*abe0*/  FFMA.FTZ R72, R43, R45.reuse, R74 ;  /* 0x0000002d2b487223 */ /* 0x080fe2000001004a */
[----:B------:R-:W-:Y:S02]  /*abf0*/  FMUL.FTZ R74, R15, R45 ;  /* 0x0000002d0f4a7220 */ /* 0x000fe40000410000 */
[----:B------:R-:W-:Y:S01]  /*ac00*/  FMUL.FTZ R34, R76, R34 ;  /* 0x000000224c227220 */ /* 0x000fe20000410000 */
[----:B--2---:R-:W-:Y:S02]  /*ac10*/  HADD2.F32 R76, -RZ, R81.H0_H0 ;  /* 0x20000051ff4c7230 */ /* 0x004fe40000004100 */
[----:B------:R-:W-:-:S03]  /*ac20*/  FFMA.FTZ R81, R43, R74, R77 ;  /* 0x0000004a2b517223 */ /* 0x000fc6000001004d */
[----:B------:R-:W-:-:S04]  /*ac30*/  FADD.FTZ R76, R76, -UR28 ;  /* 0x8000001c4c4c7e21 */ /* 0x000fc80008010000 */
[----:B------:R-:W-:-:S04]  /*ac40*/  FMUL.FTZ R45, R76, UR16 ;  /* 0x000000104c2d7c20 */ /* 0x000fc80008410000 */
[----:B------:R-:W-:-:S04]  /*ac50*/  FFMA.FTZ R43, R10, R45, R3 ;  /* 0x0000002d0a2b7223 */ /* 0x000fc80000010003 */
[----:B------:R-:W-:-:S06]  /*ac60*/  FMUL.FTZ R76, R43, -1.4426950216293334961 ;  /* 0xbfb8aa3b2b4c7820 */ /* 0x000fcc0000410000 */
[----:B------:R-:W0:Y:S01]  /*ac70*/  MUFU.EX2 R76, R76 ;  /* 0x0000004c004c7308 */ /* 0x000e220000000800 */
[----:B----4-:R-:W-:Y:S02]  /*ac80*/  HADD2.F32 R77, -RZ, R80.H0_H0 ;  /* 0x20000050ff4d7230 */ /* 0x010fe40000004100 */
[----:B------:R-:W2:Y:S01]  /*ac90*/  LDL.S16 R80, [R1+0x16c] ;  /* 0x00016c0001507983 */ /* 0x000ea20000100600 */
[----:B0-----:R-:W-:-:S06]  /*aca0*/  FADD.FTZ R76, R76, 1 ;  /* 0x3f8000004c4c7421 */ /* 0x001fcc0000010000 */
[----:B------:R-:W0:Y:S02]  /*acb0*/  MUFU.RCP R76, R76 ;  /* 0x0000004c004c7308 */ /* 0x000e240000001000 */
[----:B0-----:R-:W-:Y:S01]  /*acc0*/  FMUL.FTZ R77, R77, R76 ;  /* 0x0000004c4d4d7220 */ /* 0x001fe20000410000 */
[----:B------:R-:W-:-:S04]  /*acd0*/  FADD.FTZ R76, -R76, 1 ;  /* 0x3f8000004c4c7421 */ /* 0x000fc80000010100 */
[----:B------:R-:W-:Y:S01]  /*ace0*/  FFMA.FTZ R76, R43, R76, 1 ;  /* 0x3f8000002b4c7423 */ /* 0x000fe2000001004c */
[----:B------:R-:W-:Y:S02]  /*acf0*/  HADD2.F32 R43, -RZ, R83.H0_H0 ;  /* 0x20000053ff2b7230 */ /* 0x000fe40000004100 */
[----:B------:R-:W4:Y:S03]  /*ad00*/  LDL.S16 R83, [R1+0x170] ;  /* 0x0001700001537983 */ /* 0x000f260000100600 */
        /* <DEDUP_REMOVED lines=10> */
[----:B---3--:R-:W-:-:S05]  /*adb0*/  HADD2.F32 R79, -RZ, R79.H0_H0 ;  /* 0x2000004fff4f7230 */ /* 0x008fca0000004100 */
[----:B0-----:R-:W-:Y:S01]  /*adc0*/  FMUL.FTZ R79, R79, R74 ;  /* 0x0000004a4f4f7220 */ /* 0x001fe20000410000 */
[----:B------:R-:W-:-:S04]  /*add0*/  FADD.FTZ R74, -R74, 1 ;  /* 0x3f8000004a4a7421 */ /* 0x000fc80000010100 */
[----:B------:R-:W-:-:S04]  /*ade0*/  FFMA.FTZ R43, R43, R74, 1 ;  /* 0x3f8000002b2b7423 */ /* 0x000fc8000001004a */
[----:B------:R-:W-:Y:S01]  /*adf0*/  FMUL.FTZ R43, R79, R43 ;  /* 0x0000002b4f2b7220 */ /* 0x000fe20000410000 */
[----:B------:R-:W-:Y:S02]  /*ae00*/  HADD2.F32 R79, -RZ, R84.H0_H0 ;  /* 0x20000054ff4f7230 */ /* 0x000fe40000004100 */
[----:B------:R-:W3:Y:S01]  /*ae10*/  LDL.LU.S16 R84, [R1+0x16e] ;  /* 0x00016e0001547983 */ /* 0x000ee20000300600 */
        /* <DEDUP_REMOVED lines=10> */
[----:B--2---:R-:W-:-:S05]  /*aec0*/  HADD2.F32 R80, -RZ, R80.H0_H0 ;  /* 0x20000050ff507230 */ /* 0x004fca0000004100 */
[----:B0-----:R-:W-:Y:S01]  /*aed0*/  FMUL.FTZ R80, R80, R79 ;  /* 0x0000004f50507220 */ /* 0x001fe20000410000 */
[----:B------:R-:W-:-:S04]  /*aee0*/  FADD.FTZ R79, -R79, 1 ;  /* 0x3f8000004f4f7421 */ /* 0x000fc80000010100 */
[----:B------:R-:W-:Y:S01]  /*aef0*/  FFMA.FTZ R79, R36, R79, 1 ;  /* 0x3f800000244f7423 */ /* 0x000fe2000001004f */
[----:B------:R-:W-:Y:S02]  /*af00*/  HADD2.F32 R36, -RZ, R85.H0_H0 ;  /* 0x20000055ff247230 */ /* 0x000fe40000004100 */
[----:B------:R-:W2:Y:S03]  /*af10*/  LDL.S16 R85, [R1+0x176] ;  /* 0x0001760001557983 */ /* 0x000ea60000100600 */
        /* <DEDUP_REMOVED lines=12> */
[----:B------:R-:W-:-:S04]  /*afe0*/  FFMA.FTZ R36, R82, R36, 1 ;  /* 0x3f80000052247423 */ /* 0x000fc80000010024 */
[----:B------:R-:W-:Y:S01]  /*aff0*/  FMUL.FTZ R36, R83, R36 ;  /* 0x0000002453247220 */ /* 0x000fe20000410000 */
[----:B------:R-:W-:Y:S02]  /*b000*/  HADD2.F32 R83, -RZ, R86.H0_H0 ;  /* 0x20000056ff537230 */ /* 0x000fe40000004100 */
[----:B------:R-:W4:Y:S03]  /*b010*/  LDL.LU.S16 R86, [R1+0x118] ;  /* 0x0001180001567983 */ /* 0x000f260000300600 */
[----:B------:R-:W-:Y:S01]  /*b020*/  FADD.FTZ R83, R83, -UR28 ;  /* 0x8000001c53537e21 */ /* 0x000fe20008010000 */
[----:B------:R-:W-:Y:S01]  /*b030*/  FADD.FTZ R73, R73, R47 ;  /* 0x0000002f49497221 */ /* 0x000fe20000010000 */
[-C--:B------:R-:W-:Y:S01]  /*b040*/  FFMA.FTZ R72, R46, R47.reuse, R72 ;  /* 0x0000002f2e487223 */ /* 0x080fe20000010048 */
        /* <DEDUP_REMOVED lines=8> */
[----:B------:R-:W-:Y:S01]  /*b0d0*/  FADD.FTZ R78, R82, R78 ;  /* 0x0000004e524e7221 */ /* 0x000fe20000010000 */
[----:B------:R-:W-:Y:S01]  /*b0e0*/  FADD.FTZ R75, R75, R37 ;  /* 0x000000254b4b7221 */ /* 0x000fe20000010000 */
[-C--:B------:R-:W-:Y:S01]  /*b0f0*/  FFMA.FTZ R74, R19, R37.reuse, R74 ;  /* 0x00000025134a7223 */ /* 0x080fe2000001004a */
[----:B------:R-:W-:-:S04]  /*b100*/  FMUL.FTZ R37, R10, R37 ;  /* 0x000000250a257220 */ /* 0x000fc80000410000 */
[----:B------:R-:W-:Y:S01]  /*b110*/  FFMA.FTZ R81, R19, R37, R81 ;  /* 0x0000002513517223 */ /* 0x000fe20000010051 */
[----:B---3--:R-:W-:-:S05]  /*b120*/  HADD2.F32 R84, -RZ, R84.H0_H0 ;  /* 0x20000054ff547230 */ /* 0x008fca0000004100 */
[----:B0-----:R-:W-:Y:S01]  /*b130*/  FMUL.FTZ R84, R84, R83 ;  /* 0x0000005354547220 */ /* 0x001fe20000410000 */
[----:B------:R-:W-:-:S04]  /*b140*/  FADD.FTZ R83, -R83, 1 ;  /* 0x3f80000053537421 */ /* 0x000fc80000010100 */
[----:B------:R-:W-:Y:S01]  /*b150*/  FFMA.FTZ R46, R46, R83, 1 ;  /* 0x3f8000002e2e7423 */ /* 0x000fe20000010053 */
[----:B------:R-:W-:Y:S02]  /*b160*/  HADD2.F32 R83, -RZ, R87.H0_H0 ;  /* 0x20000057ff537230 */ /* 0x000fe40000004100 */
        /* <DEDUP_REMOVED lines=12> */
[----:B------:R-:W-:-:S04]  /*b230*/  FFMA.FTZ R82, R84, R82, 1 ;  /* 0x3f80000054527423 */ /* 0x000fc80000010052 */
[----:B------:R-:W-:Y:S01]  /*b240*/  FMUL.FTZ R85, R85, R82 ;  /* 0x0000005255557220 */ /* 0x000fe20000410000 */
        /* <DEDUP_REMOVED lines=14> */
[----:B------:R-:W2:Y:S01]  /*b330*/  LDL.S16 R88, [R1+0x17c] ;  /* 0x00017c0001587983 */ /* 0x000ea20000100600 */
[----:B------:R-:W-:-:S05]  /*b340*/  HADD2.F32 R5, -RZ, R5.H1_H1 ;  /* 0x30000005ff057230 */ /* 0x000fca0000004100 */
        /* <DEDUP_REMOVED lines=16> */
[----:B------:R-:W-:Y:S01]  /*b450*/  FADD.FTZ R78, R49, R78 ;  /* 0x0000004e314e7221 */ /* 0x000fe20000010000 */
[----:B---3--:R-:W-:-:S05]  /*b460*/  HADD2.F32 R19, -RZ, R87.H0_H0 ;  /* 0x20000057ff137230 */ /* 0x008fca0000004100 */
[----:B------:R-:W-:-:S04]  /*b470*/  FADD.FTZ R19, R19, -UR28 ;  /* 0x8000001c13137e21 */ /* 0x000fc80008010000 */
        /* <DEDUP_REMOVED lines=10> */
[----:B------:R-:W-:Y:S02]  /*b520*/  HADD2.F32 R37, -RZ, R89.H0_H0 ;  /* 0x20000059ff257230 */ /* 0x000fe40000004100 */
[----:B------:R-:W-:Y:S02]  /*b530*/  HADD2.F32 R7, -RZ, R7.H1_H1 ;  /* 0x30000007ff077230 */ /* 0x000fe40000004100 */
[----:B------:R-:W-:Y:S01]  /*b540*/  FMUL.FTZ R48, R87, R48 ;  /* 0x0000003057307220 */ /* 0x000fe20000410000 */
[----:B------:R-:W3:Y:S01]  /*b550*/  LDL.S16 R89, [R1+0x180] ;  /* 0x0001800001597983 */ /* 0x000ee20000100600 */
[----:B------:R-:W-:-:S04]  /*b560*/  FADD.FTZ R37, R37, -UR28 ;  /* 0x8000001c25257e21 */ /* 0x000fc80008010000 */
[----:B------:R-:W-:-:S04]  /*b570*/  FMUL.FTZ R37, R37, UR16 ;  /* 0x0000001025257c20 */ /* 0x000fc80008410000 */
        /* <DEDUP_REMOVED lines=11> */
[----:B--2---:R-:W-:-:S05]  /*b630*/  HADD2.F32 R49, -RZ, R88.H0_H0 ;  /* 0x20000058ff317230 */ /* 0x004fca0000004100 */
[----:B------:R-:W-:Y:S01]  /*b640*/  FADD.FTZ R49, R49, -UR28 ;  /* 0x8000001c31317e21 */ /* 0x000fe20008010000 */
[----:B------:R-:W-:-:S03]  /*b650*/  FFMA.FTZ R81, R40, R50, R81 ;  /* 0x0000003228517223 */ /* 0x000fc60000010051 */
[----:B------:R-:W-:Y:S01]  /*b660*/  FMUL.FTZ R49, R49, UR16 ;  /* 0x0000001031317c20 */ /* 0x000fe20008410000 */
[----:B------:R-:W-:-:S03]  /*b670*/  FMUL.FTZ R7, R7, R87 ;  /* 0x0000005707077220 */ /* 0x000fc60000410000 */
        /* <DEDUP_REMOVED lines=9> */
[----:B------:R-:W-:Y:S02]  /*b710*/  HADD2.F32 R40, -RZ, R90.H0_H0 ;  /* 0x2000005aff287230 */ /* 0x000fe40000004100 */
[----:B------:R-:W2:Y:S03]  /*b720*/  LDL.LU.S16 R90, [R1+0x182] ;  /* 0x00018200015a7983 */ /* 0x000ea60000300600 */
        /* <DEDUP_REMOVED lines=9> */
[----:B------:R-:W-:Y:S02]  /*b7c0*/  HADD2.F32 R6, -RZ, R6.H0_H0 ;  /* 0x20000006ff067230 */ /* 0x000fe40000004100 */
[----:B------:R-:W-:Y:S01]  /*b7d0*/  FADD.FTZ R73, R73, R17 ;  /* 0x0000001149497221 */ /* 0x000fe20000010000 */
[-C--:B------:R-:W-:Y:S01]  /*b7e0*/  FFMA.FTZ R72, R51, R17.reuse, R72 ;  /* 0x0000001133487223 */ /* 0x080fe20000010048 */
[----:B------:R-:W-:Y:S01]  /*b7f0*/  FMUL.FTZ R17, R15, R17 ;  /* 0x000000110f117220 */ /* 0x000fe20000410000 */
[----:B0-----:R-:W-:Y:S01]  /*b800*/  FMUL.FTZ R6, R6, R88 ;  /* 0x0000005806067220 */ /* 0x001fe20000410000 */
[----:B------:R-:W-:-:S04]  /*b810*/  FADD.FTZ R88, -R88, 1 ;  /* 0x3f80000058587421 */ /* 0x000fc80000010100 */
[----:B------:R-:W-:Y:S01]  /*b820*/  FFMA.FTZ R88, R50, R88, 1 ;  /* 0x3f80000032587423 */ /* 0x000fe20000010058 */
[----:B------:R-:W-:-:S03]  /*b830*/  FFMA.FTZ R81, R51, R17, R81 ;  /* 0x0000001133517223 */ /* 0x000fc60000010051 */
[----:B------:R-:W-:Y:S01]  /*b840*/  FMUL.FTZ R6, R6, R88 ;  /* 0x0000005806067220 */ /* 0x000fe20000410000 */
        /* <DEDUP_REMOVED lines=14> */
[----:B------:R-:W-:Y:S02]  /*b930*/  HADD2.F32 R9, -RZ, R9.H1_H1 ;  /* 0x30000009ff097230 */ /* 0x000fe40000004100 */
[----:B--2---:R-:W-:-:S05]  /*b940*/  HADD2.F32 R51, -RZ, R90.H0_H0 ;  /* 0x2000005aff337230 */ /* 0x004fca0000004100 */
        /* <DEDUP_REMOVED lines=13> */
[----:B------:R-:W-:-:S05]  /*ba20*/  HADD2.F32 R17, -RZ, R8.H1_H1 ;  /* 0x30000008ff117230 */ /* 0x000fca0000004100 */
        /* <DEDUP_REMOVED lines=10> */
[----:B------:R-:W-:-:S03]  /*bad0*/  HADD2.F32 R90, -RZ, R12.H1_H1 ;  /* 0x3000000cff5a7230 */ /* 0x000fc60000004100 */
[----:B------:R-:W-:Y:S01]  /*bae0*/  FADD.FTZ R8, R8, -UR28 ;  /* 0x8000001c08087e21 */ /* 0x000fe20008010000 */
[----:B------:R-:W-:-:S03]  /*baf0*/  FADD.FTZ R78, R78, R23 ;  /* 0x000000174e4e7221 */ /* 0x000fc60000010000 */
[----:B------:R-:W-:Y:S01]  /*bb00*/  FMUL.FTZ R8, R8, UR16 ;  /* 0x0000001008087c20 */ /* 0x000fe20008410000 */
[----:B0-----:R-:W-:Y:S01]  /*bb10*/  FMUL.FTZ R90, R90, R89 ;  /* 0x000000595a5a7220 */ /* 0x001fe20000410000 */
[----:B------:R-:W-:Y:S02]  /*bb20*/  FADD.FTZ R89, -R89, 1 ;  /* 0x3f80000059597421 */ /* 0x000fe40000010100 */
[----:B------:R-:W-:Y:S02]  /*bb30*/  FFMA.FTZ R23, R15, R8, R4 ;  /* 0x000000080f177223 */ /* 0x000fe40000010004 */
[----:B------:R-:W-:-:S04]  /*bb40*/  FFMA.FTZ R35, R35, R89, 1 ;  /* 0x3f80000023237423 */ /* 0x000fc80000010059 */
[----:B------:R-:W-:Y:S01]  /*bb50*/  FMUL.FTZ R35, R90, R35 ;  /* 0x000000235a237220 */ /* 0x000fe20000410000 */
[----:B------:R-:W-:-:S06]  /*bb60*/  FMUL.FTZ R90, R23, -1.4426950216293334961 ;  /* 0xbfb8aa3b175a7820 */ /* 0x000fcc0000410000 */
[----:B------:R-:W0:Y:S02]  /*bb70*/  MUFU.EX2 R90, R90 ;  /* 0x0000005a005a7308 */ /* 0x000e240000000800 */
[----:B0-----:R-:W-:-:S06]  /*bb80*/  FADD.FTZ R89, R90, 1 ;  /* 0x3f8000005a597421 */ /* 0x001fcc0000010000 */
[----:B------:R-:W0:Y:S01]  /*bb90*/  MUFU.RCP R89, R89 ;  /* 0x0000005900597308 */ /* 0x000e220000001000 */
[----:B------:R-:W-:Y:S02]  /*bba0*/  HADD2.F32 R12, -RZ, R12.H0_H0 ;  /* 0x2000000cff0c7230 */ /* 0x000fe40000004100 */
[----:B------:R-:W-:Y:S01]  /*bbb0*/  FADD.FTZ R73, R73, R52 ;  /* 0x0000003449497221 */ /* 0x000fe20000010000 */
[----:B0-----:R-:W-:Y:S02]  /*bbc0*/  FADD.FTZ R92, -R89, 1 ;  /* 0x3f800000595c7421 */ /* 0x001fe40000010100 */
[----:B------:R-:W-:Y:S02]  /*bbd0*/  FMUL.FTZ R12, R12, R89 ;  /* 0x000000590c0c7220 */ /* 0x000fe40000410000 */
[----:B------:R-:W-:-:S04]  /*bbe0*/  FFMA.FTZ R23, R23, R92, 1 ;  /* 0x3f80000017177423 */ /* 0x000fc8000001005c */
[----:B------:R-:W-:Y:S01]  /*bbf0*/  FMUL.FTZ R12, R12, R23 ;  /* 0x000000170c0c7220 */ /* 0x000fe20000410000 */
[----:B------:R-:W-:Y:S02]  /*bc00*/  HADD2.F32 R23, -RZ, R11.H0_H0 ;  /* 0x2000000bff177230 */ /* 0x000fe40000004100 */
[-C--:B------:R-:W-:Y:S01]  /*bc10*/  FFMA.FTZ R72, R53, R52.reuse, R72 ;  /* 0x0000003435487223 */ /* 0x080fe20000010048 */
        /* <DEDUP_REMOVED lines=8> */
[----:B------:R-:W0:Y:S01]  /*bca0*/  MUFU.RCP R90, R90 ;  /* 0x0000005a005a7308 */ /* 0x000e220000001000 */
[----:B------:R-:W-:Y:S02]  /*bcb0*/  HADD2.F32 R11, -RZ, R11.H1_H1 ;  /* 0x3000000bff0b7230 */ /* 0x000fe40000004100 */
[----:B------:R-:W-:-:S03]  /*bcc0*/  HADD2.F32 R89, -RZ, R13.H0_H0 ;  /* 0x2000000dff597230 */ /* 0x000fc60000004100 */
[----:B------:R-:W-:Y:S01]  /*bcd0*/  FADD.FTZ R11, R11, -UR28 ;  /* 0x8000001c0b0b7e21 */ /* 0x000fe20008010000 */
[----:B------:R-:W-:-:S03]  /*bce0*/  FADD.FTZ R78, R52, R78 ;  /* 0x0000004e344e7221 */ /* 0x000fc60000010000 */
[----:B------:R-:W-:Y:S01]  /*bcf0*/  FMUL.FTZ R11, R11, UR16 ;  /* 0x000000100b0b7c20 */ /* 0x000fe20008410000 */
[----:B0-----:R-:W-:Y:S01]  /*bd00*/  FADD.FTZ R92, -R90, 1 ;  /* 0x3f8000005a5c7421 */ /* 0x001fe20000010100 */
[----:B------:R-:W-:Y:S02]  /*bd10*/  FMUL.FTZ R89, R89, R90 ;  /* 0x0000005a59597220 */ /* 0x000fe40000410000 */
[----:B------:R-:W-:Y:S01]  /*bd20*/  FFMA.FTZ R52, R15, R11, R4 ;  /* 0x0000000b0f347223 */ /* 0x000fe20000010004 */
[----:B------:R-:W-:-:S04]  /*bd30*/  FFMA.FTZ R92, R53, R92, 1 ;  /* 0x3f800000355c7423 */ /* 0x000fc8000001005c */
[----:B------:R-:W-:Y:S01]  /*bd40*/  FMUL.FTZ R53, R89, R92 ;  /* 0x0000005c59357220 */ /* 0x000fe20000410000 */
[----:B------:R-:W-:-:S06]  /*bd50*/  FMUL.FTZ R89, R52, -1.4426950216293334961 ;  /* 0xbfb8aa3b34597820 */ /* 0x000fcc0000410000 */
[----:B------:R-:W0:Y:S02]  /*bd60*/  MUFU.EX2 R89, R89 ;  /* 0x0000005900597308 */ /* 0x000e240000000800 */
[----:B0-----:R-:W-:-:S06]  /*bd70*/  FADD.FTZ R91, R89, 1 ;  /* 0x3f800000595b7421 */ /* 0x001fcc0000010000 */
[----:B------:R-:W0:Y:S01]  /*bd80*/  MUFU.RCP R91, R91 ;  /* 0x0000005b005b7308 */ /* 0x000e220000001000 */
[----:B------:R-:W-:Y:S02]  /*bd90*/  HADD2.F32 R90, -RZ, R13.H1_H1 ;  /* 0x3000000dff5a7230 */ /* 0x000fe40000004100 */
[----:B------:R-:W-:Y:S01]  /*bda0*/  FADD.FTZ R73, R73, R54 ;  /* 0x0000003649497221 */ /* 0x000fe20000010000 */
[----:B------:R-:W-:Y:S01]  /*bdb0*/  FFMA.FTZ R74, R22, R29, R74 ;  /* 0x0000001d164a7223 */ /* 0x000fe2000001004a */
[----:B0-----:R-:W-:Y:S01]  /*bdc0*/  FADD.FTZ R93, -R91, 1 ;  /* 0x3f8000005b5d7421 */ /* 0x001fe20000010100 */
[----:B------:R-:W-:Y:S01]  /*bdd0*/  FMUL.FTZ R13, R90, R91 ;  /* 0x0000005b5a0d7220 */ /* 0x000fe20000410000 */
[----:B------:R-:W-:Y:S02]  /*bde0*/  FMUL.FTZ R90, R10, R29 ;  /* 0x0000001d0a5a7220 */ /* 0x000fe40000410000 */
[----:B------:R-:W-:Y:S02]  /*bdf0*/  FFMA.FTZ R52, R52, R93, 1 ;  /* 0x3f80000034347423 */ /* 0x000fe4000001005d */
[----:B------:R-:W-:-:S02]  /*be00*/  FFMA.FTZ R81, R22, R90, R81 ;  /* 0x0000005a16517223 */ /* 0x000fc40000010051 */
[----:B------:R-:W-:Y:S01]  /*be10*/  FMUL.FTZ R52, R13, R52 ;  /* 0x000000340d347220 */ /* 0x000fe20000410000 */
[-C--:B------:R-:W-:Y:S01]  /*be20*/  FFMA.FTZ R13, R55, R54.reuse, R72 ;  /* 0x00000036370d7223 */ /* 0x080fe20000010048 */
[----:B------:R-:W-:Y:S01]  /*be30*/  FMUL.FTZ R54, R15, R54 ;  /* 0x000000360f367220 */ /* 0x000fe20000410000 */
[----:B------:R-:W-:-:S03]  /*be40*/  FADD.FTZ R89, R78, R90 ;  /* 0x0000005a4e597221 */ /* 0x000fc60000010000 */
[----:B------:R-:W-:Y:S01]  /*be50*/  FFMA.FTZ R72, R55, R54, R81 ;  /* 0x0000003637487223 */ /* 0x000fe20000010051 */
[-C--:B------:R-:W-:Y:S01]  /*be60*/  FMUL.FTZ R55, R10, R44.reuse ;  /* 0x0000002c0a377220 */ /* 0x080fe20000410000 */
[----:B------:R-:W-:Y:S01]  /*be70*/  FADD.FTZ R75, R75, R29 ;  /* 0x0000001d4b4b7221 */ /* 0x000fe20000010000 */
[C---:B------:R-:W-:Y:S01]  /*be80*/  FFMA.FTZ R29, R39.reuse, R44, R74 ;  /* 0x0000002c271d7223 */ /* 0x040fe2000001004a */
[----:B------:R-:W-:Y:S01]  /*be90*/  FADD.FTZ R89, R54, R89 ;  /* 0x0000005936597221 */ /* 0x000fe20000010000 */
[----:B------:R-:W-:Y:S01]  /*bea0*/  FFMA.FTZ R72, R39, R55, R72 ;  /* 0x0000003727487223 */ /* 0x000fe20000010048 */
[-C--:B------:R-:W-:Y:S01]  /*beb0*/  FMUL.FTZ R39, R15, R38.reuse ;  /* 0x000000260f277220 */ /* 0x080fe20000410000 */
[----:B------:R-:W-:Y:S01]  /*bec0*/  FADD.FTZ R22, R75, R44 ;  /* 0x0000002c4b167221 */ /* 0x000fe20000010000 */
        /* <DEDUP_REMOVED lines=8> */
[----:B------:R-:W-:Y:S01]  /*bf50*/  FMUL.FTZ R29, R15, R0 ;  /* 0x000000000f1d7220 */ /* 0x000fe20000410000 */
[----:B------:R-:W-:Y:S01]  /*bf60*/  FADD.FTZ R44, R44, R54 ;  /* 0x000000362c2c7221 */ /* 0x000fe20000010000 */
[----:B------:R-:W-:-:S02]  /*bf70*/  FMUL.FTZ R39, R10, R59 ;  /* 0x0000003b0a277220 */ /* 0x000fc40000410000 */
[C---:B------:R-:W-:Y:S01]  /*bf80*/  FFMA.FTZ R14, R58.reuse, R29, R14 ;  /* 0x0000001d3a0e7223 */ /* 0x040fe2000001000e */
[----:B------:R-:W-:Y:S01]  /*bf90*/  FADD.FTZ R44, R29, R44 ;  /* 0x0000002c1d2c7221 */ /* 0x000fe20000010000 */
[----:B------:R-:W-:Y:S01]  /*bfa0*/  FFMA.FTZ R13, R58, R0, R13 ;  /* 0x000000003a0d7223 */ /* 0x000fe2000001000d */
[C---:B------:R-:W-:Y:S01]  /*bfb0*/  FFMA.FTZ R29, R21.reuse, R59, R38 ;  /* 0x0000003b151d7223 */ /* 0x040fe20000010026 */
[----:B------:R-:W-:Y:S01]  /*bfc0*/  FFMA.FTZ R14, R21, R39, R14 ;  /* 0x00000027150e7223 */ /* 0x000fe2000001000e */
[-C--:B------:R-:W-:Y:S01]  /*bfd0*/  FMUL.FTZ R21, R15, R18.reuse ;  /* 0x000000120f157220 */ /* 0x080fe20000410000 */
[----:B------:R-:W-:Y:S01]  /*bfe0*/  FADD.FTZ R73, R73, R0 ;  /* 0x0000000049497221 */ /* 0x000fe20000010000 */
[----:B------:R-:W-:Y:S01]  /*bff0*/  FFMA.FTZ R0, R60, R18, R13 ;  /* 0x000000123c007223 */ /* 0x000fe2000001000d */
[----:B------:R-:W-:Y:S01]  /*c000*/  FADD.FTZ R44, R44, R39 ;  /* 0x000000272c2c7221 */ /* 0x000fe20000010000 */
[----:B------:R-:W-:Y:S01]  /*c010*/  FFMA.FTZ R13, R60, R21, R14 ;  /* 0x000000153c0d7223 */ /* 0x000fe2000001000e */
[-C--:B------:R-:W-:Y:S01]  /*c020*/  FMUL.FTZ R14, R10, R61.reuse ;  /* 0x0000003d0a0e7220 */ /* 0x080fe20000410000 */
[----:B------:R-:W-:Y:S01]  /*c030*/  FFMA.FTZ R29, R16, R61, R29 ;  /* 0x0000003d101d7223 */ /* 0x000fe2000001001d */
[----:B------:R-:W-:-:S02]  /*c040*/  FADD.FTZ R44, R21, R44 ;  /* 0x0000002c152c7221 */ /* 0x000fc40000010000 */
[----:B------:R-:W-:Y:S01]  /*c050*/  FFMA.FTZ R13, R16, R14, R13 ;  /* 0x0000000e100d7223 */ /* 0x000fe2000001000d */
[----:B------:R-:W-:Y:S01]  /*c060*/  FMUL.FTZ R16, R15, R2 ;  /* 0x000000020f107220 */ /* 0x000fe20000410000 */
[----:B------:R-:W-:Y:S01]  /*c070*/  FADD.FTZ R73, R73, R18 ;  /* 0x0000001249497221 */ /* 0x000fe20000010000 */
[----:B------:R-:W-:Y:S01]  /*c080*/  FADD.FTZ R21, R44, R14 ;  /* 0x0000000e2c157221 */ /* 0x000fe20000010000 */
[----:B------:R-:W-:Y:S01]  /*c090*/  FMUL.FTZ R14, R10, R64 ;  /* 0x000000400a0e7220 */ /* 0x000fe20000410000 */
[C---:B------:R-:W-:Y:S01]  /*c0a0*/  FFMA.FTZ R13, R63.reuse, R16, R13 ;  /* 0x000000103f0d7223 */ /* 0x040fe2000001000d */
[----:B------:R-:W-:Y:S01]  /*c0b0*/  FFMA.FTZ R0, R63, R2, R0 ;  /* 0x000000023f007223 */ /* 0x000fe20000010000 */
[----:B------:R-:W-:Y:S01]  /*c0c0*/  FADD.FTZ R73, R73, R2 ;  /* 0x0000000249497221 */ /* 0x000fe20000010000 */
[----:B------:R-:W-:Y:S01]  /*c0d0*/  FADD.FTZ R21, R16, R21 ;  /* 0x0000001510157221 */ /* 0x000fe20000010000 */
[----:B------:R-:W-:Y:S01]  /*c0e0*/  FFMA.FTZ R13, R24, R14, R13 ;  /* 0x0000000e180d7223 */ /* 0x000fe2000001000d */
[----:B------:R-:W-:-:S02]  /*c0f0*/  FMUL.FTZ R2, R15, R20 ;  /* 0x000000140f027220 */ /* 0x000fc40000410000 */
[----:B------:R-:W-:Y:S01]  /*c100*/  FADD.FTZ R21, R21, R14 ;  /* 0x0000000e15157221 */ /* 0x000fe20000010000 */
[----:B------:R-:W-:Y:S01]  /*c110*/  FMUL.FTZ R14, R10, R66 ;  /* 0x000000420a0e7220 */ /* 0x000fe20000410000 */
[----:B------:R-:W-:Y:S02]  /*c120*/  FFMA.FTZ R13, R65, R2, R13 ;  /* 0x00000002410d7223 */ /* 0x000fe4000001000d */
[----:B------:R-:W-:Y:S01]  /*c130*/  FADD.FTZ R21, R2, R21 ;  /* 0x0000001502157221 */ /* 0x000fe20000010000 */
[----:B------:R-:W-:Y:S01]  /*c140*/  FMUL.FTZ R2, R15, R28 ;  /* 0x0000001c0f027220 */ /* 0x000fe20000410000 */
[----:B------:R-:W-:Y:S01]  /*c150*/  FFMA.FTZ R13, R26, R14, R13 ;  /* 0x0000000e1a0d7223 */ /* 0x000fe2000001000d */
[----:B------:R-:W-:Y:S01]  /*c160*/  FFMA.FTZ R29, R24, R64, R29 ;  /* 0x00000040181d7223 */ /* 0x000fe2000001001d */
[----:B------:R-:W-:Y:S01]  /*c170*/  FADD.FTZ R21, R21, R14 ;  /* 0x0000000e15157221 */ /* 0x000fe20000010000 */
[----:B------:R-:W-:Y:S01]  /*c180*/  FMUL.FTZ R14, R10, R68 ;  /* 0x000000440a0e7220 */ /* 0x000fe20000410000 */
[----:B------:R-:W-:Y:S01]  /*c190*/  FFMA.FTZ R13, R67, R2, R13 ;  /* 0x00000002430d7223 */ /* 0x000fe2000001000d */
[----:B------:R-:W-:Y:S01]  /*c1a0*/  FFMA.FTZ R29, R26, R66, R29 ;  /* 0x000000421a1d7223 */ /* 0x000fe2000001001d */
[----:B------:R-:W-:Y:S01]  /*c1b0*/  FADD.FTZ R21, R2, R21 ;  /* 0x0000001502157221 */ /* 0x000fe20000010000 */
[----:B------:R-:W-:Y:S01]  /*c1c0*/  FMUL.FTZ R16, R15, R41 ;  /* 0x000000290f107220 */ /* 0x000fe20000410000 */
[C---:B------:R-:W-:Y:S01]  /*c1d0*/  FFMA.FTZ R13, R42.reuse, R14, R13 ;  /* 0x0000000e2a0d7223 */ /* 0x040fe2000001000d */
[----:B------:R-:W-:Y:S01]  /*c1e0*/  FFMA.FTZ R2, R42, R68, R29 ;  /* 0x000000442a027223 */ /* 0x000fe2000001001d */
[----:B------:R-:W-:Y:S01]  /*c1f0*/  FADD.FTZ R21, R21, R14 ;  /* 0x0000000e15157221 */ /* 0x000fe20000010000 */
[----:B------:R-:W-:Y:S01]  /*c200*/  FFMA.FTZ R0, R65, R20, R0 ;  /* 0x0000001441007223 */ /* 0x000fe20000010000 */
[----:B------:R-:W-:Y:S01]  /*c210*/  FFMA.FTZ R14, R69, R16, R13 ;  /* 0x00000010450e7223 */ /* 0x000fe2000001000d */
[-C--:B------:R-:W-:Y:S01]  /*c220*/  FMUL.FTZ R13, R10, R70.reuse ;  /* 0x000000460a0d7220 */ /* 0x080fe20000410000 */
        /* <DEDUP_REMOVED lines=8> */
[C---:B------:R-:W-:Y:S01]  /*c2b0*/  FFMA.FTZ R16, R71.reuse, R14, R25 ;  /* 0x0000000e47107223 */ /* 0x040fe20000010019 */
[----:B------:R-:W-:Y:S01]  /*c2c0*/  FADD.FTZ R21, R14, R21 ;  /* 0x000000150e157221 */ /* 0x000fe20000010000 */
[----:B------:R-:W-:Y:S01]  /*c2d0*/  FFMA.FTZ R0, R71, R34, R0 ;  /* 0x0000002247007223 */ /* 0x000fe20000010000 */
[C---:B------:R-:W-:Y:S01]  /*c2e0*/  FFMA.FTZ R2, R45.reuse, R76, R2 ;  /* 0x0000004c2d027223 */ /* 0x040fe20000010002 */
[----:B------:R-:W-:Y:S01]  /*c2f0*/  FFMA.FTZ R45, R45, R13, R16 ;  /* 0x0000000d2d2d7223 */ /* 0x000fe20000010010 */
[-C--:B------:R-:W-:Y:S01]  /*c300*/  FMUL.FTZ R14, R15, R43.reuse ;  /* 0x0000002b0f0e7220 */ /* 0x080fe20000410000 */
[----:B------:R-:W-:Y:S01]  /*c310*/  FADD.FTZ R21, R21, R13 ;  /* 0x0000000d15157221 */ /* 0x000fe20000010000 */
[C---:B------:R-:W-:Y:S01]  /*c320*/  FFMA.FTZ R13, R77.reuse, R43, R0 ;  /* 0x0000002b4d0d7223 */ /* 0x040fe20000010000 */
[-C--:B------:R-:W-:Y:S01]  /*c330*/  FMUL.FTZ R25, R10, R79.reuse ;  /* 0x0000004f0a197220 */ /* 0x080fe20000410000 */
[----:B------:R-:W-:Y:S01]  /*c340*/  FFMA.FTZ R0, R77, R14, R45 ;  /* 0x0000000e4d007223 */ /* 0x000fe2000001002d */
[----:B------:R-:W-:Y:S01]  /*c350*/  FADD.FTZ R21, R14, R21 ;  /* 0x000000150e157221 */ /* 0x000fe20000010000 */
[----:B------:R-:W-:-:S02]  /*c360*/  FFMA.FTZ R2, R27, R79, R2 ;  /* 0x0000004f1b027223 */ /* 0x000fc40000010002 */
[----:B------:R-:W-:Y:S01]  /*c370*/  FFMA.FTZ R14, R27, R25, R0 ;  /* 0x000000191b0e7223 */ /* 0x000fe20000010000 */
[----:B------:R-:W-:Y:S01]  /*c380*/  FMUL.FTZ R27, R15, R36 ;  /* 0x000000240f1b7220 */ /* 0x000fe20000410000 */
[----:B------:R-:W-:Y:S01]  /*c390*/  FADD.FTZ R16, R21, R25 ;  /* 0x0000001915107221 */ /* 0x000fe20000010000 */
[----:B------:R-:W-:Y:S01]  /*c3a0*/  FADD.FTZ R22, R22, R57 ;  /* 0x0000003916167221 */ /* 0x000fe20000010000 */
[----:B------:R-:W-:Y:S01]  /*c3b0*/  FMUL.FTZ R21, R10, R46 ;  /* 0x0000002e0a157220 */ /* 0x000fe20000410000 */
[C---:B------:R-:W-:Y:S01]  /*c3c0*/  FFMA.FTZ R14, R80.reuse, R27, R14 ;  /* 0x0000001b500e7223 */ /* 0x040fe2000001000e */
[----:B------:R-:W-:Y:S01]  /*c3d0*/  FADD.FTZ R73, R73, R20 ;  /* 0x0000001449497221 */ /* 0x000fe20000010000 */
[----:B------:R-:W-:Y:S01]  /*c3e0*/  FFMA.FTZ R0, R80, R36, R13 ;  /* 0x0000002450007223 */ /* 0x000fe2000001000d */
[----:B------:R-:W-:Y:S01]  /*c3f0*/  FADD.FTZ R16, R27, R16 ;  /* 0x000000101b107221 */ /* 0x000fe20000010000 */
[C---:B------:R-:W-:Y:S01]  /*c400*/  FFMA.FTZ R13, R47.reuse, R46, R2 ;  /* 0x0000002e2f0d7223 */ /* 0x040fe20000010002 */
[----:B------:R-:W-:Y:S01]  /*c410*/  FADD.FTZ R22, R22, R59 ;  /* 0x0000003b16167221 */ /* 0x000fe20000010000 */
[----:B------:R-:W-:Y:S01]  /*c420*/  FFMA.FTZ R47, R47, R21, R14 ;  /* 0x000000152f2f7223 */ /* 0x000fe2000001000e */
[-C--:B------:R-:W-:Y:S01]  /*c430*/  FMUL.FTZ R2, R15, R85.reuse ;  /* 0x000000550f027220 */ /* 0x080fe20000410000 */
[----:B------:R-:W-:Y:S01]  /*c440*/  FADD.FTZ R28, R73, R28 ;  /* 0x0000001c491c7221 */ /* 0x000fe20000010000 */
[----:B------:R-:W-:Y:S01]  /*c450*/  FADD.FTZ R21, R16, R21 ;  /* 0x0000001510157221 */ /* 0x000fe20000010000 */
[----:B------:R-:W-:Y:S01]  /*c460*/  FADD.FTZ R61, R22, R61 ;  /* 0x0000003d163d7221 */ /* 0x000fe20000010000 */
[----:B------:R-:W-:Y:S01]  /*c470*/  FFMA.FTZ R47, R83, R2, R47 ;  /* 0x00000002532f7223 */ /* 0x000fe2000001002f */
[----:B------:R-:W-:Y:S01]  /*c480*/  FMUL.FTZ R14, R10, R86 ;  /* 0x000000560a0e7220 */ /* 0x000fe20000410000 */
[----:B------:R-:W-:Y:S01]  /*c490*/  FADD.FTZ R41, R28, R41 ;  /* 0x000000291c297221 */ /* 0x000fe20000010000 */
[----:B------:R-:W-:Y:S01]  /*c4a0*/  FADD.FTZ R21, R2, R21 ;  /* 0x0000001502157221 */ /* 0x000fe20000010000 */
[----:B------:R-:W-:Y:S01]  /*c4b0*/  FADD.FTZ R61, R61, R64 ;  /* 0x000000403d3d7221 */ /* 0x000fe20000010000 */
[----:B------:R-:W-:Y:S01]  /*c4c0*/  FFMA.FTZ R0, R83, R85, R0 ;  /* 0x0000005553007223 */ /* 0x000fe20000010000 */
[C---:B------:R-:W-:Y:S01]  /*c4d0*/  FFMA.FTZ R47, R82.reuse, R14, R47 ;  /* 0x0000000e522f7223 */ /* 0x040fe2000001002f */
[----:B------:R-:W-:Y:S01]  /*c4e0*/  FMUL.FTZ R16, R15, R84 ;  /* 0x000000540f107220 */ /* 0x000fe20000410000 */
        /* <DEDUP_REMOVED lines=10> */
[C---:B------:R-:W-:Y:S01]  /*c590*/  FFMA.FTZ R2, R19.reuse, R48, R2 ;  /* 0x0000003013027223 */ /* 0x040fe20000010002 */
[----:B------:R-:W-:Y:S01]  /*c5a0*/  FFMA.FTZ R19, R19, R5, R14 ;  /* 0x0000000513137223 */ /* 0x000fe2000001000e */
[----:B------:R-:W-:Y:S01]  /*c5b0*/  FADD.FTZ R36, R43, R36 ;  /* 0x000000242b247221 */ /* 0x000fe20000010000 */
[-C--:B------:R-:W-:Y:S01]  /*c5c0*/  FMUL.FTZ R14, R15, R7.reuse ;  /* 0x000000070f0e7220 */ /* 0x080fe20000410000 */
[----:B------:R-:W-:Y:S01]  /*c5d0*/  FADD.FTZ R61, R61, R70 ;  /* 0x000000463d3d7221 */ /* 0x000fe20000010000 */
        /* <DEDUP_REMOVED lines=25> */
[C---:B------:R-:W-:Y:S01]  /*c770*/  FFMA.FTZ R5, R51.reuse, R9, R0 ;  /* 0x0000000933057223 */ /* 0x040fe20000010000 */
[----:B------:R-:W-:Y:S01]  /*c780*/  FFMA.FTZ R0, R51, R18, R7 ;  /* 0x0000001233007223 */ /* 0x000fe20000010007 */
[----:B------:R-:W-:Y:S01]  /*c790*/  FMUL.FTZ R14, R10, R35 ;  /* 0x000000230a0e7220 */ /* 0x000fe20000410000 */
[----:B------:R-:W-:Y:S01]  /*c7a0*/  FADD.FTZ R48, R79, R48 ;  /* 0x000000304f307221 */ /* 0x000fe20000010000 */
[----:B------:R-:W-:Y:S01]  /*c7b0*/  FADD.FTZ R13, R18, R13 ;  /* 0x0000000d120d7221 */ /* 0x000fe20000010000 */
[----:B------:R-:W-:Y:S01]  /*c7c0*/  FMUL.FTZ R7, R15, R12 ;  /* 0x0000000c0f077220 */ /* 0x000fe20000410000 */
[----:B------:R-:W-:Y:S01]  /*c7d0*/  FFMA.FTZ R19, R17, R14, R0 ;  /* 0x0000000e11137223 */ /* 0x000fe20000010000 */
[----:B------:R-:W-:Y:S01]  /*c7e0*/  FADD.FTZ R87, R48, R87 ;  /* 0x0000005730577221 */ /* 0x000fe20000010000 */
[----:B------:R-:W-:Y:S01]  /*c7f0*/  FADD.FTZ R14, R13, R14 ;  /* 0x0000000e0d0e7221 */ /* 0x000fe20000010000 */
[----:B------:R-:W-:Y:S01]  /*c800*/  FADD.FTZ R9, R6, R9 ;  /* 0x0000000906097221 */ /* 0x000fe20000010000 */
[----:B------:R-:W-:Y:S01]  /*c810*/  FMUL.FTZ R13, R10, R53 ;  /* 0x000000350a0d7220 */ /* 0x000fe20000410000 */
[----:B------:R-:W-:Y:S01]  /*c820*/  FADD.FTZ R88, R87, R88 ;  /* 0x0000005857587221 */ /* 0x000fe20000010000 */
[----:B------:R-:W-:Y:S01]  /*c830*/  FFMA.FTZ R0, R8, R7, R19 ;  /* 0x0000000708007223 */ /* 0x000fe20000010013 */
[----:B------:R-:W-:Y:S01]  /*c840*/  FADD.FTZ R14, R7, R14 ;  /* 0x0000000e070e7221 */ /* 0x000fe20000010000 */
[----:B------:R-:W-:Y:S01]  /*c850*/  FFMA.FTZ R2, R17, R35, R2 ;  /* 0x0000002311027223 */ /* 0x000fe20000010002 */
[----:B------:R-:W-:Y:S01]  /*c860*/  FADD.FTZ R88, R88, R35 ;  /* 0x0000002358587221 */ /* 0x000fe20000010000 */
[----:B------:R-:W-:Y:S01]  /*c870*/  FMUL.FTZ R6, R15, R52 ;  /* 0x000000340f067220 */ /* 0x000fe20000410000 */
        /* <DEDUP_REMOVED lines=10> */
.L_x_964:
        /* <DEDUP_REMOVED lines=64> */
[----:B------:R-:W5:Y:S04]  /*cd20*/  LDS.128 R20, [UR5+0x70] ;  /* 0x00007005ff147984 */ /* 0x000f680008000c00 */
[----:B------:R-:W-:Y:S01]  /*cd30*/  LDS.64 R12, [UR5+0xa0] ;  /* 0x0000a005ff0c7984 */ /* 0x000fe20008000a00 */
        /* <DEDUP_REMOVED lines=11> */
[----:B------:R-:W-:-:S03]  /*cdf0*/  FADD.FTZ R6, R6, R17 ;  /* 0x0000001106067221 */ /* 0x000fc60000010000 */
        /* <DEDUP_REMOVED lines=24> */
.L_x_966:
[----:B------:R-:W-:Y:S05]  /*cf80*/  BSYNC.RECONVERGENT B0 ;  /* 0x0000000000007941 */ /* 0x000fea0003800200 */
.L_x_965:
        /* <DEDUP_REMOVED lines=28> */
[----:B---3--:R-:W-:Y:S01]  /*d150*/  FADD.FTZ R5, R5, R24 ;  /* 0x0000001805057221 */ /* 0x008fe20000010000 */
[----:B------:R-:W-:Y:S01]  /*d160*/  FADD.FTZ R8, R8, R25 ;  /* 0x0000001908087221 */ /* 0x000fe20000010000 */
[----:B------:R-:W-:Y:S01]  /*d170*/  FADD.FTZ R9, R9, R26 ;  /* 0x0000001a09097221 */ /* 0x000fe20000010000 */
[----:B------:R-:W3:Y:S01]  /*d180*/  LDS.128 R20, [R0+0x1ea0] ;  /* 0x001ea00000147984 */ /* 0x000ee20000000c00 */
[----:B------:R-:W-:Y:S01]  /*d190*/  FADD.FTZ R12, R12, R27 ;  /* 0x0000001b0c0c7221 */ /* 0x000fe20000010000 */
[----:B----4-:R-:W-:Y:S01]  /*d1a0*/  FADD.FTZ R5, R5, R36 ;  /* 0x0000002405057221 */ /* 0x010fe20000010000 */
[----:B------:R-:W-:Y:S01]  /*d1b0*/  FADD.FTZ R8, R8, R37 ;  /* 0x0000002508087221 */ /* 0x000fe20000010000 */
[----:B------:R-:W4:Y:S01]  /*d1c0*/  LDS.128 R24, [R0+0x20d0] ;  /* 0x0020d00000187984 */ /* 0x000f220000000c00 */
        /* <DEDUP_REMOVED lines=42> */
.L_x_968:
[----:B------:R-:W-:Y:S05]  /*d470*/  BSYNC.RECONVERGENT B0 ;  /* 0x0000000000007941 */ /* 0x000fea0003800200 */
.L_x_967:
[----:B------:R-:W-:Y:S04]  /*d480*/  BSSY.RECONVERGENT B0, `(.L_x_969) ;  /* 0x000001e000007945 */ /* 0x000fe80003800200 */
[----:B------:R-:W-:Y:S05]  /*d490*/  @P2 BRA `(.L_x_970) ;  /* 0x0000000000702947 */ /* 0x000fea0003800000 */
[----:B------:R-:W0:Y:S01]  /*d4a0*/  LDC.64 R22, c[0x0][0x3f8] ;  /* 0x0000fe00ff167b82 */ /* 0x000e220000000a00 */
[----:B-1----:R-:W-:-:S05]  /*d4b0*/  MOV R5, UR13 ;  /* 0x0000000d00057c02 */ /* 0x002fca0008000f00 */
[----:B------:R-:W-:Y:S02]  /*d4c0*/  IMAD R5, R5, 0x23, R2 ;  /* 0x0000002305057824 */ /* 0x000fe400078e0202 */
        /* <DEDUP_REMOVED lines=25> */
.L_x_970:
[----:B------:R-:W-:Y:S05]  /*d660*/  BSYNC.RECONVERGENT B0 ;  /* 0x0000000000007941 */ /* 0x000fea0003800200 */
.L_x_969:
[----:B------:R-:W-:-:S09]  /*d670*/  UISETP.GE.U32.AND UP0, UPT, UR12, 0x2, UPT ;  /* 0x000000020c00788c */ /* 0x000fd2000bf06070 */
[----:B------:R-:W-:Y:S05]  /*d680*/  BRA.U !UP0, `(.L_x_971) ;  /* 0x0000000d08787547 */ /* 0x000fea000b800000 */
[----:B0-----:R-:W0:Y:S01]  /*d690*/  LDC.64 R8, c[0x0][0x3d0] ;  /* 0x0000f400ff087b82 */ /* 0x001e220000000a00 */
[----:B------:R-:W-:Y:S01]  /*d6a0*/  ULOP3.LUT UR5, UR4, 0x1, URZ, 0xc0, !UPT ;  /* 0x0000000104057892 */ /* 0x000fe2000f8ec0ff */
[----:B------:R-:W-:Y:S03]  /*d6b0*/  BSSY.RECONVERGENT B0, `(.L_x_972) ;  /* 0x0000023000007945 */ /* 0x000fe60003800200 */
[----:B------:R-:W-:-:S03]  /*d6c0*/  UIMAD UR6, UR5, UR9, URZ ;  /* 0x00000009050672a4 */ /* 0x000fc6000f8e02ff */
[----:B------:R-:W2:Y:S01]  /*d6d0*/  S2UR UR29, SR_CTAID.X ;  /* 0x00000000001d79c3 */ /* 0x000ea20000002500 */
[----:B------:R-:W-:-:S04]  /*d6e0*/  UIMAD UR5, UR6, UR12, URZ ;  /* 0x0000000c060572a4 */ /* 0x000fc8000f8e02ff */
[----:B------:R-:W-:-:S03]  /*d6f0*/  USHF.L.U32 UR5, UR5, 0x1, URZ ;  /* 0x0000000105057899 */ /* 0x000fc600080006ff */
[----:B------:R-:W3:Y:S03]  /*d700*/  S2UR UR14, SR_CTAID.Y ;  /* 0x00000000000e79c3 */ /* 0x000ee60000002600 */
[----:B-1----:R-:W-:-:S05]  /*d710*/  MOV R5, UR5 ;  /* 0x0000000500057c02 */ /* 0x002fca0008000f00 */
[----:B0-----:R-:W-:Y:S01]  /*d720*/  IMAD.WIDE R8, R5, 0x4, R8 ;  /* 0x0000000405087825 */ /* 0x001fe200078e0208 */
[----:B--23--:R-:W-:Y:S06]  /*d730*/  @P0 BRA `(.L_x_973) ;  /* 0x0000000000680947 */ /* 0x00cfec0003800000 */
        /* <DEDUP_REMOVED lines=21> */
.L_x_974:
[----:B------:R-:W2:Y:S04]  /*d890*/  LDG.E.STRONG.GPU R0, desc[UR10][R16.64] ;  /* 0x0000000a10007981 */ /* 0x000ea8000c1ef900 */
[----:B--2---:R-:W-:Y:S04]  /*d8a0*/  CCTL.IVALL ;  /* 0x00000000ff00798f */ /* 0x004fe80002000000 */
[----:B------:R0:W-:Y:S01]  /*d8b0*/  STL [R1], R0 ;  /* 0x0000000001007387 */ /* 0x0001e20000100800 */
[----:B------:R-:W-:-:S13]  /*d8c0*/  ISETP.NE.AND P0, PT, R0, UR5, PT ;  /* 0x0000000500007c0c */ /* 0x000fda000bf05270 */
[----:B0-----:R-:W-:Y:S05]  /*d8d0*/  @P0 BRA `(.L_x_974) ;  /* 0xfffffffc00ec0947 */ /* 0x001fea000383ffff */
.L_x_973:
[----:B------:R-:W-:Y:S05]  /*d8e0*/  BSYNC.RECONVERGENT B0 ;  /* 0x0000000000007941 */ /* 0x000fea0003800200 */
.L_x_972:
        /* <DEDUP_REMOVED lines=15> */
.L_x_976:
        /* <DEDUP_REMOVED lines=77> */
.L_x_975:
        /* <DEDUP_REMOVED lines=52> */
.L_x_977:
        /* <DEDUP_REMOVED lines=27> */
.L_x_978:
        /* <DEDUP_REMOVED lines=12> */
.L_x_979:
[----:B------:R-:W-:Y:S05]  /*e460*/  BSYNC.RECONVERGENT B0 ;  /* 0x0000000000007941 */ /* 0x000fea0003800200 */
.L_x_971:
        /* <DEDUP_REMOVED lines=12> */
[----:B0-----:R-:W1:Y:S01]  /*e530*/  LDS.64 R8, [UR5+0xb0] ;  /* 0x0000b005ff087984 */ /* 0x001e620008000a00 */
[----:B------:R-:W1:Y:S02]  /*e540*/  LDCU UR5, c[0x0][0x42c] ;  /* 0x00008580ff0577ac */ /* 0x000e640008000800 */
[----:B-1----:R-:W-:Y:S01]  /*e550*/  FMUL.FTZ R5, R9, UR5 ;  /* 0x0000000509057c20 */ /* 0x002fe20008410000 */
[----:B------:R-:W-:-:S02]  /*e560*/  HFMA2 R9, -RZ, RZ, 0, 0 ;  /* 0x00000000ff097431 */ /* 0x000fc400000001ff */
[----:B--2-4-:R-:W-:-:S07]  /*e570*/  FMUL.FTZ R0, R8, UR5 ;  /* 0x0000000508007c20 */ /* 0x014fce0008410000 */
.L_x_985:
[----:B------:R-:W-:-:S05]  /*e580*/  LEA R11, R9, UR15, 0x2 ;  /* 0x0000000f090b7c11 */ /* 0x000fca000f8e10ff */
[----:B0-----:R-:W2:Y:S04]  /*e590*/  LDL.64 R12, [R11+0x10] ;  /* 0x000010000b0c7983 */ /* 0x001ea80000100a00 */
[----:B------:R-:W3:Y:S01]  /*e5a0*/  LDL.64 R6, [R11+0x90] ;  /* 0x000090000b067983 */ /* 0x000ee20000100a00 */
[----:B------:R-:W-:Y:S01]  /*e5b0*/  LEA R23, R9, R62, 0x4 ;  /* 0x0000003e09177211 */ /* 0x000fe200078e20ff */
[----:B------:R-:W-:Y:S03]  /*e5c0*/  BSSY.RECONVERGENT B0, `(.L_x_980) ;  /* 0x000003a000007945 */ /* 0x000fe60003800200 */
[C---:B------:R-:W-:Y:S02]  /*e5d0*/  ISETP.GE.U32.AND P0, PT, R23.reuse, UR18, PT ;  /* 0x0000001217007c0c */ /* 0x040fe4000bf06070 */
[----:B------:R-:W-:-:S04]  /*e5e0*/  IADD3 R25, PT, PT, R23, 0x10, RZ ;  /* 0x0000001017197810 */ /* 0x000fc80007ffe0ff */
[----:B------:R-:W-:Y:S02]  /*e5f0*/  ISETP.GE.U32.AND P1, PT, R25, UR18, PT ;  /* 0x0000001219007c0c */ /* 0x000fe4000bf26070 */
[----:B------:R-:W-:-:S04]  /*e600*/  SHF.R.S32.HI R24, RZ, 0x1f, R25 ;  /* 0x0000001fff187819 */ /* 0x000fc80000011419 */
[----:B------:R-:W-:Y:S01]  /*e610*/  ISETP.GE.AND.EX P1, PT, R24, UR19, PT, P1 ;  /* 0x0000001318007c0c */ /* 0x000fe2000bf26310 */
[--C-:B--2---:R-:W-:Y:S02]  /*e620*/  HADD2.F32 R2, -RZ, R12.reuse.H0_H0 ;  /* 0x2000000cff027230 */ /* 0x104fe40000004100 */
[----:B------:R-:W-:Y:S02]  /*e630*/  HADD2.F32 R12, -RZ, R12.H1_H1 ;  /* 0x3000000cff0c7230 */ /* 0x000fe40000004100 */
[--C-:B---3--:R-:W-:Y:S02]  /*e640*/  HADD2.F32 R11, -RZ, R6.reuse.H0_H0 ;  /* 0x20000006ff0b7230 */ /* 0x108fe40000004100 */
        /* <DEDUP_REMOVED lines=12> */
[----:B-1----:R-:W-:-:S05]  /*e710*/  @P2 FADD.FTZ R17, R16, 1 ;  /* 0x3f80000010112421 */ /* 0x002fca0000010000 */
[----:B------:R-:W0:Y:S08]  /*e720*/  @P2 MUFU.RCP R14, R14 ;  /* 0x0000000e000e2308 */ /* 0x000e300000001000 */
[----:B------:R-:W1:Y:S01]  /*e730*/  @P2 MUFU.RCP R17, R17 ;  /* 0x0000001100112308 */ /* 0x000e620000001000 */
[----:B0-----:R-:W-:-:S04]  /*e740*/  @P2 FADD.FTZ R19, -R14, 1 ;  /* 0x3f8000000e132421 */ /* 0x001fc80000010100 */
[----:B------:R-:W-:Y:S01]  /*e750*/  @P2 FFMA.FTZ R19, R2, R19, 1 ;  /* 0x3f80000002132423 */ /* 0x000fe20000010013 */
[----:B------:R-:W-:Y:S01]  /*e760*/  @P2 FMUL.FTZ R2, R11, R14 ;  /* 0x0000000e0b022220 */ /* 0x000fe20000410000 */
[----:B------:R-:W-:Y:S01]  /*e770*/  SHF.R.S32.HI R14, RZ, 0x1f, R23 ;  /* 0x0000001fff0e7819 */ /* 0x000fe20000011417 */
[----:B-1----:R-:W-:Y:S02]  /*e780*/  @P2 FADD.FTZ R21, -R17, 1 ;  /* 0x3f80000011152421 */ /* 0x002fe40000010100 */
[----:B------:R-:W-:Y:S01]  /*e790*/  @P2 FMUL.FTZ R11, R2, R19 ;  /* 0x00000013020b2220 */ /* 0x000fe20000410000 */
[----:B------:R-:W-:Y:S01]  /*e7a0*/  ISETP.GE.AND.EX P0, PT, R14, UR19, PT, P0 ;  /* 0x000000130e007c0c */ /* 0x000fe2000bf06300 */
[----:B------:R-:W-:Y:S02]  /*e7b0*/  HADD2.F32 R2, -RZ, R13.H0_H0 ;  /* 0x2000000dff027230 */ /* 0x000fe40000004100 */
[----:B------:R-:W-:Y:S01]  /*e7c0*/  @P2 FFMA.FTZ R21, R8, R21, 1 ;  /* 0x3f80000008152423 */ /* 0x000fe20000010015 */
[----:B------:R-:W-:-:S02]  /*e7d0*/  @P2 FMUL.FTZ R8, R6, R17 ;  /* 0x0000001106082220 */ /* 0x000fc40000410000 */
[----:B------:R-:W-:Y:S02]  /*e7e0*/  FADD.FTZ R12, R2, -UR28 ;  /* 0x8000001c020c7e21 */ /* 0x000fe40008010000 */
[----:B------:R-:W-:Y:S01]  /*e7f0*/  @P2 FMUL.FTZ R6, R8, R21 ;  /* 0x0000001508062220 */ /* 0x000fe20000410000 */
[----:B------:R-:W-:Y:S02]  /*e800*/  HADD2.F32 R8, -RZ, R13.H1_H1 ;  /* 0x3000000dff087230 */ /* 0x000fe40000004100 */
[C-C-:B------:R-:W-:Y:S01]  /*e810*/  FFMA.FTZ R13, R0.reuse, R18, R5.reuse ;  /* 0x00000012000d7223 */ /* 0x140fe20000010005 */
[----:B------:R-:W-:Y:S01]  /*e820*/  FFMA.FTZ R2, R0, R20, R5 ;  /* 0x0000001400027223 */ /* 0x000fe20000010005 */
[----:B------:R-:W-:Y:S01]  /*e830*/  ISETP.NE.AND P2, PT, RZ, UR12, PT ;  /* 0x0000000cff007c0c */ /* 0x000fe2000bf45270 */
[----:B------:R-:W-:Y:S01]  /*e840*/  FMUL.FTZ R20, R12, UR16 ;  /* 0x000000100c147c20 */ /* 0x000fe20008410000 */
[----:B------:R-:W-:Y:S01]  /*e850*/  FADD.FTZ R8, R8, -UR28 ;  /* 0x8000001c08087e21 */ /* 0x000fe20008010000 */
[----:B------:R-:W-:Y:S01]  /*e860*/  FFMA.FTZ R11, R10, R11, -R13 ;  /* 0x0000000b0a0b7223 */ /* 0x000fe2000001080d */
[----:B------:R-:W-:-:S02]  /*e870*/  FFMA.FTZ R6, R15, R6, -R2 ;  /* 0x000000060f067223 */ /* 0x000fc40000010802 */
[----:B------:R-:W-:Y:S01]  /*e880*/  FMUL.FTZ R22, R8, UR16 ;  /* 0x0000001008167c20 */ /* 0x000fe20008410000 */
[----:B------:R-:W-:Y:S06]  /*e890*/  @P0 BRA `(.L_x_981) ;  /* 0x0000000000300947 */ /* 0x000fec0003800000 */
        /* <DEDUP_REMOVED lines=10> */
[----:B------:R-:W-:-:S05]  /*e940*/  F2FP.F16.F32.PACK_AB R11, R2, R19 ;  /* 0x00000013020b723e */ /* 0x000fca00000000ff */
[----:B------:R0:W-:Y:S02]  /*e950*/  STG.E desc[UR10][R16.64], R11 ;  /* 0x0000000b10007986 */ /* 0x0001e4000c10190a */
.L_x_981:
[----:B------:R-:W-:Y:S05]  /*e960*/  BSYNC.RECONVERGENT B0 ;  /* 0x0000000000007941 */ /* 0x000fea0003800200 */
.L_x_980:
        /* <DEDUP_REMOVED lines=23> */
.L_x_982:
[----:B------:R-:W-:Y:S01]  /*eae0*/  BSSY.RECONVERGENT B0, `(.L_x_983) ;  /* 0x0000010000007945 */ /* 0x000fe20003800200 */
[----:B------:R-:W-:Y:S01]  /*eaf0*/  FFMA.FTZ R21, R10, R11, -R21 ;  /* 0x0000000b0a157223 */ /* 0x000fe20000010815 */
[----:B------:R-:W-:Y:S02]  /*eb00*/  FFMA.FTZ R18, R15, R2, -R18 ;  /* 0x000000020f127223 */ /* 0x000fe40000010812 */
        /* <DEDUP_REMOVED lines=13> */
.L_x_984:
[----:B------:R-:W-:Y:S05]  /*ebe0*/  BSYNC.RECONVERGENT B0 ;  /* 0x0000000000007941 */ /* 0x000fea0003800200 */
.L_x_983:
        /* <DEDUP_REMOVED lines=10> */
.L_x_962:
[----:B------:R-:W1:Y:S01]  /*ec90*/  S2R R9, SR_TID.X ;  /* 0x0000000000097919 */ /* 0x000e620000002100 */
[----:B------:R-:W2:Y:S01]  /*eca0*/  LDC R4, c[0x0][0x370] ;  /* 0x0000dc00ff047b82 */ /* 0x000ea20000000800 */
[----:B------:R-:W-:Y:S07]  /*ecb0*/  BSSY.RECONVERGENT B0, `(.L_x_987) ;  /* 0x000000e000007945 */ /* 0x000fee0003800200 */
[----:B0-----:R-:W0:Y:S08]  /*ecc0*/  LDC R7, c[0x0][0x374] ;  /* 0x0000dd00ff077b82 */ /* 0x001e300000000800 */
[----:B------:R-:W3:Y:S01]  /*ecd0*/  LDC.64 R2, c[0x0][0x3c8] ;  /* 0x0000f200ff027b82 */ /* 0x000ee20000000a00 */
[----:B--2---:R-:W-:-:S02]  /*ece0*/  ISETP.NE.AND P0, PT, R4, 0x1, PT ;  /* 0x000000010400780c */ /* 0x004fc40003f05270 */
[----:B-1----:R-:W-:Y:S02]  /*ecf0*/  ISETP.NE.AND P1, PT, R9, RZ, PT ;  /* 0x000000ff0900720c */ /* 0x002fe40003f25270 */
[----:B0-----:R-:W-:-:S04]  /*ed00*/  SHF.L.U32 R0, R7, 0x1, RZ ;  /* 0x0000000107007819 */ /* 0x001fc800000006ff */
        /* <DEDUP_REMOVED lines=8> */
.L_x_988:
[----:B------:R-:W-:Y:S05]  /*ed90*/  BSYNC.RECONVERGENT B0 ;  /* 0x0000000000007941 */ /* 0x000fea0003800200 */
.L_x_987:
        /* <DEDUP_REMOVED lines=11> */
.L_x_990:
[----:B------:R-:W2:Y:S04]  /*ee50*/  LDG.E.STRONG.GPU R5, desc[UR10][R2.64] ;  /* 0x0000000a02057981 */ /* 0x000ea8000c1ef900 */
[----:B--2---:R-:W-:Y:S01]  /*ee60*/  CCTL.IVALL ;  /* 0x00000000ff00798f */ /* 0x004fe20002000000 */
[----:B------:R-:W-:Y:S05]  /*ee70*/  YIELD ;  /* 0x0000000000007946 */ /* 0x000fea0003800000 */
[----:B------:R-:W-:-:S13]  /*ee80*/  ISETP.NE.AND P0, PT, R5, R0, PT ;  /* 0x000000000500720c */ /* 0x000fda0003f05270 */
[----:B------:R-:W-:Y:S05]  /*ee90*/  @P0 BRA `(.L_x_990) ;  /* 0xfffffffc00ec0947 */ /* 0x000fea000383ffff */
.L_x_989:
        /* <DEDUP_REMOVED lines=75> */
.L_x_993:
        /* <DEDUP_REMOVED lines=31> */
.L_x_992:
[----:B------:R-:W-:Y:S05]  /*f540*/  BSYNC.RECONVERGENT B0 ;  /* 0x0000000000007941 */ /* 0x000fea0003800200 */
.L_x_991:
        /* <DEDUP_REMOVED lines=10> */
.L_x_994:
        /* <DEDUP_REMOVED lines=87> */
.L_x_995:
        /* <DEDUP_REMOVED lines=10> */
.L_x_4368:


//--------------------- .text._Z35group_norm_nhwc_bwd_one_pass_kernelI11Fp16IOFp16WLi64ELi70ELi560EEv26Group_norm_nhwc_bwd_params --------------------------
	.section	.text._Z35group_norm_nhwc_bwd_one_pass_kernelI11Fp16IOFp16WLi64ELi70ELi560EEv26Group_norm_nhwc_bwd_params,"ax",@progbits
	.align	128
        .global         _Z35group_norm_nhwc_bwd_one_pass_kernelI11Fp16IOFp16WLi64ELi70ELi560EEv26Group_norm_nhwc_bwd_params
        .type           _Z35group_norm_nhwc_bwd_one_pass_kernelI11Fp16IOFp16WLi64ELi70ELi560EEv26Group_norm_nhwc_bwd_params,@function
        .size           _Z35group_norm_nhwc_bwd_one_pass_kernelI11Fp16IOFp16WLi64ELi70ELi560EEv26Group_norm_nhwc_bwd_params,(.L_x_4369 - _Z35group_norm_nhwc_bwd_one_pass_kernelI11Fp16IOFp16WLi64ELi70ELi560EEv26Group_norm_nhwc_bwd_params)
        .other          _Z35group_norm_nhwc_bwd_one_pass_kernelI11Fp16IOFp16WLi64ELi70ELi560EEv26Group_norm_nhwc_bwd_params,@"STO_CUDA_ENTRY STV_DEFAULT"
_Z35group_norm_nhwc_bwd_one_pass_kernelI11Fp16IOFp16WLi64ELi70ELi560EEv26Group_norm_nhwc_bwd_params:
.text._Z35group_norm_nhwc_bwd_one_pass_kernelI11Fp16IOFp16WLi64ELi70ELi560EEv26Group_norm_nhwc_bwd_params:
        /* <DEDUP_REMOVED lines=22> */
.L_x_1025:
        /* <DEDUP_REMOVED lines=152> */
[----:B----4-:R-:W-:Y:S02]  /*0ae0*/  @P4 HADD2.F32 R40, -RZ, R25.H0_H0 ;  /* 0x20000019ff284230 */ /* 0x010fe40000004100 */
[----:B------:R-:W-:Y:S02]  /*0af0*/  @P4 HADD2.F32 R38, -RZ, R24.H0_H0 ;  /* 0x20000018ff264230 */ /* 0x000fe40000004100 */
[----:B0-----:R-:W-:-:S04]  /*0b00*/  @P0 FADD.FTZ R18, R9, R18 ;  /* 0x0000001209120221 */ /* 0x001fc80000010000 */
[----:B------:R1:W0:Y:S01]  /*0b10*/  @P0 MUFU.RSQ R39, R18 ;  /* 0x0000001200270308 */ /* 0x0002220000001400 */
[----:B---3--:R-:W-:Y:S02]  /*0b20*/  HADD2.F32 R37, -RZ, R37.H0_H0 ;  /* 0x20000025ff257230 */ /* 0x008fe40000004100 */
[----:B------:R-:W-:Y:S01]  /*0b30*/  HADD2.F32 R9, -RZ, R19.H0_H0 ;  /* 0x20000013ff097230 */ /* 0x000fe20000004100 */
        /* <DEDUP_REMOVED lines=74> */
.L_x_997:
        /* <DEDUP_REMOVED lines=144> */
.L_x_998:
        /* <DEDUP_REMOVED lines=97> */
.L_x_1000:
[----:B------:R-:W-:Y:S05]  /*1ef0*/  BSYNC.RECONVERGENT B0 ;  /* 0x0000000000007941 */ /* 0x000fea0003800200 */
.L_x_999:
        /* <DEDUP_REMOVED lines=78> */
.L_x_1002:
[----:B------:R-:W-:Y:S05]  /*23e0*/  BSYNC.RECONVERGENT B0 ;  /* 0x0000000000007941 */ /* 0x000fea0003800200 */
.L_x_1001:
        /* <DEDUP_REMOVED lines=31> */
.L_x_1004:
[----:B------:R-:W-:Y:S05]  /*25e0*/  BSYNC.RECONVERGENT B0 ;  /* 0x0000000000007941 */ /* 0x000fea0003800200 */
.L_x_1003:
        /* <DEDUP_REMOVED lines=28> */
.L_x_1007:
        /* <DEDUP_REMOVED lines=8> */
.L_x_1006:
        /* <DEDUP_REMOVED lines=15> */
.L_x_1009:
        /* <DEDUP_REMOVED lines=59> */
.L_x_1008:
        /* <DEDUP_REMOVED lines=36> */
.L_x_1010:
        /* <DEDUP_REMOVED lines=19> */
.L_x_1011:
        /* <DEDUP_REMOVED lines=11> */
.L_x_1012:
[----:B------:R-:W-:Y:S05]  /*30f0*/  BSYNC.RECONVERGENT B0 ;  /* 0x0000000000007941 */ /* 0x000fea0003800200 */
.L_x_1005:
        /* <DEDUP_REMOVED lines=73> */
.L_x_1013:
        /* <DEDUP_REMOVED lines=26> */
.L_x_1015:
[----:B------:R-:W-:Y:S05]  /*3730*/  BSYNC.RECONVERGENT B0 ;  /* 0x0000000000007941 */ /* 0x000fea0003800200 */
.L_x_1014:
        /* <DEDUP_REMOVED lines=21> */
.L_x_1016:
        /* <DEDUP_REMOVED lines=18> */
.L_x_1018:
[----:B------:R-:W-:Y:S05]  /*39b0*/  BSYNC.RECONVERGENT B0 ;  /* 0x0000000000007941 */ /* 0x000fea0003800200 */
.L_x_1017:
        /* <DEDUP_REMOVED lines=21> */
.L_x_1019:
        /* <DEDUP_REMOVED lines=18> */
.L_x_1021:
[----:B------:R-:W-:Y:S05]  /*3c30*/  BSYNC.RECONVERGENT B0 ;  /* 0x0000000000007941 */ /* 0x000fea0003800200 */
.L_x_1020:
        /* <DEDUP_REMOVED lines=22> */
.L_x_1022:
        /* <DEDUP_REMOVED lines=18> */
.L_x_1024:
[----:B------:R-:W-:Y:S05]  /*3ec0*/  BSYNC.RECONVERGENT B0 ;  /* 0x0000000000007941 */ /* 0x000fea0003800200 */
.L_x_1023:
        /* <DEDUP_REMOVED lines=8> */
.L_x_996:
        /* <DEDUP_REMOVED lines=15> */
.L_x_1027:
[----:B------:R-:W-:Y:S05]  /*4040*/  BSYNC.RECONVERGENT B0 ;  /* 0x0000000000007941 */ /* 0x000fea0003800200 */
.L_x_1026:
        /* <DEDUP_REMOVED lines=11> */
.L_x_1029:
[----:B------:R-:W2:Y:S04]  /*4100*/  LDG.E.STRONG.GPU R5, desc[UR6][R2.64] ;  /* 0x0000000602057981 */ /* 0x000ea8000c1ef900 */
[----:B--2---:R-:W-:Y:S01]  /*4110*/  CCTL.IVALL ;  /* 0x00000000ff00798f */ /* 0x004fe20002000000 */
[----:B------:R-:W-:Y:S05]  /*4120*/  YIELD ;  /* 0x0000000000007946 */ /* 0x000fea0003800000 */
[----:B------:R-:W-:-:S13]  /*4130*/  ISETP.NE.AND P0, PT, R5, R4, PT ;  /* 0x000000040500720c */ /* 0x000fda0003f05270 */
[----:B------:R-:W-:Y:S05]  /*4140*/  @P0 BRA `(.L_x_1029) ;  /* 0xfffffffc00ec0947 */ /* 0x000fea000383ffff */
.L_x_1028:
        /* <DEDUP_REMOVED lines=73> */
.L_x_1032:
        /* <DEDUP_REMOVED lines=31> */
.L_x_1031:
[----:B------:R-:W-:Y:S05]  /*47d0*/  BSYNC.RECONVERGENT B0 ;  /* 0x0000000000007941 */ /* 0x000fea0003800200 */
.L_x_1030:
        /* <DEDUP_REMOVED lines=10> */
.L_x_1033:
        /* <DEDUP_REMOVED lines=87> */
.L_x_1034:
        /* <DEDUP_REMOVED lines=9> */
.L_x_4369:


//--------------------- .text._Z35group_norm_nhwc_bwd_one_pass_kernelI11Fp16IOFp16WLi128ELi70ELi560EEv26Group_norm_nhwc_bwd_params --------------------------
	.section	.text._Z35group_norm_nhwc_bwd_one_pass_kernelI11Fp16IOFp16WLi128ELi70ELi560EEv26Group_norm_nhwc_bwd_params,"ax",@progbits
	.align	128
        .global         _Z35group_norm_nhwc_bwd_one_pass_kernelI11Fp16IOFp16WLi128ELi70ELi560EEv26Group_norm_nhwc_bwd_params
        .type           _Z35group_norm_nhwc_bwd_one_pass_kernelI11Fp16IOFp16WLi128ELi70ELi560EEv26Group_norm_nhwc_bwd_params,@function
        .size           _Z35group_norm_nhwc_bwd_one_pass_kernelI11Fp16IOFp16WLi128ELi70ELi560EEv26Group_norm_nhwc_bwd_params,(.L_x_4370 - _Z35group_norm_nhwc_bwd_one_pass_kernelI11Fp16IOFp16WLi128ELi70ELi560EEv26Group_norm_nhwc_bwd_params)
        .other          _Z35group_norm_nhwc_bwd_one_pass_kernelI11Fp16IOFp16WLi128ELi70ELi560EEv26Group_norm_nhwc_bwd_params,@"STO_CUDA_ENTRY STV_DEFAULT"
_Z35group_norm_nhwc_bwd_one_pass_kernelI11Fp16IOFp16WLi128ELi70ELi560EEv26Group_norm_nhwc_bwd_params:
.text._Z35group_norm_nhwc_bwd_one_pass_kernelI11Fp16IOFp16WLi128ELi70ELi560EEv26Group_norm_nhwc_bwd_params:
        /* <DEDUP_REMOVED lines=21> */
.L_x_1076:
        /* <DEDUP_REMOVED lines=245> */
[----:B------:R-:W-:Y:S01]  /*10a0*/  CS2R R4, SRZ ;  /* 0x0000000000047805 */ /* 0x000fe2000001ff00 */
[----:B--2---:R-:W-:Y:S02]  /*10b0*/  @P5 HADD2.F32 R4, -RZ, R18.H0_H0 ;  /* 0x20000012ff045230 */ /* 0x004fe40000004100 */
[----:B----4-:R-:W-:Y:S01]  /*10c0*/  @P5 HADD2.F32 R5, -RZ, R19.H0_H0 ;  /* 0x20000013ff055230 */ /* 0x010fe20000004100 */
[----:B-1----:R-:W-:-:S13]  /*10d0*/  @P0 R2UR UR5, R12 ;  /* 0x000000000c0502ca */ /* 0x002fda00000e0000 */
[----:B------:R-:W-:Y:S01]  /*10e0*/  @UP0 UMOV UR9, UR5 ;  /* 0x0000000500090c82 */ /* 0x000fe20008000000 */
[----:B0-----:R-:W-:Y:S02]  /*10f0*/  HADD2.F32 R7, -RZ, R13.H0_H0 ;  /* 0x2000000dff077230 */ /* 0x001fe40000004100 */
[----:B------:R-:W-:Y:S01]  /*1100*/  HADD2.F32 R6, -RZ, R14.H0_H0 ;  /* 0x2000000eff067230 */ /* 0x000fe20000004100 */
        /* <DEDUP_REMOVED lines=146> */
.L_x_1036:
        /* <DEDUP_REMOVED lines=288> */
.L_x_1037:
        /* <DEDUP_REMOVED lines=97> */
.L_x_1039:
[----:B------:R-:W-:Y:S05]  /*3240*/  BSYNC.RECONVERGENT B0 ;  /* 0x0000000000007941 */ /* 0x000fea0003800200 */
.L_x_1038:
        /* <DEDUP_REMOVED lines=82> */
.L_x_1041:
[----:B------:R-:W-:Y:S05]  /*3770*/  BSYNC.RECONVERGENT B0 ;  /* 0x0000000000007941 */ /* 0x000fea0003800200 */
.L_x_1040:
        /* <DEDUP_REMOVED lines=28> */
.L_x_1043:
[----:B------:R-:W-:Y:S05]  /*3940*/  BSYNC.RECONVERGENT B0 ;  /* 0x0000000000007941 */ /* 0x000fea0003800200 */
.L_x_1042:
        /* <DEDUP_REMOVED lines=28> */
.L_x_1046:
[----:B0-----:R-:W2:Y:S04]  /*3b10*/  LDG.E.STRONG.GPU R12, desc[UR10][R10.64] ;  /* 0x0000000a0a0c7981 */ /* 0x001ea8000c1ef900 */
[----:B--2---:R-:W-:Y:S01]  /*3b20*/  CCTL.IVALL ;  /* 0x00000000ff00798f */ /* 0x004fe20002000000 */
[----:B------:R-:W-:Y:S05]  /*3b30*/  YIELD ;  /* 0x0000000000007946 */ /* 0x000fea0003800000 */
[----:B------:R-:W-:-:S13]  /*3b40*/  ISETP.NE.AND P0, PT, R12, R15, PT ;  /* 0x0000000f0c00720c */ /* 0x000fda0003f05270 */
[----:B------:R-:W-:Y:S05]  /*3b50*/  @P0 BRA `(.L_x_1046) ;  /* 0xfffffffc00ec0947 */ /* 0x000fea000383ffff */
.L_x_1045:
        /* <DEDUP_REMOVED lines=21> */
.L_x_1048:
        /* <DEDUP_REMOVED lines=62> */
.L_x_1047:
        /* <DEDUP_REMOVED lines=34> */
.L_x_1049:
        /* <DEDUP_REMOVED lines=18> */
.L_x_1050:
        /* <DEDUP_REMOVED lines=9> */
.L_x_1051:
[----:B------:R-:W-:Y:S05]  /*4460*/  BSYNC.RECONVERGENT B0 ;  /* 0x0000000000007941 */ /* 0x000fea0003800200 */
.L_x_1044:
        /* <DEDUP_REMOVED lines=38> */
.L_x_1052:
        /* <DEDUP_REMOVED lines=28> */
.L_x_1054:
[----:B------:R-:W-:Y:S05]  /*4890*/  BSYNC.RECONVERGENT B0 ;  /* 0x0000000000007941 */ /* 0x000fea0003800200 */
.L_x_1053:
        /* <DEDUP_REMOVED lines=35> */
.L_x_1055:
        /* <DEDUP_REMOVED lines=21> */
.L_x_1057:
[----:B------:R-:W-:Y:S05]  /*4c20*/  BSYNC.RECONVERGENT B0 ;  /* 0x0000000000007941 */ /* 0x000fea0003800200 */
.L_x_1056:
        /* <DEDUP_REMOVED lines=25> */
.L_x_1058:
        /* <DEDUP_REMOVED lines=21> */
.L_x_1060:
[----:B------:R-:W-:Y:S05]  /*4f10*/  BSYNC.RECONVERGENT B0 ;  /* 0x0000000000007941 */ /* 0x000fea0003800200 */
.L_x_1059:
        /* <DEDUP_REMOVED lines=77> */
.L_x_1061:
        /* <DEDUP_REMOVED lines=18> */
.L_x_1063:
[----:B------:R-:W-:Y:S05]  /*5510*/  BSYNC.RECONVERGENT B0 ;  /* 0x0000000000007941 */ /* 0x000fea0003800200 */
.L_x_1062:
        /* <DEDUP_REMOVED lines=21> */
.L_x_1064:
        /* <DEDUP_REMOVED lines=18> */
.L_x_1066:
[----:B------:R-:W-:Y:S05]  /*5790*/  BSYNC.RECONVERGENT B0 ;  /* 0x0000000000007941 */ /* 0x000fea0003800200 */
.L_x_1065:
        /* <DEDUP_REMOVED lines=21> */
.L_x_1067:
        /* <DEDUP_REMOVED lines=18> */
.L_x_1069:
[----:B------:R-:W-:Y:S05]  /*5a10*/  BSYNC.RECONVERGENT B0 ;  /* 0x0000000000007941 */ /* 0x000fea0003800200 */
.L_x_1068:
        /* <DEDUP_REMOVED lines=21> */
.L_x_1070:
        /* <DEDUP_REMOVED lines=18> */
.L_x_1072:
[----:B------:R-:W-:Y:S05]  /*5c90*/  BSYNC.RECONVERGENT B0 ;  /* 0x0000000000007941 */ /* 0x000fea0003800200 */
.L_x_1071:
        /* <DEDUP_REMOVED lines=22> */
.L_x_1073:
        /* <DEDUP_REMOVED lines=18> */
.L_x_1075:
[----:B------:R-:W-:Y:S05]  /*5f20*/  BSYNC.RECONVERGENT B0 ;  /* 0x0000000000007941 */ /* 0x000fea0003800200 */
.L_x_1074:
[----:B------:R-:W4:Y:S01]  /*5f30*/  LDCU UR5, c[0x0][0x410] ;  /* 0x00008200ff0577ac */ /* 0x000f220008000800 */
[----:B------:R-:W4:Y:S01]  /*5f40*/  LDCU UR8, c[0x0][0x3e0] ;  /* 0x00007c00ff0877ac */ /* 0x000f220008000800 */
[----:B------:R-:W-:Y:S02]  /*5f50*/  UIADD3 UR6, UPT, UPT, UR7, UR6, URZ ;  /* 0x0000000607067290 */ /* 0x000fe4000fffe0ff */
[----:B------:R-:W-:Y:S02]  /*5f60*/  UIADD3 UR4, UPT, UPT, UR4, 0x1, URZ ;  /* 0x0000000104047890 */ /* 0x000fe4000fffe0ff */
[----:B----4-:R-:W-:-:S04]  /*5f70*/  UIMAD UR5, UR5, UR8, URZ ;  /* 0x00000008050572a4 */ /* 0x010fc8000f8e02ff */
[----:B------:R-:W-:-:S09]  /*5f80*/  UISETP.GE.AND UP0, UPT, UR6, UR5, UPT ;  /* 0x000000050600728c */ /* 0x000fd2000bf06270 */
[----:B------:R-:W-:Y:S05]  /*5f90*/  BRA.U !UP0, `(.L_x_1076) ;  /* 0xffffffa1086c7547 */ /* 0x000fea000b83ffff */
.L_x_1035:
        /* <DEDUP_REMOVED lines=16> */
.L_x_1078:
[----:B------:R-:W-:Y:S05]  /*60a0*/  BSYNC.RECONVERGENT B0 ;  /* 0x0000000000007941 */ /* 0x000fea0003800200 */
.L_x_1077:
        /* <DEDUP_REMOVED lines=11> */
.L_x_1080:
[----:B------:R-:W2:Y:S04]  /*6160*/  LDG.E.STRONG.GPU R5, desc[UR10][R2.64] ;  /* 0x0000000a02057981 */ /* 0x000ea8000c1ef900 */
[----:B--2---:R-:W-:Y:S01]  /*6170*/  CCTL.IVALL ;  /* 0x00000000ff00798f */ /* 0x004fe20002000000 */
[----:B------:R-:W-:Y:S05]  /*6180*/  YIELD ;  /* 0x0000000000007946 */ /* 0x000fea0003800000 */
[----:B------:R-:W-:-:S13]  /*6190*/  ISETP.NE.AND P0, PT, R5, R0, PT ;  /* 0x000000000500720c */ /* 0x000fda0003f05270 */
[----:B------:R-:W-:Y:S05]  /*61a0*/  @P0 BRA `(.L_x_1080) ;  /* 0xfffffffc00ec0947 */ /* 0x000fea000383ffff */
.L_x_1079:
        /* <DEDUP_REMOVED lines=74> */
.L_x_1083:
        /* <DEDUP_REMOVED lines=31> */
.L_x_1082:
[----:B------:R-:W-:Y:S05]  /*6840*/  BSYNC.RECONVERGENT B0 ;  /* 0x0000000000007941 */ /* 0x000fea0003800200 */
.L_x_1081:
        /* <DEDUP_REMOVED lines=10> */
.L_x_1084:
        /* <DEDUP_REMOVED lines=87> */
.L_x_1085:
        /* <DEDUP_REMOVED lines=10> */
.L_x_4370:


//--------------------- .text._Z35group_norm_nhwc_bwd_one_pass_kernelI11Fp16IOFp16WLi256ELi70ELi560EEv26Group_norm_nhwc_bwd_params --------------------------
	.section	.text._Z35group_norm_nhwc_bwd_one_pass_kernelI11Fp16IOFp16WLi256ELi70ELi560EEv26Group_norm_nhwc_bwd_params,"ax",@progbits
	.align	128
        .global         _Z35group_norm_nhwc_bwd_one_pass_kernelI11Fp16IOFp16WLi256ELi70ELi560EEv26Group_norm_nhwc_bwd_params
        .type           _Z35group_norm_nhwc_bwd_one_pass_kernelI11Fp16IOFp16WLi256ELi70ELi560EEv26Group_norm_nhwc_bwd_params,@function
        .size           _Z35group_norm_nhwc_bwd_one_pass_kernelI11Fp16IOFp16WLi256ELi70ELi560EEv26Group_norm_nhwc_bwd_params,(.L_x_4371 - _Z35group_norm_nhwc_bwd_one_pass_kernelI11Fp16IOFp16WLi256ELi70ELi560EEv26Group_norm_nhwc_bwd_params)
        .other          _Z35group_norm_nhwc_bwd_one_pass_kernelI11Fp16IOFp16WLi256ELi70ELi560EEv26Group_norm_nhwc_bwd_params,@"STO_CUDA_ENTRY STV_DEFAULT"
_Z35group_norm_nhwc_bwd_one_pass_kernelI11Fp16IOFp16WLi256ELi70ELi560EEv26Group_norm_nhwc_bwd_params:
.text._Z35group_norm_nhwc_bwd_one_pass_kernelI11Fp16IOFp16WLi256ELi70ELi560EEv26Group_norm_nhwc_bwd_params:
        /* <DEDUP_REMOVED lines=21> */
.L_x_1151:
        /* <DEDUP_REMOVED lines=430> */
[----:B--2---:R-:W-:Y:S02]  /*1c30*/  @P0 HADD2.F32 R15, -RZ, R30.H0_H0 ;  /* 0x2000001eff0f0230 */ /* 0x004fe40000004100 */
[----:B---3--:R-:W-:Y:S02]  /*1c40*/  @P0 HADD2.F32 R16, -RZ, R32.H0_H0 ;  /* 0x20000020ff100230 */ /* 0x008fe40000004100 */
[----:B----4-:R-:W-:Y:S02]  /*1c50*/  HADD2.F32 R18, -RZ, R28.H0_H0 ;  /* 0x2000001cff127230 */ /* 0x010fe40000004100 */
        /* <DEDUP_REMOVED lines=291> */
.L_x_1087:
        /* <DEDUP_REMOVED lines=576> */
.L_x_1088:
        /* <DEDUP_REMOVED lines=99> */
.L_x_1090:
[----:B------:R-:W-:Y:S05]  /*58c0*/  BSYNC.RECONVERGENT B0 ;  /* 0x0000000000007941 */ /* 0x000fea0003800200 */
.L_x_1089:
        /* <DEDUP_REMOVED lines=78> */
.L_x_1092:
[----:B------:R-:W-:Y:S05]  /*5db0*/  BSYNC.RECONVERGENT B0 ;  /* 0x0000000000007941 */ /* 0x000fea0003800200 */
.L_x_1091:
        /* <DEDUP_REMOVED lines=28> */
.L_x_1094:
[----:B------:R-:W-:Y:S05]  /*5f80*/  BSYNC.RECONVERGENT B0 ;  /* 0x0000000000007941 */ /* 0x000fea0003800200 */
.L_x_1093:
        /* <DEDUP_REMOVED lines=31> */
.L_x_1097:
[----:B------:R-:W2:Y:S04]  /*6180*/  LDG.E.STRONG.GPU R22, desc[UR10][R20.64] ;  /* 0x0000000a14167981 */ /* 0x000ea8000c1ef900 */
[----:B--2---:R-:W-:Y:S01]  /*6190*/  CCTL.IVALL ;  /* 0x00000000ff00798f */ /* 0x004fe20002000000 */
[----:B------:R-:W-:Y:S05]  /*61a0*/  YIELD ;  /* 0x0000000000007946 */ /* 0x000fea0003800000 */
[----:B------:R-:W-:-:S13]  /*61b0*/  ISETP.NE.AND P0, PT, R22, R25, PT ;  /* 0x000000191600720c */ /* 0x000fda0003f05270 */
[----:B------:R-:W-:Y:S05]  /*61c0*/  @P0 BRA `(.L_x_1097) ;  /* 0xfffffffc00ec0947 */ /* 0x000fea000383ffff */
.L_x_1096:
        /* <DEDUP_REMOVED lines=16> */
.L_x_1099:
        /* <DEDUP_REMOVED lines=62> */
.L_x_1098:
        /* <DEDUP_REMOVED lines=39> */
.L_x_1100:
        /* <DEDUP_REMOVED lines=19> */
.L_x_1101:
        /* <DEDUP_REMOVED lines=9> */
.L_x_1102:
[----:B------:R-:W-:Y:S05]  /*6ae0*/  BSYNC.RECONVERGENT B0 ;  /* 0x0000000000007941 */ /* 0x000fea0003800200 */
.L_x_1095:
        /* <DEDUP_REMOVED lines=51> */
.L_x_1103:
        /* <DEDUP_REMOVED lines=21> */
.L_x_1105:
[----:B------:R-:W-:Y:S05]  /*6f70*/  BSYNC.RECONVERGENT B0 ;  /* 0x0000000000007941 */ /* 0x000fea0003800200 */
.L_x_1104:
        /* <DEDUP_REMOVED lines=25> */
.L_x_1106:
        /* <DEDUP_REMOVED lines=21> */
.L_x_1108:
[----:B------:R-:W-:Y:S05]  /*7260*/  BSYNC.RECONVERGENT B0 ;  /* 0x0000000000007941 */ /* 0x000fea0003800200 */
.L_x_1107:
        /* <DEDUP_REMOVED lines=35> */
.L_x_1109:
        /* <DEDUP_REMOVED lines=21> */
.L_x_1111:
[----:B------:R-:W-:Y:S05]  /*75f0*/  BSYNC.RECONVERGENT B0 ;  /* 0x0000000000007941 */ /* 0x000fea0003800200 */
.L_x_1110:
        /* <DEDUP_REMOVED lines=25> */
.L_x_1112:
        /* <DEDUP_REMOVED lines=21> */
.L_x_1114:
[----:B------:R-:W-:Y:S05]  /*78e0*/  BSYNC.RECONVERGENT B0 ;  /* 0x0000000000007941 */ /* 0x000fea0003800200 */
.L_x_1113:
        /* <DEDUP_REMOVED lines=35> */
.L_x_1115:
        /* <DEDUP_REMOVED lines=21> */
.L_x_1117:
[----:B------:R-:W-:Y:S05]  /*7c70*/  BSYNC.RECONVERGENT B0 ;  /* 0x0000000000007941 */ /* 0x000fea0003800200 */
.L_x_1116:
        /* <DEDUP_REMOVED lines=25> */
.L_x_1118:
        /* <DEDUP_REMOVED lines=21> */
.L_x_1120:
[----:B------:R-:W-:Y:S05]  /*7f60*/  BSYNC.RECONVERGENT B0 ;  /* 0x0000000000007941 */ /* 0x000fea0003800200 */
.L_x_1119:
        /* <DEDUP_REMOVED lines=35> */
.L_x_1121:
        /* <DEDUP_REMOVED lines=21> */
.L_x_1123:
[----:B------:R-:W-:Y:S05]  /*82f0*/  BSYNC.RECONVERGENT B0 ;  /* 0x0000000000007941 */ /* 0x000fea0003800200 */
.L_x_1122:
        /* <DEDUP_REMOVED lines=25> */
.L_x_1124:
        /* <DEDUP_REMOVED lines=21> */
.L_x_1126:
[----:B------:R-:W-:Y:S05]  /*85e0*/  BSYNC.RECONVERGENT B0 ;  /* 0x0000000000007941 */ /* 0x000fea0003800200 */
.L_x_1125:
        /* <DEDUP_REMOVED lines=35> */
.L_x_1127:
        /* <DEDUP_REMOVED lines=21> */
.L_x_1129:
[----:B------:R-:W-:Y:S05]  /*8970*/  BSYNC.RECONVERGENT B0 ;  /* 0x0000000000007941 */ /* 0x000fea0003800200 */
.L_x_1128:
        /* <DEDUP_REMOVED lines=25> */
.L_x_1130:
        /* <DEDUP_REMOVED lines=21> */
.L_x_1132:
[----:B------:R-:W-:Y:S05]  /*8c60*/  BSYNC.RECONVERGENT B0 ;  /* 0x0000000000007941 */ /* 0x000fea0003800200 */
.L_x_1131:
        /* <DEDUP_REMOVED lines=35> */
.L_x_1133:
        /* <DEDUP_REMOVED lines=21> */
.L_x_1135:
[----:B------:R-:W-:Y:S05]  /*8ff0*/  BSYNC.RECONVERGENT B0 ;  /* 0x0000000000007941 */ /* 0x000fea0003800200 */
.L_x_1134:
        /* <DEDUP_REMOVED lines=25> */
.L_x_1136:
        /* <DEDUP_REMOVED lines=21> */
.L_x_1138:
[----:B------:R-:W-:Y:S05]  /*92e0*/  BSYNC.RECONVERGENT B0 ;  /* 0x0000000000007941 */ /* 0x000fea0003800200 */
.L_x_1137:
        /* <DEDUP_REMOVED lines=37> */
.L_x_1139:
        /* <DEDUP_REMOVED lines=24> */
.L_x_1141:
[----:B------:R-:W-:Y:S05]  /*96c0*/  BSYNC.RECONVERGENT B0 ;  /* 0x0000000000007941 */ /* 0x000fea0003800200 */
.L_x_1140:
        /* <DEDUP_REMOVED lines=23> */
.L_x_1142:
        /* <DEDUP_REMOVED lines=19> */
.L_x_1144:
[----:B------:R-:W-:Y:S05]  /*9970*/  BSYNC.RECONVERGENT B0 ;  /* 0x0000000000007941 */ /* 0x000fea0003800200 */
.L_x_1143:
        /* <DEDUP_REMOVED lines=31> */
.L_x_1145:
        /* <DEDUP_REMOVED lines=22> */
.L_x_1147:
[----:B------:R-:W-:Y:S05]  /*9cd0*/  BSYNC.RECONVERGENT B0 ;  /* 0x0000000000007941 */ /* 0x000fea0003800200 */
.L_x_1146:
        /* <DEDUP_REMOVED lines=27> */
.L_x_1148:
        /* <DEDUP_REMOVED lines=18> */
.L_x_1150:
[----:B------:R-:W-:Y:S05]  /*9fb0*/  BSYNC.RECONVERGENT B0 ;  /* 0x0000000000007941 */ /* 0x000fea0003800200 */
.L_x_1149:
        /* <DEDUP_REMOVED lines=8> */
.L_x_1086:
        /* <DEDUP_REMOVED lines=16> */
.L_x_1153:
[----:B------:R-:W-:Y:S05]  /*a140*/  BSYNC.RECONVERGENT B0 ;  /* 0x0000000000007941 */ /* 0x000fea0003800200 */
.L_x_1152:
        /* <DEDUP_REMOVED lines=11> */
.L_x_1155:
[----:B------:R-:W2:Y:S04]  /*a200*/  LDG.E.STRONG.GPU R5, desc[UR10][R2.64] ;  /* 0x0000000a02057981 */ /* 0x000ea8000c1ef900 */
[----:B--2---:R-:W-:Y:S01]  /*a210*/  CCTL.IVALL ;  /* 0x00000000ff00798f */ /* 0x004fe20002000000 */
[----:B------:R-:W-:Y:S05]  /*a220*/  YIELD ;  /* 0x0000000000007946 */ /* 0x000fea0003800000 */
[----:B------:R-:W-:-:S13]  /*a230*/  ISETP.NE.AND P0, PT, R5, R0, PT ;  /* 0x000000000500720c */ /* 0x000fda0003f05270 */
[----:B------:R-:W-:Y:S05]  /*a240*/  @P0 BRA `(.L_x_1155) ;  /* 0xfffffffc00ec0947 */ /* 0x000fea000383ffff */
.L_x_1154:
        /* <DEDUP_REMOVED lines=75> */
.L_x_1158:
        /* <DEDUP_REMOVED lines=31> */
.L_x_1157:
[----:B------:R-:W-:Y:S05]  /*a8f0*/  BSYNC.RECONVERGENT B0 ;  /* 0x0000000000007941 */ /* 0x000fea0003800200 */
.L_x_1156:
        /* <DEDUP_REMOVED lines=10> */
.L_x_1159:
        /* <DEDUP_REMOVED lines=87> */
.L_x_1160:
        /* <DEDUP_REMOVED lines=15> */
.L_x_4371:


//--------------------- .text._Z35group_norm_nhwc_bwd_one_pass_kernelI11Fp16IOFp16WLi512ELi70ELi560EEv26Group_norm_nhwc_bwd_params --------------------------
	.section	.text._Z35group_norm_nhwc_bwd_one_pass_kernelI11Fp16IOFp16WLi512ELi70ELi560EEv26Group_norm_nhwc_bwd_params,"ax",@progbits
	.align	128
        .global         _Z35group_norm_nhwc_bwd_one_pass_kernelI11Fp16IOFp16WLi512ELi70ELi560EEv26Group_norm_nhwc_bwd_params
        .type           _Z35group_norm_nhwc_bwd_one_pass_kernelI11Fp16IOFp16WLi512ELi70ELi560EEv26Group_norm_nhwc_bwd_params,@function
        .size           _Z35group_norm_nhwc_bwd_one_pass_kernelI11Fp16IOFp16WLi512ELi70ELi560EEv26Group_norm_nhwc_bwd_params,(.L_x_4372 - _Z35group_norm_nhwc_bwd_one_pass_kernelI11Fp16IOFp16WLi512ELi70ELi560EEv26Group_norm_nhwc_bwd_params)
        .other          _Z35group_norm_nhwc_bwd_one_pass_kernelI11Fp16IOFp16WLi512ELi70ELi560EEv26Group_norm_nhwc_bwd_params,@"STO_CUDA_ENTRY STV_DEFAULT"
_Z35group_norm_nhwc_bwd_one_pass_kernelI11Fp16IOFp16WLi512ELi70ELi560EEv26Group_norm_nhwc_bwd_params:
.text._Z35group_norm_nhwc_bwd_one_pass_kernelI11Fp16IOFp16WLi512ELi70ELi560EEv26Group_norm_nhwc_bwd_params:
        /* <DEDUP_REMOVED lines=28> */
.L_x_1185:
        /* <DEDUP_REMOVED lines=100> */
[----:B------:R-:W0:Y:S01]  /*0800*/  @!P3 LDC.64 R26, c[0x0][0x398] ;  /* 0x0000e600ff1abb82 */ /* 0x000e220000000a00 */
[----:B------:R-:W-:Y:S01]  /*0810*/  @!P4 IMAD.WIDE.U32 R2, R5, R20, R2 ;  /* 0x000000140502c225 */ /* 0x000fe200078e0002 */
[----:B------:R-:W-:Y:S02]  /*0820*/  IADD3 R0, PT, PT, R62, 0x50, RZ ;  /* 0x000000503e007810 */ /* 0x000fe40007ffe0ff */
[----:B------:R-:W-:-:S02]  /*0830*/  LOP3.LUT R64, R64, 0xffdfffff, RZ, 0xc0, !PT ;  /* 0xffdfffff40407812 */ /* 0x000fc400078ec0ff */
[----:B------:R-:W-:Y:S02]  /*0840*/  @!P4 IADD3 R3, PT, PT, R3, R9, RZ ;  /* 0x000000090303c210 */ /* 0x000fe40007ffe0ff */
[----:B------:R-:W-:Y:S01]  /*0850*/  @!P4 SHF.L.U32 R87, R2, 0x1, RZ ;  /* 0x000000010257c819 */ /* 0x000fe200000006ff */
[----:B----4-:R-:W-:Y:S01]  /*0860*/  @!P3 IMAD R4, R15, R24, RZ ;  /* 0x000000180f04b224 */ /* 0x010fe200078e02ff */
[----:B------:R-:W2:Y:S01]  /*0870*/  @!P3 LDC.64 R20, c[0x0][0x3a0] ;  /* 0x0000e800ff14bb82 */ /* 0x000ea20000000a00 */
[----:B------:R-:W-:Y:S02]  /*0880*/  ISETP.GE.U32.AND P2, PT, R0, UR16, PT ;  /* 0x0000001000007c0c */ /* 0x000fe4000bf46070 */
[----:B------:R-:W-:Y:S02]  /*0890*/  SHF.R.S32.HI R15, RZ, 0x1f, R0 ;  /* 0x0000001fff0f7819 */ /* 0x000fe40000011400 */
[----:B------:R-:W-:Y:S02]  /*08a0*/  @P5 LOP3.LUT R64, R64, 0x200000, RZ, 0xfc, !PT ;  /* 0x0020000040405812 */ /* 0x000fe400078efcff */
[----:B------:R-:W-:Y:S01]  /*08b0*/  @!P4 SHF.L.U64.HI R6, R2, 0x1, R3 ;  /* 0x000000010206c819 */ /* 0x000fe20000010203 */
[----:B-1----:R-:W-:Y:S01]  /*08c0*/  @!P6 IMAD R8, R17, R28, RZ ;  /* 0x0000001c1108e224 */ /* 0x002fe200078e02ff */
[----:B------:R-:W-:Y:S01]  /*08d0*/  @!P4 IADD3 R84, P1, PT, R87, R84, RZ ;  /* 0x000000545754c210 */ /* 0x000fe20007f3e0ff */
[----:B------:R-:W-:Y:S01]  /*08e0*/  @!P3 IMAD R9, R7, R25, R4 ;  /* 0x000000190709b224 */ /* 0x000fe200078e0204 */
[----:B------:R-:W-:Y:S01]  /*08f0*/  ISETP.GE.AND.EX P4, PT, R15, UR17, PT, P2 ;  /* 0x000000110f007c0c */ /* 0x000fe2000bf86320 */
[----:B------:R-:W1:Y:S01]  /*0900*/  @!P5 LDC.64 R2, c[0x0][0x3f8] ;  /* 0x0000fe00ff02db82 */ /* 0x000e620000000a00 */
        /* <DEDUP_REMOVED lines=14> */
[----:B------:R-:W4:Y:S01]  /*09f0*/  @!P6 LDC.64 R22, c[0x0][0x398] ;  /* 0x0000e600ff16eb82 */ /* 0x000f220000000a00 */
[----:B--2---:R-:W-:Y:S01]  /*0a00*/  @!P3 IADD3 R4, P1, PT, R53, R20, RZ ;  /* 0x000000143504b210 */ /* 0x004fe20007f3e0ff */
[----:B------:R-:W-:-:S03]  /*0a10*/  @!P6 IMAD.WIDE.U32 R8, R11, R28, R8 ;  /* 0x0000001c0b08e225 */ /* 0x000fc600078e0008 */
[----:B------:R-:W-:-:S03]  /*0a20*/  @!P3 IADD3.X R5, PT, PT, R10, R21, RZ, P1, !PT ;  /* 0x000000150a05b210 */ /* 0x000fc60000ffe4ff */
[----:B------:R-:W2:Y:S01]  /*0a30*/  @!P4 LDC.64 R6, c[0x0][0x3f8] ;  /* 0x0000fe00ff06cb82 */ /* 0x000ea20000000a00 */
[----:B0-----:R-:W-:Y:S02]  /*0a40*/  @!P3 IADD3 R52, P1, PT, R53, R26, RZ ;  /* 0x0000001a3534b210 */ /* 0x001fe40007f3e0ff */
[----:B------:R-:W-:Y:S02]  /*0a50*/  @!P6 IADD3 R9, PT, PT, R9, R17, RZ ;  /* 0x000000110909e210 */ /* 0x000fe40007ffe0ff */
[----:B------:R-:W-:Y:S01]  /*0a60*/  @!P3 IADD3.X R53, PT, PT, R10, R27, RZ, P1, !PT ;  /* 0x0000001b0a35b210 */ /* 0x000fe20000ffe4ff */
[----:B-1----:R-:W-:Y:S01]  /*0a70*/  @!P5 IMAD R12, R19, R2, RZ ;  /* 0x00000002130cd224 */ /* 0x002fe200078e02ff */
[C---:B------:R-:W-:Y:S01]  /*0a80*/  @!P6 SHF.L.U32 R79, R8.reuse, 0x1, RZ ;  /* 0x00000001084fe819 */ /* 0x040fe200000006ff */
[----:B------:R-:W0:Y:S01]  /*0a90*/  @!P5 LDC.64 R16, c[0x0][0x398] ;  /* 0x0000e600ff10db82 */ /* 0x000e220000000a00 */
[----:B------:R-:W-:Y:S02]  /*0aa0*/  @!P6 SHF.L.U64.HI R10, R8, 0x1, R9 ;  /* 0x00000001080ae819 */ /* 0x000fe40000010209 */
[----:B------:R-:W-:-:S02]  /*0ab0*/  @!P5 MOV R8, R30 ;  /* 0x0000001e0008d202 */ /* 0x000fc40000000f00 */
[----:B------:R-:W-:Y:S01]  /*0ac0*/  @!P5 MOV R9, R33 ;  /* 0x000000210009d202 */ /* 0x000fe20000000f00 */
[C---:B------:R-:W-:Y:S02]  /*0ad0*/  @!P5 IMAD R11, R13.reuse, R3, R12 ;  /* 0x000000030d0bd224 */ /* 0x040fe400078e020c */
[----:B------:R-:W1:Y:S01]  /*0ae0*/  @!P4 LDC.64 R18, c[0x0][0x3a0] ;  /* 0x0000e800ff12cb82 */ /* 0x000e620000000a00 */
[----:B------:R-:W-:Y:S01]  /*0af0*/  @!P5 IMAD.WIDE.U32 R2, R13, R2, R8 ;  /* 0x000000020d02d225 */ /* 0x000fe200078e0008 */
[----:B------:R-:W-:-:S04]  /*0b00*/  @!P6 IADD3 R82, P1, PT, R79, R82, RZ ;  /* 0x000000524f52e210 */ /* 0x000fc80007f3e0ff */
[----:B------:R-:W-:Y:S02]  /*0b10*/  @!P5 IADD3 R3, PT, PT, R3, R11, RZ ;  /* 0x0000000b0303d210 */ /* 0x000fe40007ffe0ff */
[----:B------:R-:W1:Y:S01]  /*0b20*/  @!P4 LDC.64 R12, c[0x0][0x398] ;  /* 0x0000e600ff0ccb82 */ /* 0x000e620000000a00 */
[----:B------:R-:W-:Y:S02]  /*0b30*/  @!P6 IADD3.X R83, PT, PT, R10, R83, RZ, P1, !PT ;  /* 0x000000530a53e210 */ /* 0x000fe40000ffe4ff */
[----:B----4-:R-:W-:Y:S02]  /*0b40*/  @!P6 IADD3 R78, P1, PT, R79, R22, RZ ;  /* 0x000000164f4ee210 */ /* 0x010fe40007f3e0ff */
[C---:B------:R-:W-:Y:S02]  /*0b50*/  @!P5 SHF.L.U32 R9, R2.reuse, 0x1, RZ ;  /* 0x000000010209d819 */ /* 0x040fe400000006ff */
[----:B------:R-:W-:Y:S01]  /*0b60*/  @!P5 SHF.L.U64.HI R8, R2, 0x1, R3 ;  /* 0x000000010208d819 */ /* 0x000fe20000010203 */
[----:B--2---:R-:W-:Y:S01]  /*0b70*/  @!P4 IMAD R15, R15, R6, RZ ;  /* 0x000000060f0fc224 */ /* 0x004fe200078e02ff */
[----:B------:R-:W-:-:S02]  /*0b80*/  @!P4 MOV R2, R30 ;  /* 0x0000001e0002c202 */ /* 0x000fc40000000f00 */
[----:B------:R-:W-:Y:S02]  /*0b90*/  @!P4 MOV R3, R33 ;  /* 0x000000210003c202 */ /* 0x000fe40000000f00 */
[----:B------:R-:W-:Y:S01]  /*0ba0*/  @!P6 IADD3.X R79, PT, PT, R10, R23, RZ, P1, !PT ;  /* 0x000000170a4fe210 */ /* 0x000fe20000ffe4ff */
[C---:B------:R-:W-:Y:S01]  /*0bb0*/  @!P4 IMAD R7, R0.reuse, R7, R15 ;  /* 0x000000070007c224 */ /* 0x040fe200078e020f */
[----:B---3--:R-:W-:Y:S01]  /*0bc0*/  @!P5 IADD3 R80, P1, PT, R9, R80, RZ ;  /* 0x000000500950d210 */ /* 0x008fe20007f3e0ff */
[----:B------:R-:W-:-:S03]  /*0bd0*/  @!P4 IMAD.WIDE.U32 R2, R0, R6, R2 ;  /* 0x000000060002c225 */ /* 0x000fc600078e0002 */
[----:B------:R-:W-:Y:S02]  /*0be0*/  @!P5 IADD3.X R81, PT, PT, R8, R81, RZ, P1, !PT ;  /* 0x000000510851d210 */ /* 0x000fe40000ffe4ff */
[----:B0-----:R-:W-:Y:S02]  /*0bf0*/  @!P5 IADD3 R6, P1, PT, R9, R16, RZ ;  /* 0x000000100906d210 */ /* 0x001fe40007f3e0ff */
[----:B------:R-:W-:Y:S02]  /*0c00*/  @!P4 IADD3 R3, PT, PT, R3, R7, RZ ;  /* 0x000000070303c210 */ /* 0x000fe40007ffe0ff */
[----:B------:R-:W-:Y:S02]  /*0c10*/  @!P4 SHF.L.U32 R43, R2, 0x1, RZ ;  /* 0x00000001022bc819 */ /* 0x000fe400000006ff */
[----:B------:R-:W-:Y:S02]  /*0c20*/  @!P5 IADD3.X R7, PT, PT, R8, R17, RZ, P1, !PT ;  /* 0x000000110807d210 */ /* 0x000fe40000ffe4ff */
[----:B------:R-:W-:-:S02]  /*0c30*/  @!P4 SHF.L.U64.HI R2, R2, 0x1, R3 ;  /* 0x000000010202c819 */ /* 0x000fc40000010203 */
[C---:B-1----:R-:W-:Y:S02]  /*0c40*/  @!P4 IADD3 R8, P1, PT, R43.reuse, R18, RZ ;  /* 0x000000122b08c210 */ /* 0x042fe40007f3e0ff */
        /* <DEDUP_REMOVED lines=392> */
[----:B-1----:R-:W-:Y:S02]  /*24d0*/  @!P5 IADD3 R10, P1, PT, R52, R4, RZ ;  /* 0x00000004340ad210 */ /* 0x002fe40007f3e0ff */
[----:B------:R-:W-:Y:S02]  /*24e0*/  MOV R4, RZ ;  /* 0x000000ff00047202 */ /* 0x000fe40000000f00 */
[----:B------:R-:W-:Y:S02]  /*24f0*/  @!P5 IADD3.X R11, PT, PT, R0, R5, RZ, P1, !PT ;  /* 0x00000005000bd210 */ /* 0x000fe40000ffe4ff */
[----:B------:R-:W-:Y:S02]  /*2500*/  IADD3 R0, PT, PT, R62, 0x170, RZ ;  /* 0x000001703e007810 */ /* 0x000fe40007ffe0ff */
[----:B------:R0:W3:Y:S02]  /*2510*/  @!P4 LDG.E R4, desc[UR10][R6.64] ;  /* 0x0000000a0604c981 */ /* 0x0000e4000c1e1900 */
[----:B------:R-:W-:-:S02]  /*2520*/  SHF.R.S32.HI R5, RZ, 0x1f, R0 ;  /* 0x0000001fff057819 */ /* 0x000fc40000011400 */
        /* <DEDUP_REMOVED lines=17> */
[----:B------:R1:W-:Y:S01]  /*2640*/  @!P5 STL.64 [R1+0x150], R10 ;  /* 0x0001500a0100d387 */ /* 0x0003e20000100a00 */
[----:B0-----:R-:W-:-:S04]  /*2650*/  @!P4 IADD3 R42, P1, PT, R5, R42, RZ ;  /* 0x0000002a052ac210 */ /* 0x001fc80007f3e0ff */
[----:B------:R-:W-:Y:S02]  /*2660*/  @!P4 IADD3.X R43, PT, PT, R0, R43, RZ, P1, !PT ;  /* 0x0000002b002bc210 */ /* 0x000fe40000ffe4ff */
[----:B-1----:R-:W-:-:S04]  /*2670*/  @!P4 IADD3 R10, P1, PT, R5, R52, RZ ;  /* 0x00000034050ac210 */ /* 0x002fc80007f3e0ff */
[----:B------:R-:W-:-:S05]  /*2680*/  @!P4 IADD3.X R11, PT, PT, R0, R53, RZ, P1, !PT ;  /* 0x00000035000bc210 */ /* 0x000fca0000ffe4ff */
[----:B------:R0:W-:Y:S04]  /*2690*/  @!P4 STL.64 [R1+0x148], R10 ;  /* 0x0001480a0100c387 */ /* 0x0001e80000100a00 */
[----:B0-----:R-:W4:Y:S01]  /*26a0*/  LDL.LU.64 R10, [R1+0x218] ;  /* 0x00021800010a7983 */ /* 0x001f220000300a00 */
[----:B------:R-:W-:-:S04]  /*26b0*/  LOP3.LUT R64, R64, 0xfffffff7, RZ, 0xc0, !PT ;  /* 0xfffffff740407812 */ /* 0x000fc800078ec0ff */
[----:B------:R-:W-:-:S04]  /*26c0*/  @P5 LOP3.LUT R64, R64, 0x8, RZ, 0xfc, !PT ;  /* 0x0000000840405812 */ /* 0x000fc800078efcff */
[----:B------:R-:W-:Y:S02]  /*26d0*/  LOP3.LUT P3, RZ, R64, 0x80000, RZ, 0xc0, !PT ;  /* 0x0008000040ff7812 */ /* 0x000fe4000786c0ff */
[----:B------:R-:W-:Y:S02]  /*26e0*/  IADD3 R0, PT, PT, R62, 0x180, RZ ;  /* 0x000001803e007810 */ /* 0x000fe40007ffe0ff */
[----:B------:R-:W-:Y:S02]  /*26f0*/  LOP3.LUT R64, R64, 0xfffffffb, RZ, 0xc0, !PT ;  /* 0xfffffffb40407812 */ /* 0x000fe400078ec0ff */
[----:B------:R-:W-:Y:S02]  /*2700*/  SHF.R.S32.HI R5, RZ, 0x1f, R0 ;  /* 0x0000001fff057819 */ /* 0x000fe40000011400 */
[----:B------:R-:W-:Y:S02]  /*2710*/  ISETP.GE.U32.AND P1, PT, R0, UR16, PT ;  /* 0x0000001000007c0c */ /* 0x000fe4000bf26070 */
[----:B------:R-:W-:-:S04]  /*2720*/  @P4 LOP3.LUT R64, R64, 0x4, RZ, 0xfc, !PT ;  /* 0x0000000440404812 */ /* 0x000fc800078efcff */
[----:B------:R-:W-:Y:S01]  /*2730*/  LOP3.LUT P2, RZ, R64, 0x20000, RZ, 0xc0, !PT ;  /* 0x0002000040ff7812 */ /* 0x000fe2000784c0ff */
[----:B----4-:R0:W4:Y:S02]  /*2740*/  @!P3 LDG.E R9, desc[UR10][R10.64] ;  /* 0x0000000a0a09b981 */ /* 0x010124000c1e1900 */
[----:B0-----:R-:W-:-:S06]  /*2750*/  CS2R R10, SRZ ;  /* 0x00000000000a7805 */ /* 0x001fcc000001ff00 */
[----:B------:R0:W4:Y:S01]  /*2760*/  @!P3 LDG.E R10, desc[UR10][R12.64] ;  /* 0x0000000a0c0ab981 */ /* 0x000122000c1e1900 */
[----:B------:R-:W-:Y:S02]  /*2770*/  ISETP.GE.AND.EX P3, PT, R5, UR17, PT, P1 ;  /* 0x0000001105007c0c */ /* 0x000fe4000bf66310 */
[----:B------:R-:W-:Y:S02]  /*2780*/  LOP3.LUT P1, RZ, R64, 0x40000, RZ, 0xc0, !PT ;  /* 0x0004000040ff7812 */ /* 0x000fe4000782c0ff */
[----:B0-----:R-:W-:-:S11]  /*2790*/  CS2R R12, SRZ ;  /* 0x00000000000c7805 */ /* 0x001fd6000001ff00 */
[----:B------:R0:W4:Y:S04]  /*27a0*/  @!P1 LDG.E R13, desc[UR10][R16.64] ;  /* 0x0000000a100d9981 */ /* 0x000128000c1e1900 */
[----:B------:R1:W4:Y:S01]  /*27b0*/  @!P1 LDG.E R12, desc[UR10][R46.64] ;  /* 0x0000000a2e0c9981 */ /* 0x000322000c1e1900 */
[----:B0-----:R-:W0:Y:S01]  /*27c0*/  @!P3 LDC.64 R16, c[0x0][0x3f8] ;  /* 0x0000fe00ff10bb82 */ /* 0x001e220000000a00 */
        /* <DEDUP_REMOVED lines=12> */
[----:B------:R-:W-:-:S04]  /*2890*/  LOP3.LUT R64, R64, 0xfffffffd, RZ, 0xc0, !PT ;  /* 0xfffffffd40407812 */ /* 0x000fc800078ec0ff */
[----:B------:R-:W-:Y:S02]  /*28a0*/  @P3 LOP3.LUT R64, R64, 0x2, RZ, 0xfc, !PT ;  /* 0x0000000240403812 */ /* 0x000fe400078efcff */
[----:B0-----:R-:W-:-:S04]  /*28b0*/  @!P3 IADD3 R46, P1, PT, R46, R16, RZ ;  /* 0x000000102e2eb210 */ /* 0x001fc80007f3e0ff */
[----:B------:R-:W-:Y:S02]  /*28c0*/  @!P3 IADD3.X R47, PT, PT, R0, R17, RZ, P1, !PT ;  /* 0x00000011002fb210 */ /* 0x000fe40000ffe4ff */
[----:B------:R-:W-:Y:S02]  /*28d0*/  CS2R R16, SRZ ;  /* 0x0000000000107805 */ /* 0x000fe4000001ff00 */
[----:B------:R-:W-:-:S04]  /*28e0*/  IADD3 R0, PT, PT, R62, 0x190, RZ ;  /* 0x000001903e007810 */ /* 0x000fc80007ffe0ff */
[----:B------:R-:W-:Y:S01]  /*28f0*/  SHF.R.S32.HI R5, RZ, 0x1f, R0 ;  /* 0x0000001fff057819 */ /* 0x000fe20000011400 */
[----:B------:R-:W4:Y:S01]  /*2900*/  @!P2 LDG.E R16, desc[UR10][R44.64] ;  /* 0x0000000a2c10a981 */ /* 0x000f22000c1e1900 */
[----:B------:R-:W-:-:S03]  /*2910*/  ISETP.GE.U32.AND P1, PT, R0, UR16, PT ;  /* 0x0000001000007c0c */ /* 0x000fc6000bf26070 */
[----:B------:R0:W4:Y:S01]  /*2920*/  @!P2 LDG.E R17, desc[UR10][R18.64] ;  /* 0x0000000a1211a981 */ /* 0x000122000c1e1900 */
[----:B------:R-:W-:Y:S02]  /*2930*/  ISETP.GE.AND.EX P2, PT, R5, UR17, PT, P1 ;  /* 0x0000001105007c0c */ /* 0x000fe4000bf46310 */
[----:B------:R-:W-:Y:S02]  /*2940*/  LOP3.LUT P1, RZ, R64, 0x10000, RZ, 0xc0, !PT ;  /* 0x0001000040ff7812 */ /* 0x000fe4000782c0ff */
[----:B0-----:R-:W-:-:S11]  /*2950*/  CS2R R18, SRZ ;  /* 0x0000000000127805 */ /* 0x001fd6000001ff00 */
[----:B------:R0:W4:Y:S02]  /*2960*/  @!P1 LDG.E R19, desc[UR10][R20.64] ;  /* 0x0000000a14139981 */ /* 0x000124000c1e1900 */
[----:B0-----:R-:W-:-:S06]  /*2970*/  CS2R R20, SRZ ;  /* 0x0000000000147805 */ /* 0x001fcc000001ff00 */
[----:B------:R0:W4:Y:S02]  /*2980*/  @!P1 LDG.E R21, desc[UR10][R22.64] ;  /* 0x0000000a16159981 */ /* 0x000124000c1e1900 */
[----:B0-----:R-:W0:Y:S01]  /*2990*/  @!P2 LDC.64 R22, c[0x0][0x3f8] ;  /* 0x0000fe00ff16ab82 */ /* 0x001e220000000a00 */
[----:B------:R-:W-:Y:S02]  /*29a0*/  @!P2 MOV R44, R30 ;  /* 0x0000001e002ca202 */ /* 0x000fe40000000f00 */
[----:B------:R-:W-:Y:S01]  /*29b0*/  @!P2 MOV R45, R33 ;  /* 0x00000021002da202 */ /* 0x000fe20000000f00 */
[----:B------:R1:W-:Y:S04]  /*29c0*/  @!P3 STL.64 [R1+0x138], R46 ;  /* 0x0001382e0100b387 */ /* 0x0003e80000100a00 */
[----:B-1----:R-:W1:Y:S01]  /*29d0*/  @!P2 LDC.64 R46, c[0x0][0x3a0] ;  /* 0x0000e800ff2eab82 */ /* 0x002e620000000a00 */
[----:B0-----:R-:W-:-:S02]  /*29e0*/  @!P2 IMAD R5, R5, R22, RZ ;  /* 0x000000160505a224 */ /* 0x001fc400078e02ff */
[----:B------:R-:W-:-:S04]  /*29f0*/  @!P2 IMAD.WIDE.U32 R44, R0, R22, R44 ;  /* 0x00000016002ca225 */ /* 0x000fc800078e002c */
[----:B------:R-:W-:-:S05]  /*2a00*/  @!P2 IMAD R23, R0, R23, R5 ;  /* 0x000000170017a224 */ /* 0x000fca00078e0205 */
[----:B------:R-:W-:Y:S02]  /*2a10*/  @!P2 IADD3 R5, PT, PT, R45, R23, RZ ;  /* 0x000000172d05a210 */ /* 0x000fe40007ffe0ff */
[----:B------:R-:W0:Y:S02]  /*2a20*/  @!P2 LDC.64 R22, c[0x0][0x398] ;  /* 0x0000e600ff16ab82 */ /* 0x000e240000000a00 */
[C---:B------:R-:W-:Y:S02]  /*2a30*/  @!P2 SHF.L.U64.HI R0, R44.reuse, 0x1, R5 ;  /* 0x000000012c00a819 */ /* 0x040fe40000010205 */
[----:B------:R-:W-:Y:S02]  /*2a40*/  @!P2 SHF.L.U32 R44, R44, 0x1, RZ ;  /* 0x000000012c2ca819 */ /* 0x000fe400000006ff */
[----:B------:R-:W-:Y:S02]  /*2a50*/  LOP3.LUT R64, R64, 0xfffffffe, RZ, 0xc0, !PT ;  /* 0xfffffffe40407812 */ /* 0x000fe400078ec0ff */
[----:B-1----:R-:W-:Y:S01]  /*2a60*/  @!P2 IADD3 R46, P1, PT, R44, R46, RZ ;  /* 0x0000002e2c2ea210 */ /* 0x002fe20007f3e0ff */
[----:B------:R0:W-:Y:S01]  /*2a70*/  @!P3 STL.64 [R1+0x128], R52 ;  /* 0x000128340100b387 */ /* 0x0001e20000100a00 */
[----:B------:R-:W-:-:S02]  /*2a80*/  @P2 LOP3.LUT R64, R64, 0x1, RZ, 0xfc, !PT ;  /* 0x0000000140402812 */ /* 0x000fc400078efcff */
[----:B------:R-:W-:Y:S02]  /*2a90*/  @!P2 IADD3.X R47, PT, PT, R0, R47, RZ, P1, !PT ;  /* 0x0000002f002fa210 */ /* 0x000fe40000ffe4ff */
[----:B0-----:R-:W-:-:S04]  /*2aa0*/  @!P2 IADD3 R52, P1, PT, R44, R22, RZ ;  /* 0x000000162c34a210 */ /* 0x001fc80007f3e0ff */
[----:B------:R-:W-:Y:S02]  /*2ab0*/  @!P2 IADD3.X R53, PT, PT, R0, R23, RZ, P1, !PT ;  /* 0x000000170035a210 */ /* 0x000fe40000ffe4ff */
[----:B------:R-:W-:Y:S02]  /*2ac0*/  LOP3.LUT P1, RZ, R64, 0x8000, RZ, 0xc0, !PT ;  /* 0x0000800040ff7812 */ /* 0x000fe4000782c0ff */
[----:B------:R-:W-:Y:S02]  /*2ad0*/  CS2R R22, SRZ ;  /* 0x0000000000167805 */ /* 0x000fe4000001ff00 */
[----:B------:R-:W-:Y:S01]  /*2ae0*/  IADD3 R0, PT, PT, R62, 0x1a0, RZ ;  /* 0x000001a03e007810 */ /* 0x000fe20007ffe0ff */
[----:B------:R0:W-:Y:S01]  /*2af0*/  @!P2 STL.64 [R1+0x130], R52 ;  /* 0x000130340100a387 */ /* 0x0001e20000100a00 */
[----:B------:R-:W-:-:S07]  /*2b00*/  LOP3.LUT P2, RZ, R63, 0x8, RZ, 0xc0, !PT ;  /* 0x000000083fff7812 */ /* 0x000fce000784c0ff */
[----:B------:R1:W4:Y:S01]  /*2b10*/  @!P1 LDG.E R23, desc[UR10][R24.64] ;  /* 0x0000000a18179981 */ /* 0x000322000c1e1900 */
[----:B------:R-:W-:Y:S02]  /*2b20*/  SHF.R.S32.HI R5, RZ, 0x1f, R0 ;  /* 0x0000001fff057819 */ /* 0x000fe40000011400 */
[----:B-1----:R-:W-:-:S06]  /*2b30*/  CS2R R24, SRZ ;  /* 0x0000000000187805 */ /* 0x002fcc000001ff00 */
[----:B------:R1:W4:Y:S01]  /*2b40*/  @!P1 LDG.E R25, desc[UR10][R26.64] ;  /* 0x0000000a1a199981 */ /* 0x000322000c1e1900 */
[----:B------:R-:W-:-:S04]  /*2b50*/  ISETP.GE.U32.AND P1, PT, R0, UR16, PT ;  /* 0x0000001000007c0c */ /* 0x000fc8000bf26070 */
[----:B------:R-:W-:Y:S02]  /*2b60*/  ISETP.GE.AND.EX P1, PT, R5, UR17, PT, P1 ;  /* 0x0000001105007c0c */ /* 0x000fe4000bf26310 */
[----:B-1----:R-:W-:-:S06]  /*2b70*/  CS2R R26, SRZ ;  /* 0x00000000001a7805 */ /* 0x002fcc000001ff00 */
[----:B------:R1:W4:Y:S05]  /*2b80*/  @!P2 LDG.E R26, desc[UR10][R14.64] ;  /* 0x0000000a0e1aa981 */ /* 0x00032a000c1e1900 */
[----:B0-----:R-:W0:Y:S01]  /*2b90*/  @!P1 LDC.64 R52, c[0x0][0x398] ;  /* 0x0000e600ff349b82 */ /* 0x001e220000000a00 */
[----:B-1----:R-:W-:-:S06]  /*2ba0*/  CS2R R14, SRZ ;  /* 0x00000000000e7805 */ /* 0x002fcc000001ff00 */
[----:B------:R1:W4:Y:S02]  /*2bb0*/  @!P2 LDG.E R14, desc[UR10][R2.64] ;  /* 0x0000000a020ea981 */ /* 0x000324000c1e1900 */
[----:B-1----:R-:W1:Y:S01]  /*2bc0*/  @!P1 LDC.64 R2, c[0x0][0x3f8] ;  /* 0x0000fe00ff029b82 */ /* 0x002e620000000a00 */
[----:B------:R-:W-:Y:S02]  /*2bd0*/  @!P1 MOV R44, R30 ;  /* 0x0000001e002c9202 */ /* 0x000fe40000000f00 */
[----:B------:R-:W-:Y:S01]  /*2be0*/  @!P1 MOV R45, R33 ;  /* 0x00000021002d9202 */ /* 0x000fe20000000f00 */
[----:B-1----:R-:W-:-:S04]  /*2bf0*/  @!P1 IMAD R5, R5, R2, RZ ;  /* 0x0000000205059224 */ /* 0x002fc800078e02ff */
[C---:B------:R-:W-:Y:S02]  /*2c00*/  @!P1 IMAD R5, R0.reuse, R3, R5 ;  /* 0x0000000300059224 */ /* 0x040fe400078e0205 */
[----:B------:R-:W-:Y:S02]  /*2c10*/  @!P1 IMAD.WIDE.U32 R2, R0, R2, R44 ;  /* 0x0000000200029225 */ /* 0x000fe400078e002c */
[----:B------:R-:W1:Y:S03]  /*2c20*/  @!P1 LDC.64 R44, c[0x0][0x3a0] ;  /* 0x0000e800ff2c9b82 */ /* 0x000e660000000a00 */
[----:B------:R-:W-:-:S04]  /*2c30*/  @!P1 IADD3 R5, PT, PT, R3, R5, RZ ;  /* 0x0000000503059210 */ /* 0x000fc80007ffe0ff */
[C---:B------:R-:W-:Y:S02]  /*2c40*/  @!P1 SHF.L.U64.HI R0, R2.reuse, 0x1, R5 ;  /* 0x0000000102009819 */ /* 0x040fe40000010205 */
[----:B------:R-:W-:Y:S02]  /*2c50*/  @!P1 SHF.L.U32 R2, R2, 0x1, RZ ;  /* 0x0000000102029819 */ /* 0x000fe400000006ff */
[C---:B------:R-:W-:Y:S02]  /*2c60*/  LOP3.LUT P5, RZ, R63.reuse, 0x40, RZ, 0xc0, !PT ;  /* 0x000000403fff7812 */ /* 0x040fe400078ac0ff */
[C---:B------:R-:W-:Y:S02]  /*2c70*/  LOP3.LUT P4, RZ, R63.reuse, 0x20, RZ, 0xc0, !PT ;  /* 0x000000203fff7812 */ /* 0x040fe4000788c0ff */
[C---:B------:R-:W-:Y:S02]  /*2c80*/  LOP3.LUT P3, RZ, R63.reuse, 0x10, RZ, 0xc0, !PT ;  /* 0x000000103fff7812 */ /* 0x040fe4000786c0ff */
[----:B------:R-:W-:-:S02]  /*2c90*/  LOP3.LUT R63, R63, 0xfffffffd, RZ, 0xc0, !PT ;  /* 0xfffffffd3f3f7812 */ /* 0x000fc400078ec0ff */
[----:B-1----:R-:W-:Y:S01]  /*2ca0*/  @!P1 IADD3 R44, P2, PT, R2, R44, RZ ;  /* 0x0000002c022c9210 */ /* 0x002fe20007f5e0ff */
[----:B------:R-:W-:Y:S01]  /*2cb0*/  HFMA2 R5, -RZ, RZ, 0, 0 ;  /* 0x00000000ff057431 */ /* 0x000fe200000001ff */
[----:B------:R1:W-:Y:S02]  /*2cc0*/  STL [R1+0x20c], R91 ;  /* 0x00020c5b01007387 */ /* 0x0003e40000100800 */
[----:B------:R-:W-:Y:S02]  /*2cd0*/  @!P1 IADD3.X R45, PT, PT, R0, R45, RZ, P2, !PT ;  /* 0x0000002d002d9210 */ /* 0x000fe400017fe4ff */
[----:B0-----:R-:W-:Y:S01]  /*2ce0*/  @!P1 IADD3 R52, P2, PT, R2, R52, RZ ;  /* 0x0000003402349210 */ /* 0x001fe20007f5e0ff */
[----:B------:R0:W-:Y:S01]  /*2cf0*/  STL [R1+0x210], R90 ;  /* 0x0002105a01007387 */ /* 0x0001e20000100800 */
[----:B------:R-:W-:Y:S02]  /*2d00*/  @P1 LOP3.LUT R63, R63, 0x2, RZ, 0xfc, !PT ;  /* 0x000000023f3f1812 */ /* 0x000fe400078efcff */
[----:B------:R-:W-:Y:S01]  /*2d10*/  @!P1 IADD3.X R53, PT, PT, R0, R53, RZ, P2, !PT ;  /* 0x0000003500359210 */ /* 0x000fe200017fe4ff */
[----:B------:R-:W4:Y:S01]  /*2d20*/  @!P4 LDG.E R22, desc[UR10][R38.64] ;  /* 0x0000000a2616c981 */ /* 0x000f22000c1e1900 */
[----:B------:R-:W-:-:S02]  /*2d30*/  LOP3.LUT P1, RZ, R64, 0x1000, RZ, 0xc0, !PT ;  /* 0x0000100040ff7812 */ /* 0x000fc4000782c0ff */
[----:B------:R-:W-:Y:S01]  /*2d40*/  LOP3.LUT R63, R63, 0xfffffffb, RZ, 0xc0, !PT ;  /* 0xfffffffb3f3f7812 */ /* 0x000fe200078ec0ff */
[----:B------:R-:W4:Y:S10]  /*2d50*/  @!P4 LDG.E R20, desc[UR10][R40.64] ;  /* 0x0000000a2814c981 */ /* 0x000f34000c1e1900 */
[----:B------:R-:W4:Y:S01]  /*2d60*/  @!P1 LDG.E R5, desc[UR10][R36.64] ;  /* 0x0000000a24059981 */ /* 0x000f22000c1e1900 */
[----:B------:R-:W-:-:S03]  /*2d70*/  @P1 LOP3.LUT R63, R63, 0x4, RZ, 0xfc, !PT ;  /* 0x000000043f3f1812 */ /* 0x000fc600078efcff */
[----:B------:R2:W4:Y:S01]  /*2d80*/  @!P1 LDG.E R11, desc[UR10][R34.64] ;  /* 0x0000000a220b9981 */ /* 0x000522000c1e1900 */
[----:B------:R-:W-:Y:S02]  /*2d90*/  LOP3.LUT P1, RZ, R64, 0x800, RZ, 0xc0, !PT ;  /* 0x0000080040ff7812 */ /* 0x000fe4000782c0ff */
[----:B-1----:R-:W-:Y:S01]  /*2da0*/  PRMT R91, RZ, 0x7610, R91 ;  /* 0x00007610ff5b7816 */ /* 0x002fe2000000005b */
[----:B------:R-:W-:Y:S03]  /*2db0*/  STL [R1+0x1cc], R53 ;  /* 0x0001cc3501007387 */ /* 0x000fe60000100800 */
[----:B0-----:R-:W-:Y:S01]  /*2dc0*/  PRMT R90, R91, 0x7610, R90 ;  /* 0x000076105b5a7816 */ /* 0x001fe2000000005a */
[----:B------:R-:W-:Y:S04]  /*2dd0*/  STL [R1+0x1e4], R53 ;  /* 0x0001e43501007387 */ /* 0x000fe80000100800 */
[----:B------:R0:W-:Y:S04]  /*2de0*/  STL.64 [R1+0x200], R52 ;  /* 0x0002003401007387 */ /* 0x0001e80000100a00 */
[----:B------:R-:W4:Y:S04]  /*2df0*/  @!P1 LDG.E R18, desc[UR10][R70.64] ;  /* 0x0000000a46129981 */ /* 0x000f28000c1e1900 */
[----:B------:R1:W-:Y:S04]  /*2e00*/  STL.S16 [R1+0x120], R91 ;  /* 0x0001205b01007387 */ /* 0x0003e80000100600 */
[----:B0-----:R-:W3:Y:S04]  /*2e10*/  LDL.LU R53, [R1+0x11c] ;  /* 0x00011c0001357983 */ /* 0x001ee80000300800 */
[----:B------:R-:W4:Y:S04]  /*2e20*/  LDL.LU.64 R70, [R1+0x110] ;  /* 0x0001100001467983 */ /* 0x000f280000300a00 */
[----:B------:R-:W-:Y:S04]  /*2e30*/  STL.S16 [R1+0x116], RZ ;  /* 0x000116ff01007387 */ /* 0x000fe80000100600 */
[----:B-1----:R-:W3:Y:S01]  /*2e40*/  LDL.LU.S16 R91, [R1+0x116] ;  /* 0x00011600015b7983 */ /* 0x002ee20000300600 */
[----:B------:R-:W-:-:S02]  /*2e50*/  IADD3 R0, PT, PT, R62, 0x1b0, RZ ;  /* 0x000001b03e007810 */ /* 0x000fc40007ffe0ff */
[----:B------:R-:W-:Y:S02]  /*2e60*/  CS2R R2, SRZ ;  /* 0x0000000000027805 */ /* 0x000fe4000001ff00 */
[----:B------:R-:W-:Y:S02]  /*2e70*/  LOP3.LUT R63, R63, 0xfffffffe, RZ, 0xc0, !PT ;  /* 0xfffffffe3f3f7812 */ /* 0x000fe400078ec0ff */
[----:B------:R-:W-:Y:S01]  /*2e80*/  IADD3 R65, PT, PT, R62, 0x1d0, RZ ;  /* 0x000001d03e417810 */ /* 0x000fe20007ffe0ff */
[----:B------:R0:W-:Y:S01]  /*2e90*/  STL.64 [R1+0x1f8], R46 ;  /* 0x0001f82e01007387 */ /* 0x0001e20000100a00 */
[----:B------:R-:W-:Y:S02]  /*2ea0*/  SHF.R.S32.HI R7, RZ, 0x1f, R0 ;  /* 0x0000001fff077819 */ /* 0x000fe40000011400 */
[----:B------:R-:W-:Y:S01]  /*2eb0*/  ISETP.GE.U32.AND P2, PT, R0, UR16, PT ;  /* 0x0000001000007c0c */ /* 0x000fe2000bf46070 */
[----:B------:R-:W4:Y:S03]  /*2ec0*/  @!P3 LDG.E R2, desc[UR10][R76.64] ;  /* 0x0000000a4c02b981 */ /* 0x000f26000c1e1900 */
[C---:B------:R-:W-:Y:S01]  /*2ed0*/  ISETP.GE.AND.EX P2, PT, R7.reuse, UR17, PT, P2 ;  /* 0x0000001107007c0c */ /* 0x040fe2000bf46320 */
[----:B------:R-:W4:Y:S04]  /*2ee0*/  @!P3 LDG.E R3, desc[UR10][R74.64] ;  /* 0x0000000a4a03b981 */ /* 0x000f28000c1e1900 */
[----:B------:R-:W-:Y:S04]  /*2ef0*/  STL.S16 [R1+0x110], RZ ;  /* 0x000110ff01007387 */ /* 0x000fe80000100600 */
[----:B0-----:R-:W4:Y:S04]  /*2f00*/  LDL.LU R47, [R1+0x118] ;  /* 0x00011800012f7983 */ /* 0x001f280000300800 */
[----:B--2---:R-:W0:Y:S01]  /*2f10*/  @!P2 LDC.64 R34, c[0x0][0x3f8] ;  /* 0x0000fe00ff22ab82 */ /* 0x004e220000000a00 */
[----:B------:R-:W-:Y:S01]  /*2f20*/  @!P2 MOV R36, R30 ;  /* 0x0000001e0024a202 */ /* 0x000fe20000000f00 */
[----:B------:R-:W2:Y:S01]  /*2f30*/  @!P1 LDG.E R15, desc[UR10][R72.64] ;  /* 0x0000000a480f9981 */ /* 0x000ea2000c1e1900 */
[----:B------:R-:W-:Y:S01]  /*2f40*/  @!P2 MOV R37, R33 ;  /* 0x000000210025a202 */ /* 0x000fe20000000f00 */
[----:B0-----:R-:W-:-:S04]  /*2f50*/  @!P2 IMAD R7, R7, R34, RZ ;  /* 0x000000220707a224 */ /* 0x001fc800078e02ff */
[C---:B------:R-:W-:Y:S02]  /*2f60*/  @!P2 IMAD R7, R0.reuse, R35, R7 ;  /* 0x000000230007a224 */ /* 0x040fe400078e0207 */
[----:B------:R-:W-:Y:S02]  /*2f70*/  @!P2 IMAD.WIDE.U32 R34, R0, R34, R36 ;  /* 0x000000220022a225 */ /* 0x000fe400078e0024 */
[----:B------:R-:W0:Y:S03]  /*2f80*/  @!P2 LDC.64 R36, c[0x0][0x3a0] ;  /* 0x0000e800ff24ab82 */ /* 0x000e260000000a00 */
[----:B------:R-:W-:-:S04]  /*2f90*/  @!P2 IADD3 R7, PT, PT, R35, R7, RZ ;  /* 0x000000072307a210 */ /* 0x000fc80007ffe0ff */
[C---:B------:R-:W-:Y:S02]  /*2fa0*/  @!P2 SHF.L.U64.HI R0, R34.reuse, 0x1, R7 ;  /* 0x000000012200a819 */ /* 0x040fe40000010207 */
[----:B------:R-:W-:Y:S02]  /*2fb0*/  @!P2 SHF.L.U32 R7, R34, 0x1, RZ ;  /* 0x000000012207a819 */ /* 0x000fe400000006ff */
[----:B------:R-:W1:Y:S02]  /*2fc0*/  @!P2 LDC.64 R34, c[0x0][0x398] ;  /* 0x0000e600ff22ab82 */ /* 0x000e640000000a00 */
        /* <DEDUP_REMOVED lines=19> */
[----:B------:R-:W-:Y:S02]  /*3100*/  @P2 LOP3.LUT R63, R63, 0x1, RZ, 0xfc, !PT ;  /* 0x000000013f3f2812 */ /* 0x000fe400078efcff */
[----:B------:R-:W-:Y:S02]  /*3110*/  LOP3.LUT P2, RZ, R64, 0x200, RZ, 0xc0, !PT ;  /* 0x0000020040ff7812 */ /* 0x000fe4000784c0ff */
[----:B0-----:R-:W-:-:S11]  /*3120*/  @!P3 IADD3 R40, P4, PT, R7, R40, RZ ;  /* 0x000000280728b210 */ /* 0x001fd60007f9e0ff */
[----:B------:R0:W2:Y:S01]  /*3130*/  @!P2 LDG.E R27, desc[UR10][R66.64] ;  /* 0x0000000a421ba981 */ /* 0x0000a2000c1e1900 */
[----:B------:R-:W-:-:S03]  /*3140*/  @!P3 IADD3.X R41, PT, PT, R0, R41, RZ, P4, !PT ;  /* 0x000000290029b210 */ /* 0x000fc600027fe4ff */
[----:B------:R-:W2:Y:S01]  /*3150*/  @!P2 LDG.E R24, desc[UR10][R68.64] ;  /* 0x0000000a4418a981 */ /* 0x000ea2000c1e1900 */
[----:B-1----:R-:W-:Y:S02]  /*3160*/  @!P3 IADD3 R38, P4, PT, R7, R38, RZ ;  /* 0x000000260726b210 */ /* 0x002fe40007f9e0ff */
[----:B0-----:R-:W-:Y:S02]  /*3170*/  SHF.R.S32.HI R66, RZ, 0x1f, R65 ;  /* 0x0000001fff427819 */ /* 0x001fe40000011441 */
[----:B------:R-:W-:Y:S02]  /*3180*/  @!P3 IADD3.X R39, PT, PT, R0, R39, RZ, P4, !PT ;  /* 0x000000270027b210 */ /* 0x000fe400027fe4ff */
[----:B------:R-:W-:-:S04]  /*3190*/  ISETP.GE.U32.AND P4, PT, R65, UR16, PT ;  /* 0x0000001041007c0c */ /* 0x000fc8000bf86070 */
[----:B------:R-:W-:Y:S02]  /*31a0*/  ISETP.GE.AND.EX P4, PT, R66, UR17, PT, P4 ;  /* 0x0000001142007c0c */ /* 0x000fe4000bf86340 */
[----:B------:R-:W-:-:S06]  /*31b0*/  MOV R0, RZ ;  /* 0x000000ff00007202 */ /* 0x000fcc0000000f00 */
[----:B------:R0:W2:Y:S05]  /*31c0*/  @!P5 LDG.E R0, desc[UR10][R28.64] ;  /* 0x0000000a1c00d981 */ /* 0x0000aa000c1e1900 */
[----:B0-----:R-:W0:Y:S01]  /*31d0*/  @!P4 LDC.64 R28, c[0x0][0x3f8] ;  /* 0x0000fe00ff1ccb82 */ /* 0x001e220000000a00 */
[----:B------:R-:W-:-:S06]  /*31e0*/  HFMA2 R7, -RZ, RZ, 0, 0 ;  /* 0x00000000ff077431 */ /* 0x000fcc00000001ff */
[----:B------:R1:W2:Y:S01]  /*31f0*/  @!P5 LDG.E R7, desc[UR10][R54.64] ;  /* 0x0000000a3607d981 */ /* 0x0002a2000c1e1900 */
[----:B---3--:R-:W-:-:S05]  /*3200*/  @!P0 PRMT R91, R53, 0x7632, R91 ;  /* 0x00007632355b8816 */ /* 0x008fca000000005b */
[----:B------:R3:W-:Y:S04]  /*3210*/  @!P0 STL.S16 [R1+0x116], R91 ;  /* 0x0001165b01008387 */ /* 0x0007e80000100600 */
[----:B---3--:R-:W3:Y:S01]  /*3220*/  LDL.LU R91, [R1+0x20c] ;  /* 0x00020c00015b7983 */ /* 0x008ee20000300800 */
[----:B-1----:R-:W-:Y:S01]  /*3230*/  @!P4 MOV R54, R30 ;  /* 0x0000001e0036c202 */ /* 0x002fe20000000f00 */
        /* <DEDUP_REMOVED lines=8> */
[----:B------:R-:W1:Y:S01]  /*32c0*/  @!P4 LDC.64 R54, c[0x0][0x398] ;  /* 0x0000e600ff36cb82 */ /* 0x000e620000000a00 */
[----:B------:R-:W-:Y:S02]  /*32d0*/  LOP3.LUT R64, R64, 0x7fffffff, RZ, 0xc0, !PT ;  /* 0x7fffffff40407812 */ /* 0x000fe400078ec0ff */
[----:B------:R-:W-:Y:S02]  /*32e0*/  IADD3 R67, PT, PT, R62, 0x1e0, RZ ;  /* 0x000001e03e437810 */ /* 0x000fe40007ffe0ff */
[----:B------:R-:W-:Y:S02]  /*32f0*/  @P3 LOP3.LUT R64, R64, 0x80000000, RZ, 0xfc, !PT ;  /* 0x8000000040403812 */ /* 0x000fe400078efcff */
[----:B0-----:R-:W-:-:S04]  /*3300*/  @!P4 IADD3 R28, P5, PT, R66, R28, RZ ;  /* 0x0000001c421cc210 */ /* 0x001fc80007fbe0ff */
[C---:B------:R-:W-:Y:S02]  /*3310*/  @!P4 IADD3.X R29, PT, PT, R65.reuse, R29, RZ, P5, !PT ;  /* 0x0000001d411dc210 */ /* 0x040fe40002ffe4ff */
[----:B-1----:R-:W-:Y:S02]  /*3320*/  @!P4 IADD3 R54, P5, PT, R66, R54, RZ ;  /* 0x000000364236c210 */ /* 0x002fe40007fbe0ff */
[----:B------:R-:W-:Y:S02]  /*3330*/  SHF.R.S32.HI R68, RZ, 0x1f, R67 ;  /* 0x0000001fff447819 */ /* 0x000fe40000011443 */
[----:B------:R-:W-:Y:S02]  /*3340*/  @!P4 IADD3.X R55, PT, PT, R65, R55, RZ, P5, !PT ;  /* 0x000000374137c210 */ /* 0x000fe40002ffe4ff */
[----:B------:R-:W-:Y:S01]  /*3350*/  ISETP.GE.U32.AND P5, PT, R67, UR16, PT ;  /* 0x0000001043007c0c */ /* 0x000fe2000bfa6070 */
[----:B------:R-:W-:Y:S01]  /*3360*/  HFMA2 R65, -RZ, RZ, 0, 0 ;  /* 0x00000000ff417431 */ /* 0x000fe200000001ff */
[----:B------:R-:W-:-:S02]  /*3370*/  LOP3.LUT P3, RZ, R64, 0x40, RZ, 0xc0, !PT ;  /* 0x0000004040ff7812 */ /* 0x000fc4000786c0ff */
[----:B------:R-:W-:-:S03]  /*3380*/  ISETP.GE.AND.EX P5, PT, R68, UR17, PT, P5 ;  /* 0x0000001144007c0c */ /* 0x000fc6000bfa6350 */
[----:B------:R0:W2:Y:S02]  /*3390*/  @!P6 LDG.E R65, desc[UR10][R60.64] ;  /* 0x0000000a3c41e981 */ /* 0x0000a4000c1e1900 */
[----:B0-----:R-:W-:-:S06]  /*33a0*/  CS2R R60, SRZ ;  /* 0x00000000003c7805 */ /* 0x001fcc000001ff00 */
[----:B------:R0:W2:Y:S01]  /*33b0*/  @!P3 LDG.E R61, desc[UR10][R56.64] ;  /* 0x0000000a383db981 */ /* 0x0000a2000c1e1900 */
[----:B------:R-:W-:Y:S02]  /*33c0*/  MOV R66, RZ ;  /* 0x000000ff00427202 */ /* 0x000fe40000000f00 */
[----:B------:R-:W-:Y:S01]  /*33d0*/  @!P0 PRMT R90, R53, 0x7610, R90 ;  /* 0x00007610355a8816 */ /* 0x000fe2000000005a */
[----:B------:R-:W2:Y:S04]  /*33e0*/  @!P6 LDG.E R60, desc[UR10][R92.64] ;  /* 0x0000000a5c3ce981 */ /* 0x000ea8000c1e1900 */
        /* <DEDUP_REMOVED lines=12> */
[----:B------:R4:W-:Y:S01]  /*34b0*/  STL [R1+0x10], R53 ;  /* 0x0000103501007387 */ /* 0x0009e20000100800 */
[----:B------:R-:W-:-:S03]  /*34c0*/  LOP3.LUT P1, RZ, R64, 0x20, RZ, 0xc0, !PT ;  /* 0x0000002040ff7812 */ /* 0x000fc6000782c0ff */
[----:B----4-:R-:W4:Y:S01]  /*34d0*/  LDL.LU.S16 R53, [R1+0x110] ;  /* 0x0001100001357983 */ /* 0x010f220000300600 */
[----:B0-----:R-:W-:-:S04]  /*34e0*/  @!P5 IADD3 R56, P6, PT, R68, R56, RZ ;  /* 0x000000384438d210 */ /* 0x001fc80007fde0ff */
[----:B------:R-:W-:Y:S02]  /*34f0*/  @!P5 IADD3.X R57, PT, PT, R67, R57, RZ, P6, !PT ;  /* 0x000000394339d210 */ /* 0x000fe400037fe4ff */
[----:B-1----:R-:W-:-:S04]  /*3500*/  @!P5 IADD3 R58, P6, PT, R68, R58, RZ ;  /* 0x0000003a443ad210 */ /* 0x002fc80007fde0ff */
[----:B------:R-:W-:Y:S01]  /*3510*/  @!P5 IADD3.X R59, PT, PT, R67, R59, RZ, P6, !PT ;  /* 0x0000003b433bd210 */ /* 0x000fe200037fe4ff */
[----:B------:R-:W-:Y:S01]  /*3520*/  HFMA2 R67, -RZ, RZ, 0, 0 ;  /* 0x00000000ff437431 */ /* 0x000fe200000001ff */
[----:B------:R-:W-:-:S05]  /*3530*/  LOP3.LUT R64, R64, 0xdfffffff, RZ, 0xc0, !PT ;  /* 0xdfffffff40407812 */ /* 0x000fca00078ec0ff */
[----:B------:R0:W2:Y:S01]  /*3540*/  @!P1 LDG.E R67, desc[UR10][R70.64] ;  /* 0x0000000a46439981 */ /* 0x0000a2000c1e1900 */
[----:B------:R-:W-:Y:S02]  /*3550*/  @P4 LOP3.LUT R64, R64, 0x20000000, RZ, 0xfc, !PT ;  /* 0x2000000040404812 */ /* 0x000fe400078efcff */
[----:B0-----:R-:W-:-:S04]  /*3560*/  IADD3 R71, PT, PT, R62, 0x1f0, RZ ;  /* 0x000001f03e477810 */ /* 0x001fc80007ffe0ff */
[----:B------:R-:W-:Y:S02]  /*3570*/  SHF.R.S32.HI R72, RZ, 0x1f, R71 ;  /* 0x0000001fff487819 */ /* 0x000fe40000011447 */
[----:B------:R-:W-:Y:S02]  /*3580*/  ISETP.GE.U32.AND P6, PT, R71, UR16, PT ;  /* 0x0000001047007c0c */ /* 0x000fe4000bfc6070 */
[----:B------:R-:W-:Y:S02]  /*3590*/  LOP3.LUT P4, RZ, R64, 0x10, RZ, 0xc0, !PT ;  /* 0x0000001040ff7812 */ /* 0x000fe4000788c0ff */
[----:B------:R-:W-:Y:S02]  /*35a0*/  ISETP.GE.AND.EX P6, PT, R72, UR17, PT, P6 ;  /* 0x0000001148007c0c */ /* 0x000fe4000bfc6360 */
[----:B------:R-:W-:-:S09]  /*35b0*/  MOV R70, RZ ;  /* 0x000000ff00467202 */ /* 0x000fd20000000f00 */
[----:B------:R0:W2:Y:S02]  /*35c0*/  @!P4 LDG.E R70, desc[UR10][R48.64] ;  /* 0x0000000a3046c981 */ /* 0x0000a4000c1e1900 */
[----:B0-----:R-:W0:Y:S01]  /*35d0*/  @!P6 LDC.64 R48, c[0x0][0x3f8] ;  /* 0x0000fe00ff30eb82 */ /* 0x001e220000000a00 */
[----:B------:R-:W-:-:S06]  /*35e0*/  CS2R R68, SRZ ;  /* 0x0000000000447805 */ /* 0x000fcc000001ff00 */
[----:B------:R1:W2:Y:S01]  /*35f0*/  @!P4 LDG.E R69, desc[UR10][R50.64] ;  /* 0x0000000a3245c981 */ /* 0x0002a2000c1e1900 */
[----:B------:R-:W-:-:S03]  /*3600*/  LOP3.LUT R64, R64, 0xf7ffffff, RZ, 0xc0, !PT ;  /* 0xf7ffffff40407812 */ /* 0x000fc600078ec0ff */
[----:B------:R3:W-:Y:S04]  /*3610*/  @!P0 STL.S16 [R1+0x120], R90 ;  /* 0x0001205a01008387 */ /* 0x0007e80000100600 */
[----:B------:R4:W2:Y:S01]  /*3620*/  @!P1 LDG.E R68, desc[UR10][R88.64] ;  /* 0x0000000a58449981 */ /* 0x0008a2000c1e1900 */
[----:B-1----:R-:W-:Y:S02]  /*3630*/  @!P6 MOV R50, R30 ;  /* 0x0000001e0032e202 */ /* 0x002fe40000000f00 */
[----:B------:R-:W-:Y:S01]  /*3640*/  @!P6 MOV R51, R33 ;  /* 0x000000210033e202 */ /* 0x000fe20000000f00 */
[-C--:B0-----:R-:W-:Y:S01]  /*3650*/  @!P6 IMAD R72, R72, R48.reuse, RZ ;  /* 0x000000304848e224 */ /* 0x081fe200078e02ff */
[----:B------:R-:W-:Y:S01]  /*3660*/  @P5 LOP3.LUT R64, R64, 0x8000000, RZ, 0xfc, !PT ;  /* 0x0800000040405812 */ /* 0x000fe200078efcff */
[C---:B------:R-:W-:Y:S01]  /*3670*/  @!P6 IMAD.WIDE.U32 R50, R71.reuse, R48, R50 ;  /* 0x000000304732e225 */ /* 0x040fe200078e0032 */
[----:B---3--:R-:W3:Y:S03]  /*3680*/  LDL.LU R90, [R1+0x210] ;  /* 0x00021000015a7983 */ /* 0x008ee60000300800 */
[----:B------:R-:W-:-:S02]  /*3690*/  @!P6 IMAD R72, R71, R49, R72 ;  /* 0x000000314748e224 */ /* 0x000fc400078e0248 */
[----:B------:R-:W0:Y:S01]  /*36a0*/  @!P6 LDC.64 R48, c[0x0][0x3a0] ;  /* 0x0000e800ff30eb82 */ /* 0x000e220000000a00 */
[----:B------:R-:W-:Y:S02]  /*36b0*/  LOP3.LUT P5, RZ, R64, 0x1000000, RZ, 0xc0, !PT ;  /* 0x0100000040ff7812 */ /* 0x000fe400078ac0ff */
[----:B------:R-:W-:Y:S02]  /*36c0*/  @!P6 IADD3 R71, PT, PT, R51, R72, RZ ;  /* 0x000000483347e210 */ /* 0x000fe40007ffe0ff */
[----:B------:R-:W-:Y:S02]  /*36d0*/  @!P6 SHF.L.U32 R72, R50, 0x1, RZ ;  /* 0x000000013248e819 */ /* 0x000fe400000006ff */
[----:B------:R-:W-:Y:S02]  /*36e0*/  LOP3.LUT R64, R64, 0xbfffffff, RZ, 0xc0, !PT ;  /* 0xbfffffff40407812 */ /* 0x000fe400078ec0ff */
[----:B------:R-:W-:Y:S02]  /*36f0*/  @!P6 SHF.L.U64.HI R71, R50, 0x1, R71 ;  /* 0x000000013247e819 */ /* 0x000fe40000010247 */
[----:B------:R-:W-:Y:S01]  /*3700*/  @P4 LOP3.LUT R64, R64, 0x40000000, RZ, 0xfc, !PT ;  /* 0x4000000040404812 */ /* 0x000fe200078efcff */
[----:B------:R-:W-:Y:S01]  /*3710*/  STL [R1+0x1dc], R44 ;  /* 0x0001dc2c01007387 */ /* 0x000fe20000100800 */
[----:B------:R-:W1:Y:S01]  /*3720*/  @!P6 LDC.64 R50, c[0x0][0x398] ;  /* 0x0000e600ff32eb82 */ /* 0x000e620000000a00 */
[----:B0-----:R-:W-:-:S04]  /*3730*/  @!P6 IADD3 R48, P1, PT, R72, R48, RZ ;  /* 0x000000304830e210 */ /* 0x001fc80007f3e0ff */
[----:B------:R-:W-:Y:S02]  /*3740*/  @!P6 IADD3.X R49, PT, PT, R71, R49, RZ, P1, !PT ;  /* 0x000000314731e210 */ /* 0x000fe40000ffe4ff */
[----:B------:R-:W-:Y:S01]  /*3750*/  LOP3.LUT P1, RZ, R64, 0x800000, RZ, 0xc0, !PT ;  /* 0x0080000040ff7812 */ /* 0x000fe2000782c0ff */
[----:B------:R-:W-:Y:S04]  /*3760*/  STL [R1+0x1d8], R45 ;  /* 0x0001d82d01007387 */ /* 0x000fe80000100800 */
[----:B------:R0:W-:Y:S02]  /*3770*/  STL.64 [R1+0x1e8], R44 ;  /* 0x0001e82c01007387 */ /* 0x0001e40000100a00 */
[----:B0-----:R-:W-:Y:S02]  /*3780*/  PRMT R45, RZ, 0x7610, R45 ;  /* 0x00007610ff2d7816 */ /* 0x001fe4000000002d */
[----:B------:R-:W-:-:S04]  /*3790*/  PRMT R44, RZ, 0x7610, R44 ;  /* 0x00007610ff2c7816 */ /* 0x000fc8000000002c */
[----:B------:R-:W-:-:S05]  /*37a0*/  @!P1 PRMT R44, R86, 0x7610, R44 ;  /* 0x00007610562c9816 */ /* 0x000fca000000002c */
[----:B------:R-:W-:Y:S01]  /*37b0*/  STL.S16 [R1+0x114], R44 ;  /* 0x0001142c01007387 */ /* 0x000fe20000100600 */
[----:B------:R-:W-:-:S05]  /*37c0*/  @!P5 PRMT R45, R91, 0x7632, R45 ;  /* 0x000076325b2dd816 */ /* 0x000fca000000002d */
[----:B------:R0:W-:Y:S04]  /*37d0*/  STL.S16 [R1+0x118], R45 ;  /* 0x0001182d01007387 */ /* 0x0001e80000100600 */
[----:B0-----:R-:W2:Y:S04]  /*37e0*/  LDL.LU.64 R44, [R1+0x140] ;  /* 0x00014000012c7983 */ /* 0x001ea80000300a00 */
[----:B------:R0:W-:Y:S04]  /*37f0*/  STL [R1+0x208], R87 ;  /* 0x0002085701007387 */ /* 0x0001e80000100800 */
[----:B------:R-:W-:Y:S01]  /*3800*/  STL [R1+0x1d0], R52 ;  /* 0x0001d03401007387 */ /* 0x000fe20000100800 */
[----:B0-----:R-:W-:-:S03]  /*3810*/  PRMT R87, RZ, 0x7610, R87 ;  /* 0x00007610ff577816 */ /* 0x001fc60000000057 */
[----:B------:R-:W-:Y:S04]  /*3820*/  STL [R1+0x1e0], R52 ;  /* 0x0001e03401007387 */ /* 0x000fe80000100800 */
[----:B------:R0:W-:Y:S04]  /*3830*/  STL [R1+0x1f0], R52 ;  /* 0x0001f03401007387 */ /* 0x0001e80000100800 */
[----:B------:R1:W-:Y:S01]  /*3840*/  STL.S16 [R1+0x112], R87 ;  /* 0x0001125701007387 */ /* 0x0003e20000100600 */
[----:B0-----:R-:W-:-:S03]  /*3850*/  PRMT R52, R87, 0x7610, R52 ;  /* 0x0000761057347816 */ /* 0x001fc60000000034 */
[----:B-1----:R-:W2:Y:S01]  /*3860*/  LDL.LU R87, [R1+0x208] ;  /* 0x0002080001577983 */ /* 0x002ea20000300800 */
[----:B------:R-:W-:-:S05]  /*3870*/  @!P0 PRMT R52, R47, 0x7632, R52 ;  /* 0x000076322f348816 */ /* 0x000fca0000000034 */
[----:B------:R-:W-:Y:S01]  /*3880*/  @!P0 STL.S16 [R1+0x112], R52 ;  /* 0x0001123401008387 */ /* 0x000fe20000100600 */
[----:B------:R-:W-:-:S04]  /*3890*/  @!P6 IADD3 R50, P4, PT, R72, R50, RZ ;  /* 0x000000324832e210 */ /* 0x000fc80007f9e0ff */
[----:B------:R-:W-:Y:S02]  /*38a0*/  @!P6 IADD3.X R51, PT, PT, R71, R51, RZ, P4, !PT ;  /* 0x000000334733e210 */ /* 0x000fe400027fe4ff */
[----:B------:R-:W-:Y:S02]  /*38b0*/  LOP3.LUT P4, RZ, R64, 0x200000, RZ, 0xc0, !PT ;  /* 0x0020000040ff7812 */ /* 0x000fe4000788c0ff */
[----:B----4-:R-:W-:-:S05]  /*38c0*/  @!P0 PRMT R53, R47, 0x7610, R53 ;  /* 0x000076102f358816 */ /* 0x010fca0000000035 */
[----:B------:R0:W-:Y:S04]  /*38d0*/  @!P0 STL.S16 [R1+0x110], R53 ;  /* 0x0001103501008387 */ /* 0x0001e80000100600 */
[----:B0-----:R-:W4:Y:S01]  /*38e0*/  LDL.LU.64 R52, [R1+0x148] ;  /* 0x0001480001347983 */ /* 0x001f220000300a00 */
[----:B------:R-:W-:-:S04]  /*38f0*/  LOP3.LUT R64, R64, 0xfbffffff, RZ, 0xc0, !PT ;  /* 0xfbffffff40407812 */ /* 0x000fc800078ec0ff */
[----:B------:R-:W-:-:S04]  /*3900*/  @P6 LOP3.LUT R64, R64, 0x4000000, RZ, 0xfc, !PT ;  /* 0x0400000040406812 */ /* 0x000fc800078efcff */
[----:B------:R-:W-:Y:S02]  /*3910*/  LOP3.LUT P6, RZ, R64, 0x400000, RZ, 0xc0, !PT ;  /* 0x0040000040ff7812 */ /* 0x000fe400078cc0ff */
[----:B------:R-:W-:Y:S02]  /*3920*/  PRMT R93, R93, 0x5410, RZ ;  /* 0x000054105d5d7816 */ /* 0x000fe400000000ff */
[----:B------:R-:W-:Y:S02]  /*3930*/  PRMT R89, R89, 0x5410, RZ ;  /* 0x0000541059597816 */ /* 0x000fe400000000ff */
[----:B------:R-:W-:Y:S01]  /*3940*/  PRMT R88, RZ, 0x7610, R88 ;  /* 0x00007610ff587816 */ /* 0x000fe20000000058 */
[----:B------:R0:W-:Y:S03]  /*3950*/  STL [R1+0x18], R86 ;  /* 0x0000185601007387 */ /* 0x0001e60000100800 */
[----:B------:R-:W-:-:S03]  /*3960*/  @!P4 PRMT R88, R78, 0x7632, R88 ;  /* 0x000076324e58c816 */ /* 0x000fc60000000058 */
[----:B------:R-:W-:Y:S02]  /*3970*/  @!P6 PRMT R89, R89, 0x7610, R82 ;  /* 0x000076105959e816 */ /* 0x000fe40000000052 */
[----:B------:R-:W-:Y:S02]  /*3980*/  PRMT R88, R88, 0x5410, RZ ;  /* 0x0000541058587816 */ /* 0x000fe400000000ff */
[----:B------:R-:W-:Y:S02]  /*3990*/  PRMT R89, RZ, 0x7610, R89 ;  /* 0x00007610ff597816 */ /* 0x000fe40000000059 */
[----:B------:R-:W-:Y:S02]  /*39a0*/  @!P4 PRMT R88, R88, 0x5410, R4 ;  /* 0x000054105858c816 */ /* 0x000fe40000000004 */
[----:B------:R-:W-:Y:S01]  /*39b0*/  @!P4 PRMT R89, R78, 0x7610, R89 ;  /* 0x000076104e59c816 */ /* 0x000fe20000000059 */
[----:B------:R1:W-:Y:S01]  /*39c0*/  STL [R1+0xa0], R4 ;  /* 0x0000a00401007387 */ /* 0x0003e20000100800 */
[----:B---3--:R-:W-:-:S04]  /*39d0*/  @!P5 PRMT R93, R93, 0x5410, R90 ;  /* 0x000054105d5dd816 */ /* 0x008fc8000000005a */
[----:B------:R-:W-:-:S04]  /*39e0*/  PRMT R93, RZ, 0x7610, R93 ;  /* 0x00007610ff5d7816 */ /* 0x000fc8000000005d */
[C---:B------:R-:W-:Y:S02]  /*39f0*/  @!P1 PRMT R93, R86.reuse, 0x7632, R93 ;  /* 0x00007632565d9816 */ /* 0x040fe4000000005d */
[----:B0-----:R-:W-:-:S04]  /*3a00*/  PRMT R86, R86, 0x5410, RZ ;  /* 0x0000541056567816 */ /* 0x001fc800000000ff */
[----:B------:R-:W-:Y:S02]  /*3a10*/  @!P4 PRMT R86, R86, 0x7610, R4 ;  /* 0x000076105656c816 */ /* 0x000fe40000000004 */
[----:B------:R-:W-:Y:S01]  /*3a20*/  LOP3.LUT P4, RZ, R64, 0x8, RZ, 0xc0, !PT ;  /* 0x0000000840ff7812 */ /* 0x000fe2000788c0ff */
[----:B-1----:R-:W-:-:S12]  /*3a30*/  HFMA2 R4, -RZ, RZ, 0, 0 ;  /* 0x00000000ff047431 */ /* 0x002fd800000001ff */
[----:B--2---:R-:W2:Y:S04]  /*3a40*/  @!P4 LDG.E R4, desc[UR10][R44.64] ;  /* 0x0000000a2c04c981 */ /* 0x004ea8000c1e1900 */
[----:B------:R-:W3:Y:S01]  /*3a50*/  LDL.LU.64 R44, [R1+0x128] ;  /* 0x00012800012c7983 */ /* 0x000ee20000300a00 */
[----:B------:R-:W-:Y:S02]  /*3a60*/  PRMT R46, RZ, 0x7610, R46 ;  /* 0x00007610ff2e7816 */ /* 0x000fe4000000002e */
[----:B------:R-:W-:Y:S01]  /*3a70*/  PRMT R92, R92, 0x5410, RZ ;  /* 0x000054105c5c7816 */ /* 0x000fe200000000ff */
[----:B------:R0:W-:Y:S01]  /*3a80*/  STL [R1+0x94], R90 ;  /* 0x0000945a01007387 */ /* 0x0001e20000100800 */
[----:B------:R-:W-:Y:S02]  /*3a90*/  @!P5 PRMT R46, R91, 0x7610, R46 ;  /* 0x000076105b2ed816 */ /* 0x000fe4000000002e */
[----:B------:R-:W-:Y:S01]  /*3aa0*/  @!P5 PRMT R92, R92, 0x7610, R90 ;  /* 0x000076105c5cd816 */ /* 0x000fe2000000005a */
[----:B------:R-:W-:Y:S01]  /*3ab0*/  STL [R1+0x90], R47 ;  /* 0x0000902f01007387 */ /* 0x000fe20000100800 */
[----:B------:R-:W-:-:S02]  /*3ac0*/  LOP3.LUT P5, RZ, R64, 0x100000, RZ, 0xc0, !PT ;  /* 0x0010000040ff7812 */ /* 0x000fc400078ac0ff */
[----:B0-----:R-:W-:Y:S01]  /*3ad0*/  PRMT R90, R90, 0x5410, RZ ;  /* 0x000054105a5a7816 */ /* 0x001fe200000000ff */
[----:B------:R0:W-:Y:S03]  /*3ae0*/  STL.S16 [R1+0x11a], R46 ;  /* 0x00011a2e01007387 */ /* 0x0001e60000100600 */
[----:B------:R-:W-:Y:S01]  /*3af0*/  @!P1 PRMT R90, R90, 0x7610, R85 ;  /* 0x000076105a5a9816 */ /* 0x000fe20000000055 */
[----:B------:R1:W-:Y:S01]  /*3b00*/  STL [R1+0x14], R91 ;  /* 0x0000145b01007387 */ /* 0x0003e20000100800 */
[----:B------:R-:W-:Y:S02]  /*3b10*/  PRMT R92, RZ, 0x7610, R92 ;  /* 0x00007610ff5c7816 */ /* 0x000fe4000000005c */
[----:B------:R-:W-:Y:S01]  /*3b20*/  PRMT R90, RZ, 0x7610, R90 ;  /* 0x00007610ff5a7816 */ /* 0x000fe2000000005a */
[----:B0-----:R-:W2:Y:S01]  /*3b30*/  LDL.LU.64 R46, [R1+0x150] ;  /* 0x00015000012e7983 */ /* 0x001ea20000300a00 */
[----:B-1----:R-:W-:-:S03]  /*3b40*/  PRMT R91, R91, 0x5410, RZ ;  /* 0x000054105b5b7816 */ /* 0x002fc600000000ff */
[----:B------:R0:W-:Y:S01]  /*3b50*/  STL [R1+0x1c], R84 ;  /* 0x00001c5401007387 */ /* 0x0001e20000100800 */
[----:B------:R-:W-:Y:S02]  /*3b60*/  @!P6 PRMT R92, R84, 0x7610, R92 ;  /* 0x00007610545ce816 */ /* 0x000fe4000000005c */
[----:B------:R-:W-:Y:S01]  /*3b70*/  @!P1 PRMT R91, R91, 0x5410, R85 ;  /* 0x000054105b5b9816 */ /* 0x000fe20000000055 */
[----:B------:R1:W-:Y:S01]  /*3b80*/  STL [R1+0x98], R85 ;  /* 0x0000985501007387 */ /* 0x0003e20000100800 */
[----:B------:R-:W-:Y:S02]  /*3b90*/  LOP3.LUT P1, RZ, R64, 0x80000, RZ, 0xc0, !PT ;  /* 0x0008000040ff7812 */ /* 0x000fe4000782c0ff */
[----:B------:R-:W-:Y:S02]  /*3ba0*/  @!P6 PRMT R90, R84, 0x7632, R90 ;  /* 0x00007632545ae816 */ /* 0x000fe4000000005a */
[----:B------:R-:W-:Y:S02]  /*3bb0*/  PRMT R87, R87, 0x5410, RZ ;  /* 0x0000541057577816 */ /* 0x000fe400000000ff */
[----:B0-----:R-:W-:-:S02]  /*3bc0*/  PRMT R84, RZ, 0x7610, R84 ;  /* 0x00007610ff547816 */ /* 0x001fc40000000054 */
[----:B------:R-:W-:Y:S02]  /*3bd0*/  PRMT R86, RZ, 0x7610, R86 ;  /* 0x00007610ff567816 */ /* 0x000fe40000000056 */
[----:B-1----:R-:W-:Y:S02]  /*3be0*/  PRMT R85, R85, 0x5410, RZ ;  /* 0x0000541055557816 */ /* 0x002fe400000000ff */
[----:B------:R-:W-:Y:S02]  /*3bf0*/  @!P5 PRMT R84, R6, 0x7632, R84 ;  /* 0x000076320654d816 */ /* 0x000fe40000000054 */
[----:B------:R-:W-:Y:S02]  /*3c00*/  @!P5 PRMT R87, R87, 0x5410, R6 ;  /* 0x000054105757d816 */ /* 0x000fe40000000006 */
[----:B------:R-:W-:Y:S02]  /*3c10*/  @!P5 PRMT R86, R8, 0x7610, R86 ;  /* 0x000076100856d816 */ /* 0x000fe40000000056 */
[----:B------:R-:W-:-:S02]  /*3c20*/  @!P5 PRMT R85, R85, 0x7610, R8 ;  /* 0x000076105555d816 */ /* 0x000fc40000000008 */
[----:B------:R-:W-:Y:S02]  /*3c30*/  LOP3.LUT P5, RZ, R64, 0x4, RZ, 0xc0, !PT ;  /* 0x0000000440ff7812 */ /* 0x000fe400078ac0ff */
[----:B------:R-:W-:Y:S02]  /*3c40*/  PRMT R84, R84, 0x5410, RZ ;  /* 0x0000541054547816 */ /* 0x000fe400000000ff */
[----:B------:R-:W-:Y:S01]  /*3c50*/  PRMT R83, R83, 0x5410, RZ ;  /* 0x0000541053537816 */ /* 0x000fe200000000ff */
[----:B------:R-:W-:Y:S01]  /*3c60*/  STL [R1+0xa4], R8 ;  /* 0x0000a40801007387 */ /* 0x000fe20000100800 */
[--C-:B------:R-:W-:Y:S02]  /*3c70*/  @!P1 PRMT R84, R84, 0x5410, R9.reuse ;  /* 0x0000541054549816 */ /* 0x100fe40000000009 */
[----:B------:R-:W-:Y:S01]  /*3c80*/  @!P1 PRMT R83, R83, 0x7610, R9 ;  /* 0x0000761053539816 */ /* 0x000fe20000000009 */
[----:B------:R0:W-:Y:S02]  /*3c90*/  STL [R1+0x28], R9 ;  /* 0x0000280901007387 */ /* 0x0001e40000100800 */
[----:B0-----:R-:W-:-:S02]  /*3ca0*/  CS2R R8, SRZ ;  /* 0x0000000000087805 */ /* 0x001fc4000001ff00 */
[----:B------:R-:W-:-:S04]  /*3cb0*/  PRMT R91, RZ, 0x7610, R91 ;  /* 0x00007610ff5b7816 */ /* 0x000fc8000000005b */
[----:B----4-:R0:W4:Y:S01]  /*3cc0*/  @!P5 LDG.E R9, desc[UR10][R52.64] ;  /* 0x0000000a3409d981 */ /* 0x010122000c1e1900 */
[----:B------:R-:W-:Y:S02]  /*3cd0*/  PRMT R80, RZ, 0x5410, RZ ;  /* 0x00005410ff507816 */ /* 0x000fe400000000ff */
[----:B------:R-:W-:Y:S01]  /*3ce0*/  PRMT R79, RZ, 0x5410, RZ ;  /* 0x00005410ff4f7816 */ /* 0x000fe200000000ff */
[----:B------:R1:W-:Y:S01]  /*3cf0*/  STL [R1+0x9c], R82 ;  /* 0x00009c5201007387 */ /* 0x0003e20000100800 */
[----:B------:R-:W-:-:S03]  /*3d00*/  PRMT R85, RZ, 0x7610, R85 ;  /* 0x00007610ff557816 */ /* 0x000fc60000000055 */
[----:B------:R0:W-:Y:S04]  /*3d10*/  STL [R1+0xa8], R10 ;  /* 0x0000a80a01007387 */ /* 0x0001e80000100800 */
[----:B------:R-:W4:Y:S01]  /*3d20*/  LDL.LU.64 R52, [R1+0x200] ;  /* 0x0002000001347983 */ /* 0x000f220000300a00 */
[----:B------:R-:W-:Y:S02]  /*3d30*/  @!P6 PRMT R91, R82, 0x7610, R91 ;  /* 0x00007610525be816 */ /* 0x000fe4000000005b */
[----:B------:R-:W-:Y:S02]  /*3d40*/  LOP3.LUT P6, RZ, R64, 0x20000, RZ, 0xc0, !PT ;  /* 0x0002000040ff7812 */ /* 0x000fe400078cc0ff */
[----:B------:R-:W-:Y:S01]  /*3d50*/  PRMT R81, R81, 0x5410, RZ ;  /* 0x0000541051517816 */ /* 0x000fe200000000ff */
[----:B------:R3:W-:Y:S01]  /*3d60*/  STL [R1+0x24], R6 ;  /* 0x0000240601007387 */ /* 0x0007e20000100800 */
[----:B-1----:R-:W-:-:S02]  /*3d70*/  PRMT R82, R82, 0x5410, RZ ;  /* 0x0000541052527816 */ /* 0x002fc400000000ff */
[----:B------:R-:W-:Y:S01]  /*3d80*/  LOP3.LUT P0, RZ, R64, 0x40000, RZ, 0xc0, !PT ;  /* 0x0004000040ff7812 */ /* 0x000fe2000780c0ff */
[----:B------:R-:W-:Y:S01]  /*3d90*/  STL [R1+0x30], R16 ;  /* 0x0000301001007387 */ /* 0x000fe20000100800 */
[----:B------:R-:W-:Y:S02]  /*3da0*/  PRMT R83, RZ, 0x7610, R83 ;  /* 0x00007610ff537816 */ /* 0x000fe40000000053 */
[----:B------:R-:W-:Y:S01]  /*3db0*/  PRMT R77, RZ, 0x7610, R77 ;  /* 0x00007610ff4d7816 */ /* 0x000fe2000000004d */
[----:B------:R-:W-:Y:S02]  /*3dc0*/  STL [R1+0x20], R78 ;  /* 0x0000204e01007387 */ /* 0x000fe40000100800 */
[--C-:B------:R-:W-:Y:S02]  /*3dd0*/  @!P6 PRMT R80, R80, 0x5410, R16.reuse ;  /* 0x000054105050e816 */ /* 0x100fe40000000010 */
[----:B------:R-:W-:Y:S01]  /*3de0*/  @!P6 PRMT R79, R79, 0x7610, R16 ;  /* 0x000076104f4fe816 */ /* 0x000fe20000000010 */
[----:B------:R1:W4:Y:S01]  /*3df0*/  @!P5 LDG.E R8, desc[UR10][R42.64] ;  /* 0x0000000a2a08d981 */ /* 0x000322000c1e1900 */
[----:B------:R-:W-:-:S02]  /*3e00*/  @!P6 PRMT R80, R17, 0x7610, R80 ;  /* 0x000076101150e816 */ /* 0x000fc40000000050 */
[----:B------:R-:W-:Y:S02]  /*3e10*/  @!P6 PRMT R79, R17, 0x7632, R79 ;  /* 0x00007632114fe816 */ /* 0x000fe4000000004f */
[----:B------:R-:W-:Y:S02]  /*3e20*/  LOP3.LUT P6, RZ, R64, 0x2, RZ, 0xc0, !PT ;  /* 0x0000000240ff7812 */ /* 0x000fe400078cc0ff */
[----:B------:R-:W-:Y:S02]  /*3e30*/  @!P1 PRMT R85, R10, 0x7610, R85 ;  /* 0x000076100a559816 */ /* 0x000fe40000000055 */
[----:B------:R-:W-:Y:S01]  /*3e40*/  @!P1 PRMT R82, R82, 0x7610, R10 ;  /* 0x0000761052529816 */ /* 0x000fe2000000000a */
[----:B0-----:R-:W-:-:S08]  /*3e50*/  HFMA2 R10, -RZ, RZ, 0, 0 ;  /* 0x00000000ff0a7431 */ /* 0x001fd000000001ff */
[----:B---3--:R-:W3:Y:S04]  /*3e60*/  @!P6 LDG.E R10, desc[UR10][R44.64] ;  /* 0x0000000a2c0ae981 */ /* 0x008ee8000c1e1900 */
[----:B------:R-:W3:Y:S01]  /*3e70*/  LDL.LU.64 R44, [R1+0x130] ;  /* 0x00013000012c7983 */ /* 0x000ee20000300a00 */
[----:B------:R-:W-:Y:S02]  /*3e80*/  @!P0 PRMT R81, R81, 0x7610, R12 ;  /* 0x0000761051518816 */ /* 0x000fe4000000000c */
[----:B------:R-:W-:Y:S02]  /*3e90*/  PRMT R82, RZ, 0x7610, R82 ;  /* 0x00007610ff527816 */ /* 0x000fe40000000052 */
[----:B------:R-:W-:Y:S02]  /*3ea0*/  PRMT R81, RZ, 0x7610, R81 ;  /* 0x00007610ff517816 */ /* 0x000fe40000000051 */
[----:B------:R-:W-:-:S02]  /*3eb0*/  LOP3.LUT P1, RZ, R64, 0x10000, RZ, 0xc0, !PT ;  /* 0x0001000040ff7812 */ /* 0x000fc4000782c0ff */
[----:B------:R-:W-:Y:S02]  /*3ec0*/  @!P0 PRMT R83, R12, 0x7610, R83 ;  /* 0x000076100c538816 */ /* 0x000fe40000000053 */
[C---:B------:R-:W-:Y:S02]  /*3ed0*/  @!P0 PRMT R82, R13.reuse, 0x7610, R82 ;  /* 0x000076100d528816 */ /* 0x040fe40000000052 */
[----:B------:R-:W-:Y:S02]  /*3ee0*/  @!P0 PRMT R81, R13, 0x7632, R81 ;  /* 0x000076320d518816 */ /* 0x000fe40000000051 */
[----:B------:R-:W-:Y:S02]  /*3ef0*/  LOP3.LUT P0, RZ, R64, 0x8000, RZ, 0xc0, !PT ;  /* 0x0000800040ff7812 */ /* 0x000fe4000780c0ff */
[----:B------:R-:W-:Y:S02]  /*3f00*/  MOV R6, RZ ;  /* 0x000000ff00067202 */ /* 0x000fe40000000f00 */
[----:B------:R-:W-:-:S02]  /*3f10*/  PRMT R75, R75, 0x5410, RZ ;  /* 0x000054104b4b7816 */ /* 0x000fc400000000ff */
[----:B------:R-:W-:Y:S02]  /*3f20*/  @!P1 PRMT R77, R19, 0x7632, R77 ;  /* 0x00007632134d9816 */ /* 0x000fe4000000004d */
[----:B--2---:R-:W2:Y:S01]  /*3f30*/  @!P4 LDG.E R6, desc[UR10][R46.64] ;  /* 0x0000000a2e06c981 */ /* 0x004ea2000c1e1900 */
[----:B------:R-:W-:Y:S02]  /*3f40*/  LOP3.LUT P4, RZ, R64, 0x4000, RZ, 0xc0, !PT ;  /* 0x0000400040ff7812 */ /* 0x000fe4000788c0ff */
[----:B------:R-:W-:Y:S02]  /*3f50*/  @!P1 PRMT R75, R75, 0x7610, R21 ;  /* 0x000076104b4b9816 */ /* 0x000fe40000000015 */
[----:B------:R-:W-:Y:S02]  /*3f60*/  PRMT R76, RZ, 0x5410, RZ ;  /* 0x00005410ff4c7816 */ /* 0x000fe400000000ff */
[----:B------:R-:W-:Y:S02]  /*3f70*/  PRMT R77, R77, 0x5410, RZ ;  /* 0x000054104d4d7816 */ /* 0x000fe400000000ff */
[----:B------:R-:W-:Y:S01]  /*3f80*/  PRMT R75, RZ, 0x7610, R75 ;  /* 0x00007610ff4b7816 */ /* 0x000fe2000000004b */
[----:B------:R-:W2:Y:S01]  /*3f90*/  LDL.LU.64 R46, [R1+0x138] ;  /* 0x00013800012e7983 */ /* 0x000ea20000300a00 */
[----:B------:R-:W-:-:S02]  /*3fa0*/  @!P0 PRMT R76, R23, 0x7632, R76 ;  /* 0x00007632174c8816 */ /* 0x000fc4000000004c */
[----:B------:R-:W-:Y:S02]  /*3fb0*/  @!P0 PRMT R77, R77, 0x5410, R23 ;  /* 0x000054104d4d8816 */ /* 0x000fe40000000017 */
[----:B------:R-:W-:Y:S02]  /*3fc0*/  @!P0 PRMT R76, R76, 0x5410, R25 ;  /* 0x000054104c4c8816 */ /* 0x000fe40000000019 */
[----:B------:R-:W-:Y:S02]  /*3fd0*/  @!P0 PRMT R75, R25, 0x7632, R75 ;  /* 0x00007632194b8816 */ /* 0x000fe4000000004b */
[C---:B------:R-:W-:Y:S02]  /*3fe0*/  LOP3.LUT P0, RZ, R64.reuse, 0x1, RZ, 0xc0, !PT ;  /* 0x0000000140ff7812 */ /* 0x040fe4000780c0ff */
[----:B------:R-:W-:Y:S02]  /*3ff0*/  PRMT R74, RZ, 0x5410, RZ ;  /* 0x00005410ff4a7816 */ /* 0x000fe400000000ff */
[----:B------:R-:W-:-:S02]  /*4000*/  LOP3.LUT R64, R64, 0xefffffff, RZ, 0xc0, !PT ;  /* 0xefffffff40407812 */ /* 0x000fc400078ec0ff */
[----:B------:R-:W-:Y:S02]  /*4010*/  PRMT R73, R73, 0x5410, RZ ;  /* 0x0000541049497816 */ /* 0x000fe400000000ff */
[----:B------:R-:W-:Y:S02]  /*4020*/  PRMT R72, R72, 0x5410, RZ ;  /* 0x0000541048487816 */ /* 0x000fe400000000ff */
[--C-:B------:R-:W-:Y:S02]  /*4030*/  @!P4 PRMT R74, R74, 0x5410, R26.reuse ;  /* 0x000054104a4ac816 */ /* 0x100fe4000000001a */
[----:B------:R-:W-:Y:S02]  /*4040*/  @P5 LOP3.LUT R64, R64, 0x10000000, RZ, 0xfc, !PT ;  /* 0x1000000040405812 */ /* 0x000fe400078efcff */
[----:B------:R-:W-:Y:S02]  /*4050*/  @!P4 PRMT R73, R73, 0x7610, R26 ;  /* 0x000076104949c816 */ /* 0x000fe4000000001a */
[----:B------:R-:W-:-:S02]  /*4060*/  @!P4 PRMT R74, R14, 0x7610, R74 ;  /* 0x000076100e4ac816 */ /* 0x000fc4000000004a */
[----:B------:R-:W-:Y:S02]  /*4070*/  @!P4 PRMT R72, R72, 0x7610, R14 ;  /* 0x000076104848c816 */ /* 0x000fe4000000000e */
[----:B------:R-:W-:Y:S02]  /*4080*/  LOP3.LUT P4, RZ, R64, 0x800, RZ, 0xc0, !PT ;  /* 0x0000080040ff7812 */ /* 0x000fe4000788c0ff */
[----:B----4-:R-:W-:-:S11]  /*4090*/  PRMT R52, RZ, 0x7610, R52 ;  /* 0x00007610ff347816 */ /* 0x010fd60000000034 */
[----:B------:R-:W-:-:S05]  /*40a0*/  @!P4 PRMT R52, R18, 0x7610, R52 ;  /* 0x000076101234c816 */ /* 0x000fca0000000034 */
[----:B------:R0:W-:Y:S04]  /*40b0*/  STL.S16 [R1+0x11e], R52 ;  /* 0x00011e3401007387 */ /* 0x0001e80000100600 */
[----:B0-----:R-:W4:Y:S01]  /*40c0*/  LDL.LU R52, [R1+0x1f0] ;  /* 0x0001f00001347983 */ /* 0x001f220000300800 */
[----:B------:R-:W-:-:S04]  /*40d0*/  PRMT R16, RZ, 0x7610, R16 ;  /* 0x00007610ff107816 */ /* 0x000fc80000000010 */
[----:B------:R-:W-:-:S05]  /*40e0*/  @!P4 PRMT R16, R18, 0x7632, R16 ;  /* 0x000076321210c816 */ /* 0x000fca0000000010 */
[----:B------:R0:W-:Y:S02]  /*40f0*/  STL.S16 [R1+0x13a], R16 ;  /* 0x00013a1001007387 */ /* 0x0001e40000100600 */
[----:B0-----:R-:W-:Y:S02]  /*4100*/  MOV R16, RZ ;  /* 0x000000ff00107202 */ /* 0x001fe40000000f00 */
[----:B------:R-:W-:-:S04]  /*4110*/  PRMT R78, RZ, 0x5410, RZ ;  /* 0x00005410ff4e7816 */ /* 0x000fc800000000ff */
[----:B------:R-:W-:-:S04]  /*4120*/  @!P1 PRMT R78, R78, 0x5410, R19 ;  /* 0x000054104e4e9816 */ /* 0x000fc80000000013 */
[----:B------:R-:W-:Y:S02]  /*4130*/  @!P1 PRMT R78, R21, 0x7610, R78 ;  /* 0x00007610154e9816 */ /* 0x000fe4000000004e */
[----:B------:R-:W-:Y:S02]  /*4140*/  LOP3.LUT P1, RZ, R63, 0x4, RZ, 0xc0, !PT ;  /* 0x000000043fff7812 */ /* 0x000fe4000782c0ff */
[----:B-1----:R-:W-:Y:S02]  /*4150*/  PRMT R42, R42, 0x5410, RZ ;  /* 0x000054102a2a7816 */ /* 0x002fe400000000ff */
[----:B------:R-:W-:Y:S01]  /*4160*/  PRMT R43, RZ, 0x7610, R43 ;  /* 0x00007610ff2b7816 */ /* 0x000fe2000000002b */
[----:B---3--:R0:W3:Y:S04]  /*4170*/  @!P0 LDG.E R16, desc[UR10][R44.64] ;  /* 0x0000000a2c108981 */ /* 0x0080e8000c1e1900 */
[----:B------:R-:W0:Y:S04]  /*4180*/  LDL.LU.64 R44, [R1+0x1e8] ;  /* 0x0001e800012c7983 */ /* 0x000e280000300a00 */
[----:B------:R-:W-:-:S02]  /*4190*/  @!P1 PRMT R42, R42, 0x7610, R5 ;  /* 0x000076102a2a9816 */ /* 0x000fc40000000005 */
[----:B------:R-:W-:Y:S02]  /*41a0*/  @!P1 PRMT R43, R11, 0x7610, R43 ;  /* 0x000076100b2b9816 */ /* 0x000fe4000000002b */
[----:B------:R-:W-:Y:S02]  /*41b0*/  PRMT R42, RZ, 0x7610, R42 ;  /* 0x00007610ff2a7816 */ /* 0x000fe4000000002a */
[----:B------:R-:W-:Y:S02]  /*41c0*/  PRMT R43, R43, 0x5410, RZ ;  /* 0x000054102b2b7816 */ /* 0x000fe400000000ff */
[----:B------:R-:W-:Y:S02]  /*41d0*/  @!P4 PRMT R42, R15, 0x7632, R42 ;  /* 0x000076320f2ac816 */ /* 0x000fe4000000002a */
[----:B------:R-:W-:Y:S02]  /*41e0*/  @!P4 PRMT R43, R43, 0x5410, R15 ;  /* 0x000054102b2bc816 */ /* 0x000fe4000000000f */
[----:B------:R-:W-:Y:S01]  /*41f0*/  LOP3.LUT P4, RZ, R64, 0x100, RZ, 0xc0, !PT ;  /* 0x0000010040ff7812 */ /* 0x000fe2000788c0ff */
[----:B------:R-:W-:Y:S04]  /*4200*/  STL [R1+0x1c4], R36 ;  /* 0x0001c42401007387 */ /* 0x000fe80000100800 */
[----:B------:R1:W-:Y:S04]  /*4210*/  STL [R1+0x1d4], R36 ;  /* 0x0001d42401007387 */ /* 0x0003e80000100800 */
[----:B------:R-:W-:Y:S04]  /*4220*/  STL [R1+0x1b4], R34 ;  /* 0x0001b42201007387 */ /* 0x000fe80000100800 */
[----:B------:R2:W-:Y:S01]  /*4230*/  STL [R1+0x1c8], R34 ;  /* 0x0001c82201007387 */ /* 0x0005e20000100800 */
[----:B-1----:R-:W-:-:S04]  /*4240*/  PRMT R36, RZ, 0x7610, R36 ;  /* 0x00007610ff247816 */ /* 0x002fc80000000024 */
[----:B------:R-:W-:Y:S02]  /*4250*/  @!P2 PRMT R36, R24, 0x7610, R36 ;  /* 0x000076101824a816 */ /* 0x000fe40000000024 */
[----:B--2---:R-:W-:-:S04]  /*4260*/  PRMT R34, RZ, 0x7610, R34 ;  /* 0x00007610ff227816 */ /* 0x004fc80000000022 */
[----:B------:R-:W-:Y:S01]  /*4270*/  @!P4 PRMT R34, R7, 0x7610, R34 ;  /* 0x000076100722c816 */ /* 0x000fe20000000022 */
[----:B------:R1:W-:Y:S04]  /*4280*/  STL.S16 [R1+0x126], R36 ;  /* 0x0001262401007387 */ /* 0x0003e80000100600 */
[----:B------:R2:W-:Y:S04]  /*4290*/  STL.S16 [R1+0x124], R34 ;  /* 0x0001242201007387 */ /* 0x0005e80000100600 */
[----:B-1----:R-:W3:Y:S04]  /*42a0*/  LDL.LU R36, [R1+0x1d4] ;  /* 0x0001d40001247983 */ /* 0x002ee80000300800 */
[----:B--2---:R-:W2:Y:S01]  /*42b0*/  LDL.LU R34, [R1+0x1c8] ;  /* 0x0001c80001227983 */ /* 0x004ea20000300800 */
[----:B------:R-:W-:-:S02]  /*42c0*/  LOP3.LUT P5, RZ, R64, 0x2000, RZ, 0xc0, !PT ;  /* 0x0000200040ff7812 */ /* 0x000fc400078ac0ff */
[----:B------:R-:W-:Y:S01]  /*42d0*/  PRMT R73, RZ, 0x7610, R73 ;  /* 0x00007610ff497816 */ /* 0x000fe20000000049 */
[----:B------:R1:W-:Y:S01]  /*42e0*/  STL [R1+0x2c], R12 ;  /* 0x00002c0c01007387 */ /* 0x0003e20000100800 */
[----:B------:R-:W-:Y:S02]  /*42f0*/  PRMT R71, R71, 0x5410, RZ ;  /* 0x0000541047477816 */ /* 0x000fe400000000ff */
[----:B------:R-:W-:Y:S02]  /*4300*/  PRMT R72, RZ, 0x7610, R72 ;  /* 0x00007610ff487816 */ /* 0x000fe40000000048 */
[----:B-1----:R-:W-:-:S05]  /*4310*/  PRMT R12, RZ, 0x7610, R12 ;  /* 0x00007610ff0c7816 */ /* 0x002fca000000000c */
[----:B------:R-:W-:Y:S02]  /*4320*/  @!P5 PRMT R73, R2, 0x7610, R73 ;  /* 0x000076100249d816 */ /* 0x000fe40000000049 */
[----:B------:R-:W-:Y:S02]  /*4330*/  @!P5 PRMT R71, R71, 0x7610, R2 ;  /* 0x000076104747d816 */ /* 0x000fe40000000002 */
[C---:B------:R-:W-:Y:S02]  /*4340*/  @!P5 PRMT R72, R3.reuse, 0x7610, R72 ;  /* 0x000076100348d816 */ /* 0x040fe40000000048 */
[----:B------:R-:W-:Y:S02]  /*4350*/  @!P5 PRMT R12, R3, 0x7632, R12 ;  /* 0x00007632030cd816 */ /* 0x000fe4000000000c */
[----:B------:R-:W-:Y:S02]  /*4360*/  LOP3.LUT P5, RZ, R64, 0x400, RZ, 0xc0, !PT ;  /* 0x0000040040ff7812 */ /* 0x000fe400078ac0ff */
[----:B------:R-:W-:-:S11]  /*4370*/  PRMT R53, RZ, 0x7610, R53 ;  /* 0x00007610ff357816 */ /* 0x000fd60000000035 */
[----:B------:R-:W-:-:S05]  /*4380*/  @!P5 PRMT R53, R20, 0x7610, R53 ;  /* 0x000076101435d816 */ /* 0x000fca0000000035 */
[----:B------:R1:W-:Y:S04]  /*4390*/  STL.S16 [R1+0x11c], R53 ;  /* 0x00011c3501007387 */ /* 0x0003e80000100600 */
[----:B-1----:R-:W2:Y:S04]  /*43a0*/  LDL.LU R53, [R1+0x1e4] ;  /* 0x0001e40001357983 */ /* 0x002ea80000300800 */
[----:B------:R1:W-:Y:S01]  /*43b0*/  STL.S16 [R1+0x122], R12 ;  /* 0x0001220c01007387 */ /* 0x0003e20000100600 */
[----:B----4-:R-:W-:-:S04]  /*43c0*/  PRMT R52, RZ, 0x7610, R52 ;  /* 0x00007610ff347816 */ /* 0x010fc80000000034 */
[----:B------:R-:W-:-:S05]  /*43d0*/  @!P5 PRMT R52, R20, 0x7632, R52 ;  /* 0x000076321434d816 */ /* 0x000fca0000000034 */
[----:B------:R4:W-:Y:S01]  /*43e0*/  STL.S16 [R1+0x12a], R52 ;  /* 0x00012a3401007387 */ /* 0x0009e20000100600 */
[----:B-1----:R-:W-:-:S06]  /*43f0*/  MOV R12, RZ ;  /* 0x000000ff000c7202 */ /* 0x002fcc0000000f00 */
[----:B------:R-:W2:Y:S04]  /*4400*/  @!P6 LDG.E R12, desc[UR10][R46.64] ;  /* 0x0000000a2e0ce981 */ /* 0x000ea8000c1e1900 */
[----:B----4-:R-:W4:Y:S04]  /*4410*/  LDL.LU R52, [R1+0x1e0] ;  /* 0x0001e00001347983 */ /* 0x010f280000300800 */
[----:B------:R-:W4:Y:S04]  /*4420*/  LDL.LU.64 R46, [R1+0x1f8] ;  /* 0x0001f800012e7983 */ /* 0x000f280000300a00 */
[----:B------:R-:W-:Y:S04]  /*4430*/  STL [R1+0x19c], R38 ;  /* 0x00019c2601007387 */ /* 0x000fe80000100800 */
[----:B------:R1:W-:Y:S04]  /*4440*/  STL [R1+0x1a8], R38 ;  /* 0x0001a82601007387 */ /* 0x0003e80000100800 */
[----:B------:R-:W-:Y:S04]  /*4450*/  STL [R1+0x198], R39 ;  /* 0x0001982701007387 */ /* 0x000fe80000100800 */
[----:B------:R1:W-:Y:S02]  /*4460*/  STL [R1+0x1ac], R39 ;  /* 0x0001ac2701007387 */ /* 0x0003e40000100800 */
[----:B-1----:R-:W-:-:S04]  /*4470*/  PRMT R38, RZ, 0x7610, R38 ;  /* 0x00007610ff267816 */ /* 0x002fc80000000026 */
[----:B------:R-:W-:Y:S02]  /*4480*/  @!P3 PRMT R38, R61, 0x7632, R38 ;  /* 0x000076323d26b816 */ /* 0x000fe40000000026 */
[----:B------:R-:W-:-:S04]  /*4490*/  PRMT R39, RZ, 0x7610, R39 ;  /* 0x00007610ff277816 */ /* 0x000fc80000000027 */
[----:B------:R-:W-:Y:S01]  /*44a0*/  @!P3 PRMT R39, R61, 0x7610, R39 ;  /* 0x000076103d27b816 */ /* 0x000fe20000000027 */
[----:B------:R1:W-:Y:S04]  /*44b0*/  STL.S16 [R1+0x146], R38 ;  /* 0x0001462601007387 */ /* 0x0003e80000100600 */
[----:B------:R1:W-:Y:S04]  /*44c0*/  STL.S16 [R1+0x13c], R39 ;  /* 0x00013c2701007387 */ /* 0x0003e80000100600 */
[----:B-1----:R-:W4:Y:S04]  /*44d0*/  LDL.LU R38, [R1+0x1a8] ;  /* 0x0001a80001267983 */ /* 0x002f280000300800 */
[----:B------:R-:W4:Y:S04]  /*44e0*/  LDL.LU R39, [R1+0x1ac] ;  /* 0x0001ac0001277983 */ /* 0x000f280000300800 */
[----:B------:R-:W-:Y:S04]  /*44f0*/  STL [R1+0x1a4], R40 ;  /* 0x0001a42801007387 */ /* 0x000fe80000100800 */
[----:B------:R1:W-:Y:S04]  /*4500*/  STL [R1+0x1b8], R40 ;  /* 0x0001b82801007387 */ /* 0x0003e80000100800 */
[----:B------:R-:W-:Y:S04]  /*4510*/  STL [R1+0x1a0], R41 ;  /* 0x0001a02901007387 */ /* 0x000fe80000100800 */
[----:B------:R1:W-:Y:S02]  /*4520*/  STL [R1+0x1bc], R41 ;  /* 0x0001bc2901007387 */ /* 0x0003e40000100800 */
[----:B-1----:R-:W-:-:S02]  /*4530*/  PRMT R40, RZ, 0x7610, R40 ;  /* 0x00007610ff287816 */ /* 0x002fc40000000028 */
[----:B------:R-:W-:Y:S02]  /*4540*/  PRMT R41, RZ, 0x7610, R41 ;  /* 0x00007610ff297816 */ /* 0x000fe40000000029 */
[----:B0-----:R-:W-:Y:S02]  /*4550*/  PRMT R44, RZ, 0x7610, R44 ;  /* 0x00007610ff2c7816 */ /* 0x001fe4000000002c */
[----:B------:R-:W-:Y:S02]  /*4560*/  PRMT R45, RZ, 0x7610, R45 ;  /* 0x00007610ff2d7816 */ /* 0x000fe4000000002d */
[C---:B------:R-:W-:Y:S02]  /*4570*/  @!P5 PRMT R44, R22.reuse, 0x7610, R44 ;  /* 0x00007610162cd816 */ /* 0x040fe4000000002c */
[----:B------:R-:W-:Y:S02]  /*4580*/  @!P5 PRMT R45, R22, 0x7632, R45 ;  /* 0x00007632162dd816 */ /* 0x000fe4000000002d */
[----:B------:R-:W-:-:S13]  /*4590*/  LOP3.LUT P5, RZ, R64, 0x80, RZ, 0xc0, !PT ;  /* 0x0000008040ff7812 */ /* 0x000fda00078ac0ff */
[C---:B------:R-:W-:Y:S02]  /*45a0*/  @!P5 PRMT R41, R65.reuse, 0x7610, R41 ;  /* 0x000076104129d816 */ /* 0x040fe40000000029 */
[----:B------:R-:W-:-:S03]  /*45b0*/  @!P5 PRMT R40, R65, 0x7632, R40 ;  /* 0x000076324128d816 */ /* 0x000fc60000000028 */
[----:B------:R0:W-:Y:S04]  /*45c0*/  STL.S16 [R1+0x130], R41 ;  /* 0x0001302901007387 */ /* 0x0001e80000100600 */
[----:B------:R1:W-:Y:S04]  /*45d0*/  STL.S16 [R1+0x13e], R40 ;  /* 0x00013e2801007387 */ /* 0x0003e80000100600 */
[----:B0-----:R-:W4:Y:S04]  /*45e0*/  LDL.LU R41, [R1+0x1bc] ;  /* 0x0001bc0001297983 */ /* 0x001f280000300800 */
[----:B-1----:R-:W4:Y:S04]  /*45f0*/  LDL.LU R40, [R1+0x1b8] ;  /* 0x0001b80001287983 */ /* 0x002f280000300800 */
[----:B------:R0:W-:Y:S04]  /*4600*/  STL [R1+0x1c0], R37 ;  /* 0x0001c02501007387 */ /* 0x0001e80000100800 */
[----:B------:R1:W-:Y:S01]  /*4610*/  STL [R1+0x1b0], R35 ;  /* 0x0001b02301007387 */ /* 0x0003e20000100800 */
[----:B---3--:R-:W-:-:S02]  /*4620*/  PRMT R36, RZ, 0x7610, R36 ;  /* 0x00007610ff247816 */ /* 0x008fc40000000024 */
[----:B0-----:R-:W-:Y:S02]  /*4630*/  PRMT R37, RZ, 0x7610, R37 ;  /* 0x00007610ff257816 */ /* 0x001fe40000000025 */
[----:B--2---:R-:W-:Y:S02]  /*4640*/  PRMT R34, RZ, 0x7610, R34 ;  /* 0x00007610ff227816 */ /* 0x004fe40000000022 */
[----:B-1----:R-:W-:Y:S02]  /*4650*/  PRMT R35, RZ, 0x7610, R35 ;  /* 0x00007610ff237816 */ /* 0x002fe40000000023 */
[----:B------:R-:W-:Y:S02]  /*4660*/  @!P4 PRMT R36, R7, 0x7632, R36 ;  /* 0x000076320724c816 */ /* 0x000fe40000000024 */
[----:B------:R-:W-:Y:S02]  /*4670*/  @!P4 PRMT R37, R0, 0x7610, R37 ;  /* 0x000076100025c816 */ /* 0x000fe40000000025 */
[----:B------:R-:W-:-:S02]  /*4680*/  @!P5 PRMT R34, R60, 0x7610, R34 ;  /* 0x000076103c22d816 */ /* 0x000fc40000000022 */
[----:B------:R-:W-:Y:S01]  /*4690*/  @!P5 PRMT R35, R60, 0x7632, R35 ;  /* 0x000076323c23d816 */ /* 0x000fe20000000023 */
[----:B------:R0:W-:Y:S04]  /*46a0*/  STL.S16 [R1+0x132], R36 ;  /* 0x0001322401007387 */ /* 0x0001e80000100600 */
[----:B------:R1:W-:Y:S04]  /*46b0*/  STL.S16 [R1+0x134], R37 ;  /* 0x0001342501007387 */ /* 0x0003e80000100600 */
[----:B------:R2:W-:Y:S04]  /*46c0*/  STL.S16 [R1+0x140], R34 ;  /* 0x0001402201007387 */ /* 0x0005e80000100600 */
[----:B------:R3:W-:Y:S04]  /*46d0*/  STL.S16 [R1+0x154], R35 ;  /* 0x0001542301007387 */ /* 0x0007e80000100600 */
[----:B0-----:R-:W4:Y:S04]  /*46e0*/  LDL.LU R36, [R1+0x1c4] ;  /* 0x0001c40001247983 */ /* 0x001f280000300800 */
[----:B-1----:R-:W4:Y:S04]  /*46f0*/  LDL.LU R37, [R1+0x1c0] ;  /* 0x0001c00001257983 */ /* 0x002f280000300800 */
[----:B--2---:R-:W2:Y:S04]  /*4700*/  LDL.LU R34, [R1+0x1b4] ;  /* 0x0001b40001227983 */ /* 0x004ea80000300800 */
[----:B---3--:R-:W2:Y:S04]  /*4710*/  LDL.LU R35, [R1+0x1b0] ;  /* 0x0001b00001237983 */ /* 0x008ea80000300800 */
[----:B------:R0:W-:Y:S04]  /*4720*/  STL.S16 [R1+0x12c], R44 ;  /* 0x00012c2c01007387 */ /* 0x0001e80000100600 */
[----:B------:R1:W-:Y:S04]  /*4730*/  STL.S16 [R1+0x142], R45 ;  /* 0x0001422d01007387 */ /* 0x0003e80000100600 */
[----:B0-----:R-:W3:Y:S04]  /*4740*/  LDL.LU R44, [R1+0x1dc] ;  /* 0x0001dc00012c7983 */ /* 0x001ee80000300800 */
[----:B-1----:R-:W3:Y:S01]  /*4750*/  LDL.LU R45, [R1+0x1d8] ;  /* 0x0001d800012d7983 */ /* 0x002ee20000300800 */
[----:B------:R-:W-:-:S03]  /*4760*/  PRMT R53, RZ, 0x7610, R53 ;  /* 0x00007610ff357816 */ /* 0x000fc60000000035 */
[----:B------:R0:W-:Y:S01]  /*4770*/  STL [R1+0xac], R13 ;  /* 0x0000ac0d01007387 */ /* 0x0001e20000100800 */
[----:B------:R-:W-:Y:S02]  /*4780*/  @!P2 PRMT R53, R27, 0x7610, R53 ;  /* 0x000076101b35a816 */ /* 0x000fe40000000035 */
[----:B0-----:R-:W-:-:S04]  /*4790*/  PRMT R13, RZ, 0x7610, R13 ;  /* 0x00007610ff0d7816 */ /* 0x001fc8000000000d */
[----:B------:R-:W-:Y:S01]  /*47a0*/  @!P1 PRMT R13, R11, 0x7632, R13 ;  /* 0x000076320b0d9816 */ /* 0x000fe2000000000d */
[----:B------:R0:W-:Y:S04]  /*47b0*/  STL.S16 [R1+0x138], R53 ;  /* 0x0001383501007387 */ /* 0x0001e80000100600 */
[----:B------:R1:W-:Y:S04]  /*47c0*/  STL.S16 [R1+0x12e], R13 ;  /* 0x00012e0d01007387 */ /* 0x0003e80000100600 */
[----:B0-----:R-:W3:Y:S01]  /*47d0*/  LDL.LU R53, [R1+0x1cc] ;  /* 0x0001cc0001357983 */ /* 0x001ee20000300800 */
[----:B-1----:R-:W-:Y:S01]  /*47e0*/  HFMA2 R13, -RZ, RZ, 0, 0 ;  /* 0x00000000ff0d7431 */ /* 0x002fe200000001ff */
[----:B----4-:R-:W-:-:S04]  /*47f0*/  PRMT R52, RZ, 0x7610, R52 ;  /* 0x00007610ff347816 */ /* 0x010fc80000000034 */
[----:B------:R-:W-:Y:S01]  /*4800*/  @!P2 PRMT R52, R24, 0x7632, R52 ;  /* 0x000076321834a816 */ /* 0x000fe20000000034 */
[----:B------:R-:W4:Y:S04]  /*4810*/  @!P0 LDG.E R13, desc[UR10][R46.64] ;  /* 0x0000000a2e0d8981 */ /* 0x000f28000c1e1900 */
[----:B------:R0:W-:Y:S04]  /*4820*/  STL.S16 [R1+0x136], R52 ;  /* 0x0001363401007387 */ /* 0x0001e80000100600 */
[----:B0-----:R-:W4:Y:S04]  /*4830*/  LDL.LU R52, [R1+0x1d0] ;  /* 0x0001d00001347983 */ /* 0x001f280000300800 */
[----:B------:R0:W-:Y:S02]  /*4840*/  STL [R1+0xb4], R21 ;  /* 0x0000b41501007387 */ /* 0x0001e40000100800 */
[----:B0-----:R-:W-:-:S04]  /*4850*/  PRMT R21, RZ, 0x7610, R21 ;  /* 0x00007610ff157816 */ /* 0x001fc80000000015 */
[----:B------:R-:W-:Y:S02]  /*4860*/  @!P4 PRMT R21, R0, 0x7632, R21 ;  /* 0x000076320015c816 */ /* 0x000fe40000000015 */
[----:B------:R-:W-:Y:S02]  /*4870*/  LOP3.LUT P4, RZ, R64, 0x20, RZ, 0xc0, !PT ;  /* 0x0000002040ff7812 */ /* 0x000fe4000788c0ff */
[----:B------:R-:W-:Y:S02]  /*4880*/  PRMT R38, RZ, 0x7610, R38 ;  /* 0x00007610ff267816 */ /* 0x000fe40000000026 */
[----:B------:R-:W-:-:S09]  /*4890*/  PRMT R39, RZ, 0x7610, R39 ;  /* 0x00007610ff277816 */ /* 0x000fd20000000027 */
[C---:B------:R-:W-:Y:S02]  /*48a0*/  @!P4 PRMT R38, R67.reuse, 0x7610, R38 ;  /* 0x000076104326c816 */ /* 0x040fe40000000026 */
[----:B------:R-:W-:-:S03]  /*48b0*/  @!P4 PRMT R39, R67, 0x7632, R39 ;  /* 0x000076324327c816 */ /* 0x000fc60000000027 */
[----:B------:R0:W-:Y:S04]  /*48c0*/  STL.S16 [R1+0x144], R38 ;  /* 0x0001442601007387 */ /* 0x0001e80000100600 */
[----:B------:R1:W-:Y:S04]  /*48d0*/  STL.S16 [R1+0x150], R39 ;  /* 0x0001502701007387 */ /* 0x0003e80000100600 */
[----:B0-----:R-:W4:Y:S04]  /*48e0*/  LDL.LU R38, [R1+0x19c] ;  /* 0x00019c0001267983 */ /* 0x001f280000300800 */
[----:B-1----:R-:W4:Y:S01]  /*48f0*/  LDL.LU R39, [R1+0x198] ;  /* 0x0001980001277983 */ /* 0x002f220000300800 */
[----:B------:R-:W-:-:S02]  /*4900*/  PRMT R41, RZ, 0x7610, R41 ;  /* 0x00007610ff297816 */ /* 0x000fc40000000029 */
[----:B------:R-:W-:Y:S02]  /*4910*/  PRMT R40, RZ, 0x7610, R40 ;  /* 0x00007610ff287816 */ /* 0x000fe40000000028 */
[C---:B------:R-:W-:Y:S02]  /*4920*/  @!P3 PRMT R41, R66.reuse, 0x7632, R41 ;  /* 0x000076324229b816 */ /* 0x040fe40000000029 */
[----:B------:R-:W-:-:S03]  /*4930*/  @!P3 PRMT R40, R66, 0x7610, R40 ;  /* 0x000076104228b816 */ /* 0x000fc60000000028 */
[----:B------:R0:W-:Y:S04]  /*4940*/  STL.S16 [R1+0x15c], R41 ;  /* 0x00015c2901007387 */ /* 0x0001e80000100600 */
[----:B------:R1:W-:Y:S04]  /*4950*/  STL.S16 [R1+0x148], R40 ;  /* 0x0001482801007387 */ /* 0x0003e80000100600 */
[----:B0-----:R-:W4:Y:S04]  /*4960*/  LDL.LU R41, [R1+0x1a0] ;  /* 0x0001a00001297983 */ /* 0x001f280000300800 */
[----:B-1----:R-:W4:Y:S04]  /*4970*/  LDL.LU R40, [R1+0x1a4] ;  /* 0x0001a40001287983 */ /* 0x002f280000300800 */
[----:B------:R0:W-:Y:S01]  /*4980*/  STL [R1+0xb0], R17 ;  /* 0x0000b01101007387 */ /* 0x0001e20000100800 */
[----:B------:R-:W-:-:S02]  /*4990*/  PRMT R71, RZ, 0x7610, R71 ;  /* 0x00007610ff477816 */ /* 0x000fc40000000047 */
[----:B0-----:R-:W-:-:S04]  /*49a0*/  PRMT R17, RZ, 0x7610, R17 ;  /* 0x00007610ff117816 */ /* 0x001fc80000000011 */
[----:B------:R-:W-:Y:S02]  /*49b0*/  @!P2 PRMT R17, R27, 0x7632, R17 ;  /* 0x000076321b11a816 */ /* 0x000fe40000000011 */
[----:B------:R-:W-:Y:S01]  /*49c0*/  LOP3.LUT P2, RZ, R63, 0x1, RZ, 0xc0, !PT ;  /* 0x000000013fff7812 */ /* 0x000fe2000784c0ff */
[----:B------:R0:W-:Y:S01]  /*49d0*/  STL.S16 [R1+0x14a], R21 ;  /* 0x00014a1501007387 */ /* 0x0001e20000100600 */
[----:B------:R-:W-:Y:S02]  /*49e0*/  LOP3.LUT P5, RZ, R64, 0x8, RZ, 0xc0, !PT ;  /* 0x0000000840ff7812 */ /* 0x000fe400078ac0ff */
[----:B------:R-:W-:Y:S01]  /*49f0*/  @!P1 PRMT R71, R5, 0x7610, R71 ;  /* 0x0000761005479816 */ /* 0x000fe20000000047 */
[----:B------:R1:W-:Y:S01]  /*4a00*/  STL [R1+0x44], R5 ;  /* 0x0000440501007387 */ /* 0x0003e20000100800 */
[----:B0-----:R-:W-:Y:S01]  /*4a10*/  HFMA2 R21, -RZ, RZ, 0, 0 ;  /* 0x00000000ff157431 */ /* 0x001fe200000001ff */
[----:B-1----:R-:W-:Y:S02]  /*4a20*/  MOV R5, RZ ;  /* 0x000000ff00057202 */ /* 0x002fe40000000f00 */
[----:B------:R0:W-:Y:S04]  /*4a30*/  STL [R1+0xb8], R25 ;  /* 0x0000b81901007387 */ /* 0x0001e80000100800 */
[----:B------:R1:W4:Y:S04]  /*4a40*/  @!P2 LDG.E R21, desc[UR10][R36.64] ;  /* 0x0000000a2415a981 */ /* 0x000328000c1e1900 */
[----:B--2---:R2:W4:Y:S01]  /*4a50*/  @!P2 LDG.E R5, desc[UR10][R34.64] ;  /* 0x0000000a2205a981 */ /* 0x004522000c1e1900 */
[----:B0-----:R-:W-:-:S02]  /*4a60*/  PRMT R25, RZ, 0x7610, R25 ;  /* 0x00007610ff197816 */ /* 0x001fc40000000019 */
[----:B-1----:R-:W-:Y:S02]  /*4a70*/  PRMT R37, RZ, 0x7610, R37 ;  /* 0x00007610ff257816 */ /* 0x002fe40000000025 */
[----:B------:R-:W-:Y:S02]  /*4a80*/  PRMT R36, RZ, 0x7610, R36 ;  /* 0x00007610ff247816 */ /* 0x000fe40000000024 */
[----:B--2---:R-:W-:Y:S02]  /*4a90*/  PRMT R35, RZ, 0x7610, R35 ;  /* 0x00007610ff237816 */ /* 0x004fe40000000023 */
[C---:B------:R-:W-:Y:S02]  /*4aa0*/  @!P5 PRMT R37, R4.reuse, 0x7610, R37 ;  /* 0x000076100425d816 */ /* 0x040fe40000000025 */
[----:B------:R-:W-:Y:S02]  /*4ab0*/  @!P5 PRMT R36, R4, 0x7632, R36 ;  /* 0x000076320424d816 */ /* 0x000fe40000000024 */
[----:B------:R-:W-:-:S02]  /*4ac0*/  @!P5 PRMT R35, R6, 0x7610, R35 ;  /* 0x000076100623d816 */ /* 0x000fc40000000023 */
[----:B------:R-:W-:Y:S02]  /*4ad0*/  @!P5 PRMT R25, R6, 0x7632, R25 ;  /* 0x000076320619d816 */ /* 0x000fe40000000019 */
[----:B------:R-:W-:Y:S01]  /*4ae0*/  LOP3.LUT P5, RZ, R64, 0x10000000, RZ, 0xc0, !PT ;  /* 0x1000000040ff7812 */ /* 0x000fe200078ac0ff */
[----:B------:R0:W-:Y:S02]  /*4af0*/  STL [R1+0x34], R19 ;  /* 0x0000341301007387 */ /* 0x0001e40000100800 */
[----:B0-----:R-:W-:-:S10]  /*4b00*/  PRMT R19, RZ, 0x7610, R19 ;  /* 0x00007610ff137816 */ /* 0x001fd40000000013 */
[----:B------:R-:W-:-:S05]  /*4b10*/  @!P5 PRMT R19, R9, 0x7610, R19 ;  /* 0x000076100913d816 */ /* 0x000fca0000000013 */
[----:B------:R0:W-:Y:S01]  /*4b20*/  STL.S16 [R1+0x16e], R19 ;  /* 0x00016e1301007387 */ /* 0x0001e20000100600 */
[----:B------:R-:W-:Y:S02]  /*4b30*/  LOP3.LUT P1, RZ, R63, 0x2, RZ, 0xc0, !PT ;  /* 0x000000023fff7812 */ /* 0x000fe4000782c0ff */
[----:B------:R-:W-:Y:S01]  /*4b40*/  PRMT R63, RZ, 0x7610, R63 ;  /* 0x00007610ff3f7816 */ /* 0x000fe2000000003f */
[----:B0-----:R-:W0:Y:S01]  /*4b50*/  S2R R19, SR_TID.X ;  /* 0x0000000000137919 */ /* 0x001e220000002100 */
[----:B------:R-:W-:Y:S02]  /*4b60*/  PRMT R47, RZ, 0x7610, R47 ;  /* 0x00007610ff2f7816 */ /* 0x000fe4000000002f */
[C---:B------:R-:W-:Y:S02]  /*4b70*/  @!P4 PRMT R63, R68.reuse, 0x7610, R63 ;  /* 0x00007610443fc816 */ /* 0x040fe4000000003f */
[----:B------:R-:W-:Y:S01]  /*4b80*/  @!P4 PRMT R47, R68, 0x7632, R47 ;  /* 0x00007632442fc816 */ /* 0x000fe2000000002f */
[----:B------:R1:W-:Y:S01]  /*4b90*/  STL [R1+0xbc], R14 ;  /* 0x0000bc0e01007387 */ /* 0x0003e20000100800 */
[----:B------:R-:W-:Y:S01]  /*4ba0*/  LOP3.LUT P4, RZ, R64, 0x40000000, RZ, 0xc0, !PT ;  /* 0x4000000040ff7812 */ /* 0x000fe2000788c0ff */
[----:B------:R-:W-:-:S02]  /*4bb0*/  UIMAD.WIDE UR6, UR8, 0x8, UR6 ;  /* 0x00000008080678a5 */ /* 0x000fc4000f8e0206 */
[----:B------:R2:W-:Y:S01]  /*4bc0*/  STL [R1+0x40], R2 ;  /* 0x0000400201007387 */ /* 0x0005e20000100800 */
[----:B-1----:R-:W-:Y:S01]  /*4bd0*/  HFMA2 R14, -RZ, RZ, 0, 0 ;  /* 0x00000000ff0e7431 */ /* 0x002fe200000001ff */
[----:B--2---:R-:W-:Y:S02]  /*4be0*/  PRMT R2, RZ, 0x7610, R2 ;  /* 0x00007610ff027816 */ /* 0x004fe40000000002 */
[----:B------:R1:W-:Y:S01]  /*4bf0*/  STL [R1+0x38], R23 ;  /* 0x0000381701007387 */ /* 0x0003e20000100800 */
[----:B------:R-:W-:Y:S02]  /*4c00*/  PRMT R46, RZ, 0x7610, R46 ;  /* 0x00007610ff2e7816 */ /* 0x000fe4000000002e */
[----:B------:R-:W-:Y:S01]  /*4c10*/  @!P6 PRMT R2, R12, 0x7610, R2 ;  /* 0x000076100c02e816 */ /* 0x000fe20000000002 */
[----:B---3--:R2:W3:Y:S02]  /*4c20*/  @!P1 LDG.E R14, desc[UR10][R44.64] ;  /* 0x0000000a2c0e9981 */ /* 0x0084e4000c1e1900 */
[----:B------:R-:W-:-:S02]  /*4c30*/  @!P4 PRMT R46, R69, 0x7610, R46 ;  /* 0x00007610452ec816 */ /* 0x000fc4000000002e */
[----:B------:R0:W-:Y:S01]  /*4c40*/  STL [R1+0xc8], R18 ;  /* 0x0000c81201007387 */ /* 0x0001e20000100800 */
[----:B-1----:R-:W-:Y:S02]  /*4c50*/  PRMT R23, RZ, 0x7610, R23 ;  /* 0x00007610ff177816 */ /* 0x002fe40000000017 */
[----:B--2---:R-:W-:Y:S02]  /*4c60*/  PRMT R45, RZ, 0x7610, R45 ;  /* 0x00007610ff2d7816 */ /* 0x004fe4000000002d */
[----:B------:R-:W-:Y:S02]  /*4c70*/  PRMT R44, RZ, 0x7610, R44 ;  /* 0x00007610ff2c7816 */ /* 0x000fe4000000002c */
[----:B0-----:R-:W-:Y:S01]  /*4c80*/  PRMT R18, RZ, 0x7610, R18 ;  /* 0x00007610ff127816 */ /* 0x001fe20000000012 */
[----:B------:R0:W-:Y:S01]  /*4c90*/  STL.S16 [R1+0x176], R2 ;  /* 0x0001760201007387 */ /* 0x0001e20000100600 */
[----:B------:R-:W-:Y:S02]  /*4ca0*/  @!P4 PRMT R45, R69, 0x7632, R45 ;  /* 0x00007632452dc816 */ /* 0x000fe4000000002d */
[----:B------:R-:W-:-:S02]  /*4cb0*/  @!P4 PRMT R44, R70, 0x7610, R44 ;  /* 0x00007610462cc816 */ /* 0x000fc4000000002c */
[----:B------:R-:W-:Y:S02]  /*4cc0*/  @!P4 PRMT R23, R70, 0x7632, R23 ;  /* 0x000076324617c816 */ /* 0x000fe40000000017 */
[----:B------:R-:W-:Y:S02]  /*4cd0*/  LOP3.LUT P4, RZ, R64, 0x20000000, RZ, 0xc0, !PT ;  /* 0x2000000040ff7812 */ /* 0x000fe4000788c0ff */
[----:B------:R-:W-:Y:S02]  /*4ce0*/  @!P5 PRMT R18, R9, 0x7632, R18 ;  /* 0x000076320912d816 */ /* 0x000fe40000000012 */
[----:B0-----:R-:W-:Y:S01]  /*4cf0*/  MOV R2, UR6 ;  /* 0x0000000600027c02 */ /* 0x001fe20008000f00 */
[----:B------:R-:W0:Y:S01]  /*4d00*/  LDCU.U8 UR6, c[0x0][0x414] ;  /* 0x00008280ff0677ac */ /* 0x000e220008000000 */
[----:B------:R1:W-:Y:S04]  /*4d10*/  STL.S16 [R1+0x14c], R17 ;  /* 0x00014c1101007387 */ /* 0x0003e80000100600 */
[----:B------:R2:W-:Y:S04]  /*4d20*/  STL.S16 [R1+0x16a], R25 ;  /* 0x00016a1901007387 */ /* 0x0005e80000100600 */
[----:B------:R0:W-:Y:S01]  /*4d30*/  STL.S16 [R1+0x172], R18 ;  /* 0x0001721201007387 */ /* 0x0001e20000100600 */
[----:B-1----:R-:W-:-:S02]  /*4d40*/  MOV R17, RZ ;  /* 0x000000ff00117202 */ /* 0x002fc40000000f00 */
[----:B--2---:R-:W-:Y:S01]  /*4d50*/  MOV R25, RZ ;  /* 0x000000ff00197202 */ /* 0x004fe20000000f00 */
[----:B------:R1:W-:Y:S01]  /*4d60*/  STL.S16 [R1+0x162], R23 ;  /* 0x0001621701007387 */ /* 0x0003e20000100600 */
[----:B0-----:R-:W-:-:S03]  /*4d70*/  LOP3.LUT R18, R19, 0xffff, RZ, 0xc0, !PT ;  /* 0x0000ffff13127812 */ /* 0x001fc600078ec0ff */
[----:B----4-:R0:W2:Y:S02]  /*4d80*/  @!P1 LDG.E R17, desc[UR10][R52.64] ;  /* 0x0000000a34119981 */ /* 0x0100a4000c1e1900 */
[----:B------:R-:W-:Y:S02]  /*4d90*/  IMAD R18, R18, 0x751, RZ ;  /* 0x0000075112127824 */ /* 0x000fe400078e02ff */
[----:B------:R4:W2:Y:S01]  /*4da0*/  @!P4 LDG.E R25, desc[UR10][R54.64] ;  /* 0x0000000a3619c981 */ /* 0x0008a2000c1e1900 */
[----:B-1----:R-:W-:Y:S01]  /*4db0*/  HFMA2 R23, -RZ, RZ, 0, 0 ;  /* 0x00000000ff177431 */ /* 0x002fe200000001ff */
[----:B0-----:R-:W-:Y:S02]  /*4dc0*/  PRMT R53, RZ, 0x7610, R53 ;  /* 0x00007610ff357816 */ /* 0x001fe40000000035 */
[----:B------:R-:W-:-:S03]  /*4dd0*/  PRMT R52, RZ, 0x7610, R52 ;  /* 0x00007610ff347816 */ /* 0x000fc60000000034 */
[----:B------:R0:W2:Y:S01]  /*4de0*/  @!P4 LDG.E R23, desc[UR10][R28.64] ;  /* 0x0000000a1c17c981 */ /* 0x0000a2000c1e1900 */
[----:B----4-:R-:W-:Y:S02]  /*4df0*/  PRMT R54, RZ, 0x7610, R54 ;  /* 0x00007610ff367816 */ /* 0x010fe40000000036 */
[----:B------:R-:W-:Y:S02]  /*4e00*/  PRMT R55, RZ, 0x7610, R55 ;  /* 0x00007610ff377816 */ /* 0x000fe40000000037 */
[----:B------:R-:W-:Y:S02]  /*4e10*/  SHF.R.U32.HI R18, RZ, 0x10, R18 ;  /* 0x00000010ff127819 */ /* 0x000fe40000011612 */
[C---:B------:R-:W-:Y:S02]  /*4e20*/  @!P0 PRMT R54, R13.reuse, 0x7610, R54 ;  /* 0x000076100d368816 */ /* 0x040fe40000000036 */
[----:B------:R-:W-:Y:S02]  /*4e30*/  @!P0 PRMT R55, R13, 0x7632, R55 ;  /* 0x000076320d378816 */ /* 0x000fe40000000037 */
[----:B------:R-:W-:-:S02]  /*4e40*/  @!P0 PRMT R53, R16, 0x7610, R53 ;  /* 0x0000761010358816 */ /* 0x000fc40000000035 */
[----:B------:R-:W-:Y:S02]  /*4e50*/  @!P0 PRMT R52, R16, 0x7632, R52 ;  /* 0x0000763210348816 */ /* 0x000fe40000000034 */
[----:B------:R-:W-:Y:S02]  /*4e60*/  ISETP.NE.AND P0, PT, RZ, UR6, PT ;  /* 0x00000006ff007c0c */ /* 0x000fe4000bf05270 */
[----:B------:R-:W-:Y:S02]  /*4e70*/  PRMT R18, R18, 0x9910, RZ ;  /* 0x0000991012127816 */ /* 0x000fe400000000ff */
[----:B0-----:R-:W-:Y:S01]  /*4e80*/  PRMT R28, RZ, 0x7610, R28 ;  /* 0x00007610ff1c7816 */ /* 0x001fe2000000001c */
[----:B------:R0:W-:Y:S02]  /*4e90*/  STL [R1+0xc0], R3 ;  /* 0x0000c00301007387 */ /* 0x0001e40000100800 */
[----:B------:R-:W-:Y:S01]  /*4ea0*/  IMAD R18, R18, 0x23, RZ ;  /* 0x0000002312127824 */ /* 0x000fe200078e02ff */
[----:B------:R-:W-:-:S02]  /*4eb0*/  @!P5 PRMT R28, R8, 0x7610, R28 ;  /* 0x00007610081cd816 */ /* 0x000fc4000000001c */
[----:B0-----:R-:W-:-:S03]  /*4ec0*/  PRMT R3, RZ, 0x7610, R3 ;  /* 0x00007610ff037816 */ /* 0x001fc60000000003 */
[----:B------:R0:W-:Y:S01]  /*4ed0*/  STL.S16 [R1+0x164], R28 ;  /* 0x0001641c01007387 */ /* 0x0001e20000100600 */
[----:B------:R-:W-:Y:S02]  /*4ee0*/  IADD3 R18, PT, PT, RZ, -R18, RZ ;  /* 0x80000012ff127210 */ /* 0x000fe40007ffe0ff */
[----:B------:R-:W-:Y:S02]  /*4ef0*/  @!P6 PRMT R3, R10, 0x7610, R3 ;  /* 0x000076100a03e816 */ /* 0x000fe40000000003 */
[----:B------:R-:W-:Y:S01]  /*4f00*/  PRMT R18, R18, 0x7710, RZ ;  /* 0x0000771012127816 */ /* 0x000fe200000000ff */
[----:B0-----:R-:W0:Y:S02]  /*4f10*/  @P0 LDC.64 R28, c[0x0][0x3b0] ;  /* 0x0000ec00ff1c0b82 */ /* 0x001e240000000a00 */
[----:B------:R1:W-:Y:S01]  /*4f20*/  STL.S16 [R1+0x170], R3 ;  /* 0x0001700301007387 */ /* 0x0003e20000100600 */
[----:B------:R-:W-:Y:S02]  /*4f30*/  IADD3 R18, PT, PT, R18, R19, RZ ;  /* 0x0000001312127210 */ /* 0x000fe40007ffe0ff */
[----:B-1----:R-:W-:-:S02]  /*4f40*/  MOV R3, UR7 ;  /* 0x0000000700037c02 */ /* 0x002fc40008000f00 */
[----:B------:R-:W-:Y:S01]  /*4f50*/  SHF.L.U32 R18, R18, 0x1, RZ ;  /* 0x0000000112127819 */ /* 0x000fe200000006ff */
[----:B------:R1:W-:Y:S04]  /*4f60*/  STL.S16 [R1+0x168], R35 ;  /* 0x0001682301007387 */ /* 0x0003e80000100600 */
[----:B------:R-:W4:Y:S04]  /*4f70*/  LDG.E.64 R2, desc[UR10][R2.64] ;  /* 0x0000000a02027981 */ /* 0x000f28000c1e1b00 */
[----:B------:R1:W-:Y:S02]  /*4f80*/  STL [R1+0xd4], R0 ;  /* 0x0000d40001007387 */ /* 0x0003e40000100800 */
[----:B-1----:R-:W-:-:S02]  /*4f90*/  LOP3.LUT R35, R18, 0xffff, RZ, 0xc0, !PT ;  /* 0x0000ffff12237812 */ /* 0x002fc400078ec0ff */
[----:B------:R-:W-:-:S05]  /*4fa0*/  MOV R0, UR13 ;  /* 0x0000000d00007c02 */ /* 0x000fca0008000f00 */
[----:B------:R-:W-:-:S04]  /*4fb0*/  IMAD R0, R0, 0x46, R35 ;  /* 0x0000004600007824 */ /* 0x000fc800078e0223 */
[----:B0-----:R-:W-:Y:S01]  /*4fc0*/  @P0 IMAD.WIDE R18, R0, 0x2, R28 ;  /* 0x0000000200120825 */ /* 0x001fe200078e021c */
[----:B------:R0:W-:Y:S04]  /*4fd0*/  STL [R1+0x54], R7 ;  /* 0x0000540701007387 */ /* 0x0001e80000100800 */
[----:B------:R1:W-:Y:S04]  /*4fe0*/  STL [R1+0x3c], R26 ;  /* 0x00003c1a01007387 */ /* 0x0003e80000100800 */
[----:B------:R1:W-:Y:S01]  /*4ff0*/  STL [R1+0x4c], R20 ;  /* 0x00004c1401007387 */ /* 0x0003e20000100800 */
[----:B------:R-:W-:Y:S01]  /*5000*/  LOP3.LUT P3, RZ, R64, 0x80000000, RZ, 0xc0, !PT ;  /* 0x8000000040ff7812 */ /* 0x000fe2000786c0ff */
[----:B------:R-:W1:Y:S02]  /*5010*/  LDC.64 R28, c[0x0][0x3a8] ;  /* 0x0000ea00ff1c7b82 */ /* 0x000e640000000a00 */
[----:B0-----:R-:W4:Y:S01]  /*5020*/  @P0 LDG.E.U16 R7, desc[UR10][R18.64] ;  /* 0x0000000a12070981 */ /* 0x001f22000c1e1500 */
[----:B-1----:R-:W-:-:S04]  /*5030*/  PRMT R26, RZ, 0x7610, R26 ;  /* 0x00007610ff1a7816 */ /* 0x002fc8000000001a */
[----:B------:R-:W-:Y:S02]  /*5040*/  @!P5 PRMT R26, R8, 0x7632, R26 ;  /* 0x00007632081ad816 */ /* 0x000fe4000000001a */
[----:B------:R-:W-:Y:S01]  /*5050*/  LOP3.LUT P5, RZ, R64, 0x8000000, RZ, 0xc0, !PT ;  /* 0x0800000040ff7812 */ /* 0x000fe200078ac0ff */
[----:B------:R-:W-:Y:S01]  /*5060*/  HFMA2 R20, -RZ, RZ, 0, 0 ;  /* 0x00000000ff147431 */ /* 0x000fe200000001ff */
[----:B------:R0:W-:Y:S11]  /*5070*/  STL [R1+0x48], R15 ;  /* 0x0000480f01007387 */ /* 0x0001f60000100800 */
[----:B------:R1:W4:Y:S01]  /*5080*/  @!P5 LDG.E R20, desc[UR10][R56.64] ;  /* 0x0000000a3814d981 */ /* 0x000322000c1e1900 */
[----:B0-----:R-:W-:-:S03]  /*5090*/  MOV R15, RZ ;  /* 0x000000ff000f7202 */ /* 0x001fc60000000f00 */
[----:B------:R-:W-:Y:S04]  /*50a0*/  STL.S16 [R1+0x16c], R26 ;  /* 0x00016c1a01007387 */ /* 0x000fe80000100600 */
[----:B------:R0:W-:Y:S01]  /*50b0*/  STL [R1+0xcc], R22 ;  /* 0x0000cc1601007387 */ /* 0x0001e20000100800 */
[----:B-1----:R-:W-:Y:S02]  /*50c0*/  PRMT R56, RZ, 0x7610, R56 ;  /* 0x00007610ff387816 */ /* 0x002fe40000000038 */
[----:B------:R-:W-:Y:S01]  /*50d0*/  PRMT R57, RZ, 0x7610, R57 ;  /* 0x00007610ff397816 */ /* 0x000fe20000000039 */
[----:B------:R1:W-:Y:S01]  /*50e0*/  STL [R1+0x50], R24 ;  /* 0x0000501801007387 */ /* 0x0003e20000100800 */
[----:B------:R-:W-:Y:S02]  /*50f0*/  @!P6 PRMT R56, R10, 0x7632, R56 ;  /* 0x000076320a38e816 */ /* 0x000fe40000000038 */
[----:B------:R-:W-:Y:S01]  /*5100*/  @!P6 PRMT R57, R12, 0x7632, R57 ;  /* 0x000076320c39e816 */ /* 0x000fe20000000039 */
[----:B------:R-:W4:Y:S01]  /*5110*/  @!P3 LDG.E R15, desc[UR10][R38.64] ;  /* 0x0000000a260fb981 */ /* 0x000f22000c1e1900 */
[----:B------:R-:W-:Y:S01]  /*5120*/  LOP3.LUT P6, RZ, R64, 0x4000000, RZ, 0xc0, !PT ;  /* 0x0400000040ff7812 */ /* 0x000fe200078cc0ff */
[----:B0-----:R-:W-:Y:S01]  /*5130*/  HFMA2 R22, -RZ, RZ, 0, 0 ;  /* 0x00000000ff167431 */ /* 0x001fe200000001ff */
[----:B------:R-:W-:Y:S01]  /*5140*/  MOV R26, RZ ;  /* 0x000000ff001a7202 */ /* 0x000fe20000000f00 */
[----:B------:R0:W-:Y:S01]  /*5150*/  STL [R1+0xc4], R11 ;  /* 0x0000c40b01007387 */ /* 0x0001e20000100800 */
[----:B-1----:R-:W-:-:S03]  /*5160*/  MOV R24, RZ ;  /* 0x000000ff00187202 */ /* 0x002fc60000000f00 */
[----:B------:R1:W-:Y:S04]  /*5170*/  STL [R1+0xd0], R27 ;  /* 0x0000d01b01007387 */ /* 0x0003e80000100800 */
[----:B------:R-:W4:Y:S04]  /*5180*/  @!P5 LDG.E R26, desc[UR10][R58.64] ;  /* 0x0000000a3a1ad981 */ /* 0x000f28000c1e1900 */
[----:B------:R-:W4:Y:S04]  /*5190*/  @!P6 LDG.E R22, desc[UR10][R48.64] ;  /* 0x0000000a3016e981 */ /* 0x000f28000c1e1900 */
[----:B------:R-:W4:Y:S01]  /*51a0*/  @!P6 LDG.E R24, desc[UR10][R50.64] ;  /* 0x0000000a3218e981 */ /* 0x000f22000c1e1900 */
[----:B0-----:R-:W-:-:S03]  /*51b0*/  HFMA2 R11, -RZ, RZ, 0, 0 ;  /* 0x00000000ff0b7431 */ /* 0x001fc600000001ff */
[----:B-1----:R0:W4:Y:S04]  /*51c0*/  @P0 LDG.E.U16 R27, desc[UR10][R18.64+0x2] ;  /* 0x0000020a121b0981 */ /* 0x002128000c1e1500 */
[----:B------:R1:W4:Y:S04]  /*51d0*/  @!P3 LDG.E R11, desc[UR10][R40.64] ;  /* 0x0000000a280bb981 */ /* 0x000328000c1e1900 */
[----:B------:R-:W-:Y:S01]  /*51e0*/  STL.S16 [R1+0x152], R63 ;  /* 0x0001523f01007387 */ /* 0x000fe20000100600 */
[----:B0-----:R-:W-:-:S03]  /*51f0*/  IMAD.WIDE R18, R0, 0x2, R28 ;  /* 0x0000000200127825 */ /* 0x001fc600078e021c */
[----:B------:R-:W-:Y:S04]  /*5200*/  STL.S16 [R1+0x15e], R47 ;  /* 0x00015e2f01007387 */ /* 0x000fe80000100600 */
[----:B------:R-:W4:Y:S04]  /*5210*/  LDG.E.U16 R28, desc[UR10][R18.64] ;  /* 0x0000000a121c7981 */ /* 0x000f28000c1e1500 */
[----:B------:R-:W-:Y:S04]  /*5220*/  STL.S16 [R1+0x14e], R46 ;  /* 0x00014e2e01007387 */ /* 0x000fe80000100600 */
[----:B------:R-:W-:Y:S04]  /*5230*/  STL.S16 [R1+0x158], R45 ;  /* 0x0001582d01007387 */ /* 0x000fe80000100600 */
[----:B------:R-:W4:Y:S04]  /*5240*/  LDG.E.U16 R18, desc[UR10][R18.64+0x2] ;  /* 0x0000020a12127981 */ /* 0x000f28000c1e1500 */
        /* <DEDUP_REMOVED lines=11> */
[----:B0-----:R0:W5:Y:S04]  /*5300*/  LDL.S16 R35, [R1+0x120] ;  /* 0x0001200001237983 */ /* 0x0011680000100600 */
        /* <DEDUP_REMOVED lines=10> */
[----:B-1----:R0:W5:Y:S04]  /*53b0*/  LDL.S16 R61, [R1+0x12e] ;  /* 0x00012e00013d7983 */ /* 0x0021680000100600 */
[----:B------:R0:W5:Y:S04]  /*53c0*/  LDL.S16 R66, [R1+0x132] ;  /* 0x0001320001427983 */ /* 0x0001680000100600 */
[----:B---3--:R0:W5:Y:S04]  /*53d0*/  LDL.S16 R67, [R1+0x124] ;  /* 0x0001240001437983 */ /* 0x0081680000100600 */
[----:B------:R0:W5:Y:S04]  /*53e0*/  LDL.S16 R68, [R1+0x138] ;  /* 0x0001380001447983 */ /* 0x0001680000100600 */
[----:B------:R0:W5:Y:S04]  /*53f0*/  LDL.S16 R69, [R1+0x136] ;  /* 0x0001360001457983 */ /* 0x0001680000100600 */
[----:B------:R0:W5:Y:S01]  /*5400*/  LDL.S16 R70, [R1+0x12c] ;  /* 0x00012c0001467983 */ /* 0x0001620000100600 */
[----:B------:R-:W-:-:S02]  /*5410*/  PRMT R49, RZ, 0x7610, R49 ;  /* 0x00007610ff317816 */ /* 0x000fc40000000031 */
[----:B------:R-:W-:Y:S02]  /*5420*/  PRMT R50, RZ, 0x7610, R50 ;  /* 0x00007610ff327816 */ /* 0x000fe40000000032 */
[----:B------:R-:W-:Y:S02]  /*5430*/  PRMT R48, RZ, 0x7610, R48 ;  /* 0x00007610ff307816 */ /* 0x000fe40000000030 */
[----:B------:R-:W-:Y:S02]  /*5440*/  @!P1 PRMT R49, R14, 0x7632, R49 ;  /* 0x000076320e319816 */ /* 0x000fe40000000031 */
[C---:B--2---:R-:W-:Y:S02]  /*5450*/  @!P1 PRMT R50, R17.reuse, 0x7610, R50 ;  /* 0x0000761011329816 */ /* 0x044fe40000000032 */
[----:B------:R-:W-:Y:S02]  /*5460*/  @!P1 PRMT R48, R17, 0x7632, R48 ;  /* 0x0000763211309816 */ /* 0x000fe40000000030 */
[----:B----4-:R-:W-:-:S13]  /*5470*/  R2UR UR28, R2 ;  /* 0x00000000021c72ca */ /* 0x010fda00000e0000 */
[----:B------:R-:W-:-:S05]  /*5480*/  MOV R0, UR28 ;  /* 0x0000001c00007c02 */ /* 0x000fca0008000f00 */
[----:B------:R-:W-:Y:S01]  /*5490*/  FFMA.FTZ R0, -R0, UR28, R3 ;  /* 0x0000001c00007c23 */ /* 0x000fe20008010103 */
[----:B------:R-:W-:-:S04]  /*54a0*/  PRMT R7, R7, 0x5410, RZ ;  /* 0x0000541007077816 */ /* 0x000fc800000000ff */
[----:B------:R-:W-:Y:S02]  /*54b0*/  @!P1 PRMT R7, R7, 0x5410, R14 ;  /* 0x0000541007079816 */ /* 0x000fe4000000000e */
[----:B------:R-:W-:-:S13]  /*54c0*/  FSETP.GTU.FTZ.AND P1, PT, R0, RZ, PT ;  /* 0x000000ff0000720b */ /* 0x000fda0003f3c000 */
[----:B------:R-:W-:-:S05]  /*54d0*/  VOTEU.ANY UP0, P1 ;  /* 0x0000000000ff7886 */ /* 0x000fca0000800100 */
[----:B------:R-:W1:Y:S01]  /*54e0*/  @UP0 LDCU UR5, c[0x0][0x3c0] ;  /* 0x00007800ff0507ac */ /* 0x000e620008000800 */
[----:B------:R-:W-:Y:S02]  /*54f0*/  PLOP3.LUT P1, PT, PT, PT, UP0, 0x80, 0x8 ;  /* 0x000000000008781c */ /* 0x000fe40003f2f008 */
[----:B------:R-:W-:Y:S02]  /*5500*/  PRMT R41, RZ, 0x7610, R41 ;  /* 0x00007610ff297816 */ /* 0x000fe40000000029 */
[----:B------:R-:W-:Y:S02]  /*5510*/  PRMT R40, RZ, 0x7610, R40 ;  /* 0x00007610ff287816 */ /* 0x000fe40000000028 */
[----:B------:R-:W-:Y:S02]  /*5520*/  PRMT R39, RZ, 0x7610, R39 ;  /* 0x00007610ff277816 */ /* 0x000fe40000000027 */
[----:B------:R-:W-:Y:S02]  /*5530*/  PRMT R38, RZ, 0x7610, R38 ;  /* 0x00007610ff267816 */ /* 0x000fe40000000026 */
[----:B------:R-:W-:-:S03]  /*5540*/  PRMT R34, RZ, 0x7610, R34 ;  /* 0x00007610ff227816 */ /* 0x000fc60000000022 */
[----:B-1----:R-:W-:Y:S01]  /*5550*/  @P1 FADD.FTZ R0, R0, UR5 ;  /* 0x0000000500001e21 */ /* 0x002fe20008010000 */
[----:B------:R-:W-:Y:S02]  /*5560*/  @!P2 PRMT R41, R5, 0x7632, R41 ;  /* 0x000076320529a816 */ /* 0x000fe40000000029 */
[----:B------:R-:W-:-:S03]  /*5570*/  @!P3 PRMT R40, R15, 0x7610, R40 ;  /* 0x000076100f28b816 */ /* 0x000fc60000000028 */
[----:B------:R-:W1:Y:S01]  /*5580*/  @P1 MUFU.RSQ R0, R0 ;  /* 0x0000000000001308 */ /* 0x000e620000001400 */
[----:B------:R-:W-:Y:S02]  /*5590*/  @!P3 PRMT R39, R15, 0x7632, R39 ;  /* 0x000076320f27b816 */ /* 0x000fe40000000027 */
[----:B------:R-:W-:Y:S02]  /*55a0*/  @!P4 PRMT R38, R23, 0x7610, R38 ;  /* 0x000076101726c816 */ /* 0x000fe40000000026 */
[----:B------:R-:W-:Y:S01]  /*55b0*/  @!P4 PRMT R34, R25, 0x7632, R34 ;  /* 0x000076321922c816 */ /* 0x000fe20000000022 */
[----:B------:R-:W-:Y:S04]  /*55c0*/  STL.S16 [R1+0x174], R56 ;  /* 0x0001743801007387 */ /* 0x000fe80000100600 */
[----:B------:R-:W-:Y:S04]  /*55d0*/  STL.S16 [R1+0x17a], R57 ;  /* 0x00017a3901007387 */ /* 0x000fe80000100600 */
[----:B------:R-:W-:Y:S04]  /*55e0*/  STL.S16 [R1+0x160], R54 ;  /* 0x0001603601007387 */ /* 0x000fe80000100600 */
[----:B------:R-:W-:Y:S04]  /*55f0*/  STL.S16 [R1+0x17c], R55 ;  /* 0x00017c3701007387 */ /* 0x000fe80000100600 */
[----:B------:R-:W-:Y:S04]  /*5600*/  STL.S16 [R1+0x178], R53 ;  /* 0x0001783501007387 */ /* 0x000fe80000100600 */
[----:B------:R-:W-:Y:S04]  /*5610*/  STL.S16 [R1+0x180], R52 ;  /* 0x0001803401007387 */ /* 0x000fe80000100600 */
        /* <DEDUP_REMOVED lines=20> */
[----:B------:R-:W-:Y:S04]  /*5760*/  STL [R1+0x10c], R24 ;  /* 0x00010c1801007387 */ /* 0x000fe80000100800 */
[----:B------:R2:W-:Y:S01]  /*5770*/  STL [R1+0x68], R4 ;  /* 0x0000680401007387 */ /* 0x0005e20000100800 */
[----:B------:R-:W-:-:S03]  /*5780*/  UISETP.NE.AND UP1, UPT, UR6, URZ, UPT ;  /* 0x000000ff0600728c */ /* 0x000fc6000bf25270 */
[----:B------:R3:W-:Y:S01]  /*5790*/  STL [R1+0xe8], R6 ;  /* 0x0000e80601007387 */ /* 0x0007e20000100800 */
[----:B--2---:R-:W-:-:S03]  /*57a0*/  PRMT R4, RZ, 0x7610, R4 ;  /* 0x00007610ff047816 */ /* 0x004fc60000000004 */
[----:B------:R2:W-:Y:S01]  /*57b0*/  STL [R1+0xec], R9 ;  /* 0x0000ec0901007387 */ /* 0x0005e20000100800 */
[----:B------:R-:W-:-:S03]  /*57c0*/  @!P2 PRMT R4, R5, 0x7610, R4 ;  /* 0x000076100504a816 */ /* 0x000fc60000000004 */
[----:B------:R4:W-:Y:S01]  /*57d0*/  STL [R1+0xfc], R5 ;  /* 0x0000fc0501007387 */ /* 0x0009e20000100800 */
[----:B---3--:R-:W-:Y:S02]  /*57e0*/  PRMT R6, RZ, 0x7610, R6 ;  /* 0x00007610ff067816 */ /* 0x008fe40000000006 */
[----:B-1----:R-:W-:Y:S02]  /*57f0*/  @P1 R2UR UR5, R0 ;  /* 0x00000000000512ca */ /* 0x002fe400000e0000 */
[----:B--2---:R-:W-:Y:S01]  /*5800*/  PRMT R9, RZ, 0x7610, R9 ;  /* 0x00007610ff097816 */ /* 0x004fe20000000009 */
[----:B------:R1:W-:Y:S01]  /*5810*/  STL [R1+0x6c], R8 ;  /* 0x00006c0801007387 */ /* 0x0003e20000100800 */
[----:B----4-:R-:W-:-:S03]  /*5820*/  PRMT R5, RZ, 0x7610, R5 ;  /* 0x00007610ff057816 */ /* 0x010fc60000000005 */
[----:B------:R2:W-:Y:S01]  /*5830*/  STL [R1+0x70], R10 ;  /* 0x0000700a01007387 */ /* 0x0005e20000100800 */
[----:B------:R-:W-:Y:S02]  /*5840*/  PRMT R3, RZ, 0x5410, RZ ;  /* 0x00005410ff037816 */ /* 0x000fe400000000ff */
[----:B------:R-:W-:Y:S02]  /*5850*/  @!P3 PRMT R5, R11, 0x7632, R5 ;  /* 0x000076320b05b816 */ /* 0x000fe40000000005 */
[----:B------:R-:W-:Y:S02]  /*5860*/  @!P4 PRMT R6, R25, 0x7610, R6 ;  /* 0x000076101906c816 */ /* 0x000fe40000000006 */
[----:B-1----:R-:W-:Y:S02]  /*5870*/  PRMT R8, RZ, 0x5410, RZ ;  /* 0x00005410ff087816 */ /* 0x002fe400000000ff */
[----:B------:R-:W-:Y:S02]  /*5880*/  @!P5 PRMT R9, R20, 0x7610, R9 ;  /* 0x000076101409d816 */ /* 0x000fe40000000009 */
[----:B--2---:R-:W-:-:S02]  /*5890*/  PRMT R10, RZ, 0x5410, RZ ;  /* 0x00005410ff0a7816 */ /* 0x004fc400000000ff */
[----:B------:R-:W-:Y:S02]  /*58a0*/  PRMT R4, R4, 0x5410, RZ ;  /* 0x0000541004047816 */ /* 0x000fe400000000ff */
[----:B------:R-:W-:Y:S02]  /*58b0*/  @!P2 PRMT R3, R21, 0x7610, R3 ;  /* 0x000076101503a816 */ /* 0x000fe40000000003 */
[----:B------:R-:W-:Y:S02]  /*58c0*/  PRMT R5, R5, 0x5410, RZ ;  /* 0x0000541005057816 */ /* 0x000fe400000000ff */
[----:B------:R-:W-:Y:S02]  /*58d0*/  PRMT R6, R6, 0x5410, RZ ;  /* 0x0000541006067816 */ /* 0x000fe400000000ff */
[----:B------:R-:W-:Y:S02]  /*58e0*/  @!P5 PRMT R8, R20, 0x7632, R8 ;  /* 0x000076321408d816 */ /* 0x000fe40000000008 */
[----:B------:R-:W-:-:S02]  /*58f0*/  PRMT R9, R9, 0x5410, RZ ;  /* 0x0000541009097816 */ /* 0x000fc400000000ff */
[----:B------:R-:W-:Y:S02]  /*5900*/  PRMT R87, RZ, 0x7610, R87 ;  /* 0x00007610ff577816 */ /* 0x000fe40000000057 */
[----:B------:R-:W-:Y:S01]  /*5910*/  @!P6 PRMT R10, R22, 0x7632, R10 ;  /* 0x00007632160ae816 */ /* 0x000fe2000000000a */
[----:B------:R1:W-:Y:S01]  /*5920*/  STL [R1+0x74], R13 ;  /* 0x0000740d01007387 */ /* 0x0003e20000100800 */
[----:B------:R-:W-:Y:S01]  /*5930*/  @!P3 PRMT R4, R4, 0x5410, R11 ;  /* 0x000054100404b816 */ /* 0x000fe2000000000b */
[----:B------:R-:W-:Y:S01]  /*5940*/  HFMA2 R0, -RZ, RZ, 0, 0 ;  /* 0x00000000ff007431 */ /* 0x000fe200000001ff */
[----:B------:R-:W-:Y:S01]  /*5950*/  MOV R2, RZ ;  /* 0x000000ff00027202 */ /* 0x000fe20000000f00 */
[----:B------:R2:W-:Y:S01]  /*5960*/  STL [R1+0x80], R11 ;  /* 0x0000800b01007387 */ /* 0x0005e20000100800 */
[----:B------:R-:W-:Y:S01]  /*5970*/  @!P2 PRMT R3, R3, 0x7610, R21 ;  /* 0x000076100303a816 */ /* 0x000fe20000000015 */
[----:B------:R-:W-:Y:S01]  /*5980*/  @P0 HADD2.F32 R0, -RZ, R7.H0_H0 ;  /* 0x20000007ff000230 */ /* 0x000fe20000004100 */
[----:B------:R-:W-:Y:S01]  /*5990*/  @!P4 PRMT R5, R5, 0x7610, R23 ;  /* 0x000076100505c816 */ /* 0x000fe20000000017 */
[----:B------:R-:W-:Y:S01]  /*59a0*/  @P0 HADD2.F32 R2, -RZ, R27.H0_H0 ;  /* 0x2000001bff020230 */ /* 0x000fe20000004100 */
[--C-:B------:R-:W-:Y:S01]  /*59b0*/  @!P5 PRMT R8, R8, 0x5410, R26.reuse ;  /* 0x000054100808d816 */ /* 0x100fe2000000001a */
[----:B-1----:R-:W-:Y:S01]  /*59c0*/  HADD2.F32 R13, -RZ, R18.H0_H0 ;  /* 0x20000012ff0d7230 */ /* 0x002fe20000004100 */
[----:B------:R-:W-:-:S02]  /*59d0*/  @!P5 PRMT R6, R6, 0x7610, R26 ;  /* 0x000076100606d816 */ /* 0x000fc4000000001a */
[----:B------:R-:W-:Y:S01]  /*59e0*/  @!P6 PRMT R9, R9, 0x5410, R22 ;  /* 0x000054100909e816 */ /* 0x000fe20000000016 */
[----:B--2---:R-:W-:Y:S01]  /*59f0*/  HADD2.F32 R11, -RZ, R28.H0_H0 ;  /* 0x2000001cff0b7230 */ /* 0x004fe20000004100 */
[----:B------:R-:W-:Y:S02]  /*5a00*/  @!P6 PRMT R10, R10, 0x5410, R24 ;  /* 0x000054100a0ae816 */ /* 0x000fe40000000018 */
[----:B------:R-:W-:Y:S01]  /*5a10*/  @!P6 PRMT R87, R24, 0x7632, R87 ;  /* 0x000076321857e816 */ /* 0x000fe20000000057 */
[----:B------:R-:W-:Y:S01]  /*5a20*/  UMOV UR16, 0x3f800000 ;  /* 0x3f80000000107882 */ /* 0x000fe20000000000 */
[----:B------:R-:W-:Y:S01]  /*5a30*/  @UP0 UMOV UR16, UR5 ;  /* 0x0000000500100c82 */ /* 0x000fe20008000000 */
[----:B0-----:R-:W-:Y:S05]  /*5a40*/  BRA.U UP1, `(.L_x_1162) ;  /* 0x0000002501847547 */ /* 0x001fea000b800000 */
[----:B------:R-:W2:Y:S04]  /*5a50*/  LDL.S16 R51, [R1+0x11e] ;  /* 0x00011e0001337983 */ /* 0x000ea80000100600 */
[----:B------:R-:W3:Y:S01]  /*5a60*/  LDL.LU.S16 R59, [R1+0x11c] ;  /* 0x00011c00013b7983 */ /* 0x000ee20000300600 */
[----:B-----5:R-:W-:Y:S02]  /*5a70*/  HADD2.F32 R15, -RZ, R35.H0_H0 ;  /* 0x20000023ff0f7230 */ /* 0x020fe40000004100 */
[----:B------:R-:W-:Y:S01]  /*5a80*/  HADD2.F32 R16, -RZ, R36.H0_H0 ;  /* 0x20000024ff107230 */ /* 0x000fe20000004100 */
[----:B------:R-:W4:Y:S01]  /*5a90*/  LDL.LU.S16 R29, [R1+0x12a] ;  /* 0x00012a00011d7983 */ /* 0x000f220000300600 */
[----:B------:R-:W-:Y:S02]  /*5aa0*/  HADD2.F32 R12, -RZ, R45.H0_H0 ;  /* 0x2000002dff0c7230 */ /* 0x000fe40000004100 */
[----:B------:R-:W-:Y:S01]  /*5ab0*/  FADD.FTZ R15, R15, -UR28 ;  /* 0x8000001c0f0f7e21 */ /* 0x000fe20008010000 */
[----:B------:R-:W-:-:S02]  /*5ac0*/  HADD2.F32 R14, -RZ, R46.H0_H0 ;  /* 0x2000002eff0e7230 */ /* 0x000fc40000004100 */
[----:B------:R-:W-:Y:S01]  /*5ad0*/  FADD.FTZ R17, R16, -UR28 ;  /* 0x8000001c10117e21 */ /* 0x000fe20008010000 */
[----:B------:R-:W-:Y:S02]  /*5ae0*/  HADD2.F32 R20, -RZ, R37.H0_H0 ;  /* 0x20000025ff147230 */ /* 0x000fe40000004100 */
[----:B------:R-:W-:Y:S01]  /*5af0*/  FMUL.FTZ R16, R11, R12 ;  /* 0x0000000c0b107220 */ /* 0x000fe20000410000 */
[----:B------:R-:W-:Y:S01]  /*5b00*/  FMUL.FTZ R15, R15, UR16 ;  /* 0x000000100f0f7c20 */ /* 0x000fe20008410000 */
[----:B------:R-:W-:Y:S01]  /*5b10*/  FMUL.FTZ R18, R13, R14 ;  /* 0x0000000e0d127220 */ /* 0x000fe20000410000 */
[----:B------:R-:W-:Y:S01]  /*5b20*/  FMUL.FTZ R17, R17, UR16 ;  /* 0x0000001011117c20 */ /* 0x000fe20008410000 */
[----:B------:R-:W-:Y:S01]  /*5b30*/  FADD.FTZ R19, RZ, R16 ;  /* 0x00000010ff137221 */ /* 0x000fe20000010000 */
[----:B------:R-:W-:Y:S01]  /*5b40*/  FFMA.FTZ R16, R15, R16, RZ ;  /* 0x000000100f107223 */ /* 0x000fe200000100ff */
[----:B------:R-:W-:Y:S01]  /*5b50*/  FADD.FTZ R20, R20, -UR28 ;  /* 0x8000001c14147e21 */ /* 0x000fe20008010000 */
[----:B------:R-:W-:Y:S01]  /*5b60*/  FFMA.FTZ R15, R12, R15, RZ ;  /* 0x0000000f0c0f7223 */ /* 0x000fe200000100ff */
[----:B------:R-:W-:Y:S01]  /*5b70*/  FADD.FTZ R19, R18, R19 ;  /* 0x0000001312137221 */ /* 0x000fe20000010000 */
[----:B------:R-:W-:Y:S01]  /*5b80*/  FFMA.FTZ R16, R17, R18, R16 ;  /* 0x0000001211107223 */ /* 0x000fe20000010010 */
[----:B------:R-:W-:-:S02]  /*5b90*/  HADD2.F32 R18, -RZ, R93.H1_H1 ;  /* 0x3000005dff127230 */ /* 0x000fc40000004100 */
[----:B------:R-:W-:Y:S01]  /*5ba0*/  FADD.FTZ R12, RZ, R12 ;  /* 0x0000000cff0c7221 */ /* 0x000fe20000010000 */
[----:B------:R-:W-:Y:S02]  /*5bb0*/  HADD2.F32 R21, -RZ, R44.H0_H0 ;  /* 0x2000002cff157230 */ /* 0x000fe40000004100 */
[----:B------:R-:W-:Y:S01]  /*5bc0*/  FMUL.FTZ R20, R20, UR16 ;  /* 0x0000001014147c20 */ /* 0x000fe20008410000 */
[----:B------:R-:W-:Y:S02]  /*5bd0*/  HADD2.F32 R23, -RZ, R47.H0_H0 ;  /* 0x2000002fff177230 */ /* 0x000fe40000004100 */
[C---:B------:R-:W-:Y:S01]  /*5be0*/  FADD.FTZ R12, R18.reuse, R12 ;  /* 0x0000000c120c7221 */ /* 0x040fe20000010000 */
[----:B------:R-:W-:Y:S02]  /*5bf0*/  HADD2.F32 R22, -RZ, R92.H1_H1 ;  /* 0x3000005cff167230 */ /* 0x000fe40000004100 */
[----:B------:R-:W-:Y:S01]  /*5c00*/  FFMA.FTZ R15, R18, R20, R15 ;  /* 0x00000014120f7223 */ /* 0x000fe2000001000f */
[----:B------:R-:W-:Y:S01]  /*5c10*/  FADD.FTZ R21, R21, -UR28 ;  /* 0x8000001c15157e21 */ /* 0x000fe20008010000 */
[----:B------:R-:W-:Y:S01]  /*5c20*/  FMUL.FTZ R18, R11, R18 ;  /* 0x000000120b127220 */ /* 0x000fe20000410000 */
[----:B------:R-:W-:Y:S01]  /*5c30*/  FADD.FTZ R23, R23, -UR28 ;  /* 0x8000001c17177e21 */ /* 0x000fe20008010000 */
[----:B------:R-:W-:Y:S01]  /*5c40*/  FFMA.FTZ R17, R14, R17, RZ ;  /* 0x000000110e117223 */ /* 0x000fe200000100ff */
[----:B------:R-:W-:-:S02]  /*5c50*/  HADD2.F32 R93, -RZ, R93.H0_H0 ;  /* 0x2000005dff5d7230 */ /* 0x000fc40000004100 */
[----:B------:R-:W-:Y:S01]  /*5c60*/  FADD.FTZ R14, RZ, R14 ;  /* 0x0000000eff0e7221 */ /* 0x000fe20000010000 */
[----:B------:R-:W-:Y:S01]  /*5c70*/  FMUL.FTZ R21, R21, UR16 ;  /* 0x0000001015157c20 */ /* 0x000fe20008410000 */
[----:B------:R-:W-:Y:S01]  /*5c80*/  FADD.FTZ R19, R19, R18 ;  /* 0x0000001213137221 */ /* 0x000fe20000010000 */
[----:B------:R-:W-:Y:S01]  /*5c90*/  FFMA.FTZ R16, R20, R18, R16 ;  /* 0x0000001214107223 */ /* 0x000fe20000010010 */
[----:B------:R-:W-:Y:S02]  /*5ca0*/  HADD2.F32 R18, -RZ, R91.H1_H1 ;  /* 0x3000005bff127230 */ /* 0x000fe40000004100 */
[----:B------:R-:W-:Y:S01]  /*5cb0*/  FMUL.FTZ R23, R23, UR16 ;  /* 0x0000001017177c20 */ /* 0x000fe20008410000 */
[C---:B------:R-:W-:Y:S01]  /*5cc0*/  FADD.FTZ R14, R22.reuse, R14 ;  /* 0x0000000e160e7221 */ /* 0x040fe20000010000 */
[----:B------:R-:W-:Y:S01]  /*5cd0*/  FFMA.FTZ R17, R22, R21, R17 ;  /* 0x0000001516117223 */ /* 0x000fe20000010011 */
[----:B------:R-:W-:Y:S01]  /*5ce0*/  FADD.FTZ R93, R93, -UR28 ;  /* 0x8000001c5d5d7e21 */ /* 0x000fe20008010000 */
[----:B------:R-:W-:Y:S01]  /*5cf0*/  FMUL.FTZ R22, R13, R22 ;  /* 0x000000160d167220 */ /* 0x000fe20000410000 */
[----:B------:R-:W-:Y:S01]  /*5d00*/  FMUL.FTZ R20, R11, R18 ;  /* 0x000000120b147220 */ /* 0x000fe20000410000 */
[----:B------:R-:W-:Y:S01]  /*5d10*/  FADD.FTZ R12, R12, R18 ;  /* 0x000000120c0c7221 */ /* 0x000fe20000010000 */
[----:B------:R-:W-:Y:S01]  /*5d20*/  FFMA.FTZ R15, R18, R23, R15 ;  /* 0x00000017120f7223 */ /* 0x000fe2000001000f */
[----:B------:R-:W-:-:S02]  /*5d30*/  HADD2.F32 R18, -RZ, R90.H1_H1 ;  /* 0x3000005aff127230 */ /* 0x000fc40000004100 */
[----:B------:R-:W-:Y:S01]  /*5d40*/  FMUL.FTZ R93, R93, UR16 ;  /* 0x000000105d5d7c20 */ /* 0x000fe20008410000 */
[----:B------:R-:W-:Y:S01]  /*5d50*/  FADD.FTZ R19, R22, R19 ;  /* 0x0000001316137221 */ /* 0x000fe20000010000 */
[----:B------:R-:W-:Y:S01]  /*5d60*/  FFMA.FTZ R16, R21, R22, R16 ;  /* 0x0000001615107223 */ /* 0x000fe20000010010 */
[----:B------:R-:W-:Y:S01]  /*5d70*/  HADD2.F32 R92, -RZ, R92.H0_H0 ;  /* 0x2000005cff5c7230 */ /* 0x000fe20000004100 */
[----:B------:R-:W4:Y:S01]  /*5d80*/  LDL.S16 R60, [R1+0x142] ;  /* 0x00014200013c7983 */ /* 0x000f220000100600 */
[----:B------:R-:W-:Y:S02]  /*5d90*/  HADD2.F32 R90, -RZ, R90.H0_H0 ;  /* 0x2000005aff5a7230 */ /* 0x000fe40000004100 */
[----:B------:R-:W-:Y:S01]  /*5da0*/  FADD.FTZ R14, R14, R18 ;  /* 0x000000120e0e7221 */ /* 0x000fe20000010000 */
[----:B------:R-:W-:Y:S01]  /*5db0*/  FFMA.FTZ R17, R18, R93, R17 ;  /* 0x0000005d12117223 */ /* 0x000fe20000010011 */
[----:B------:R-:W-:Y:S01]  /*5dc0*/  FADD.FTZ R19, R19, R20 ;  /* 0x0000001413137221 */ /* 0x000fe20000010000 */
[----:B------:R-:W-:Y:S01]  /*5dd0*/  FFMA.FTZ R16, R23, R20, R16 ;  /* 0x0000001417107223 */ /* 0x000fe20000010010 */
[----:B------:R-:W-:Y:S01]  /*5de0*/  FMUL.FTZ R18, R13, R18 ;  /* 0x000000120d127220 */ /* 0x000fe20000410000 */
[----:B------:R-:W-:Y:S01]  /*5df0*/  FADD.FTZ R92, R92, -UR28 ;  /* 0x8000001c5c5c7e21 */ /* 0x000fe20008010000 */
[----:B------:R-:W-:Y:S01]  /*5e00*/  FADD.FTZ R90, R90, -UR28 ;  /* 0x8000001c5a5a7e21 */ /* 0x000fe20008010000 */
[----:B------:R-:W-:-:S02]  /*5e10*/  HADD2.F32 R91, -RZ, R91.H0_H0 ;  /* 0x2000005bff5b7230 */ /* 0x000fc40000004100 */
[----:B------:R-:W-:Y:S01]  /*5e20*/  FADD.FTZ R19, R18, R19 ;  /* 0x0000001312137221 */ /* 0x000fe20000010000 */
[----:B------:R-:W-:Y:S01]  /*5e30*/  FFMA.FTZ R16, R93, R18, R16 ;  /* 0x000000125d107223 */ /* 0x000fe20000010010 */
[----:B------:R-:W-:Y:S01]  /*5e40*/  FMUL.FTZ R92, R92, UR16 ;  /* 0x000000105c5c7c20 */ /* 0x000fe20008410000 */
[--C-:B------:R-:W-:Y:S02]  /*5e50*/  HADD2.F32 R18, -RZ, R89.reuse.H1_H1 ;  /* 0x30000059ff127230 */ /* 0x100fe40000004100 */
[----:B------:R-:W-:Y:S01]  /*5e60*/  FMUL.FTZ R90, R90, UR16 ;  /* 0x000000105a5a7c20 */ /* 0x000fe20008410000 */
[----:B------:R-:W-:Y:S02]  /*5e70*/  HADD2.F32 R89, -RZ, R89.H0_H0 ;  /* 0x20000059ff597230 */ /* 0x000fe40000004100 */
[----:B------:R-:W-:Y:S01]  /*5e80*/  FADD.FTZ R12, R12, R91 ;  /* 0x0000005b0c0c7221 */ /* 0x000fe20000010000 */
[----:B------:R-:W-:Y:S01]  /*5e90*/  FFMA.FTZ R15, R91, R92, R15 ;  /* 0x0000005c5b0f7223 */ /* 0x000fe2000001000f */
        /* <DEDUP_REMOVED lines=18> */
[----:B------:R-:W-:-:S02]  /*5fc0*/  HADD2.F32 R21, -RZ, R87.H1_H1 ;  /* 0x30000057ff157230 */ /* 0x000fc40000004100 */
        /* <DEDUP_REMOVED lines=14> */
[----:B------:R-:W-:Y:S01]  /*60b0*/  FFMA.FTZ R15, R86, R21, R15 ;  /* 0x00000015560f7223 */ /* 0x000fe2000001000f */
[----:B------:R-:W-:Y:S01]  /*60c0*/  FADD.FTZ R19, R19, R20 ;  /* 0x0000001413137221 */ /* 0x000fe20000010000 */
[----:B------:R-:W-:Y:S01]  /*60d0*/  FFMA.FTZ R16, R21, R20, R16 ;  /* 0x0000001415107223 */ /* 0x000fe20000010010 */
[----:B------:R-:W-:Y:S02]  /*60e0*/  HADD2.F32 R20, -RZ, R85.H1_H1 ;  /* 0x30000055ff147230 */ /* 0x000fe40000004100 */
[----:B------:R-:W-:Y:S01]  /*60f0*/  FMUL.FTZ R18, R18, UR16 ;  /* 0x0000001012127c20 */ /* 0x000fe20008410000 */
[----:B------:R-:W-:Y:S02]  /*6100*/  HADD2.F32 R21, -RZ, R83.H1_H1 ;  /* 0x30000053ff157230 */ /* 0x000fe40000004100 */
[----:B------:R-:W-:Y:S01]  /*6110*/  FADD.FTZ R84, R84, -UR28 ;  /* 0x8000001c54547e21 */ /* 0x000fe20008010000 */
[----:B------:R-:W-:-:S02]  /*6120*/  HADD2.F32 R85, -RZ, R85.H0_H0 ;  /* 0x20000055ff557230 */ /* 0x000fc40000004100 */
[----:B------:R-:W-:Y:S01]  /*6130*/  FADD.FTZ R14, R14, R20 ;  /* 0x000000140e0e7221 */ /* 0x000fe20000010000 */
[----:B------:R-:W-:Y:S01]  /*6140*/  FFMA.FTZ R17, R20, R18, R17 ;  /* 0x0000001214117223 */ /* 0x000fe20000010011 */
[----:B------:R-:W-:Y:S01]  /*6150*/  FMUL.FTZ R20, R13, R20 ;  /* 0x000000140d147220 */ /* 0x000fe20000410000 */
[----:B------:R-:W-:Y:S01]  /*6160*/  FADD.FTZ R21, R21, -UR28 ;  /* 0x8000001c15157e21 */ /* 0x000fe20008010000 */
[----:B------:R-:W-:Y:S02]  /*6170*/  HADD2.F32 R83, -RZ, R83.H0_H0 ;  /* 0x20000053ff537230 */ /* 0x000fe40000004100 */
[----:B------:R-:W-:Y:S01]  /*6180*/  FADD.FTZ R12, R12, R86 ;  /* 0x000000560c0c7221 */ /* 0x000fe20000010000 */
[----:B------:R-:W-:Y:S01]  /*6190*/  FFMA.FTZ R16, R18, R20, R16 ;  /* 0x0000001412107223 */ /* 0x000fe20000010010 */
[----:B------:R-:W-:Y:S02]  /*61a0*/  HADD2.F32 R18, -RZ, R82.H1_H1 ;  /* 0x30000052ff127230 */ /* 0x000fe40000004100 */
[----:B------:R-:W-:Y:S01]  /*61b0*/  FMUL.FTZ R21, R21, UR16 ;  /* 0x0000001015157c20 */ /* 0x000fe20008410000 */
[----:B------:R-:W-:Y:S01]  /*61c0*/  FMUL.FTZ R84, R84, UR16 ;  /* 0x0000001054547c20 */ /* 0x000fe20008410000 */
[----:B------:R-:W-:Y:S01]  /*61d0*/  FADD.FTZ R19, R20, R19 ;  /* 0x0000001314137221 */ /* 0x000fe20000010000 */
[----:B------:R-:W-:Y:S01]  /*61e0*/  FADD.FTZ R12, R12, R85 ;  /* 0x000000550c0c7221 */ /* 0x000fe20000010000 */
[----:B------:R-:W-:Y:S01]  /*61f0*/  FMUL.FTZ R20, R13, R18 ;  /* 0x000000120d147220 */ /* 0x000fe20000410000 */
[----:B------:R-:W-:Y:S01]  /*6200*/  FADD.FTZ R14, R14, R18 ;  /* 0x000000120e0e7221 */ /* 0x000fe20000010000 */
[----:B------:R-:W-:Y:S01]  /*6210*/  FFMA.FTZ R17, R18, R21, R17 ;  /* 0x0000001512117223 */ /* 0x000fe20000010011 */
[----:B------:R-:W-:-:S02]  /*6220*/  HADD2.F32 R18, -RZ, R81.H1_H1 ;  /* 0x30000051ff127230 */ /* 0x000fc40000004100 */
[----:B------:R-:W-:Y:S01]  /*6230*/  FFMA.FTZ R15, R85, R84, R15 ;  /* 0x00000054550f7223 */ /* 0x000fe2000001000f */
[----:B------:R-:W-:Y:S01]  /*6240*/  FADD.FTZ R83, R83, -UR28 ;  /* 0x8000001c53537e21 */ /* 0x000fe20008010000 */
[----:B------:R-:W-:Y:S01]  /*6250*/  FMUL.FTZ R85, R11, R85 ;  /* 0x000000550b557220 */ /* 0x000fe20000410000 */
[----:B------:R-:W-:Y:S02]  /*6260*/  HADD2.F32 R82, -RZ, R82.H0_H0 ;  /* 0x20000052ff527230 */ /* 0x000fe40000004100 */
[----:B------:R-:W-:Y:S01]  /*6270*/  FADD.FTZ R18, R18, -UR28 ;  /* 0x8000001c12127e21 */ /* 0x000fe20008010000 */
[----:B------:R-:W-:Y:S01]  /*6280*/  FMUL.FTZ R83, R83, UR16 ;  /* 0x0000001053537c20 */ /* 0x000fe20008410000 */
[----:B------:R-:W-:Y:S01]  /*6290*/  FFMA.FTZ R16, R84, R85, R16 ;  /* 0x0000005554107223 */ /* 0x000fe20000010010 */
[----:B------:R-:W-:Y:S02]  /*62a0*/  HADD2.F32 R81, -RZ, R81.H0_H0 ;  /* 0x20000051ff517230 */ /* 0x000fe40000004100 */
[----:B------:R-:W-:Y:S01]  /*62b0*/  FMUL.FTZ R18, R18, UR16 ;  /* 0x0000001012127c20 */ /* 0x000fe20008410000 */
[----:B------:R-:W-:Y:S01]  /*62c0*/  FADD.FTZ R12, R12, R82 ;  /* 0x000000520c0c7221 */ /* 0x000fe20000010000 */
[----:B------:R-:W-:Y:S01]  /*62d0*/  FFMA.FTZ R15, R82, R83, R15 ;  /* 0x00000053520f7223 */ /* 0x000fe2000001000f */
[----:B------:R-:W-:Y:S01]  /*62e0*/  FFMA.FTZ R16, R21, R20, R16 ;  /* 0x0000001415107223 */ /* 0x000fe20000010010 */
[----:B------:R-:W-:Y:S01]  /*62f0*/  FMUL.FTZ R82, R11, R82 ;  /* 0x000000520b527220 */ /* 0x000fe20000410000 */
[----:B------:R-:W-:Y:S01]  /*6300*/  FADD.FTZ R19, R19, R85 ;  /* 0x0000005513137221 */ /* 0x000fe20000010000 */
[----:B------:R-:W-:Y:S01]  /*6310*/  FADD.FTZ R14, R14, R81 ;  /* 0x000000510e0e7221 */ /* 0x000fe20000010000 */
[----:B------:R-:W-:Y:S01]  /*6320*/  FFMA.FTZ R17, R81, R18, R17 ;  /* 0x0000001251117223 */ /* 0x000fe20000010011 */
[----:B------:R-:W-:Y:S01]  /*6330*/  FMUL.FTZ R81, R13, R81 ;  /* 0x000000510d517220 */ /* 0x000fe20000410000 */
[----:B------:R-:W-:Y:S01]  /*6340*/  FFMA.FTZ R16, R83, R82, R16 ;  /* 0x0000005253107223 */ /* 0x000fe20000010010 */
[----:B------:R-:W-:Y:S01]  /*6350*/  FADD.FTZ R19, R20, R19 ;  /* 0x0000001314137221 */ /* 0x000fe20000010000 */
[----:B------:R-:W-:Y:S01]  /*6360*/  HADD2.F32 R20, -RZ, R80.H1_H1 ;  /* 0x30000050ff147230 */ /* 0x000fe20000004100 */
[----:B------:R-:W4:Y:S01]  /*6370*/  LDL.S16 R27, [R1+0x14a] ;  /* 0x00014a00011b7983 */ /* 0x000f220000100600 */
[----:B------:R-:W-:Y:S01]  /*6380*/  FFMA.FTZ R16, R18, R81, R16 ;  /* 0x0000005112107223 */ /* 0x000fe20000010010 */
[----:B------:R-:W-:-:S02]  /*6390*/  HADD2.F32 R18, -RZ, R79.H1_H1 ;  /* 0x3000004fff127230 */ /* 0x000fc40000004100 */
[----:B------:R-:W-:Y:S01]  /*63a0*/  FADD.FTZ R19, R19, R82 ;  /* 0x0000005213137221 */ /* 0x000fe20000010000 */
[----:B------:R-:W-:Y:S02]  /*63b0*/  HADD2.F32 R80, -RZ, R80.H0_H0 ;  /* 0x20000050ff507230 */ /* 0x000fe40000004100 */
[----:B------:R-:W-:Y:S01]  /*63c0*/  FADD.FTZ R20, R20, -UR28 ;  /* 0x8000001c14147e21 */ /* 0x000fe20008010000 */
[----:B------:R-:W-:Y:S02]  /*63d0*/  HADD2.F32 R79, -RZ, R79.H0_H0 ;  /* 0x2000004fff4f7230 */ /* 0x000fe40000004100 */
[----:B------:R-:W-:Y:S01]  /*63e0*/  FADD.FTZ R18, R18, -UR28 ;  /* 0x8000001c12127e21 */ /* 0x000fe20008010000 */
[----:B------:R-:W-:Y:S02]  /*63f0*/  HADD2.F32 R22, -RZ, R78.H1_H1 ;  /* 0x3000004eff167230 */ /* 0x000fe40000004100 */
[----:B------:R-:W-:Y:S01]  /*6400*/  FMUL.FTZ R20, R20, UR16 ;  /* 0x0000001014147c20 */ /* 0x000fe20008410000 */
[----:B------:R-:W-:Y:S01]  /*6410*/  FMUL.FTZ R21, R11, R80 ;  /* 0x000000500b157220 */ /* 0x000fe20000410000 */
[----:B------:R-:W-:Y:S01]  /*6420*/  FMUL.FTZ R18, R18, UR16 ;  /* 0x0000001012127c20 */ /* 0x000fe20008410000 */
[----:B------:R-:W-:Y:S01]  /*6430*/  FADD.FTZ R14, R14, R79 ;  /* 0x0000004f0e0e7221 */ /* 0x000fe20000010000 */
[----:B------:R-:W-:Y:S01]  /*6440*/  FFMA.FTZ R15, R80, R20, R15 ;  /* 0x00000014500f7223 */ /* 0x000fe2000001000f */
[----:B------:R-:W-:Y:S01]  /*6450*/  FFMA.FTZ R16, R20, R21, R16 ;  /* 0x0000001514107223 */ /* 0x000fe20000010010 */
[----:B------:R-:W-:-:S02]  /*6460*/  HADD2.F32 R20, -RZ, R77.H0_H0 ;  /* 0x2000004dff147230 */ /* 0x000fc40000004100 */
[----:B------:R-:W-:Y:S01]  /*6470*/  FFMA.FTZ R17, R79, R18, R17 ;  /* 0x000000124f117223 */ /* 0x000fe20000010011 */
[----:B------:R-:W-:Y:S01]  /*6480*/  FMUL.FTZ R79, R13, R79 ;  /* 0x0000004f0d4f7220 */ /* 0x000fe20000410000 */
[----:B------:R-:W-:Y:S01]  /*6490*/  FADD.FTZ R22, R22, -UR28 ;  /* 0x8000001c16167e21 */ /* 0x000fe20008010000 */
[----:B------:R-:W-:Y:S01]  /*64a0*/  FADD.FTZ R19, R81, R19 ;  /* 0x0000001351137221 */ /* 0x000fe20000010000 */
[----:B------:R-:W-:Y:S01]  /*64b0*/  FADD.FTZ R20, R20, -UR28 ;  /* 0x8000001c14147e21 */ /* 0x000fe20008010000 */
[----:B------:R-:W-:Y:S01]  /*64c0*/  FFMA.FTZ R16, R18, R79, R16 ;  /* 0x0000004f12107223 */ /* 0x000fe20000010010 */
[----:B------:R-:W-:Y:S02]  /*64d0*/  HADD2.F32 R18, -RZ, R75.H1_H1 ;  /* 0x3000004bff127230 */ /* 0x000fe40000004100 */
[----:B------:R-:W-:Y:S01]  /*64e0*/  FADD.FTZ R12, R12, R80 ;  /* 0x000000500c0c7221 */ /* 0x000fe20000010000 */
[----:B------:R-:W-:Y:S01]  /*64f0*/  FMUL.FTZ R20, R20, UR16 ;  /* 0x0000001014147c20 */ /* 0x000fe20008410000 */
[----:B------:R-:W-:-:S02]  /*6500*/  HADD2.F32 R78, -RZ, R78.H0_H0 ;  /* 0x2000004eff4e7230 */ /* 0x000fc40000004100 */
[----:B------:R-:W-:Y:S01]  /*6510*/  FMUL.FTZ R22, R22, UR16 ;  /* 0x0000001016167c20 */ /* 0x000fe20008410000 */
[----:B------:R-:W-:Y:S02]  /*6520*/  HADD2.F32 R77, -RZ, R77.H1_H1 ;  /* 0x3000004dff4d7230 */ /* 0x000fe40000004100 */
[----:B------:R-:W-:Y:S01]  /*6530*/  FADD.FTZ R19, R19, R21 ;  /* 0x0000001513137221 */ /* 0x000fe20000010000 */
[----:B------:R-:W-:Y:S01]  /*6540*/  FMUL.FTZ R21, R13, R18 ;  /* 0x000000120d157220 */ /* 0x000fe20000410000 */
[----:B------:R-:W-:Y:S01]  /*6550*/  FADD.FTZ R14, R14, R18 ;  /* 0x000000120e0e7221 */ /* 0x000fe20000010000 */
[----:B------:R-:W-:Y:S01]  /*6560*/  FFMA.FTZ R17, R18, R20, R17 ;  /* 0x0000001412117223 */ /* 0x000fe20000010011 */
[--C-:B------:R-:W-:Y:S02]  /*6570*/  HADD2.F32 R18, -RZ, R76.reuse.H0_H0 ;  /* 0x2000004cff127230 */ /* 0x100fe40000004100 */
[----:B------:R-:W-:Y:S01]  /*6580*/  FADD.FTZ R12, R12, R78 ;  /* 0x0000004e0c0c7221 */ /* 0x000fe20000010000 */
[----:B------:R-:W-:Y:S01]  /*6590*/  FFMA.FTZ R15, R78, R22, R15 ;  /* 0x000000164e0f7223 */ /* 0x000fe2000001000f */
[----:B------:R-:W-:Y:S01]  /*65a0*/  FADD.FTZ R77, R77, -UR28 ;  /* 0x8000001c4d4d7e21 */ /* 0x000fe20008010000 */
[----:B------:R-:W-:Y:S01]  /*65b0*/  FMUL.FTZ R78, R11, R78 ;  /* 0x0000004e0b4e7220 */ /* 0x000fe20000410000 */
[----:B------:R-:W-:-:S02]  /*65c0*/  HADD2.F32 R76, -RZ, R76.H1_H1 ;  /* 0x3000004cff4c7230 */ /* 0x000fc40000004100 */
        /* <DEDUP_REMOVED lines=25> */
[----:B------:R-:W-:Y:S01]  /*6760*/  FADD.FTZ R19, R19, R76 ;  /* 0x0000004c13137221 */ /* 0x000fe20000010000 */
[----:B------:R-:W-:Y:S01]  /*6770*/  FFMA.FTZ R15, R74, R20, R15 ;  /* 0x000000144a0f7223 */ /* 0x000fe2000001000f */
[----:B------:R-:W-:Y:S01]  /*6780*/  FFMA.FTZ R16, R20, R21, R16 ;  /* 0x0000001514107223 */ /* 0x000fe20000010010 */
[--C-:B------:R-:W-:Y:S02]  /*6790*/  HADD2.F32 R20, -RZ, R72.reuse.H1_H1 ;  /* 0x30000048ff147230 */ /* 0x100fe40000004100 */
[----:B------:R-:W-:Y:S01]  /*67a0*/  FMUL.FTZ R18, R18, UR16 ;  /* 0x0000001012127c20 */ /* 0x000fe20008410000 */
[----:B------:R-:W-:Y:S01]  /*67b0*/  FADD.FTZ R19, R75, R19 ;  /* 0x000000134b137221 */ /* 0x000fe20000010000 */
[----:B------:R-:W-:Y:S01]  /*67c0*/  FADD.FTZ R73, R73, -UR28 ;  /* 0x8000001c49497e21 */ /* 0x000fe20008010000 */
[----:B------:R-:W-:Y:S02]  /*67d0*/  HADD2.F32 R72, -RZ, R72.H0_H0 ;  /* 0x20000048ff487230 */ /* 0x000fe40000004100 */
[----:B------:R-:W-:Y:S01]  /*67e0*/  FADD.FTZ R14, R14, R20 ;  /* 0x000000140e0e7221 */ /* 0x000fe20000010000 */
[----:B------:R-:W-:Y:S01]  /*67f0*/  FFMA.FTZ R17, R20, R18, R17 ;  /* 0x0000001214117223 */ /* 0x000fe20000010011 */
[----:B------:R-:W-:Y:S01]  /*6800*/  FADD.FTZ R19, R19, R21 ;  /* 0x0000001513137221 */ /* 0x000fe20000010000 */
[----:B------:R-:W-:Y:S01]  /*6810*/  FMUL.FTZ R20, R13, R20 ;  /* 0x000000140d147220 */ /* 0x000fe20000410000 */
[----:B------:R-:W-:Y:S01]  /*6820*/  FADD.FTZ R12, R12, R74 ;  /* 0x0000004a0c0c7221 */ /* 0x000fe20000010000 */
[----:B------:R-:W-:-:S02]  /*6830*/  HADD2.F32 R21, -RZ, R71.H1_H1 ;  /* 0x30000047ff157230 */ /* 0x000fc40000004100 */
[----:B------:R-:W-:Y:S01]  /*6840*/  FMUL.FTZ R73, R73, UR16 ;  /* 0x0000001049497c20 */ /* 0x000fe20008410000 */
[----:B------:R-:W-:Y:S01]  /*6850*/  FFMA.FTZ R16, R18, R20, R16 ;  /* 0x0000001412107223 */ /* 0x000fe20000010010 */
[----:B------:R-:W-:Y:S01]  /*6860*/  FADD.FTZ R12, R12, R72 ;  /* 0x000000480c0c7221 */ /* 0x000fe20000010000 */
[----:B------:R-:W-:Y:S02]  /*6870*/  HADD2.F32 R18, -RZ, R58.H0_H0 ;  /* 0x2000003aff127230 */ /* 0x000fe40000004100 */
[----:B------:R-:W-:Y:S01]  /*6880*/  FFMA.FTZ R15, R72, R73, R15 ;  /* 0x00000049480f7223 */ /* 0x000fe2000001000f */
[----:B------:R-:W-:Y:S01]  /*6890*/  FMUL.FTZ R72, R11, R72 ;  /* 0x000000480b487220 */ /* 0x000fe20000410000 */
[----:B------:R-:W-:Y:S01]  /*68a0*/  FADD.FTZ R19, R20, R19 ;  /* 0x0000001314137221 */ /* 0x000fe20000010000 */
[----:B------:R-:W-:Y:S01]  /*68b0*/  FADD.FTZ R21, R21, -UR28 ;  /* 0x8000001c15157e21 */ /* 0x000fe20008010000 */
[----:B------:R-:W-:Y:S02]  /*68c0*/  HADD2.F32 R71, -RZ, R71.H0_H0 ;  /* 0x20000047ff477230 */ /* 0x000fe40000004100 */
        /* <DEDUP_REMOVED lines=9> */
[----:B------:R-:W-:-:S02]  /*6960*/  HADD2.F32 R20, -RZ, R43.H0_H0 ;  /* 0x2000002bff147230 */ /* 0x000fc40000004100 */
[----:B------:R-:W-:Y:S01]  /*6970*/  FMUL.FTZ R71, R71, UR16 ;  /* 0x0000001047477c20 */ /* 0x000fe20008410000 */
[----:B------:R-:W-:Y:S01]  /*6980*/  HADD2.F32 R18, -RZ, R42.H1_H1 ;  /* 0x3000002aff127230 */ /* 0x000fe20000004100 */
[----:B------:R-:W4:Y:S01]  /*6990*/  LDL.LU.S16 R26, [R1+0x140] ;  /* 0x00014000011a7983 */ /* 0x000f220000300600 */
[----:B------:R-:W-:Y:S02]  /*69a0*/  HADD2.F32 R22, -RZ, R61.H0_H0 ;  /* 0x2000003dff167230 */ /* 0x000fe40000004100 */
[----:B------:R-:W-:Y:S01]  /*69b0*/  FADD.FTZ R12, R12, R20 ;  /* 0x000000140c0c7221 */ /* 0x000fe20000010000 */
[----:B------:R-:W-:Y:S01]  /*69c0*/  FFMA.FTZ R15, R20, R71, R15 ;  /* 0x00000047140f7223 */ /* 0x000fe2000001000f */
[----:B------:R-:W-:Y:S01]  /*69d0*/  FADD.FTZ R18, R18, -UR28 ;  /* 0x8000001c12127e21 */ /* 0x000fe20008010000 */
[----:B------:R-:W-:Y:S02]  /*69e0*/  HADD2.F32 R43, -RZ, R43.H1_H1 ;  /* 0x3000002bff2b7230 */ /* 0x000fe40000004100 */
[----:B------:R-:W-:Y:S01]  /*69f0*/  FMUL.FTZ R20, R11, R20 ;  /* 0x000000140b147220 */ /* 0x000fe20000410000 */
[----:B------:R-:W-:Y:S01]  /*6a00*/  FMUL.FTZ R21, R13, R22 ;  /* 0x000000160d157220 */ /* 0x000fe20000410000 */
[----:B------:R-:W-:Y:S01]  /*6a10*/  FMUL.FTZ R18, R18, UR16 ;  /* 0x0000001012127c20 */ /* 0x000fe20008410000 */
[----:B------:R-:W-:Y:S01]  /*6a20*/  FADD.FTZ R14, R14, R22 ;  /* 0x000000160e0e7221 */ /* 0x000fe20000010000 */
[----:B------:R-:W-:Y:S01]  /*6a30*/  FFMA.FTZ R71, R71, R20, R16 ;  /* 0x0000001447477223 */ /* 0x000fe20000010010 */
[----:B------:R-:W-:Y:S01]  /*6a40*/  FADD.FTZ R43, R43, -UR28 ;  /* 0x8000001c2b2b7e21 */ /* 0x000fe20008010000 */
[----:B------:R-:W-:Y:S01]  /*6a50*/  FFMA.FTZ R17, R22, R18, R17 ;  /* 0x0000001216117223 */ /* 0x000fe20000010011 */
[----:B------:R-:W-:Y:S01]  /*6a60*/  FADD.FTZ R22, R19, R20 ;  /* 0x0000001413167221 */ /* 0x000fe20000010000 */
[----:B------:R-:W-:Y:S01]  /*6a70*/  FFMA.FTZ R71, R18, R21, R71 ;  /* 0x0000001512477223 */ /* 0x000fe20000010047 */
[----:B------:R-:W-:Y:S01]  /*6a80*/  FMUL.FTZ R18, R43, UR16 ;  /* 0x000000102b127c20 */ /* 0x000fe20008410000 */
[----:B------:R-:W-:Y:S01]  /*6a90*/  HADD2.F32 R24, -RZ, R63.H0_H0 ;  /* 0x2000003fff187230 */ /* 0x000fe20000004100 */
[----:B------:R-:W4:Y:S04]  /*6aa0*/  LDL.S16 R35, [R1+0x168] ;  /* 0x0001680001237983 */ /* 0x000f280000100600 */
[----:B------:R-:W4:Y:S01]  /*6ab0*/  LDL.LU.S16 R28, [R1+0x16a] ;  /* 0x00016a00011c7983 */ /* 0x000f220000300600 */
[----:B--2---:R-:W-:-:S03]  /*6ac0*/  HADD2.F32 R16, -RZ, R51.H0_H0 ;  /* 0x20000033ff107230 */ /* 0x004fc60000004100 */
[----:B------:R-:W2:Y:S01]  /*6ad0*/  LDL.LU.S16 R51, [R1+0x126] ;  /* 0x0001260001337983 */ /* 0x000ea20000300600 */
[----:B------:R-:W-:Y:S01]  /*6ae0*/  FADD.FTZ R22, R21, R22 ;  /* 0x0000001615167221 */ /* 0x000fe20000010000 */
[----:B------:R-:W-:Y:S02]  /*6af0*/  HADD2.F32 R42, -RZ, R42.H0_H0 ;  /* 0x2000002aff2a7230 */ /* 0x000fe40000004100 */
[----:B------:R-:W-:Y:S01]  /*6b00*/  FMUL.FTZ R19, R11, R16 ;  /* 0x000000100b137220 */ /* 0x000fe20000410000 */
[----:B------:R-:W-:Y:S01]  /*6b10*/  FADD.FTZ R12, R12, R16 ;  /* 0x000000100c0c7221 */ /* 0x000fe20000010000 */
[----:B------:R-:W-:Y:S01]  /*6b20*/  FFMA.FTZ R15, R16, R18, R15 ;  /* 0x00000012100f7223 */ /* 0x000fe2000001000f */
[----:B---3--:R-:W-:Y:S02]  /*6b30*/  HADD2.F32 R16, -RZ, R59.H0_H0 ;  /* 0x2000003bff107230 */ /* 0x008fe40000004100 */
[----:B------:R-:W3:Y:S01]  /*6b40*/  LDL.S16 R59, [R1+0x14c] ;  /* 0x00014c00013b7983 */ /* 0x000ee20000100600 */
[----:B------:R-:W-:Y:S01]  /*6b50*/  FADD.FTZ R22, R22, R19 ;  /* 0x0000001316167221 */ /* 0x000fe20000010000 */
[----:B------:R-:W-:Y:S01]  /*6b60*/  FFMA.FTZ R71, R18, R19, R71 ;  /* 0x0000001312477223 */ /* 0x000fe20000010047 */
[----:B------:R-:W-:Y:S01]  /*6b70*/  FADD.FTZ R20, R42, -UR28 ;  /* 0x8000001c2a147e21 */ /* 0x000fe20008010000 */
[----:B------:R-:W-:Y:S01]  /*6b80*/  FADD.FTZ R19, R16, -UR28 ;  /* 0x8000001c10137e21 */ /* 0x000fe20008010000 */
[----:B------:R-:W-:-:S02]  /*6b90*/  HADD2.F32 R16, -RZ, R70.H0_H0 ;  /* 0x20000046ff107230 */ /* 0x000fc40000004100 */
[----:B------:R-:W-:Y:S01]  /*6ba0*/  FMUL.FTZ R21, R13, R24 ;  /* 0x000000180d157220 */ /* 0x000fe20000410000 */
[----:B------:R-:W-:Y:S01]  /*6bb0*/  FMUL.FTZ R20, R20, UR16 ;  /* 0x0000001014147c20 */ /* 0x000fe20008410000 */
[----:B----4-:R-:W-:Y:S02]  /*6bc0*/  HADD2.F32 R18, -RZ, R29.H0_H0 ;  /* 0x2000001dff127230 */ /* 0x010fe40000004100 */
[----:B------:R-:W-:Y:S01]  /*6bd0*/  FMUL.FTZ R19, R19, UR16 ;  /* 0x0000001013137c20 */ /* 0x000fe20008410000 */
[----:B------:R-:W4:Y:S01]  /*6be0*/  LDL.S16 R29, [R1+0x13e] ;  /* 0x00013e00011d7983 */ /* 0x000f220000100600 */
[----:B------:R-:W-:Y:S01]  /*6bf0*/  FFMA.FTZ R17, R24, R20, R17 ;  /* 0x0000001418117223 */ /* 0x000fe20000010011 */
[----:B------:R-:W-:Y:S01]  /*6c00*/  FADD.FTZ R12, R12, R16 ;  /* 0x000000100c0c7221 */ /* 0x000fe20000010000 */
[----:B------:R-:W-:Y:S01]  /*6c10*/  FFMA.FTZ R15, R16, R19, R15 ;  /* 0x00000013100f7223 */ /* 0x000fe2000001000f */
[----:B------:R-:W-:Y:S01]  /*6c20*/  FMUL.FTZ R23, R11, R16 ;  /* 0x000000100b177220 */ /* 0x000fe20000410000 */
[----:B------:R-:W-:Y:S01]  /*6c30*/  FADD.FTZ R22, R21, R22 ;  /* 0x0000001615167221 */ /* 0x000fe20000010000 */
[----:B------:R-:W-:Y:S01]  /*6c40*/  FFMA.FTZ R20, R20, R21, R71 ;  /* 0x0000001514147223 */ /* 0x000fe20000010047 */
[----:B------:R-:W-:Y:S01]  /*6c50*/  FADD.FTZ R18, R18, -UR28 ;  /* 0x8000001c12127e21 */ /* 0x000fe20008010000 */
[----:B------:R-:W-:Y:S01]  /*6c60*/  FADD.FTZ R14, R14, R24 ;  /* 0x000000180e0e7221 */ /* 0x000fe20000010000 */
[----:B------:R-:W-:Y:S01]  /*6c70*/  FADD.FTZ R22, R22, R23 ;  /* 0x0000001716167221 */ /* 0x000fe20000010000 */
[----:B------:R-:W-:Y:S01]  /*6c80*/  FFMA.FTZ R23, R19, R23, R20 ;  /* 0x0000001713177223 */ /* 0x000fe20000010014 */
[----:B------:R-:W-:Y:S01]  /*6c90*/  FMUL.FTZ R18, R18, UR16 ;  /* 0x0000001012127c20 */ /* 0x000fe20008410000 */
[----:B------:R-:W-:-:S02]  /*6ca0*/  HADD2.F32 R16, -RZ, R60.H0_H0 ;  /* 0x2000003cff107230 */ /* 0x000fc40000004100 */
[----:B------:R-:W4:Y:S03]  /*6cb0*/  LDL.S16 R60, [R1+0x154] ;  /* 0x00015400013c7983 */ /* 0x000f260000100600 */
[----:B------:R-:W-:Y:S01]  /*6cc0*/  FMUL.FTZ R19, R13, R16 ;  /* 0x000000100d137220 */ /* 0x000fe20000410000 */
[----:B------:R-:W-:Y:S01]  /*6cd0*/  FADD.FTZ R14, R14, R16 ;  /* 0x000000100e0e7221 */ /* 0x000fe20000010000 */
[----:B------:R-:W-:Y:S02]  /*6ce0*/  FFMA.FTZ R17, R16, R18, R17 ;  /* 0x0000001210117223 */ /* 0x000fe40000010011 */
[----:B------:R-:W-:Y:S01]  /*6cf0*/  FADD.FTZ R16, R19, R22 ;  /* 0x0000001613107221 */ /* 0x000fe20000010000 */
[----:B--2---:R-:W-:Y:S02]  /*6d00*/  HADD2.F32 R20, -RZ, R51.H0_H0 ;  /* 0x20000033ff147230 */ /* 0x004fe40000004100 */
[----:B------:R-:W2:Y:S01]  /*6d10*/  LDL.LU.S16 R51, [R1+0x13c] ;  /* 0x00013c0001337983 */ /* 0x000ea20000300600 */
[----:B---3--:R-:W-:-:S03]  /*6d20*/  HADD2.F32 R22, -RZ, R59.H0_H0 ;  /* 0x2000003bff167230 */ /* 0x008fc60000004100 */
[----:B------:R-:W3:Y:S01]  /*6d30*/  LDL.S16 R59, [R1+0x146] ;  /* 0x00014600013b7983 */ /* 0x000ee20000100600 */
[----:B------:R-:W-:Y:S02]  /*6d40*/  HADD2.F32 R21, -RZ, R69.H0_H0 ;  /* 0x20000045ff157230 */ /* 0x000fe40000004100 */
[----:B------:R-:W-:Y:S01]  /*6d50*/  FFMA.FTZ R18, R18, R19, R23 ;  /* 0x0000001312127223 */ /* 0x000fe20000010017 */
[----:B------:R-:W-:Y:S01]  /*6d60*/  FADD.FTZ R19, R20, -UR28 ;  /* 0x8000001c14137e21 */ /* 0x000fe20008010000 */
[----:B------:R-:W-:Y:S02]  /*6d70*/  HADD2.F32 R20, -RZ, R68.H0_H0 ;  /* 0x20000044ff147230 */ /* 0x000fe40000004100 */
[----:B------:R-:W-:Y:S01]  /*6d80*/  FADD.FTZ R21, R21, -UR28 ;  /* 0x8000001c15157e21 */ /* 0x000fe20008010000 */
[----:B------:R-:W-:Y:S02]  /*6d90*/  HADD2.F32 R24, -RZ, R67.H0_H0 ;  /* 0x20000043ff187230 */ /* 0x000fe40000004100 */
[----:B------:R-:W-:Y:S01]  /*6da0*/  FMUL.FTZ R19, R19, UR16 ;  /* 0x0000001013137c20 */ /* 0x000fe20008410000 */
[----:B------:R-:W-:Y:S01]  /*6db0*/  FMUL.FTZ R23, R11, R20 ;  /* 0x000000140b177220 */ /* 0x000fe20000410000 */
[----:B------:R-:W-:Y:S01]  /*6dc0*/  FMUL.FTZ R21, R21, UR16 ;  /* 0x0000001015157c20 */ /* 0x000fe20008410000 */
[----:B------:R-:W-:Y:S01]  /*6dd0*/  FADD.FTZ R12, R12, R20 ;  /* 0x000000140c0c7221 */ /* 0x000fe20000010000 */
[----:B------:R-:W-:Y:S01]  /*6de0*/  FFMA.FTZ R15, R20, R19, R15 ;  /* 0x00000013140f7223 */ /* 0x000fe2000001000f */
[----:B------:R-:W-:Y:S01]  /*6df0*/  FADD.FTZ R14, R14, R22 ;  /* 0x000000160e0e7221 */ /* 0x000fe20000010000 */
[----:B------:R-:W-:Y:S01]  /*6e00*/  FFMA.FTZ R17, R22, R21, R17 ;  /* 0x0000001516117223 */ /* 0x000fe20000010011 */
[----:B------:R-:W-:Y:S01]  /*6e10*/  FADD.FTZ R24, R24, -UR28 ;  /* 0x8000001c18187e21 */ /* 0x000fe20008010000 */
[----:B------:R-:W-:Y:S01]  /*6e20*/  FMUL.FTZ R22, R13, R22 ;  /* 0x000000160d167220 */ /* 0x000fe20000410000 */
[----:B------:R-:W-:Y:S01]  /*6e30*/  FFMA.FTZ R18, R19, R23, R18 ;  /* 0x0000001713127223 */ /* 0x000fe20000010012 */
[----:B------:R-:W-:-:S02]  /*6e40*/  HADD2.F32 R20, -RZ, R65.H0_H0 ;  /* 0x20000041ff147230 */ /* 0x000fc40000004100 */
[----:B------:R-:W-:Y:S01]  /*6e50*/  FADD.FTZ R25, R16, R23 ;  /* 0x0000001710197221 */ /* 0x000fe20000010000 */
[----:B------:R-:W-:Y:S01]  /*6e60*/  FMUL.FTZ R19, R24, UR16 ;  /* 0x0000001018137c20 */ /* 0x000fe20008410000 */
[----:B------:R-:W-:Y:S02]  /*6e70*/  HADD2.F32 R16, -RZ, R66.H0_H0 ;  /* 0x20000042ff107230 */ /* 0x000fe40000004100 */
[----:B------:R-:W-:Y:S01]  /*6e80*/  FFMA.FTZ R18, R21, R22, R18 ;  /* 0x0000001615127223 */ /* 0x000fe20000010012 */
[----:B------:R-:W-:Y:S01]  /*6e90*/  FADD.FTZ R25, R22, R25 ;  /* 0x0000001916197221 */ /* 0x000fe20000010000 */
[----:B------:R-:W-:Y:S01]  /*6ea0*/  FADD.FTZ R21, R12, R20 ;  /* 0x000000140c157221 */ /* 0x000fe20000010000 */
[----:B------:R-:W-:Y:S01]  /*6eb0*/  FMUL.FTZ R22, R11, R20 ;  /* 0x000000140b167220 */ /* 0x000fe20000410000 */
[----:B------:R-:W-:Y:S02]  /*6ec0*/  HADD2.F32 R12, -RZ, R27.H0_H0 ;  /* 0x2000001bff0c7230 */ /* 0x000fe40000004100 */
[----:B------:R-:W-:Y:S01]  /*6ed0*/  FFMA.FTZ R20, R20, R19, R15 ;  /* 0x0000001314147223 */ /* 0x000fe2000001000f */
[----:B------:R-:W3:Y:S01]  /*6ee0*/  LDL.LU.S16 R27, [R1+0x148] ;  /* 0x00014800011b7983 */ /* 0x000ee20000300600 */
[----:B------:R-:W-:-:S02]  /*6ef0*/  HADD2.F32 R15, -RZ, R64.H0_H0 ;  /* 0x20000040ff0f7230 */ /* 0x000fc40000004100 */
[----:B------:R-:W-:Y:S01]  /*6f00*/  FADD.FTZ R16, R16, -UR28 ;  /* 0x8000001c10107e21 */ /* 0x000fe20008010000 */
[----:B------:R-:W-:Y:S01]  /*6f10*/  FADD.FTZ R24, R25, R22 ;  /* 0x0000001619187221 */ /* 0x000fe20000010000 */
[----:B------:R-:W-:Y:S01]  /*6f20*/  FFMA.FTZ R23, R19, R22, R18 ;  /* 0x0000001613177223 */ /* 0x000fe20000010012 */
[----:B------:R-:W-:Y:S02]  /*6f30*/  HADD2.F32 R25, -RZ, R26.H0_H0 ;  /* 0x2000001aff197230 */ /* 0x000fe40000004100 */
[----:B------:R-:W-:Y:S01]  /*6f40*/  FMUL.FTZ R16, R16, UR16 ;  /* 0x0000001010107c20 */ /* 0x000fe20008410000 */
[----:B----4-:R-:W-:Y:S02]  /*6f50*/  HADD2.F32 R18, -RZ, R29.H0_H0 ;  /* 0x2000001dff127230 */ /* 0x010fe40000004100 */
[----:B------:R-:W-:Y:S01]  /*6f60*/  FMUL.FTZ R19, R13, R12 ;  /* 0x0000000c0d137220 */ /* 0x000fe20000410000 */
[----:B------:R-:W-:Y:S01]  /*6f70*/  FADD.FTZ R15, R15, -UR28 ;  /* 0x8000001c0f0f7e21 */ /* 0x000fe20008010000 */
[----:B------:R-:W4:Y:S01]  /*6f80*/  LDL.S16 R26, [R1+0x15c] ;  /* 0x00015c00011a7983 */ /* 0x000f220000100600 */
[----:B------:R-:W-:-:S03]  /*6f90*/  FFMA.FTZ R17, R12, R16, R17 ;  /* 0x000000100c117223 */ /* 0x000fc60000010011 */
[----:B------:R-:W4:Y:S01]  /*6fa0*/  LDL.LU.S16 R29, [R1+0x144] ;  /* 0x00014400011d7983 */ /* 0x000f220000300600 */
[----:B------:R-:W-:Y:S01]  /*6fb0*/  FFMA.FTZ R23, R16, R19, R23 ;  /* 0x0000001310177223 */ /* 0x000fe20000010017 */
[----:B------:R-:W-:Y:S01]  /*6fc0*/  FMUL.FTZ R22, R15, UR16 ;  /* 0x000000100f167c20 */ /* 0x000fe20008410000 */
[----:B------:R-:W-:Y:S01]  /*6fd0*/  FADD.FTZ R18, R18, -UR28 ;  /* 0x8000001c12127e21 */ /* 0x000fe20008010000 */
[----:B------:R-:W-:Y:S02]  /*6fe0*/  HADD2.F32 R16, -RZ, R60.H0_H0 ;  /* 0x2000003cff107230 */ /* 0x000fe40000004100 */
[----:B------:R-:W4:Y:S01]  /*6ff0*/  LDL.S16 R60, [R1+0x152] ;  /* 0x00015200013c7983 */ /* 0x000f220000100600 */
[----:B------:R-:W-:Y:S01]  /*7000*/  FADD.FTZ R15, R14, R12 ;  /* 0x0000000c0e0f7221 */ /* 0x000fe20000010000 */
[----:B------:R-:W-:Y:S01]  /*7010*/  FFMA.FTZ R14, R25, R22, R20 ;  /* 0x00000016190e7223 */ /* 0x000fe20000010014 */
[----:B------:R-:W-:Y:S01]  /*7020*/  FMUL.FTZ R18, R18, UR16 ;  /* 0x0000001012127c20 */ /* 0x000fe20008410000 */
[----:B------:R-:W-:Y:S01]  /*7030*/  FADD.FTZ R24, R19, R24 ;  /* 0x0000001813187221 */ /* 0x000fe20000010000 */
[----:B------:R-:W-:Y:S01]  /*7040*/  FMUL.FTZ R19, R13, R16 ;  /* 0x000000100d137220 */ /* 0x000fe20000410000 */
[----:B------:R-:W-:Y:S01]  /*7050*/  FADD.FTZ R15, R15, R16 ;  /* 0x000000100f0f7221 */ /* 0x000fe20000010000 */
[----:B------:R-:W-:Y:S01]  /*7060*/  FFMA.FTZ R17, R16, R18, R17 ;  /* 0x0000001210117223 */ /* 0x000fe20000010011 */
[----:B--2---:R-:W-:-:S02]  /*7070*/  HADD2.F32 R20, -RZ, R51.H0_H0 ;  /* 0x20000033ff147230 */ /* 0x004fc40000004100 */
[----:B------:R-:W2:Y:S01]  /*7080*/  LDL.LU.S16 R51, [R1+0x150] ;  /* 0x0001500001337983 */ /* 0x000ea20000300600 */
[----:B---3--:R-:W-:-:S03]  /*7090*/  HADD2.F32 R16, -RZ, R59.H0_H0 ;  /* 0x2000003bff107230 */ /* 0x008fc60000004100 */
[----:B------:R-:W3:Y:S01]  /*70a0*/  LDL.LU.S16 R59, [R1+0x14e] ;  /* 0x00014e00013b7983 */ /* 0x000ee20000300600 */
[----:B------:R-:W-:Y:S01]  /*70b0*/  FADD.FTZ R12, R21, R25 ;  /* 0x00000019150c7221 */ /* 0x000fe20000010000 */
[----:B------:R-:W-:Y:S01]  /*70c0*/  FMUL.FTZ R25, R11, R25 ;  /* 0x000000190b197220 */ /* 0x000fe20000410000 */
[----:B------:R-:W-:-:S03]  /*70d0*/  FADD.FTZ R20, R20, -UR28 ;  /* 0x8000001c14147e21 */ /* 0x000fc60008010000 */
[----:B------:R-:W-:Y:S01]  /*70e0*/  FADD.FTZ R24, R24, R25 ;  /* 0x0000001918187221 */ /* 0x000fe20000010000 */
[----:B------:R-:W-:Y:S01]  /*70f0*/  FFMA.FTZ R23, R22, R25, R23 ;  /* 0x0000001916177223 */ /* 0x000fe20000010017 */
[----:B------:R-:W-:Y:S02]  /*7100*/  FMUL.FTZ R20, R20, UR16 ;  /* 0x0000001014147c20 */ /* 0x000fe40008410000 */
[----:B------:R-:W-:Y:S01]  /*7110*/  FADD.FTZ R24, R19, R24 ;  /* 0x0000001813187221 */ /* 0x000fe20000010000 */
[----:B------:R-:W-:Y:S01]  /*7120*/  FFMA.FTZ R23, R18, R19, R23 ;  /* 0x0000001312177223 */ /* 0x000fe20000010017 */
[----:B------:R-:W-:Y:S01]  /*7130*/  FADD.FTZ R18, R16, -UR28 ;  /* 0x8000001c10127e21 */ /* 0x000fe20008010000 */
[----:B------:R-:W-:Y:S02]  /*7140*/  HADD2.F32 R19, -RZ, R27.H0_H0 ;  /* 0x2000001bff137230 */ /* 0x000fe40000004100 */
[----:B------:R-:W3:Y:S03]  /*7150*/  LDL.LU.S16 R27, [R1+0x15e] ;  /* 0x00015e00011b7983 */ /* 0x000ee60000300600 */
[----:B------:R-:W-:Y:S01]  /*7160*/  FADD.FTZ R12, R12, R19 ;  /* 0x000000130c0c7221 */ /* 0x000fe20000010000 */
[----:B------:R-:W-:Y:S01]  /*7170*/  FFMA.FTZ R14, R19, R20, R14 ;  /* 0x00000014130e7223 */ /* 0x000fe2000001000e */
[----:B------:R-:W-:Y:S01]  /*7180*/  FMUL.FTZ R19, R11, R19 ;  /* 0x000000130b137220 */ /* 0x000fe20000410000 */
[----:B----4-:R-:W-:-:S02]  /*7190*/  HADD2.F32 R16, -RZ, R26.H0_H0 ;  /* 0x2000001aff107230 */ /* 0x010fc40000004100 */
[----:B------:R-:W4:Y:S01]  /*71a0*/  LDL.S16 R26, [R1+0x15a] ;  /* 0x00015a00011a7983 */ /* 0x000f220000100600 */
[----:B------:R-:W-:-:S03]  /*71b0*/  HADD2.F32 R22, -RZ, R29.H0_H0 ;  /* 0x2000001dff167230 */ /* 0x000fc60000004100 */
[----:B------:R-:W4:Y:S01]  /*71c0*/  LDL.LU.S16 R29, [R1+0x158] ;  /* 0x00015800011d7983 */ /* 0x000f220000300600 */
[----:B------:R-:W-:Y:S01]  /*71d0*/  FADD.FTZ R24, R24, R19 ;  /* 0x0000001318187221 */ /* 0x000fe20000010000 */
[----:B------:R-:W-:Y:S01]  /*71e0*/  FFMA.FTZ R23, R20, R19, R23 ;  /* 0x0000001314177223 */ /* 0x000fe20000010017 */
[----:B------:R-:W-:Y:S01]  /*71f0*/  FMUL.FTZ R18, R18, UR16 ;  /* 0x0000001012127c20 */ /* 0x000fe20008410000 */
[----:B------:R-:W-:Y:S01]  /*7200*/  FADD.FTZ R22, R22, -UR28 ;  /* 0x8000001c16167e21 */ /* 0x000fe20008010000 */
[----:B------:R-:W-:Y:S02]  /*7210*/  HADD2.F32 R19, -RZ, R60.H0_H0 ;  /* 0x2000003cff137230 */ /* 0x000fe40000004100 */
[----:B------:R-:W4:Y:S01]  /*7220*/  LDL.LU.S16 R60, [R1+0x162] ;  /* 0x00016200013c7983 */ /* 0x000f220000300600 */
[----:B------:R-:W-:Y:S01]  /*7230*/  FMUL.FTZ R21, R13, R16 ;  /* 0x000000100d157220 */ /* 0x000fe20000410000 */
[----:B------:R-:W-:Y:S01]  /*7240*/  FADD.FTZ R15, R15, R16 ;  /* 0x000000100f0f7221 */ /* 0x000fe20000010000 */
[----:B------:R-:W-:Y:S01]  /*7250*/  FFMA.FTZ R17, R16, R18, R17 ;  /* 0x0000001210117223 */ /* 0x000fe20000010011 */
[----:B------:R-:W-:Y:S01]  /*7260*/  FMUL.FTZ R22, R22, UR16 ;  /* 0x0000001016167c20 */ /* 0x000fe20008410000 */
[----:B------:R-:W-:Y:S01]  /*7270*/  FADD.FTZ R24, R21, R24 ;  /* 0x0000001815187221 */ /* 0x000fe20000010000 */
[----:B------:R-:W-:Y:S01]  /*7280*/  FFMA.FTZ R23, R18, R21, R23 ;  /* 0x0000001512177223 */ /* 0x000fe20000010017 */
[----:B------:R-:W-:Y:S01]  /*7290*/  FMUL.FTZ R21, R11, R19 ;  /* 0x000000130b157220 */ /* 0x000fe20000410000 */
[----:B------:R-:W-:Y:S01]  /*72a0*/  FADD.FTZ R18, R12, R19 ;  /* 0x000000130c127221 */ /* 0x000fe20000010000 */
[----:B------:R-:W-:Y:S01]  /*72b0*/  FFMA.FTZ R14, R19, R22, R14 ;  /* 0x00000016130e7223 */ /* 0x000fe2000001000e */
[----:B--2---:R-:W-:-:S02]  /*72c0*/  HADD2.F32 R16, -RZ, R51.H0_H0 ;  /* 0x20000033ff107230 */ /* 0x004fc40000004100 */
[----:B------:R-:W2:Y:S01]  /*72d0*/  LDL.LU.S16 R51, [R1+0x156] ;  /* 0x0001560001337983 */ /* 0x000ea20000300600 */
[----:B---3--:R-:W-:-:S03]  /*72e0*/  HADD2.F32 R19, -RZ, R59.H0_H0 ;  /* 0x2000003bff137230 */ /* 0x008fc60000004100 */
[----:B------:R-:W3:Y:S01]  /*72f0*/  LDL.S16 R59, [R1+0x166] ;  /* 0x00016600013b7983 */ /* 0x000ee20000100600 */
[----:B------:R-:W-:Y:S01]  /*7300*/  FADD.FTZ R16, R16, -UR28 ;  /* 0x8000001c10107e21 */ /* 0x000fe20008010000 */
[----:B------:R-:W-:Y:S01]  /*7310*/  FADD.FTZ R24, R24, R21 ;  /* 0x0000001518187221 */ /* 0x000fe20000010000 */
[----:B------:R-:W-:Y:S01]  /*7320*/  FFMA.FTZ R23, R22, R21, R23 ;  /* 0x0000001516177223 */ /* 0x000fe20000010017 */
[----:B------:R-:W-:Y:S01]  /*7330*/  FADD.FTZ R19, R19, -UR28 ;  /* 0x8000001c13137e21 */ /* 0x000fe20008010000 */
[----:B------:R-:W-:-:S03]  /*7340*/  FMUL.FTZ R16, R16, UR16 ;  /* 0x0000001010107c20 */ /* 0x000fc60008410000 */
[----:B------:R-:W-:Y:S01]  /*7350*/  FMUL.FTZ R22, R19, UR16 ;  /* 0x0000001013167c20 */ /* 0x000fe20008410000 */
[----:B------:R-:W-:Y:S02]  /*7360*/  HADD2.F32 R12, -RZ, R27.H0_H0 ;  /* 0x2000001bff0c7230 */ /* 0x000fe40000004100 */
[----:B------:R-:W3:Y:S03]  /*7370*/  LDL.LU.S16 R27, [R1+0x164] ;  /* 0x00016400011b7983 */ /* 0x000ee60000300600 */
[----:B------:R-:W-:Y:S01]  /*7380*/  FADD.FTZ R15, R15, R12 ;  /* 0x0000000c0f0f7221 */ /* 0x000fe20000010000 */
[----:B------:R-:W-:Y:S01]  /*7390*/  FFMA.FTZ R17, R12, R16, R17 ;  /* 0x000000100c117223 */ /* 0x000fe20000010011 */
[----:B----4-:R-:W-:Y:S02]  /*73a0*/  HADD2.F32 R21, -RZ, R26.H0_H0 ;  /* 0x2000001aff157230 */ /* 0x010fe40000004100 */
[----:B------:R-:W4:Y:S01]  /*73b0*/  LDL.S16 R26, [R1+0x16e] ;  /* 0x00016e00011a7983 */ /* 0x000f220000100600 */
[----:B------:R-:W-:-:S02]  /*73c0*/  HADD2.F32 R20, -RZ, R29.H0_H0 ;  /* 0x2000001dff147230 */ /* 0x000fc40000004100 */
[----:B------:R-:W-:Y:S01]  /*73d0*/  FMUL.FTZ R19, R13, R12 ;  /* 0x0000000c0d137220 */ /* 0x000fe20000410000 */
[----:B------:R-:W4:Y:S02]  /*73e0*/  LDL.LU.S16 R29, [R1+0x16c] ;  /* 0x00016c00011d7983 */ /* 0x000f240000300600 */
[----:B------:R-:W-:Y:S01]  /*73f0*/  FADD.FTZ R20, R20, -UR28 ;  /* 0x8000001c14147e21 */ /* 0x000fe20008010000 */
[----:B------:R-:W-:Y:S02]  /*7400*/  HADD2.F32 R12, -RZ, R60.H0_H0 ;  /* 0x2000003cff0c7230 */ /* 0x000fe40000004100 */
[----:B------:R-:W4:Y:S01]  /*7410*/  LDL.S16 R60, [R1+0x170] ;  /* 0x00017000013c7983 */ /* 0x000f220000100600 */
        /* <DEDUP_REMOVED lines=11> */
[----:B------:R-:W-:Y:S01]  /*74d0*/  FFMA.FTZ R14, R21, R22, R14 ;  /* 0x00000016150e7223 */ /* 0x000fe2000001000e */
[----:B------:R-:W-:Y:S01]  /*74e0*/  FMUL.FTZ R21, R11, R21 ;  /* 0x000000150b157220 */ /* 0x000fe20000410000 */
[----:B------:R-:W-:-:S03]  /*74f0*/  FADD.FTZ R16, R16, -UR28 ;  /* 0x8000001c10107e21 */ /* 0x000fc60008010000 */
[----:B------:R-:W-:Y:S01]  /*7500*/  FADD.FTZ R24, R24, R21 ;  /* 0x0000001518187221 */ /* 0x000fe20000010000 */
[----:B------:R-:W-:Y:S01]  /*7510*/  FFMA.FTZ R23, R22, R21, R23 ;  /* 0x0000001516177223 */ /* 0x000fe20000010017 */
[----:B------:R-:W-:Y:S02]  /*7520*/  FMUL.FTZ R16, R16, UR16 ;  /* 0x0000001010107c20 */ /* 0x000fe40008410000 */
[----:B------:R-:W-:Y:S01]  /*7530*/  FADD.FTZ R24, R19, R24 ;  /* 0x0000001813187221 */ /* 0x000fe20000010000 */
[----:B------:R-:W-:Y:S01]  /*7540*/  FFMA.FTZ R23, R20, R19, R23 ;  /* 0x0000001314177223 */ /* 0x000fe20000010017 */
[----:B------:R-:W-:Y:S02]  /*7550*/  HADD2.F32 R19, -RZ, R35.H0_H0 ;  /* 0x20000023ff137230 */ /* 0x000fe40000004100 */
[----:B------:R-:W-:Y:S01]  /*7560*/  FADD.FTZ R20, R12, -UR28 ;  /* 0x8000001c0c147e21 */ /* 0x000fe20008010000 */
[----:B------:R-:W-:Y:S02]  /*7570*/  HADD2.F32 R12, -RZ, R28.H0_H0 ;  /* 0x2000001cff0c7230 */ /* 0x000fe40000004100 */
[----:B------:R-:W-:Y:S01]  /*7580*/  FADD.FTZ R18, R18, R19 ;  /* 0x0000001312127221 */ /* 0x000fe20000010000 */
[----:B------:R-:W-:Y:S01]  /*7590*/  FFMA.FTZ R14, R19, R16, R14 ;  /* 0x00000010130e7223 */ /* 0x000fe2000001000e */
[----:B------:R-:W-:Y:S01]  /*75a0*/  FMUL.FTZ R19, R11, R19 ;  /* 0x000000130b137220 */ /* 0x000fe20000410000 */
[----:B------:R-:W-:Y:S01]  /*75b0*/  FMUL.FTZ R20, R20, UR16 ;  /* 0x0000001014147c20 */ /* 0x000fe20008410000 */
[----:B------:R-:W-:-:S02]  /*75c0*/  HADD2.F32 R22, -RZ, R27.H0_H0 ;  /* 0x2000001bff167230 */ /* 0x000fc40000004100 */
[----:B------:R-:W-:Y:S01]  /*75d0*/  FADD.FTZ R24, R24, R19 ;  /* 0x0000001318187221 */ /* 0x000fe20000010000 */
[----:B------:R-:W-:Y:S01]  /*75e0*/  FFMA.FTZ R23, R16, R19, R23 ;  /* 0x0000001310177223 */ /* 0x000fe20000010017 */
[----:B------:R-:W-:Y:S01]  /*75f0*/  FMUL.FTZ R21, R13, R12 ;  /* 0x0000000c0d157220 */ /* 0x000fe20000410000 */
[----:B------:R-:W-:Y:S01]  /*7600*/  FADD.FTZ R22, R22, -UR28 ;  /* 0x8000001c16167e21 */ /* 0x000fe20008010000 */
[----:B------:R-:W-:Y:S01]  /*7610*/  FADD.FTZ R15, R15, R12 ;  /* 0x0000000c0f0f7221 */ /* 0x000fe20000010000 */
[----:B------:R-:W-:Y:S01]  /*7620*/  FFMA.FTZ R17, R12, R20, R17 ;  /* 0x000000140c117223 */ /* 0x000fe20000010011 */
[----:B----4-:R-:W-:Y:S02]  /*7630*/  HADD2.F32 R19, -RZ, R26.H0_H0 ;  /* 0x2000001aff137230 */ /* 0x010fe40000004100 */
[----:B------:R-:W-:Y:S01]  /*7640*/  FADD.FTZ R24, R21, R24 ;  /* 0x0000001815187221 */ /* 0x000fe20000010000 */
[----:B------:R-:W-:Y:S01]  /*7650*/  FFMA.FTZ R23, R20, R21, R23 ;  /* 0x0000001514177223 */ /* 0x000fe20000010017 */
[----:B------:R-:W-:Y:S01]  /*7660*/  FMUL.FTZ R22, R22, UR16 ;  /* 0x0000001016167c20 */ /* 0x000fe20008410000 */
[----:B------:R-:W-:-:S02]  /*7670*/  HADD2.F32 R12, -RZ, R29.H0_H0 ;  /* 0x2000001dff0c7230 */ /* 0x000fc40000004100 */
[----:B------:R-:W-:Y:S01]  /*7680*/  FMUL.FTZ R21, R11, R19 ;  /* 0x000000130b157220 */ /* 0x000fe20000410000 */
[----:B------:R-:W-:Y:S01]  /*7690*/  FADD.FTZ R18, R18, R19 ;  /* 0x0000001312127221 */ /* 0x000fe20000010000 */
[----:B------:R-:W-:Y:S01]  /*76a0*/  FFMA.FTZ R19, R19, R22, R14 ;  /* 0x0000001613137223 */ /* 0x000fe2000001000e */
[----:B------:R-:W-:Y:S02]  /*76b0*/  HADD2.F32 R16, -RZ, R60.H0_H0 ;  /* 0x2000003cff107230 */ /* 0x000fe40000004100 */
[----:B------:R-:W-:Y:S01]  /*76c0*/  FADD.FTZ R24, R24, R21 ;  /* 0x0000001518187221 */ /* 0x000fe20000010000 */
[----:B------:R-:W-:Y:S01]  /*76d0*/  FFMA.FTZ R23, R22, R21, R23 ;  /* 0x0000001516177223 */ /* 0x000fe20000010017 */
[----:B------:R-:W-:Y:S01]  /*76e0*/  FADD.FTZ R14, R12, -UR28 ;  /* 0x8000001c0c0e7e21 */ /* 0x000fe20008010000 */
[----:B------:R-:W-:Y:S01]  /*76f0*/  FADD.FTZ R21, R16, -UR28 ;  /* 0x8000001c10157e21 */ /* 0x000fe20008010000 */
[----:B------:R-:W-:Y:S02]  /*7700*/  HADD2.F32 R16, -RZ, R56.H0_H0 ;  /* 0x20000038ff107230 */ /* 0x000fe40000004100 */
[----:B------:R-:W-:Y:S01]  /*7710*/  FMUL.FTZ R14, R14, UR16 ;  /* 0x000000100e0e7c20 */ /* 0x000fe20008410000 */
[----:B------:R-:W-:-:S02]  /*7720*/  FMUL.FTZ R22, R21, UR16 ;  /* 0x0000001015167c20 */ /* 0x000fc40008410000 */
[----:B------:R-:W-:-:S04]  /*7730*/  FADD.FTZ R16, R16, -UR28 ;  /* 0x8000001c10107e21 */ /* 0x000fc80008010000 */
[----:B------:R-:W-:Y:S01]  /*7740*/  FMUL.FTZ R16, R16, UR16 ;  /* 0x0000001010107c20 */ /* 0x000fe20008410000 */
[----:B--2---:R-:W-:-:S05]  /*7750*/  HADD2.F32 R12, -RZ, R51.H0_H0 ;  /* 0x20000033ff0c7230 */ /* 0x004fca0000004100 */
[----:B------:R-:W-:Y:S01]  /*7760*/  FMUL.FTZ R21, R13, R12 ;  /* 0x0000000c0d157220 */ /* 0x000fe20000410000 */
[----:B---3--:R-:W-:Y:S02]  /*7770*/  HADD2.F32 R20, -RZ, R59.H0_H0 ;  /* 0x2000003bff147230 */ /* 0x008fe40000004100 */
[----:B------:R-:W-:Y:S01]  /*7780*/  FADD.FTZ R15, R15, R12 ;  /* 0x0000000c0f0f7221 */ /* 0x000fe20000010000 */
[----:B------:R-:W-:Y:S01]  /*7790*/  FFMA.FTZ R17, R12, R14, R17 ;  /* 0x0000000e0c117223 */ /* 0x000fe20000010011 */
[----:B------:R-:W-:Y:S02]  /*77a0*/  HADD2.F32 R12, -RZ, R57.H0_H0 ;  /* 0x20000039ff0c7230 */ /* 0x000fe40000004100 */
[----:B------:R-:W-:Y:S01]  /*77b0*/  FFMA.FTZ R23, R14, R21, R23 ;  /* 0x000000150e177223 */ /* 0x000fe20000010017 */
[----:B------:R-:W-:Y:S01]  /*77c0*/  FMUL.FTZ R25, R11, R20 ;  /* 0x000000140b197220 */ /* 0x000fe20000410000 */
[----:B------:R-:W-:Y:S01]  /*77d0*/  FADD.FTZ R24, R21, R24 ;  /* 0x0000001815187221 */ /* 0x000fe20000010000 */
[----:B------:R-:W-:-:S02]  /*77e0*/  HADD2.F32 R14, -RZ, R54.H0_H0 ;  /* 0x20000036ff0e7230 */ /* 0x000fc40000004100 */
[----:B------:R-:W-:Y:S01]  /*77f0*/  FMUL.FTZ R21, R13, R12 ;  /* 0x0000000c0d157220 */ /* 0x000fe20000410000 */
[----:B------:R-:W-:Y:S01]  /*7800*/  FFMA.FTZ R23, R22, R25, R23 ;  /* 0x0000001916177223 */ /* 0x000fe20000010017 */
[----:B------:R-:W-:Y:S01]  /*7810*/  FADD.FTZ R15, R15, R12 ;  /* 0x0000000c0f0f7221 */ /* 0x000fe20000010000 */
[----:B------:R-:W-:Y:S01]  /*7820*/  FFMA.FTZ R17, R12, R16, R17 ;  /* 0x000000100c117223 */ /* 0x000fe20000010011 */
[----:B------:R-:W-:Y:S02]  /*7830*/  HADD2.F32 R12, -RZ, R55.H0_H0 ;  /* 0x20000037ff0c7230 */ /* 0x000fe40000004100 */
[----:B------:R-:W-:Y:S01]  /*7840*/  FFMA.FTZ R23, R16, R21, R23 ;  /* 0x0000001510177223 */ /* 0x000fe20000010017 */
[----:B------:R-:W-:Y:S01]  /*7850*/  FADD.FTZ R16, R14, -UR28 ;  /* 0x8000001c0e107e21 */ /* 0x000fe20008010000 */
[----:B------:R-:W-:Y:S02]  /*7860*/  HADD2.F32 R14, -RZ, R53.H0_H0 ;  /* 0x20000035ff0e7230 */ /* 0x000fe40000004100 */
[----:B------:R-:W-:Y:S01]  /*7870*/  FADD.FTZ R24, R24, R25 ;  /* 0x0000001918187221 */ /* 0x000fe20000010000 */
[----:B------:R-:W-:Y:S01]  /*7880*/  FADD.FTZ R18, R18, R20 ;  /* 0x0000001412127221 */ /* 0x000fe20000010000 */
[----:B------:R-:W-:Y:S01]  /*7890*/  FFMA.FTZ R19, R20, R22, R19 ;  /* 0x0000001614137223 */ /* 0x000fe20000010013 */
[----:B------:R-:W-:Y:S01]  /*78a0*/  FADD.FTZ R20, R12, -UR28 ;  /* 0x8000001c0c147e21 */ /* 0x000fe20008010000 */
[----:B------:R-:W-:-:S02]  /*78b0*/  HADD2.F32 R22, -RZ, R7.H1_H1 ;  /* 0x30000007ff167230 */ /* 0x000fc40000004100 */
[----:B------:R-:W-:Y:S01]  /*78c0*/  FADD.FTZ R24, R21, R24 ;  /* 0x0000001815187221 */ /* 0x000fe20000010000 */
[----:B------:R-:W-:Y:S01]  /*78d0*/  FMUL.FTZ R16, R16, UR16 ;  /* 0x0000001010107c20 */ /* 0x000fe20008410000 */
[----:B------:R-:W-:Y:S01]  /*78e0*/  FMUL.FTZ R7, R11, R14 ;  /* 0x0000000e0b077220 */ /* 0x000fe20000410000 */
[----:B------:R-:W-:Y:S02]  /*78f0*/  HADD2.F32 R12, -RZ, R52.H0_H0 ;  /* 0x20000034ff0c7230 */ /* 0x000fe40000004100 */
[----:B------:R-:W-:Y:S01]  /*7900*/  FMUL.FTZ R20, R20, UR16 ;  /* 0x0000001014147c20 */ /* 0x000fe20008410000 */
[----:B------:R-:W-:Y:S01]  /*7910*/  FADD.FTZ R22, R22, -UR28 ;  /* 0x8000001c16167e21 */ /* 0x000fe20008010000 */
[----:B------:R-:W-:Y:S01]  /*7920*/  FADD.FTZ R24, R24, R7 ;  /* 0x0000000718187221 */ /* 0x000fe20000010000 */
[----:B------:R-:W-:Y:S01]  /*7930*/  FFMA.FTZ R23, R16, R7, R23 ;  /* 0x0000000710177223 */ /* 0x000fe20000010017 */
[----:B------:R-:W-:Y:S02]  /*7940*/  HADD2.F32 R7, -RZ, R49.H0_H0 ;  /* 0x20000031ff077230 */ /* 0x000fe40000004100 */
[----:B------:R-:W-:Y:S01]  /*7950*/  FADD.FTZ R15, R15, R12 ;  /* 0x0000000c0f0f7221 */ /* 0x000fe20000010000 */
[----:B------:R-:W-:Y:S01]  /*7960*/  FFMA.FTZ R17, R12, R20, R17 ;  /* 0x000000140c117223 */ /* 0x000fe20000010011 */
[----:B------:R-:W-:Y:S01]  /*7970*/  FMUL.FTZ R21, R13, R12 ;  /* 0x0000000c0d157220 */ /* 0x000fe20000410000 */
[----:B------:R-:W-:-:S02]  /*7980*/  HADD2.F32 R12, -RZ, R50.H0_H0 ;  /* 0x20000032ff0c7230 */ /* 0x000fc40000004100 */
[----:B------:R-:W-:Y:S01]  /*7990*/  FADD.FTZ R18, R18, R14 ;  /* 0x0000000e12127221 */ /* 0x000fe20000010000 */
[----:B------:R-:W-:Y:S01]  /*79a0*/  FFMA.FTZ R19, R14, R16, R19 ;  /* 0x000000100e137223 */ /* 0x000fe20000010013 */
[----:B------:R-:W-:Y:S01]  /*79b0*/  FMUL.FTZ R22, R22, UR16 ;  /* 0x0000001016167c20 */ /* 0x000fe20008410000 */
[----:B------:R-:W-:Y:S01]  /*79c0*/  FADD.FTZ R7, R7, -UR28 ;  /* 0x8000001c07077e21 */ /* 0x000fe20008010000 */
[----:B------:R-:W-:Y:S01]  /*79d0*/  FADD.FTZ R24, R21, R24 ;  /* 0x0000001815187221 */ /* 0x000fe20000010000 */
[----:B------:R-:W-:Y:S01]  /*79e0*/  FFMA.FTZ R23, R20, R21, R23 ;  /* 0x0000001514177223 */ /* 0x000fe20000010017 */
[----:B------:R-:W-:Y:S02]  /*79f0*/  HADD2.F32 R14, -RZ, R3.H0_H0 ;  /* 0x20000003ff0e7230 */ /* 0x000fe40000004100 */
[----:B------:R-:W-:Y:S01]  /*7a00*/  FMUL.FTZ R21, R11, R12 ;  /* 0x0000000c0b157220 */ /* 0x000fe20000410000 */
        /* <DEDUP_REMOVED lines=10> */
[----:B------:R-:W-:Y:S02]  /*7ab0*/  HADD2.F32 R14, -RZ, R4.H0_H0 ;  /* 0x20000004ff0e7230 */ /* 0x000fe40000004100 */
[----:B------:R-:W-:Y:S01]  /*7ac0*/  FMUL.FTZ R12, R13, R12 ;  /* 0x0000000c0d0c7220 */ /* 0x000fe20000410000 */
[----:B------:R-:W-:Y:S01]  /*7ad0*/  FMUL.FTZ R21, R16, UR16 ;  /* 0x0000001010157c20 */ /* 0x000fe20008410000 */
[----:B------:R-:W-:-:S02]  /*7ae0*/  FADD.FTZ R3, R3, -UR28 ;  /* 0x8000001c03037e21 */ /* 0x000fc40008010000 */
[----:B------:R-:W-:Y:S01]  /*7af0*/  FADD.FTZ R25, R12, R25 ;  /* 0x000000190c197221 */ /* 0x000fe20000010000 */
[----:B------:R-:W-:Y:S01]  /*7b00*/  FFMA.FTZ R22, R7, R12, R22 ;  /* 0x0000000c07167223 */ /* 0x000fe20000010016 */
[----:B------:R-:W-:Y:S01]  /*7b10*/  FADD.FTZ R18, R18, R14 ;  /* 0x0000000e12127221 */ /* 0x000fe20000010000 */
[----:B------:R-:W-:Y:S01]  /*7b20*/  FFMA.FTZ R19, R14, R21, R19 ;  /* 0x000000150e137223 */ /* 0x000fe20000010013 */
[----:B------:R-:W-:Y:S02]  /*7b30*/  HADD2.F32 R12, -RZ, R41.H0_H0 ;  /* 0x20000029ff0c7230 */ /* 0x000fe40000004100 */
[----:B------:R-:W-:Y:S01]  /*7b40*/  FMUL.FTZ R14, R11, R14 ;  /* 0x0000000e0b0e7220 */ /* 0x000fe20000410000 */
[----:B------:R-:W-:Y:S01]  /*7b50*/  FMUL.FTZ R3, R3, UR16 ;  /* 0x0000001003037c20 */ /* 0x000fe20008410000 */
[----:B------:R-:W-:Y:S02]  /*7b60*/  HADD2.F32 R7, -RZ, R4.H1_H1 ;  /* 0x30000004ff077230 */ /* 0x000fe40000004100 */
[----:B------:R-:W-:Y:S01]  /*7b70*/  FADD.FTZ R25, R25, R14 ;  /* 0x0000000e19197221 */ /* 0x000fe20000010000 */
[----:B------:R-:W-:Y:S01]  /*7b80*/  FFMA.FTZ R22, R21, R14, R22 ;  /* 0x0000000e15167223 */ /* 0x000fe20000010016 */
[----:B------:R-:W-:Y:S01]  /*7b90*/  FMUL.FTZ R4, R13, R12 ;  /* 0x0000000c0d047220 */ /* 0x000fe20000410000 */
[----:B------:R-:W-:Y:S01]  /*7ba0*/  FADD.FTZ R15, R15, R12 ;  /* 0x0000000c0f0f7221 */ /* 0x000fe20000010000 */
[----:B------:R-:W-:Y:S01]  /*7bb0*/  FFMA.FTZ R17, R12, R3, R17 ;  /* 0x000000030c117223 */ /* 0x000fe20000010011 */
[----:B------:R-:W-:-:S02]  /*7bc0*/  HADD2.F32 R12, -RZ, R5.H0_H0 ;  /* 0x20000005ff0c7230 */ /* 0x000fc40000004100 */
[----:B------:R-:W-:Y:S01]  /*7bd0*/  FADD.FTZ R7, R7, -UR28 ;  /* 0x8000001c07077e21 */ /* 0x000fe20008010000 */
[----:B------:R-:W-:Y:S01]  /*7be0*/  FADD.FTZ R25, R4, R25 ;  /* 0x0000001904197221 */ /* 0x000fe20000010000 */
[----:B------:R-:W-:Y:S01]  /*7bf0*/  FFMA.FTZ R22, R3, R4, R22 ;  /* 0x0000000403167223 */ /* 0x000fe20000010016 */
[----:B------:R-:W-:Y:S02]  /*7c00*/  HADD2.F32 R4, -RZ, R40.H0_H0 ;  /* 0x20000028ff047230 */ /* 0x000fe40000004100 */
[----:B------:R-:W-:Y:S01]  /*7c10*/  FADD.FTZ R3, R12, -UR28 ;  /* 0x8000001c0c037e21 */ /* 0x000fe20008010000 */
[----:B------:R-:W-:Y:S01]  /*7c20*/  FMUL.FTZ R7, R7, UR16 ;  /* 0x0000001007077c20 */ /* 0x000fe20008410000 */
[----:B------:R-:W-:Y:S02]  /*7c30*/  HADD2.F32 R12, -RZ, R39.H0_H0 ;  /* 0x20000027ff0c7230 */ /* 0x000fe40000004100 */
[----:B------:R-:W-:Y:S01]  /*7c40*/  FMUL.FTZ R3, R3, UR16 ;  /* 0x0000001003037c20 */ /* 0x000fe20008410000 */
[----:B------:R-:W-:Y:S01]  /*7c50*/  FADD.FTZ R18, R18, R4 ;  /* 0x0000000412127221 */ /* 0x000fe20000010000 */
[----:B------:R-:W-:Y:S01]  /*7c60*/  FFMA.FTZ R19, R4, R7, R19 ;  /* 0x0000000704137223 */ /* 0x000fe20000010013 */
[----:B------:R-:W-:-:S02]  /*7c70*/  HADD2.F32 R14, -RZ, R38.H0_H0 ;  /* 0x20000026ff0e7230 */ /* 0x000fc40000004100 */
[----:B------:R-:W-:Y:S01]  /*7c80*/  FMUL.FTZ R4, R11, R4 ;  /* 0x000000040b047220 */ /* 0x000fe20000410000 */
[----:B------:R-:W-:Y:S01]  /*7c90*/  FADD.FTZ R15, R15, R12 ;  /* 0x0000000c0f0f7221 */ /* 0x000fe20000010000 */
[----:B------:R-:W-:Y:S01]  /*7ca0*/  FFMA.FTZ R17, R12, R3, R17 ;  /* 0x000000030c117223 */ /* 0x000fe20000010011 */
[----:B------:R-:W-:Y:S01]  /*7cb0*/  FMUL.FTZ R12, R13, R12 ;  /* 0x0000000c0d0c7220 */ /* 0x000fe20000410000 */
[----:B------:R-:W-:Y:S01]  /*7cc0*/  FADD.FTZ R25, R25, R4 ;  /* 0x0000000419197221 */ /* 0x000fe20000010000 */
[----:B------:R-:W-:Y:S01]  /*7cd0*/  FFMA.FTZ R22, R7, R4, R22 ;  /* 0x0000000407167223 */ /* 0x000fe20000010016 */
[----:B------:R-:W-:Y:S01]  /*7ce0*/  FADD.FTZ R14, R14, -UR28 ;  /* 0x8000001c0e0e7e21 */ /* 0x000fe20008010000 */
[----:B------:R-:W-:Y:S02]  /*7cf0*/  HADD2.F32 R4, -RZ, R6.H0_H0 ;  /* 0x20000006ff047230 */ /* 0x000fe40000004100 */
[----:B------:R-:W-:Y:S01]  /*7d00*/  FADD.FTZ R25, R12, R25 ;  /* 0x000000190c197221 */ /* 0x000fe20000010000 */
[----:B------:R-:W-:Y:S01]  /*7d10*/  FFMA.FTZ R22, R3, R12, R22 ;  /* 0x0000000c03167223 */ /* 0x000fe20000010016 */
[----:B------:R-:W-:Y:S01]  /*7d20*/  FMUL.FTZ R3, R14, UR16 ;  /* 0x000000100e037c20 */ /* 0x000fe20008410000 */
[----:B------:R-:W-:-:S02]  /*7d30*/  HADD2.F32 R5, -RZ, R5.H1_H1 ;  /* 0x30000005ff057230 */ /* 0x000fc40000004100 */
[----:B------:R-:W-:Y:S01]  /*7d40*/  FMUL.FTZ R12, R11, R4 ;  /* 0x000000040b0c7220 */ /* 0x000fe20000410000 */
[----:B------:R-:W-:Y:S01]  /*7d50*/  FADD.FTZ R18, R18, R4 ;  /* 0x0000000412127221 */ /* 0x000fe20000010000 */
[----:B------:R-:W-:Y:S01]  /*7d60*/  FFMA.FTZ R19, R4, R3, R19 ;  /* 0x0000000304137223 */ /* 0x000fe20000010013 */
[----:B------:R-:W-:Y:S02]  /*7d70*/  HADD2.F32 R4, -RZ, R34.H0_H0 ;  /* 0x20000022ff047230 */ /* 0x000fe40000004100 */
[----:B------:R-:W-:Y:S01]  /*7d80*/  FFMA.FTZ R22, R3, R12, R22 ;  /* 0x0000000c03167223 */ /* 0x000fe20000010016 */
[----:B------:R-:W-:Y:S01]  /*7d90*/  FADD.FTZ R5, R5, -UR28 ;  /* 0x8000001c05057e21 */ /* 0x000fe20008010000 */
[----:B------:R-:W-:Y:S02]  /*7da0*/  HADD2.F32 R3, -RZ, R9.H0_H0 ;  /* 0x20000009ff037230 */ /* 0x000fe40000004100 */
        /* <DEDUP_REMOVED lines=8> */
[----:B------:R-:W-:Y:S02]  /*7e30*/  HADD2.F32 R6, -RZ, R6.H1_H1 ;  /* 0x30000006ff067230 */ /* 0x000fe40000004100 */
[----:B------:R-:W-:Y:S01]  /*7e40*/  FMUL.FTZ R12, R11, R14 ;  /* 0x0000000e0b0c7220 */ /* 0x000fe20000410000 */
[----:B------:R-:W-:-:S02]  /*7e50*/  HADD2.F32 R9, -RZ, R9.H1_H1 ;  /* 0x30000009ff097230 */ /* 0x000fc40000004100 */
[----:B------:R-:W-:Y:S01]  /*7e60*/  FMUL.FTZ R3, R3, UR16 ;  /* 0x0000001003037c20 */ /* 0x000fe20008410000 */
[----:B------:R-:W-:Y:S01]  /*7e70*/  FADD.FTZ R8, R8, -UR28 ;  /* 0x8000001c08087e21 */ /* 0x000fe20008010000 */
[--C-:B------:R-:W-:Y:S02]  /*7e80*/  HADD2.F32 R52, -RZ, R10.reuse.H1_H1 ;  /* 0x3000000aff347230 */ /* 0x100fe40000004100 */
[----:B------:R-:W-:Y:S01]  /*7e90*/  FADD.FTZ R16, R25, R12 ;  /* 0x0000000c19107221 */ /* 0x000fe20000010000 */
[----:B------:R-:W-:Y:S02]  /*7ea0*/  HADD2.F32 R10, -RZ, R10.H0_H0 ;  /* 0x2000000aff0a7230 */ /* 0x000fe40000004100 */
[----:B------:R-:W-:Y:S01]  /*7eb0*/  FFMA.FTZ R21, R3, R12, R22 ;  /* 0x0000000c03157223 */ /* 0x000fe20000010016 */
[----:B------:R-:W-:Y:S01]  /*7ec0*/  FMUL.FTZ R7, R13, R6 ;  /* 0x000000060d077220 */ /* 0x000fe20000410000 */
[----:B------:R-:W-:Y:S01]  /*7ed0*/  FMUL.FTZ R8, R8, UR16 ;  /* 0x0000001008087c20 */ /* 0x000fe20008410000 */
[----:B------:R-:W-:Y:S01]  /*7ee0*/  FADD.FTZ R9, R9, -UR28 ;  /* 0x8000001c09097e21 */ /* 0x000fe20008010000 */
[----:B------:R-:W-:Y:S01]  /*7ef0*/  FADD.FTZ R15, R15, R4 ;  /* 0x000000040f0f7221 */ /* 0x000fe20000010000 */
[----:B------:R-:W-:Y:S01]  /*7f00*/  FFMA.FTZ R17, R4, R5, R17 ;  /* 0x0000000504117223 */ /* 0x000fe20000010011 */
[----:B------:R-:W-:-:S02]  /*7f10*/  HADD2.F32 R4, -RZ, R87.H0_H0 ;  /* 0x20000057ff047230 */ /* 0x000fc40000004100 */
[----:B------:R-:W-:Y:S01]  /*7f20*/  FADD.FTZ R16, R7, R16 ;  /* 0x0000001007107221 */ /* 0x000fe20000010000 */
[----:B------:R-:W-:Y:S01]  /*7f30*/  FFMA.FTZ R21, R8, R7, R21 ;  /* 0x0000000708157223 */ /* 0x000fe20000010015 */
        /* <DEDUP_REMOVED lines=18> */
.L_x_1162:
        /* <DEDUP_REMOVED lines=11> */
[----:B------:R-:W-:Y:S01]  /*8110*/  FFMA.FTZ R26, R11, R14, R0 ;  /* 0x0000000e0b1a7223 */ /* 0x000fe20000010000 */
[----:B------:R-:W-:Y:S01]  /*8120*/  FMUL.FTZ R28, R28, UR16 ;  /* 0x000000101c1c7c20 */ /* 0x000fe20008410000 */
[----:B------:R-:W-:Y:S01]  /*8130*/  FFMA.FTZ R19, R13, R12, R2 ;  /* 0x0000000c0d137223 */ /* 0x000fe20000010002 */
        /* <DEDUP_REMOVED lines=9> */
[--C-:B------:R-:W-:Y:S02]  /*81d0*/  HADD2.F32 R37, -RZ, R93.reuse.H1_H1 ;  /* 0x3000005dff257230 */ /* 0x100fe40000004100 */
[----:B------:R-:W1:Y:S01]  /*81e0*/  MUFU.EX2 R17, R17 ;  /* 0x0000001100117308 */ /* 0x000e620000000800 */
[----:B------:R-:W-:Y:S02]  /*81f0*/  HADD2.F32 R36, -RZ, R92.H1_H1 ;  /* 0x3000005cff247230 */ /* 0x000fe40000004100 */
[----:B------:R-:W-:Y:S01]  /*8200*/  HADD2.F32 R93, -RZ, R93.H0_H0 ;  /* 0x2000005dff5d7230 */ /* 0x000fe20000004100 */
[----:B------:R-:W2:Y:S01]  /*8210*/  MUFU.EX2 R16, R16 ;  /* 0x0000001000107308 */ /* 0x000ea20000000800 */
[----:B------:R-:W-:-:S02]  /*8220*/  HADD2.F32 R29, -RZ, R91.H1_H1 ;  /* 0x3000005bff1d7230 */ /* 0x000fc40000004100 */
[----:B------:R-:W-:Y:S01]  /*8230*/  HADD2.F32 R53, -RZ, R87.H1_H1 ;  /* 0x30000057ff357230 */ /* 0x000fe20000004100 */
[----:B------:R-:W3:Y:S01]  /*8240*/  MUFU.EX2 R18, R18 ;  /* 0x0000001200127308 */ /* 0x000ee20000000800 */
[----:B------:R-:W-:Y:S02]  /*8250*/  HADD2.F32 R45, -RZ, R86.H0_H0 ;  /* 0x20000056ff2d7230 */ /* 0x000fe40000004100 */
[----:B0-----:R-:W-:Y:S01]  /*8260*/  FADD.FTZ R15, R15, 1 ;  /* 0x3f8000000f0f7421 */ /* 0x001fe20000010000 */
[----:B------:R-:W-:Y:S02]  /*8270*/  HADD2.F32 R51, -RZ, R84.H0_H0 ;  /* 0x20000054ff337230 */ /* 0x000fe40000004100 */
[----:B------:R-:W-:Y:S01]  /*8280*/  FADD.FTZ R53, R53, -UR28 ;  /* 0x8000001c35357e21 */ /* 0x000fe20008010000 */
[----:B------:R-:W-:Y:S02]  /*8290*/  HADD2.F32 R52, -RZ, R85.H1_H1 ;  /* 0x30000055ff347230 */ /* 0x000fe40000004100 */
[----:B-1----:R-:W-:Y:S01]  /*82a0*/  FADD.FTZ R17, R17, 1 ;  /* 0x3f80000011117421 */ /* 0x002fe20000010000 */
[----:B------:R-:W-:Y:S01]  /*82b0*/  HADD2.F32 R48, -RZ, R83.H1_H1 ;  /* 0x30000053ff307230 */ /* 0x000fe20000004100 */
[----:B------:R-:W0:Y:S01]  /*82c0*/  MUFU.RCP R15, R15 ;  /* 0x0000000f000f7308 */ /* 0x000e220000001000 */
[----:B------:R-:W-:Y:S01]  /*82d0*/  FMUL.FTZ R53, R53, UR16 ;  /* 0x0000001035357c20 */ /* 0x000fe20008410000 */
[----:B--2---:R-:W-:Y:S01]  /*82e0*/  FADD.FTZ R16, R16, 1 ;  /* 0x3f80000010107421 */ /* 0x004fe20000010000 */
[----:B------:R-:W-:Y:S01]  /*82f0*/  FADD.FTZ R51, R51, -UR28 ;  /* 0x8000001c33337e21 */ /* 0x000fe20008010000 */
[----:B------:R-:W-:Y:S01]  /*8300*/  FADD.FTZ R48, R48, -UR28 ;  /* 0x8000001c30307e21 */ /* 0x000fe20008010000 */
[----:B------:R-:W-:Y:S01]  /*8310*/  FFMA.FTZ R46, R11, R53, R0 ;  /* 0x000000350b2e7223 */ /* 0x000fe20000010000 */
[----:B---3--:R-:W-:Y:S01]  /*8320*/  FADD.FTZ R18, R18, 1 ;  /* 0x3f80000012127421 */ /* 0x008fe20000010000 */
[----:B------:R-:W-:Y:S01]  /*8330*/  FMUL.FTZ R51, R51, UR16 ;  /* 0x0000001033337c20 */ /* 0x000fe20008410000 */
[----:B------:R-:W1:Y:S01]  /*8340*/  MUFU.RCP R17, R17 ;  /* 0x0000001100117308 */ /* 0x000e620000001000 */
[----:B------:R-:W-:-:S02]  /*8350*/  HADD2.F32 R50, -RZ, R85.H0_H0 ;  /* 0x20000055ff327230 */ /* 0x000fc40000004100 */
[----:B------:R-:W-:Y:S01]  /*8360*/  FMUL.FTZ R48, R48, UR16 ;  /* 0x0000001030307c20 */ /* 0x000fe20008410000 */
[----:B------:R-:W-:Y:S02]  /*8370*/  HADD2.F32 R49, -RZ, R82.H1_H1 ;  /* 0x30000052ff317230 */ /* 0x000fe40000004100 */
[----:B------:R-:W-:Y:S02]  /*8380*/  HADD2.F32 R57, -RZ, R72.H1_H1 ;  /* 0x30000048ff397230 */ /* 0x000fe40000004100 */
[----:B------:R-:W-:Y:S01]  /*8390*/  HADD2.F32 R58, -RZ, R58.H0_H0 ;  /* 0x2000003aff3a7230 */ /* 0x000fe20000004100 */
[----:B------:R-:W2:Y:S01]  /*83a0*/  MUFU.RCP R16, R16 ;  /* 0x0000001000107308 */ /* 0x000ea20000001000 */
[----:B0-----:R-:W-:Y:S01]  /*83b0*/  FMUL.FTZ R35, R35, R15 ;  /* 0x0000000f23237220 */ /* 0x001fe20000410000 */
[----:B------:R-:W-:-:S04]  /*83c0*/  FADD.FTZ R20, -R15, 1 ;  /* 0x3f8000000f147421 */ /* 0x000fc80000010100 */
[----:B------:R-:W-:Y:S02]  /*83d0*/  FFMA.FTZ R26, R26, R20, 1 ;  /* 0x3f8000001a1a7423 */ /* 0x000fe40000010014 */
[----:B------:R0:W3:Y:S01]  /*83e0*/  MUFU.RCP R15, R18 ;  /* 0x00000012000f7308 */ /* 0x0000e20000001000 */
[----:B-1----:R-:W-:Y:S01]  /*83f0*/  FMUL.FTZ R34, R34, R17 ;  /* 0x0000001122227220 */ /* 0x002fe20000410000 */
[----:B------:R-:W-:Y:S01]  /*8400*/  FADD.FTZ R17, -R17, 1 ;  /* 0x3f80000011117421 */ /* 0x000fe20000010100 */
[----:B------:R-:W-:-:S03]  /*8410*/  FMUL.FTZ R35, R35, R26 ;  /* 0x0000001a23237220 */ /* 0x000fc60000410000 */
[----:B------:R-:W-:Y:S01]  /*8420*/  FFMA.FTZ R19, R19, R17, 1 ;  /* 0x3f80000013137423 */ /* 0x000fe20000010011 */
[----:B0-----:R-:W-:Y:S02]  /*8430*/  HADD2.F32 R18, -RZ, R47.H0_H0 ;  /* 0x2000002fff127230 */ /* 0x001fe40000004100 */
[----:B--2---:R-:W-:Y:S01]  /*8440*/  FMUL.FTZ R37, R37, R16 ;  /* 0x0000001025257220 */ /* 0x004fe20000410000 */
[----:B------:R-:W-:Y:S01]  /*8450*/  FADD.FTZ R16, -R16, 1 ;  /* 0x3f80000010107421 */ /* 0x000fe20000010100 */
[----:B------:R-:W-:Y:S01]  /*8460*/  FMUL.FTZ R34, R34, R19 ;  /* 0x0000001322227220 */ /* 0x000fe20000410000 */
[----:B------:R-:W-:Y:S02]  /*8470*/  HADD2.F32 R47, -RZ, R84.H1_H1 ;  /* 0x30000054ff2f7230 */ /* 0x000fe40000004100 */
[----:B------:R-:W-:Y:S01]  /*8480*/  FADD.FTZ R18, R18, -UR28 ;  /* 0x8000001c12127e21 */ /* 0x000fe20008010000 */
[----:B------:R-:W-:-:S03]  /*8490*/  FFMA.FTZ R39, R39, R16, 1 ;  /* 0x3f80000027277423 */ /* 0x000fc60000010010 */
[----:B------:R-:W-:Y:S01]  /*84a0*/  FMUL.FTZ R21, R18, UR16 ;  /* 0x0000001012157c20 */ /* 0x000fe20008410000 */
[----:B---3--:R-:W-:Y:S01]  /*84b0*/  FMUL.FTZ R36, R36, R15 ;  /* 0x0000000f24247220 */ /* 0x008fe20000410000 */
[----:B------:R-:W-:Y:S01]  /*84c0*/  FADD.FTZ R18, R93, -UR28 ;  /* 0x8000001c5d127e21 */ /* 0x000fe20008010000 */
[----:B------:R-:W-:Y:S01]  /*84d0*/  FADD.FTZ R15, -R15, 1 ;  /* 0x3f8000000f0f7421 */ /* 0x000fe20000010100 */
[----:B------:R-:W-:Y:S01]  /*84e0*/  FFMA.FTZ R17, R11, R21, R0 ;  /* 0x000000150b117223 */ /* 0x000fe20000010000 */
[----:B------:R-:W-:Y:S01]  /*84f0*/  FMUL.FTZ R37, R37, R39 ;  /* 0x0000002725257220 */ /* 0x000fe20000410000 */
[----:B------:R-:W-:Y:S01]  /*8500*/  FMUL.FTZ R18, R18, UR16 ;  /* 0x0000001012127c20 */ /* 0x000fe20008410000 */
[----:B------:R-:W-:Y:S01]  /*8510*/  FFMA.FTZ R23, R23, R15, 1 ;  /* 0x3f80000017177423 */ /* 0x000fe2000001000f */
[----:B------:R-:W-:Y:S01]  /*8520*/  FMUL.FTZ R16, R17, -1.4426950216293334961 ;  /* 0xbfb8aa3b11107820 */ /* 0x000fe20000410000 */
[----:B------:R-:W-:Y:S02]  /*8530*/  HADD2.F32 R15, -RZ, R92.H0_H0 ;  /* 0x2000005cff0f7230 */ /* 0x000fe40000004100 */
[----:B------:R-:W-:Y:S01]  /*8540*/  FFMA.FTZ R20, R13, R18, R2 ;  /* 0x000000120d147223 */ /* 0x000fe20000010002 */
[----:B------:R-:W-:Y:S01]  /*8550*/  FMUL.FTZ R36, R36, R23 ;  /* 0x0000001724247220 */ /* 0x000fe20000410000 */
[----:B------:R-:W-:Y:S01]  /*8560*/  FADD.FTZ R47, R47, -UR28 ;  /* 0x8000001c2f2f7e21 */ /* 0x000fe20008010000 */
[----:B------:R-:W2:Y:S01]  /*8570*/  LDL.S16 R93, [R1+0x11e] ;  /* 0x00011e00015d7983 */ /* 0x000ea20000100600 */
[----:B------:R-:W0:Y:S01]  /*8580*/  MUFU.EX2 R16, R16 ;  /* 0x0000001000107308 */ /* 0x000e220000000800 */
[----:B------:R-:W-:Y:S01]  /*8590*/  FADD.FTZ R15, R15, -UR28 ;  /* 0x8000001c0f0f7e21 */ /* 0x000fe20008010000 */
[----:B------:R-:W-:Y:S01]  /*85a0*/  FMUL.FTZ R24, R20, -1.4426950216293334961 ;  /* 0xbfb8aa3b14187820 */ /* 0x000fe20000410000 */
[----:B------:R-:W-:Y:S01]  /*85b0*/  FMUL.FTZ R47, R47, UR16 ;  /* 0x000000102f2f7c20 */ /* 0x000fe20008410000 */
[----:B------:R-:W-:-:S02]  /*85c0*/  HADD2.F32 R60, -RZ, R71.H0_H0 ;  /* 0x20000047ff3c7230 */ /* 0x000fc40000004100 */
[----:B------:R-:W-:Y:S01]  /*85d0*/  FMUL.FTZ R15, R15, UR16 ;  /* 0x000000100f0f7c20 */ /* 0x000fe20008410000 */
[----:B------:R-:W-:Y:S01]  /*85e0*/  HADD2.F32 R61, -RZ, R61.H0_H0 ;  /* 0x2000003dff3d7230 */ /* 0x000fe20000004100 */
[----:B------:R-:W3:Y:S01]  /*85f0*/  LDL.LU.S16 R92, [R1+0x11c] ;  /* 0x00011c00015c7983 */ /* 0x000ee20000300600 */
[----:B------:R-:W1:Y:S01]  /*8600*/  MUFU.EX2 R24, R24 ;  /* 0x0000001800187308 */ /* 0x000e620000000800 */
[----:B------:R-:W-:Y:S01]  /*8610*/  FFMA.FTZ R22, R11, R15, R0 ;  /* 0x0000000f0b167223 */ /* 0x000fe20000010000 */
[----:B0-----:R-:W-:-:S04]  /*8620*/  FADD.FTZ R16, R16, 1 ;  /* 0x3f80000010107421 */ /* 0x001fc80000010000 */
[----:B------:R0:W4:Y:S01]  /*8630*/  MUFU.RCP R27, R16 ;  /* 0x00000010001b7308 */ /* 0x0001220000001000 */
[----:B-1----:R-:W-:Y:S01]  /*8640*/  FADD.FTZ R24, R24, 1 ;  /* 0x3f80000018187421 */ /* 0x002fe20000010000 */
[----:B0-----:R-:W-:-:S06]  /*8650*/  FMUL.FTZ R16, R22, -1.4426950216293334961 ;  /* 0xbfb8aa3b16107820 */ /* 0x001fcc0000410000 */
[----:B------:R-:W0:Y:S08]  /*8660*/  MUFU.RCP R24, R24 ;  /* 0x0000001800187308 */ /* 0x000e300000001000 */
[----:B------:R-:W1:Y:S01]  /*8670*/  MUFU.EX2 R16, R16 ;  /* 0x0000001000107308 */ /* 0x000e620000000800 */
[----:B----4-:R-:W-:Y:S01]  /*8680*/  FMUL.FTZ R29, R29, R27 ;  /* 0x0000001b1d1d7220 */ /* 0x010fe20000410000 */
[----:B------:R-:W-:-:S04]  /*8690*/  FADD.FTZ R27, -R27, 1 ;  /* 0x3f8000001b1b7421 */ /* 0x000fc80000010100 */
[----:B------:R-:W-:Y:S01]  /*86a0*/  FFMA.FTZ R17, R17, R27, 1 ;  /* 0x3f80000011117423 */ /* 0x000fe2000001001b */
[--C-:B------:R-:W-:Y:S02]  /*86b0*/  HADD2.F32 R27, -RZ, R90.reuse.H1_H1 ;  /* 0x3000005aff1b7230 */ /* 0x100fe40000004100 */
[----:B------:R-:W-:Y:S02]  /*86c0*/  HADD2.F32 R90, -RZ, R90.H0_H0 ;  /* 0x2000005aff5a7230 */ /* 0x000fe40000004100 */
[----:B------:R-:W-:Y:S01]  /*86d0*/  FMUL.FTZ R29, R29, R17 ;  /* 0x000000111d1d7220 */ /* 0x000fe20000410000 */
[----:B0-----:R-:W-:Y:S01]  /*86e0*/  FMUL.FTZ R27, R27, R24 ;  /* 0x000000181b1b7220 */ /* 0x001fe20000410000 */
[----:B------:R-:W-:Y:S01]  /*86f0*/  FADD.FTZ R24, -R24, 1 ;  /* 0x3f80000018187421 */ /* 0x000fe20000010100 */
[----:B-1----:R-:W-:Y:S01]  /*8700*/  FADD.FTZ R16, R16, 1 ;  /* 0x3f80000010107421 */ /* 0x002fe20000010000 */
[----:B------:R-:W-:Y:S02]  /*8710*/  FADD.FTZ R90, R90, -UR28 ;  /* 0x8000001c5a5a7e21 */ /* 0x000fe40008010000 */
[----:B------:R-:W-:Y:S01]  /*8720*/  FFMA.FTZ R20, R20, R24, 1 ;  /* 0x3f80000014147423 */ /* 0x000fe20000010018 */
[----:B------:R-:W-:-:S02]  /*8730*/  HADD2.F32 R24, -RZ, R91.H0_H0 ;  /* 0x2000005bff187230 */ /* 0x000fc40000004100 */
[----:B------:R-:W0:Y:S01]  /*8740*/  MUFU.RCP R16, R16 ;  /* 0x0000001000107308 */ /* 0x000e220000001000 */
[----:B------:R-:W-:Y:S01]  /*8750*/  FMUL.FTZ R27, R27, R20 ;  /* 0x000000141b1b7220 */ /* 0x000fe20000410000 */
[----:B------:R-:W-:Y:S01]  /*8760*/  FADD.FTZ R60, R60, -UR28 ;  /* 0x8000001c3c3c7e21 */ /* 0x000fe20008010000 */
[----:B------:R-:W4:Y:S01]  /*8770*/  LDL.S16 R91, [R1+0x12a] ;  /* 0x00012a00015b7983 */ /* 0x000f220000100600 */
[----:B0-----:R-:W-:Y:S01]  /*8780*/  FMUL.FTZ R24, R24, R16 ;  /* 0x0000001018187220 */ /* 0x001fe20000410000 */
[----:B------:R-:W-:-:S04]  /*8790*/  FADD.FTZ R16, -R16, 1 ;  /* 0x3f80000010107421 */ /* 0x000fc80000010100 */
[----:B------:R-:W-:Y:S01]  /*87a0*/  FFMA.FTZ R22, R22, R16, 1 ;  /* 0x3f80000016167423 */ /* 0x000fe20000010010 */
[----:B------:R-:W-:Y:S01]  /*87b0*/  FMUL.FTZ R16, R90, UR16 ;  /* 0x000000105a107c20 */ /* 0x000fe20008410000 */
[----:B------:R-:W-:Y:S01]  /*87c0*/  HADD2.F32 R63, -RZ, R63.H0_H0 ;  /* 0x2000003fff3f7230 */ /* 0x000fe20000004100 */
[----:B------:R-:W4:Y:S01]  /*87d0*/  LDL.LU.S16 R90, [R1+0x13c] ;  /* 0x00013c00015a7983 */ /* 0x000f220000300600 */
[----:B------:R-:W-:Y:S01]  /*87e0*/  FMUL.FTZ R24, R24, R22 ;  /* 0x0000001618187220 */ /* 0x000fe20000410000 */
        /* <DEDUP_REMOVED lines=9> */
[----:B------:R-:W-:-:S03]  /*8880*/  HADD2.F32 R40, -RZ, R89.H0_H0 ;  /* 0x20000059ff287230 */ /* 0x000fc60000004100 */
[----:B------:R-:W-:Y:S01]  /*8890*/  FMUL.FTZ R20, R26, R38 ;  /* 0x000000261a147220 */ /* 0x000fe20000410000 */
[----:B------:R-:W-:Y:S01]  /*88a0*/  FMUL.FTZ R38, R11, R35 ;  /* 0x000000230b267220 */ /* 0x000fe20000410000 */
[----:B------:R-:W-:-:S04]  /*88b0*/  FADD.FTZ R40, R40, -UR28 ;  /* 0x8000001c28287e21 */ /* 0x000fc80008010000 */
        /* <DEDUP_REMOVED lines=10> */
[----:B------:R-:W-:-:S05]  /*8960*/  HADD2.F32 R41, -RZ, R88.H0_H0 ;  /* 0x20000058ff297230 */ /* 0x000fca0000004100 */
[----:B------:R-:W-:-:S04]  /*8970*/  FADD.FTZ R41, R41, -UR28 ;  /* 0x8000001c29297e21 */ /* 0x000fc80008010000 */
[----:B------:R-:W-:Y:S01]  /*8980*/  FMUL.FTZ R23, R41, UR16 ;  /* 0x0000001029177c20 */ /* 0x000fe20008410000 */
[----:B------:R-:W-:-:S03]  /*8990*/  HADD2.F32 R41, -RZ, R86.H1_H1 ;  /* 0x30000056ff297230 */ /* 0x000fc60000004100 */
        /* <DEDUP_REMOVED lines=8> */
[----:B------:R-:W-:-:S03]  /*8a20*/  FMUL.FTZ R17, R46, -1.4426950216293334961 ;  /* 0xbfb8aa3b2e117820 */ /* 0x000fc60000410000 */
[----:B------:R-:W-:Y:S01]  /*8a30*/  FMUL.FTZ R22, R41, R44 ;  /* 0x0000002c29167220 */ /* 0x000fe20000410000 */
[----:B------:R-:W-:Y:S02]  /*8a40*/  HADD2.F32 R44, -RZ, R80.H0_H0 ;  /* 0x20000050ff2c7230 */ /* 0x000fe40000004100 */
[----:B------:R-:W0:Y:S02]  /*8a50*/  MUFU.EX2 R17, R17 ;  /* 0x0000001100117308 */ /* 0x000e240000000800 */
[----:B0-----:R-:W-:-:S06]  /*8a60*/  FADD.FTZ R17, R17, 1 ;  /* 0x3f80000011117421 */ /* 0x001fcc0000010000 */
[----:B------:R-:W0:Y:S02]  /*8a70*/  MUFU.RCP R17, R17 ;  /* 0x0000001100117308 */ /* 0x000e240000001000 */
[----:B0-----:R-:W-:Y:S01]  /*8a80*/  FMUL.FTZ R45, R45, R17 ;  /* 0x000000112d2d7220 */ /* 0x001fe20000410000 */
[----:B------:R-:W-:-:S04]  /*8a90*/  FADD.FTZ R17, -R17, 1 ;  /* 0x3f80000011117421 */ /* 0x000fc80000010100 */
[----:B------:R-:W-:Y:S01]  /*8aa0*/  FFMA.FTZ R46, R46, R17, 1 ;  /* 0x3f8000002e2e7423 */ /* 0x000fe20000010011 */
[----:B------:R-:W-:Y:S01]  /*8ab0*/  FMUL.FTZ R17, R39, R40 ;  /* 0x0000002827117220 */ /* 0x000fe20000410000 */
[----:B------:R-:W-:Y:S01]  /*8ac0*/  FFMA.FTZ R39, R14, R38, RZ ;  /* 0x000000260e277223 */ /* 0x000fe200000100ff */
[----:B------:R-:W-:Y:S01]  /*8ad0*/  FADD.FTZ R38, RZ, R38 ;  /* 0x00000026ff267221 */ /* 0x000fe20000010000 */
[----:B------:R-:W-:Y:S01]  /*8ae0*/  FMUL.FTZ R40, R13, R34 ;  /* 0x000000220d287220 */ /* 0x000fe20000410000 */
[----:B------:R-:W-:Y:S01]  /*8af0*/  FMUL.FTZ R26, R45, R46 ;  /* 0x0000002e2d1a7220 */ /* 0x000fe20000410000 */
[----:B------:R-:W-:Y:S02]  /*8b00*/  HADD2.F32 R46, -RZ, R82.H0_H0 ;  /* 0x20000052ff2e7230 */ /* 0x000fe40000004100 */
[----:B------:R-:W-:Y:S01]  /*8b10*/  FMUL.FTZ R59, R11, R17 ;  /* 0x000000110b3b7220 */ /* 0x000fe20000410000 */
[----:B------:R-:W-:Y:S01]  /*8b20*/  FFMA.FTZ R39, R12, R40, R39 ;  /* 0x000000280c277223 */ /* 0x000fe20000010027 */
[----:B------:R-:W-:Y:S01]  /*8b30*/  FADD.FTZ R38, R40, R38 ;  /* 0x0000002628267221 */ /* 0x000fe20000010000 */
        /* <DEDUP_REMOVED lines=10> */
[----:B------:R-:W-:Y:S02]  /*8be0*/  FADD.FTZ R14, RZ, R35 ;  /* 0x00000023ff0e7221 */ /* 0x000fe40000010000 */
[----:B------:R-:W-:Y:S01]  /*8bf0*/  FMUL.FTZ R52, R52, R41 ;  /* 0x0000002934347220 */ /* 0x000fe20000410000 */
[-C--:B------:R-:W-:Y:S01]  /*8c00*/  FFMA.FTZ R35, R28, R37.reuse, R40 ;  /* 0x000000251c237223 */ /* 0x080fe20000010028 */
[----:B------:R-:W-:Y:S01]  /*8c10*/  FADD.FTZ R14, R14, R37 ;  /* 0x000000250e0e7221 */ /* 0x000fe20000010000 */
[C---:B------:R-:W-:Y:S01]  /*8c20*/  FMUL.FTZ R37, R11.reuse, R37 ;  /* 0x000000250b257220 */ /* 0x040fe20000410000 */
[----:B------:R-:W-:Y:S02]  /*8c30*/  HADD2.F32 R41, -RZ, R79.H0_H0 ;  /* 0x2000004fff297230 */ /* 0x000fe40000004100 */
[----:B------:R-:W-:Y:S01]  /*8c40*/  FADD.FTZ R14, R14, R29 ;  /* 0x0000001d0e0e7221 */ /* 0x000fe20000010000 */
[----:B------:R-:W-:Y:S01]  /*8c50*/  FFMA.FTZ R28, R28, R37, R39 ;  /* 0x000000251c1c7223 */ /* 0x000fe20000010027 */
[----:B------:R-:W-:Y:S01]  /*8c60*/  FFMA.FTZ R39, R11, R47, R0 ;  /* 0x0000002f0b277223 */ /* 0x000fe20000010000 */
[----:B------:R-:W-:Y:S01]  /*8c70*/  FADD.FTZ R38, R38, R37 ;  /* 0x0000002526267221 */ /* 0x000fe20000010000 */
[----:B------:R-:W-:Y:S01]  /*8c80*/  FFMA.FTZ R37, R13, R48, R2 ;  /* 0x000000300d257223 */ /* 0x000fe20000010002 */
[----:B------:R-:W-:Y:S01]  /*8c90*/  FADD.FTZ R54, R14, R24 ;  /* 0x000000180e367221 */ /* 0x000fe20000010000 */
[----:B------:R-:W-:-:S03]  /*8ca0*/  FMUL.FTZ R40, R39, -1.4426950216293334961 ;  /* 0xbfb8aa3b27287820 */ /* 0x000fc60000410000 */
[----:B------:R-:W-:-:S03]  /*8cb0*/  FADD.FTZ R54, R54, R17 ;  /* 0x0000001136367221 */ /* 0x000fc60000010000 */
        /* <DEDUP_REMOVED lines=17> */
[-C--:B------:R-:W-:Y:S01]  /*8dd0*/  FMUL.FTZ R34, R13, R36.reuse ;  /* 0x000000240d227220 */ /* 0x080fe20000410000 */
[----:B------:R-:W-:Y:S01]  /*8de0*/  FMUL.FTZ R49, R49, R39 ;  /* 0x0000002731317220 */ /* 0x000fe20000410000 */
[----:B------:R-:W-:Y:S02]  /*8df0*/  HADD2.F32 R39, -RZ, R83.H0_H0 ;  /* 0x20000053ff277230 */ /* 0x000fe40000004100 */
[C---:B------:R-:W-:Y:S01]  /*8e00*/  FFMA.FTZ R37, R25.reuse, R36, R37 ;  /* 0x0000002419257223 */ /* 0x040fe20000010025 */
[----:B------:R-:W-:Y:S01]  /*8e10*/  FFMA.FTZ R28, R25, R34, R28 ;  /* 0x00000022191c7223 */ /* 0x000fe2000001001c */
[----:B------:R-:W-:Y:S01]  /*8e20*/  FADD.FTZ R12, R12, R36 ;  /* 0x000000240c0c7221 */ /* 0x000fe20000010000 */
[----:B------:R-:W-:Y:S01]  /*8e30*/  FADD.FTZ R38, R34, R38 ;  /* 0x0000002622267221 */ /* 0x000fe20000010000 */
[----:B------:R-:W-:-:S02]  /*8e40*/  FADD.FTZ R39, R39, -UR28 ;  /* 0x8000001c27277e21 */ /* 0x000fc40008010000 */
[----:B------:R-:W-:Y:S02]  /*8e50*/  FADD.FTZ R12, R12, R27 ;  /* 0x0000001b0c0c7221 */ /* 0x000fe40000010000 */
        /* <DEDUP_REMOVED lines=21> */
[-C--:B------:R-:W-:Y:S01]  /*8fb0*/  FFMA.FTZ R25, R21, R29.reuse, R35 ;  /* 0x0000001d15197223 */ /* 0x080fe20000010023 */
[----:B------:R-:W-:Y:S02]  /*8fc0*/  FMUL.FTZ R29, R11, R29 ;  /* 0x0000001d0b1d7220 */ /* 0x000fe40000410000 */
[----:B------:R-:W-:Y:S01]  /*8fd0*/  FMUL.FTZ R45, R45, R34 ;  /* 0x000000222d2d7220 */ /* 0x000fe20000410000 */
[----:B------:R-:W-:Y:S02]  /*8fe0*/  HADD2.F32 R34, -RZ, R80.H1_H1 ;  /* 0x30000050ff227230 */ /* 0x000fe40000004100 */
[----:B------:R-:W-:Y:S01]  /*8ff0*/  FFMA.FTZ R28, R21, R29, R28 ;  /* 0x0000001d151c7223 */ /* 0x000fe2000001001c */
[----:B------:R-:W-:Y:S01]  /*9000*/  FADD.FTZ R38, R38, R29 ;  /* 0x0000001d26267221 */ /* 0x000fe20000010000 */
[-C--:B------:R-:W-:Y:S01]  /*9010*/  FFMA.FTZ R25, R15, R24.reuse, R25 ;  /* 0x000000180f197223 */ /* 0x080fe20000010019 */
        /* <DEDUP_REMOVED lines=23> */
[CC--:B------:R-:W-:Y:S01]  /*9190*/  FFMA.FTZ R21, R18.reuse, R27.reuse, R37 ;  /* 0x0000001b12157223 */ /* 0x0c0fe20000010025 */
[----:B------:R-:W-:Y:S02]  /*91a0*/  FMUL.FTZ R27, R13, R27 ;  /* 0x0000001b0d1b7220 */ /* 0x000fe40000410000 */
[----:B------:R-:W-:Y:S01]  /*91b0*/  FMUL.FTZ R41, R41, R29 ;  /* 0x0000001d29297220 */ /* 0x000fe20000410000 */
[----:B------:R-:W-:Y:S02]  /*91c0*/  HADD2.F32 R29, -RZ, R78.H1_H1 ;  /* 0x3000004eff1d7230 */ /* 0x000fe40000004100 */
[----:B------:R-:W-:Y:S01]  /*91d0*/  FFMA.FTZ R18, R18, R27, R28 ;  /* 0x0000001b12127223 */ /* 0x000fe2000001001c */
[----:B------:R-:W-:Y:S01]  /*91e0*/  FADD.FTZ R55, R27, R38 ;  /* 0x000000261b377221 */ /* 0x000fe20000010000 */
[----:B------:R-:W-:Y:S02]  /*91f0*/  HADD2.F32 R38, -RZ, R75.H1_H1 ;  /* 0x3000004bff267230 */ /* 0x000fe40000004100 */
[----:B------:R-:W-:Y:S01]  /*9200*/  FADD.FTZ R29, R29, -UR28 ;  /* 0x8000001c1d1d7e21 */ /* 0x000fe20008010000 */
[----:B------:R-:W-:Y:S01]  /*9210*/  FFMA.FTZ R14, R15, R24, R18 ;  /* 0x000000180f0e7223 */ /* 0x000fe20000010012 */
        /* <DEDUP_REMOVED lines=24> */
[----:B------:R-:W-:Y:S02]  /*93a0*/  HADD2.F32 R27, -RZ, R77.H1_H1 ;  /* 0x3000004dff1b7230 */ /* 0x000fe40000004100 */
[----:B------:R-:W-:Y:S02]  /*93b0*/  HADD2.F32 R77, -RZ, R75.H0_H0 ;  /* 0x2000004bff4d7230 */ /* 0x000fe40000004100 */
        /* <DEDUP_REMOVED lines=52> */
[C---:B------:R-:W-:Y:S01]  /*9700*/  FFMA.FTZ R56, R19.reuse, R17, R25 ;  /* 0x0000001113387223 */ /* 0x040fe20000010019 */
[----:B------:R-:W-:Y:S01]  /*9710*/  FFMA.FTZ R25, R19, R59, R20 ;  /* 0x0000003b13197223 */ /* 0x000fe20000010014 */
[----:B------:R-:W-:Y:S01]  /*9720*/  FADD.FTZ R59, R21, R59 ;  /* 0x0000003b153b7221 */ /* 0x000fe20000010000 */
[----:B------:R-:W-:Y:S01]  /*9730*/  FMUL.FTZ R16, R57, R16 ;  /* 0x0000001039107220 */ /* 0x000fe20000410000 */
[----:B------:R-:W-:-:S05]  /*9740*/  HADD2.F32 R57, -RZ, R73.H0_H0 ;  /* 0x20000049ff397230 */ /* 0x000fca0000004100 */
[----:B------:R-:W-:-:S04]  /*9750*/  FADD.FTZ R57, R57, -UR28 ;  /* 0x8000001c39397e21 */ /* 0x000fc80008010000 */
[----:B------:R-:W-:Y:S01]  /*9760*/  FMUL.FTZ R17, R57, UR16 ;  /* 0x0000001039117c20 */ /* 0x000fe20008410000 */
[----:B------:R-:W-:-:S03]  /*9770*/  HADD2.F32 R57, -RZ, R72.H0_H0 ;  /* 0x20000048ff397230 */ /* 0x000fc60000004100 */
        /* <DEDUP_REMOVED lines=49> */
[----:B--2---:R-:W-:Y:S02]  /*9a90*/  HADD2.F32 R61, -RZ, R93.H0_H0 ;  /* 0x2000005dff3d7230 */ /* 0x004fe40000004100 */
[----:B------:R-:W2:Y:S01]  /*9aa0*/  LDL.S16 R93, [R1+0x142] ;  /* 0x00014200015d7983 */ /* 0x000ea20000100600 */
[----:B------:R-:W-:Y:S02]  /*9ab0*/  HADD2.F32 R60, -RZ, R43.H1_H1 ;  /* 0x3000002bff3c7230 */ /* 0x000fe40000004100 */
[-C--:B------:R-:W-:Y:S01]  /*9ac0*/  FMUL.FTZ R43, R11, R26.reuse ;  /* 0x0000001a0b2b7220 */ /* 0x080fe20000410000 */
[----:B------:R-:W-:Y:S01]  /*9ad0*/  FFMA.FTZ R56, R53, R26, R56 ;  /* 0x0000001a35387223 */ /* 0x000fe20000010038 */
[----:B------:R-:W-:Y:S01]  /*9ae0*/  FADD.FTZ R57, R57, R52 ;  /* 0x0000003439397221 */ /* 0x000fe20000010000 */
[-C--:B------:R-:W-:Y:S01]  /*9af0*/  FFMA.FTZ R58, R51, R52.reuse, R58 ;  /* 0x00000034333a7223 */ /* 0x080fe2000001003a */
[----:B------:R-:W-:Y:S01]  /*9b00*/  FFMA.FTZ R53, R53, R43, R55 ;  /* 0x0000002b35357223 */ /* 0x000fe20000010037 */
[----:B------:R-:W-:-:S04]  /*9b10*/  FMUL.FTZ R52, R13, R52 ;  /* 0x000000340d347220 */ /* 0x000fc80000410000 */
[----:B------:R-:W-:Y:S01]  /*9b20*/  FFMA.FTZ R53, R51, R52, R53 ;  /* 0x0000003433357223 */ /* 0x000fe20000010035 */
[----:B--2---:R-:W-:Y:S02]  /*9b30*/  HADD2.F32 R51, -RZ, R93.H0_H0 ;  /* 0x2000005dff337230 */ /* 0x004fe40000004100 */
[----:B------:R-:W2:Y:S01]  /*9b40*/  LDL.S16 R93, [R1+0x14c] ;  /* 0x00014c00015d7983 */ /* 0x000ea20000100600 */
[----:B------:R-:W-:Y:S01]  /*9b50*/  FADD.FTZ R54, R54, R26 ;  /* 0x0000001a36367221 */ /* 0x000fe20000010000 */
[----:B------:R-:W-:-:S03]  /*9b60*/  FFMA.FTZ R56, R47, R50, R56 ;  /* 0x000000322f387223 */ /* 0x000fc60000010038 */
[----:B------:R-:W-:Y:S01]  /*9b70*/  FADD.FTZ R54, R54, R50 ;  /* 0x0000003236367221 */ /* 0x000fe20000010000 */
[----:B------:R-:W-:-:S04]  /*9b80*/  FMUL.FTZ R50, R11, R50 ;  /* 0x000000320b327220 */ /* 0x000fc80000410000 */
[----:B------:R-:W-:Y:S01]  /*9b90*/  FFMA.FTZ R53, R47, R50, R53 ;  /* 0x000000322f357223 */ /* 0x000fe20000010035 */
[----:B---3--:R-:W-:Y:S02]  /*9ba0*/  HADD2.F32 R73, -RZ, R92.H0_H0 ;  /* 0x2000005cff497230 */ /* 0x008fe40000004100 */
[----:B------:R-:W3:Y:S01]  /*9bb0*/  LDL.LU.S16 R92, [R1+0x126] ;  /* 0x00012600015c7983 */ /* 0x000ee20000300600 */
[----:B------:R-:W-:-:S05]  /*9bc0*/  HADD2.F32 R74, -RZ, R42.H0_H0 ;  /* 0x2000002aff4a7230 */ /* 0x000fca0000004100 */
[----:B------:R-:W-:-:S04]  /*9bd0*/  FADD.FTZ R74, R74, -UR28 ;  /* 0x8000001c4a4a7e21 */ /* 0x000fc80008010000 */
[----:B------:R-:W-:Y:S01]  /*9be0*/  FMUL.FTZ R74, R74, UR16 ;  /* 0x000000104a4a7c20 */ /* 0x000fe20008410000 */
[----:B------:R-:W-:-:S03]  /*9bf0*/  FADD.FTZ R59, R59, R43 ;  /* 0x0000002b3b3b7221 */ /* 0x000fc60000010000 */
[----:B------:R-:W-:-:S04]  /*9c00*/  FFMA.FTZ R42, R13, R74, R2 ;  /* 0x0000004a0d2a7223 */ /* 0x000fc80000010002 */
[----:B------:R-:W-:-:S06]  /*9c10*/  FMUL.FTZ R43, R42, -1.4426950216293334961 ;  /* 0xbfb8aa3b2a2b7820 */ /* 0x000fcc0000410000 */
[----:B------:R-:W0:Y:S02]  /*9c20*/  MUFU.EX2 R43, R43 ;  /* 0x0000002b002b7308 */ /* 0x000e240000000800 */
[----:B0-----:R-:W-:Y:S01]  /*9c30*/  FADD.FTZ R43, R43, 1 ;  /* 0x3f8000002b2b7421 */ /* 0x001fe20000010000 */
[----:B--2---:R-:W-:Y:S02]  /*9c40*/  HADD2.F32 R47, -RZ, R93.H0_H0 ;  /* 0x2000005dff2f7230 */ /* 0x004fe40000004100 */
[----:B------:R-:W2:Y:S03]  /*9c50*/  LDL.S16 R93, [R1+0x14a] ;  /* 0x00014a00015d7983 */ /* 0x000ea60000100600 */
        /* <DEDUP_REMOVED lines=8> */
[----:B------:R-:W-:Y:S01]  /*9ce0*/  FMUL.FTZ R43, R42, -1.4426950216293334961 ;  /* 0xbfb8aa3b2a2b7820 */ /* 0x000fe20000410000 */
[----:B----4-:R-:W-:Y:S02]  /*9cf0*/  HADD2.F32 R72, -RZ, R91.H0_H0 ;  /* 0x2000005bff487230 */ /* 0x010fe40000004100 */
[----:B------:R-:W4:Y:S03]  /*9d00*/  LDL.LU.S16 R91, [R1+0x140] ;  /* 0x00014000015b7983 */ /* 0x000f260000300600 */
[----:B------:R-:W0:Y:S01]  /*9d10*/  MUFU.EX2 R43, R43 ;  /* 0x0000002b002b7308 */ /* 0x000e220000000800 */
[----:B------:R-:W-:Y:S01]  /*9d20*/  FADD.FTZ R57, R57, R49 ;  /* 0x0000003139397221 */ /* 0x000fe20000010000 */
[-C--:B------:R-:W-:Y:S01]  /*9d30*/  FFMA.FTZ R58, R48, R49.reuse, R58 ;  /* 0x00000031303a7223 */ /* 0x080fe2000001003a */
[----:B------:R-:W-:-:S04]  /*9d40*/  FMUL.FTZ R49, R13, R49 ;  /* 0x000000310d317220 */ /* 0x000fc80000410000 */
[----:B------:R-:W-:Y:S01]  /*9d50*/  FFMA.FTZ R53, R48, R49, R53 ;  /* 0x0000003130357223 */ /* 0x000fe20000010035 */
[----:B0-----:R-:W-:-:S06]  /*9d60*/  FADD.FTZ R43, R43, 1 ;  /* 0x3f8000002b2b7421 */ /* 0x001fcc0000010000 */
[----:B------:R-:W0:Y:S01]  /*9d70*/  MUFU.RCP R43, R43 ;  /* 0x0000002b002b7308 */ /* 0x000e220000001000 */
[----:B------:R-:W-:Y:S02]  /*9d80*/  HADD2.F32 R70, -RZ, R70.H0_H0 ;  /* 0x20000046ff467230 */ /* 0x000fe40000004100 */
        /* <DEDUP_REMOVED lines=11> */
[----:B---3--:R-:W-:Y:S02]  /*9e40*/  HADD2.F32 R71, -RZ, R92.H0_H0 ;  /* 0x2000005cff477230 */ /* 0x008fe40000004100 */
[----:B------:R-:W-:Y:S01]  /*9e50*/  HADD2.F32 R69, -RZ, R69.H0_H0 ;  /* 0x20000045ff457230 */ /* 0x000fe20000004100 */
[----:B------:R-:W3:Y:S02]  /*9e60*/  LDL.S16 R92, [R1+0x13e] ;  /* 0x00013e00015c7983 */ /* 0x000ee40000100600 */
        /* <DEDUP_REMOVED lines=12> */
[----:B------:R-:W-:-:S04]  /*9f30*/  FADD.FTZ R69, R69, -UR28 ;  /* 0x8000001c45457e21 */ /* 0x000fc80008010000 */
[----:B------:R-:W-:Y:S01]  /*9f40*/  FMUL.FTZ R69, R69, UR16 ;  /* 0x0000001045457c20 */ /* 0x000fe20008410000 */
[----:B--2---:R-:W-:Y:S02]  /*9f50*/  HADD2.F32 R48, -RZ, R93.H0_H0 ;  /* 0x2000005dff307230 */ /* 0x004fe40000004100 */
[----:B------:R-:W2:Y:S01]  /*9f60*/  LDL.S16 R93, [R1+0x154] ;  /* 0x00015400015d7983 */ /* 0x000ea20000100600 */
        /* <DEDUP_REMOVED lines=19> */
[----:B------:R-:W-:Y:S01]  /*a0a0*/  FADD.FTZ R60, R60, -UR28 ;  /* 0x8000001c3c3c7e21 */ /* 0x000fe20008010000 */
[----:B0-----:R-:W-:-:S06]  /*a0b0*/  FADD.FTZ R43, R43, 1 ;  /* 0x3f8000002b2b7421 */ /* 0x001fcc0000010000 */
[----:B------:R-:W0:Y:S01]  /*a0c0*/  MUFU.RCP R43, R43 ;  /* 0x0000002b002b7308 */ /* 0x000e220000001000 */
[----:B------:R-:W-:Y:S01]  /*a0d0*/  FMUL.FTZ R26, R60, UR16 ;  /* 0x000000103c1a7c20 */ /* 0x000fe20008410000 */
[----:B------:R-:W-:Y:S02]  /*a0e0*/  HADD2.F32 R66, -RZ, R66.H0_H0 ;  /* 0x20000042ff427230 */ /* 0x000fe40000004100 */
[----:B------:R-:W-:Y:S02]  /*a0f0*/  HADD2.F32 R65, -RZ, R65.H0_H0 ;  /* 0x20000041ff417230 */ /* 0x000fe40000004100 */
[----:B------:R-:W-:Y:S01]  /*a100*/  FFMA.FTZ R55, R11, R26, R0 ;  /* 0x0000001a0b377223 */ /* 0x000fe20000010000 */
[----:B------:R-:W-:-:S03]  /*a110*/  FADD.FTZ R66, R66, -UR28 ;  /* 0x8000001c42427e21 */ /* 0x000fc60008010000 */
[----:B------:R-:W-:Y:S01]  /*a120*/  FMUL.FTZ R60, R55, -1.4426950216293334961 ;  /* 0xbfb8aa3b373c7820 */ /* 0x000fe20000410000 */
[----:B------:R-:W-:Y:S01]  /*a130*/  FMUL.FTZ R66, R66, UR16 ;  /* 0x0000001042427c20 */ /* 0x000fe20008410000 */
[----:B0-----:R-:W-:Y:S01]  /*a140*/  FMUL.FTZ R65, R65, R43 ;  /* 0x0000002b41417220 */ /* 0x001fe20000410000 */
[----:B------:R-:W-:-:S03]  /*a150*/  FADD.FTZ R43, -R43, 1 ;  /* 0x3f8000002b2b7421 */ /* 0x000fc60000010100 */
[----:B------:R-:W0:Y:S01]  /*a160*/  MUFU.EX2 R60, R60 ;  /* 0x0000003c003c7308 */ /* 0x000e220000000800 */
[----:B------:R-:W-:Y:S01]  /*a170*/  FFMA.FTZ R43, R42, R43, 1 ;  /* 0x3f8000002a2b7423 */ /* 0x000fe2000001002b */
[----:B------:R-:W-:-:S03]  /*a180*/  FFMA.FTZ R42, R13, R66, R2 ;  /* 0x000000420d2a7223 */ /* 0x000fc60000010002 */
[----:B------:R-:W-:Y:S01]  /*a190*/  FMUL.FTZ R65, R65, R43 ;  /* 0x0000002b41417220 */ /* 0x000fe20000410000 */
[----:B------:R-:W-:-:S06]  /*a1a0*/  FMUL.FTZ R43, R42, -1.4426950216293334961 ;  /* 0xbfb8aa3b2a2b7820 */ /* 0x000fcc0000410000 */
[----:B------:R-:W1:Y:S01]  /*a1b0*/  MUFU.EX2 R43, R43 ;  /* 0x0000002b002b7308 */ /* 0x000e620000000800 */
[----:B0-----:R-:W-:-:S06]  /*a1c0*/  FADD.FTZ R60, R60, 1 ;  /* 0x3f8000003c3c7421 */ /* 0x001fcc0000010000 */
[----:B------:R-:W0:Y:S01]  /*a1d0*/  MUFU.RCP R60, R60 ;  /* 0x0000003c003c7308 */ /* 0x000e220000001000 */
[----:B-1----:R-:W-:-:S07]  /*a1e0*/  FADD.FTZ R43, R43, 1 ;  /* 0x3f8000002b2b7421 */ /* 0x002fce0000010000 */
[----:B------:R-:W1:Y:S01]  /*a1f0*/  MUFU.RCP R43, R43 ;  /* 0x0000002b002b7308 */ /* 0x000e620000001000 */
[----:B0-----:R-:W-:Y:S01]  /*a200*/  FMUL.FTZ R61, R61, R60 ;  /* 0x0000003c3d3d7220 */ /* 0x001fe20000410000 */
[----:B------:R-:W-:-:S04]  /*a210*/  FADD.FTZ R60, -R60, 1 ;  /* 0x3f8000003c3c7421 */ /* 0x000fc80000010100 */
[----:B------:R-:W-:Y:S01]  /*a220*/  FFMA.FTZ R55, R55, R60, 1 ;  /* 0x3f80000037377423 */ /* 0x000fe2000001003c */
[----:B----4-:R-:W-:Y:S02]  /*a230*/  HADD2.F32 R60, -RZ, R91.H0_H0 ;  /* 0x2000005bff3c7230 */ /* 0x010fe40000004100 */
[----:B------:R-:W4:Y:S01]  /*a240*/  LDL.LU.S16 R91, [R1+0x148] ;  /* 0x00014800015b7983 */ /* 0x000f220000300600 */
[----:B------:R-:W-:Y:S01]  /*a250*/  FADD.FTZ R59, R52, R59 ;  /* 0x0000003b343b7221 */ /* 0x000fe20000010000 */
[----:B-1----:R-:W-:Y:S01]  /*a260*/  FMUL.FTZ R48, R48, R43 ;  /* 0x0000002b30307220 */ /* 0x002fe20000410000 */
[----:B------:R-:W-:Y:S02]  /*a270*/  FADD.FTZ R43, -R43, 1 ;  /* 0x3f8000002b2b7421 */ /* 0x000fe40000010100 */
[----:B------:R-:W-:Y:S01]  /*a280*/  FADD.FTZ R59, R59, R50 ;  /* 0x000000323b3b7221 */ /* 0x000fe20000010000 */
[----:B------:R-:W-:Y:S01]  /*a290*/  FADD.FTZ R54, R54, R46 ;  /* 0x0000002e36367221 */ /* 0x000fe20000010000 */
[-C--:B------:R-:W-:Y:S01]  /*a2a0*/  FFMA.FTZ R56, R39, R46.reuse, R56 ;  /* 0x0000002e27387223 */ /* 0x080fe20000010038 */
[----:B------:R-:W-:Y:S01]  /*a2b0*/  FFMA.FTZ R43, R42, R43, 1 ;  /* 0x3f8000002a2b7423 */ /* 0x000fe2000001002b */
[----:B------:R-:W-:Y:S01]  /*a2c0*/  FADD.FTZ R59, R49, R59 ;  /* 0x0000003b313b7221 */ /* 0x000fe20000010000 */
[----:B------:R-:W-:-:S02]  /*a2d0*/  FMUL.FTZ R46, R11, R46 ;  /* 0x0000002e0b2e7220 */ /* 0x000fc40000410000 */
[----:B------:R-:W-:Y:S02]  /*a2e0*/  FMUL.FTZ R43, R48, R43 ;  /* 0x0000002b302b7220 */ /* 0x000fe40000410000 */
[----:B------:R-:W-:Y:S01]  /*a2f0*/  FFMA.FTZ R53, R39, R46, R53 ;  /* 0x0000002e27357223 */ /* 0x000fe20000010035 */
[----:B------:R-:W-:Y:S01]  /*a300*/  FADD.FTZ R48, R59, R46 ;  /* 0x0000002e3b307221 */ /* 0x000fe20000010000 */
[----:B------:R-:W-:-:S05]  /*a310*/  HADD2.F32 R64, -RZ, R64.H0_H0 ;  /* 0x20000040ff407230 */ /* 0x000fca0000004100 */
[----:B------:R-:W-:Y:S01]  /*a320*/  FADD.FTZ R64, R64, -UR28 ;  /* 0x8000001c40407e21 */ /* 0x000fe20008010000 */
[----:B--2---:R-:W-:Y:S02]  /*a330*/  HADD2.F32 R46, -RZ, R93.H0_H0 ;  /* 0x2000005dff2e7230 */ /* 0x004fe40000004100 */
[----:B------:R-:W2:Y:S01]  /*a340*/  LDL.S16 R93, [R1+0x15c] ;  /* 0x00015c00015d7983 */ /* 0x000ea20000100600 */
[----:B------:R-:W-:-:S04]  /*a350*/  FMUL.FTZ R64, R64, UR16 ;  /* 0x0000001040407c20 */ /* 0x000fc80008410000 */
[----:B------:R-:W-:-:S04]  /*a360*/  FFMA.FTZ R39, R11, R64, R0 ;  /* 0x000000400b277223 */ /* 0x000fc80000010000 */
[----:B------:R-:W-:-:S06]  /*a370*/  FMUL.FTZ R42, R39, -1.4426950216293334961 ;  /* 0xbfb8aa3b272a7820 */ /* 0x000fcc0000410000 */
[----:B------:R-:W0:Y:S01]  /*a380*/  MUFU.EX2 R42, R42 ;  /* 0x0000002a002a7308 */ /* 0x000e220000000800 */
[----:B------:R-:W-:Y:S01]  /*a390*/  FMUL.FTZ R55, R61, R55 ;  /* 0x000000373d377220 */ /* 0x000fe20000410000 */
[----:B---3--:R-:W-:Y:S02]  /*a3a0*/  HADD2.F32 R61, -RZ, R92.H0_H0 ;  /* 0x2000005cff3d7230 */ /* 0x008fe40000004100 */
[----:B------:R-:W3:Y:S01]  /*a3b0*/  LDL.S16 R92, [R1+0x146] ;  /* 0x00014600015c7983 */ /* 0x000ee20000100600 */
        /* <DEDUP_REMOVED lines=14> */
[----:B------:R-:W3:Y:S03]  /*a4a0*/  LDL.LU.S16 R90, [R1+0x144] ;  /* 0x00014400015a7983 */ /* 0x000ee60000300600 */
        /* <DEDUP_REMOVED lines=19> */
[----:B------:R-:W-:-:S04]  /*a5e0*/  FFMA.FTZ R49, R36, R49, 1 ;  /* 0x3f80000024317423 */ /* 0x000fc80000010031 */
[----:B------:R-:W-:Y:S01]  /*a5f0*/  FMUL.FTZ R57, R57, R49 ;  /* 0x0000003139397220 */ /* 0x000fe20000410000 */
[----:B------:R-:W-:Y:S01]  /*a600*/  FADD.FTZ R49, R45, R48 ;  /* 0x000000302d317221 */ /* 0x000fe20000010000 */
[----:B--2---:R-:W-:Y:S02]  /*a610*/  HADD2.F32 R48, -RZ, R93.H0_H0 ;  /* 0x2000005dff307230 */ /* 0x004fe40000004100 */
[----:B------:R-:W2:Y:S01]  /*a620*/  LDL.LU.S16 R93, [R1+0x15e] ;  /* 0x00015e00015d7983 */ /* 0x000ea20000300600 */
[----:B---3--:R-:W-:-:S03]  /*a630*/  HADD2.F32 R58, -RZ, R92.H0_H0 ;  /* 0x2000005cff3a7230 */ /* 0x008fc60000004100 */
[----:B------:R-:W3:Y:S02]  /*a640*/  LDL.LU.S16 R92, [R1+0x150] ;  /* 0x00015000015c7983 */ /* 0x000ee40000300600 */
        /* <DEDUP_REMOVED lines=11> */
[----:B------:R-:W-:Y:S02]  /*a700*/  HADD2.F32 R50, -RZ, R90.H0_H0 ;  /* 0x2000005aff327230 */ /* 0x000fe40000004100 */
[----:B------:R-:W3:Y:S01]  /*a710*/  LDL.LU.S16 R90, [R1+0x14e] ;  /* 0x00014e00015a7983 */ /* 0x000ee20000300600 */
[----:B------:R-:W-:Y:S02]  /*a720*/  FMUL.FTZ R36, R48, R36 ;  /* 0x0000002430247220 */ /* 0x000fe40000410000 */
[----:B------:R-:W-:Y:S01]  /*a730*/  FADD.FTZ R50, R50, -UR28 ;  /* 0x8000001c32327e21 */ /* 0x000fe20008010000 */
[C---:B------:R-:W-:Y:S01]  /*a740*/  FFMA.FTZ R48, R35.reuse, R44, R56 ;  /* 0x0000002c23307223 */ /* 0x040fe20000010038 */
[----:B------:R-:W-:Y:S02]  /*a750*/  FADD.FTZ R45, R54, R44 ;  /* 0x0000002c362d7221 */ /* 0x000fe40000010000 */
[----:B------:R-:W-:Y:S01]  /*a760*/  FMUL.FTZ R56, R50, UR16 ;  /* 0x0000001032387c20 */ /* 0x000fe20008410000 */
[----:B------:R-:W-:-:S03]  /*a770*/  FFMA.FTZ R44, R35, R76, R53 ;  /* 0x0000004c232c7223 */ /* 0x000fc60000010035 */
        /* <DEDUP_REMOVED lines=11> */
[----:B--2---:R-:W-:Y:S02]  /*a830*/  HADD2.F32 R50, -RZ, R93.H0_H0 ;  /* 0x2000005dff327230 */ /* 0x004fe40000004100 */
[----:B------:R-:W2:Y:S01]  /*a840*/  LDL.S16 R93, [R1+0x162] ;  /* 0x00016200015d7983 */ /* 0x000ea20000100600 */
[----:B---3--:R-:W-:-:S03]  /*a850*/  HADD2.F32 R54, -RZ, R92.H0_H0 ;  /* 0x2000005cff367230 */ /* 0x008fc60000004100 */
[----:B------:R-:W3:Y:S02]  /*a860*/  LDL.LU.S16 R92, [R1+0x158] ;  /* 0x00015800015c7983 */ /* 0x000ee40000300600 */
[----:B------:R-:W-:-:S04]  /*a870*/  FADD.FTZ R54, R54, -UR28 ;  /* 0x8000001c36367e21 */ /* 0x000fc80008010000 */
[----:B------:R-:W-:Y:S01]  /*a880*/  FMUL.FTZ R54, R54, UR16 ;  /* 0x0000001036367c20 */ /* 0x000fe20008410000 */
[----:B------:R-:W-:-:S03]  /*a890*/  FADD.FTZ R76, R49, R76 ;  /* 0x0000004c314c7221 */ /* 0x000fc60000010000 */
[----:B------:R-:W-:Y:S01]  /*a8a0*/  FFMA.FTZ R35, R13, R54, R2 ;  /* 0x000000360d237223 */ /* 0x000fe20000010002 */
[----:B------:R-:W-:Y:S01]  /*a8b0*/  FADD.FTZ R42, R42, R41 ;  /* 0x000000292a2a7221 */ /* 0x000fe20000010000 */
[-C--:B------:R-:W-:Y:S02]  /*a8c0*/  FFMA.FTZ R75, R34, R41.reuse, R46 ;  /* 0x00000029224b7223 */ /* 0x080fe4000001002e */
[----:B------:R-:W-:Y:S01]  /*a8d0*/  FMUL.FTZ R49, R35, -1.4426950216293334961 ;  /* 0xbfb8aa3b23317820 */ /* 0x000fe20000410000 */
[----:B------:R-:W-:-:S04]  /*a8e0*/  FMUL.FTZ R41, R13, R41 ;  /* 0x000000290d297220 */ /* 0x000fc80000410000 */
[----:B------:R-:W-:Y:S01]  /*a8f0*/  FFMA.FTZ R44, R34, R41, R44 ;  /* 0x00000029222c7223 */ /* 0x000fe2000001002c */
[----:B------:R-:W0:Y:S02]  /*a900*/  MUFU.EX2 R49, R49 ;  /* 0x0000003100317308 */ /* 0x000e240000000800 */
[----:B0-----:R-:W-:Y:S01]  /*a910*/  FADD.FTZ R49, R49, 1 ;  /* 0x3f80000031317421 */ /* 0x001fe20000010000 */
[----:B------:R-:W-:Y:S02]  /*a920*/  HADD2.F32 R52, -RZ, R90.H0_H0 ;  /* 0x2000005aff347230 */ /* 0x000fe40000004100 */
[----:B------:R-:W3:Y:S03]  /*a930*/  LDL.LU.S16 R90, [R1+0x156] ;  /* 0x00015600015a7983 */ /* 0x000ee60000300600 */
[----:B------:R-:W-:-:S04]  /*a940*/  FADD.FTZ R52, R52, -UR28 ;  /* 0x8000001c34347e21 */ /* 0x000fc80008010000 */
[----:B------:R-:W-:-:S04]  /*a950*/  FMUL.FTZ R52, R52, UR16 ;  /* 0x0000001034347c20 */ /* 0x000fc80008410000 */
[----:B------:R-:W-:-:S04]  /*a960*/  FFMA.FTZ R34, R11, R52, R0 ;  /* 0x000000340b227223 */ /* 0x000fc80000010000 */
[----:B------:R-:W-:-:S06]  /*a970*/  FMUL.FTZ R46, R34, -1.4426950216293334961 ;  /* 0xbfb8aa3b222e7820 */ /* 0x000fcc0000410000 */
[----:B------:R-:W0:Y:S04]  /*a980*/  MUFU.EX2 R46, R46 ;  /* 0x0000002e002e7308 */ /* 0x000e280000000800 */
[----:B------:R-:W1:Y:S01]  /*a990*/  MUFU.RCP R49, R49 ;  /* 0x0000003100317308 */ /* 0x000e620000001000 */
[----:B0-----:R-:W-:-:S07]  /*a9a0*/  FADD.FTZ R46, R46, 1 ;  /* 0x3f8000002e2e7421 */ /* 0x001fce0000010000 */
[----:B------:R-:W0:Y:S01]  /*a9b0*/  MUFU.RCP R46, R46 ;  /* 0x0000002e002e7308 */ /* 0x000e220000001000 */
[----:B-1----:R-:W-:Y:S01]  /*a9c0*/  FMUL.FTZ R50, R50, R49 ;  /* 0x0000003132327220 */ /* 0x002fe20000410000 */
[----:B------:R-:W-:-:S04]  /*a9d0*/  FADD.FTZ R49, -R49, 1 ;  /* 0x3f80000031317421 */ /* 0x000fc80000010100 */
[----:B------:R-:W-:Y:S01]  /*a9e0*/  FFMA.FTZ R35, R35, R49, 1 ;  /* 0x3f80000023237423 */ /* 0x000fe20000010031 */
[----:B----4-:R-:W-:Y:S02]  /*a9f0*/  HADD2.F32 R49, -RZ, R91.H0_H0 ;  /* 0x2000005bff317230 */ /* 0x010fe40000004100 */
[----:B------:R-:W4:Y:S03]  /*aa00*/  LDL.S16 R91, [R1+0x168] ;  /* 0x00016800015b7983 */ /* 0x000f260000100600 */
[----:B0-----:R-:W-:Y:S01]  /*aa10*/  FMUL.FTZ R49, R49, R46 ;  /* 0x0000002e31317220 */ /* 0x001fe20000410000 */
[----:B------:R-:W-:-:S04]  /*aa20*/  FADD.FTZ R46, -R46, 1 ;  /* 0x3f8000002e2e7421 */ /* 0x000fc80000010100 */
[----:B------:R-:W-:-:S04]  /*aa30*/  FFMA.FTZ R46, R34, R46, 1 ;  /* 0x3f800000222e7423 */ /* 0x000fc8000001002e */
[----:B------:R-:W-:Y:S01]  /*aa40*/  FMUL.FTZ R49, R49, R46 ;  /* 0x0000002e31317220 */ /* 0x000fe20000410000 */
[----:B--2---:R-:W-:Y:S02]  /*aa50*/  HADD2.F32 R46, -RZ, R93.H0_H0 ;  /* 0x2000005dff2e7230 */ /* 0x004fe40000004100 */
[----:B------:R-:W2:Y:S01]  /*aa60*/  LDL.LU.S16 R93, [R1+0x16a] ;  /* 0x00016a00015d7983 */ /* 0x000ea20000300600 */
[----:B------:R-:W-:Y:S01]  /*aa70*/  FMUL.FTZ R35, R50, R35 ;  /* 0x0000002332237220 */ /* 0x000fe20000410000 */
[----:B---3--:R-:W-:Y:S02]  /*aa80*/  HADD2.F32 R50, -RZ, R92.H0_H0 ;  /* 0x2000005cff327230 */ /* 0x008fe40000004100 */
[----:B------:R-:W3:Y:S03]  /*aa90*/  LDL.S16 R92, [R1+0x166] ;  /* 0x00016600015c7983 */ /* 0x000ee60000100600 */
[----:B------:R-:W-:-:S04]  /*aaa0*/  FADD.FTZ R50, R50, -UR28 ;  /* 0x8000001c32327e21 */ /* 0x000fc80008010000 */
        /* <DEDUP_REMOVED lines=11> */
[----:B------:R-:W3:Y:S01]  /*ab60*/  LDL.LU.S16 R90, [R1+0x164] ;  /* 0x00016400015a7983 */ /* 0x000ee20000300600 */
[----:B------:R-:W-:Y:S01]  /*ab70*/  FADD.FTZ R83, R45, R40 ;  /* 0x000000282d537221 */ /* 0x000fe20000010000 */
[-C--:B------:R-:W-:Y:S01]  /*ab80*/  FMUL.FTZ R79, R11, R40.reuse ;  /* 0x000000280b4f7220 */ /* 0x080fe20000410000 */
[----:B------:R-:W-:-:S03]  /*ab90*/  FFMA.FTZ R81, R29, R40, R48 ;  /* 0x000000281d517223 */ /* 0x000fc60000010030 */
[----:B------:R-:W-:Y:S01]  /*aba0*/  FFMA.FTZ R40, R29, R79, R44 ;  /* 0x0000004f1d287223 */ /* 0x000fe2000001002c */
[----:B----4-:R-:W-:Y:S02]  /*abb0*/  HADD2.F32 R45, -RZ, R91.H0_H0 ;  /* 0x2000005bff2d7230 */ /* 0x010fe40000004100 */
[----:B------:R-:W4:Y:S01]  /*abc0*/  LDL.S16 R91, [R1+0x16e] ;  /* 0x00016e00015b7983 */ /* 0x000f220000100600 */
[----:B------:R-:W-:-:S04]  /*abd0*/  FADD.FTZ R41, R41, -UR28 ;  /* 0x8000001c29297e21 */ /* 0x000fc80008010000 */
[----:B------:R-:W-:-:S04]  /*abe0*/  FMUL.FTZ R48, R41, UR16 ;  /* 0x0000001029307c20 */ /* 0x000fc80008410000 */
[----:B------:R-:W-:-:S04]  /*abf0*/  FFMA.FTZ R29, R11, R48, R0 ;  /* 0x000000300b1d7223 */ /* 0x000fc80000010000 */
[----:B------:R-:W-:Y:S01]  /*ac00*/  FMUL.FTZ R41, R29, -1.4426950216293334961 ;  /* 0xbfb8aa3b1d297820 */ /* 0x000fe20000410000 */
[----:B--2---:R-:W-:Y:S02]  /*ac10*/  HADD2.F32 R44, -RZ, R93.H0_H0 ;  /* 0x2000005dff2c7230 */ /* 0x004fe40000004100 */
[----:B------:R-:W2:Y:S03]  /*ac20*/  LDL.S16 R93, [R1+0x172] ;  /* 0x00017200015d7983 */ /* 0x000ea60000100600 */
[----:B------:R-:W0:Y:S02]  /*ac30*/  MUFU.EX2 R41, R41 ;  /* 0x0000002900297308 */ /* 0x000e240000000800 */
[----:B0-----:R-:W-:-:S06]  /*ac40*/  FADD.FTZ R41, R41, 1 ;  /* 0x3f80000029297421 */ /* 0x001fcc0000010000 */
[----:B------:R-:W0:Y:S01]  /*ac50*/  MUFU.RCP R41, R41 ;  /* 0x0000002900297308 */ /* 0x000e220000001000 */
[----:B------:R-:W-:Y:S01]  /*ac60*/  FMUL.FTZ R34, R46, R34 ;  /* 0x000000222e227220 */ /* 0x000fe20000410000 */
[----:B---3--:R-:W-:Y:S02]  /*ac70*/  HADD2.F32 R46, -RZ, R92.H0_H0 ;  /* 0x2000005cff2e7230 */ /* 0x008fe40000004100 */
[----:B------:R-:W3:Y:S03]  /*ac80*/  LDL.LU.S16 R92, [R1+0x16c] ;  /* 0x00016c00015c7983 */ /* 0x000ee60000300600 */
        /* <DEDUP_REMOVED lines=12> */
[----:B0-----:R-:W-:Y:S01]  /*ad50*/  FMUL.FTZ R44, R44, R41 ;  /* 0x000000292c2c7220 */ /* 0x001fe20000410000 */
[----:B------:R-:W-:-:S04]  /*ad60*/  FADD.FTZ R41, -R41, 1 ;  /* 0x3f80000029297421 */ /* 0x000fc80000010100 */
[----:B------:R-:W-:-:S04]  /*ad70*/  FFMA.FTZ R29, R29, R41, 1 ;  /* 0x3f8000001d1d7423 */ /* 0x000fc80000010029 */
[----:B------:R-:W-:Y:S01]  /*ad80*/  FMUL.FTZ R29, R44, R29 ;  /* 0x0000001d2c1d7220 */ /* 0x000fe20000410000 */
[----:B------:R-:W-:Y:S02]  /*ad90*/  HADD2.F32 R44, -RZ, R90.H0_H0 ;  /* 0x2000005aff2c7230 */ /* 0x000fe40000004100 */
[----:B------:R-:W-:Y:S01]  /*ada0*/  FADD.FTZ R76, R42, R38 ;  /* 0x000000262a4c7221 */ /* 0x000fe20000010000 */
[-C--:B------:R-:W-:Y:S01]  /*adb0*/  FFMA.FTZ R75, R28, R38.reuse, R75 ;  /* 0x000000261c4b7223 */ /* 0x080fe2000001004b */
[----:B------:R-:W3:Y:S01]  /*adc0*/  LDL.LU.S16 R90, [R1+0x170] ;  /* 0x00017000015a7983 */ /* 0x000ee20000300600 */
        /* <DEDUP_REMOVED lines=31> */
[-C--:B------:R-:W-:Y:S01]  /*afc0*/  FMUL.FTZ R78, R11, R37.reuse ;  /* 0x000000250b4e7220 */ /* 0x080fe20000410000 */
[----:B------:R-:W-:Y:S02]  /*afd0*/  HADD2.F32 R40, -RZ, R90.H0_H0 ;  /* 0x2000005aff287230 */ /* 0x000fe40000004100 */
[----:B------:R-:W3:Y:S03]  /*afe0*/  LDL.LU.S16 R90, [R1+0x160] ;  /* 0x00016000015a7983 */ /* 0x000ee60000300600 */
[----:B------:R-:W-:Y:S01]  /*aff0*/  FADD.FTZ R40, R40, -UR28 ;  /* 0x8000001c28287e21 */ /* 0x000fe20008010000 */
[----:B------:R-:W-:-:S03]  /*b000*/  FFMA.FTZ R81, R27, R37, R81 ;  /* 0x000000251b517223 */ /* 0x000fc60000010051 */
[----:B------:R-:W-:Y:S01]  /*b010*/  FMUL.FTZ R40, R40, UR16 ;  /* 0x0000001028287c20 */ /* 0x000fe20008410000 */
[----:B------:R-:W-:-:S03]  /*b020*/  FFMA.FTZ R82, R27, R78, R82 ;  /* 0x0000004e1b527223 */ /* 0x000fc60000010052 */
[----:B------:R-:W-:Y:S01]  /*b030*/  FFMA.FTZ R27, R11, R40, R0 ;  /* 0x000000280b1b7223 */ /* 0x000fe20000010000 */
[----:B------:R-:W-:-:S03]  /*b040*/  FADD.FTZ R83, R83, R37 ;  /* 0x0000002553537221 */ /* 0x000fc60000010000 */
[----:B------:R-:W-:-:S06]  /*b050*/  FMUL.FTZ R37, R27, -1.4426950216293334961 ;  /* 0xbfb8aa3b1b257820 */ /* 0x000fcc0000410000 */
[----:B------:R-:W0:Y:S02]  /*b060*/  MUFU.EX2 R37, R37 ;  /* 0x0000002500257308 */ /* 0x000e240000000800 */
[----:B0-----:R-:W-:-:S06]  /*b070*/  FADD.FTZ R37, R37, 1 ;  /* 0x3f80000025257421 */ /* 0x001fcc0000010000 */
[----:B------:R-:W0:Y:S01]  /*b080*/  MUFU.RCP R37, R37 ;  /* 0x0000002500257308 */ /* 0x000e220000001000 */
[----:B--2---:R-:W-:Y:S02]  /*b090*/  HADD2.F32 R80, -RZ, R93.H0_H0 ;  /* 0x2000005dff507230 */ /* 0x004fe40000004100 */
[----:B------:R-:W2:Y:S01]  /*b0a0*/  LDL.S16 R93, [R1+0x180] ;  /* 0x00018000015d7983 */ /* 0x000ea20000100600 */
[----:B----4-:R-:W-:-:S03]  /*b0b0*/  HADD2.F32 R38, -RZ, R91.H0_H0 ;  /* 0x2000005bff267230 */ /* 0x010fc60000004100 */
[----:B------:R-:W4:Y:S02]  /*b0c0*/  LDL.LU.S16 R91, [R1+0x178] ;  /* 0x00017800015b7983 */ /* 0x000f240000300600 */
[----:B0-----:R-:W-:Y:S01]  /*b0d0*/  FMUL.FTZ R38, R38, R37 ;  /* 0x0000002526267220 */ /* 0x001fe20000410000 */
[----:B------:R-:W-:-:S04]  /*b0e0*/  FADD.FTZ R37, -R37, 1 ;  /* 0x3f80000025257421 */ /* 0x000fc80000010100 */
[----:B------:R-:W-:Y:S01]  /*b0f0*/  FFMA.FTZ R37, R27, R37, 1 ;  /* 0x3f8000001b257423 */ /* 0x000fe20000010025 */
[----:B---3--:R-:W-:Y:S02]  /*b100*/  HADD2.F32 R27, -RZ, R92.H0_H0 ;  /* 0x2000005cff1b7230 */ /* 0x008fe40000004100 */
[----:B------:R-:W3:Y:S03]  /*b110*/  LDL.S16 R92, [R1+0x17c] ;  /* 0x00017c00015c7983 */ /* 0x000ee60000100600 */
        /* <DEDUP_REMOVED lines=15> */
[----:B------:R-:W-:Y:S01]  /*b210*/  FMUL.FTZ R80, R13, R77 ;  /* 0x0000004d0d507220 */ /* 0x000fe20000410000 */
[----:B------:R-:W-:-:S05]  /*b220*/  HADD2.F32 R78, -RZ, R90.H0_H0 ;  /* 0x2000005aff4e7230 */ /* 0x000fca0000004100 */
        /* <DEDUP_REMOVED lines=8> */
[----:B--2---:R-:W-:Y:S02]  /*b2b0*/  HADD2.F32 R85, -RZ, R93.H0_H0 ;  /* 0x2000005dff557230 */ /* 0x004fe40000004100 */
[----:B------:R-:W2:Y:S01]  /*b2c0*/  LDL.LU.S16 R93, [R1+0x182] ;  /* 0x00018200015d7983 */ /* 0x000ea20000300600 */
[----:B----4-:R-:W-:-:S03]  /*b2d0*/  HADD2.F32 R84, -RZ, R91.H0_H0 ;  /* 0x2000005bff547230 */ /* 0x010fc60000004100 */
[----:B------:R-:W4:Y:S02]  /*b2e0*/  LDL.LU.S16 R91, [R1+0x128] ;  /* 0x00012800015b7983 */ /* 0x000f240000300600 */
[----:B0-----:R-:W-:Y:S01]  /*b2f0*/  FMUL.FTZ R84, R84, R78 ;  /* 0x0000004e54547220 */ /* 0x001fe20000410000 */
[----:B------:R-:W-:-:S04]  /*b300*/  FADD.FTZ R78, -R78, 1 ;  /* 0x3f8000004e4e7421 */ /* 0x000fc80000010100 */
[----:B------:R-:W-:Y:S01]  /*b310*/  FFMA.FTZ R18, R18, R78, 1 ;  /* 0x3f80000012127423 */ /* 0x000fe2000001004e */
[----:B---3--:R-:W-:Y:S02]  /*b320*/  HADD2.F32 R78, -RZ, R92.H0_H0 ;  /* 0x2000005cff4e7230 */ /* 0x008fe40000004100 */
        /* <DEDUP_REMOVED lines=14> */
[----:B------:R-:W-:Y:S02]  /*b410*/  HADD2.F32 R85, -RZ, R7.H1_H1 ;  /* 0x30000007ff557230 */ /* 0x000fe40000004100 */
        /* <DEDUP_REMOVED lines=12> */
[----:B------:R-:W2:Y:S01]  /*b4e0*/  LDL.S16 R93, [R1+0x184] ;  /* 0x00018400015d7983 */ /* 0x000ea20000100600 */
[----:B----4-:R-:W-:Y:S02]  /*b4f0*/  HADD2.F32 R85, -RZ, R91.H0_H0 ;  /* 0x2000005bff557230 */ /* 0x010fe40000004100 */
[----:B------:R-:W-:Y:S01]  /*b500*/  FADD.FTZ R79, R79, R84 ;  /* 0x000000544f4f7221 */ /* 0x000fe20000010000 */
[----:B------:R-:W-:Y:S01]  /*b510*/  FADD.FTZ R76, R76, R16 ;  /* 0x000000104c4c7221 */ /* 0x000fe20000010000 */
[----:B------:R-:W-:Y:S01]  /*b520*/  FFMA.FTZ R75, R14, R16, R75 ;  /* 0x000000100e4b7223 */ /* 0x000fe2000001004b */
[----:B------:R-:W-:Y:S02]  /*b530*/  HADD2.F32 R88, -RZ, R4.H0_H0 ;  /* 0x20000004ff587230 */ /* 0x000fe40000004100 */
[----:B0-----:R-:W-:Y:S01]  /*b540*/  FMUL.FTZ R85, R85, R83 ;  /* 0x0000005355557220 */ /* 0x001fe20000410000 */
[----:B------:R-:W-:Y:S01]  /*b550*/  FADD.FTZ R83, -R83, 1 ;  /* 0x3f80000053537421 */ /* 0x000fe20000010100 */
[----:B------:R-:W4:Y:S03]  /*b560*/  LDL.LU.S16 R91, [R1+0x186] ;  /* 0x00018600015b7983 */ /* 0x000f260000300600 */
[----:B------:R-:W-:Y:S01]  /*b570*/  FFMA.FTZ R82, R82, R83, 1 ;  /* 0x3f80000052527423 */ /* 0x000fe20000010053 */
[----:B---3--:R-:W-:-:S03]  /*b580*/  HADD2.F32 R83, -RZ, R92.H0_H0 ;  /* 0x2000005cff537230 */ /* 0x008fc60000004100 */
[----:B------:R-:W-:Y:S01]  /*b590*/  FMUL.FTZ R82, R85, R82 ;  /* 0x0000005255527220 */ /* 0x000fe20000410000 */
[----:B------:R-:W-:Y:S01]  /*b5a0*/  FMUL.FTZ R16, R13, R16 ;  /* 0x000000100d107220 */ /* 0x000fe20000410000 */
[----:B------:R-:W3:Y:S01]  /*b5b0*/  LDL.LU.S16 R92, [R1+0x18a] ;  /* 0x00018a00015c7983 */ /* 0x000ee20000300600 */
        /* <DEDUP_REMOVED lines=51> */
[----:B----4-:R-:W-:-:S05]  /*b8f0*/  HADD2.F32 R17, -RZ, R91.H0_H0 ;  /* 0x2000005bff117230 */ /* 0x010fca0000004100 */
        /* <DEDUP_REMOVED lines=10> */
[----:B------:R-:W0:Y:S01]  /*b9a0*/  MUFU.EX2 R19, R19 ;  /* 0x0000001300137308 */ /* 0x000e220000000800 */
[----:B--2---:R-:W-:Y:S02]  /*b9b0*/  HADD2.F32 R89, -RZ, R93.H0_H0 ;  /* 0x2000005dff597230 */ /* 0x004fe40000004100 */
[----:B------:R-:W2:Y:S01]  /*b9c0*/  LDL.LU.S16 R93, [R1+0x18c] ;  /* 0x00018c00015d7983 */ /* 0x000ea20000300600 */
[----:B0-----:R-:W-:-:S06]  /*b9d0*/  FADD.FTZ R19, R19, 1 ;  /* 0x3f80000013137421 */ /* 0x001fcc0000010000 */
[----:B------:R-:W0:Y:S01]  /*b9e0*/  MUFU.RCP R19, R19 ;  /* 0x0000001300137308 */ /* 0x000e220000001000 */
[----:B------:R-:W-:Y:S01]  /*b9f0*/  FADD.FTZ R76, R76, R21 ;  /* 0x000000154c4c7221 */ /* 0x000fe20000010000 */
[----:B0-----:R-:W-:Y:S01]  /*ba00*/  FMUL.FTZ R89, R89, R19 ;  /* 0x0000001359597220 */ /* 0x001fe20000410000 */
[----:B------:R-:W-:-:S04]  /*ba10*/  FADD.FTZ R19, -R19, 1 ;  /* 0x3f80000013137421 */ /* 0x000fc80000010100 */
[----:B------:R-:W-:Y:S01]  /*ba20*/  FFMA.FTZ R19, R17, R19, 1 ;  /* 0x3f80000011137423 */ /* 0x000fe20000010013 */
[----:B---3--:R-:W-:-:S05]  /*ba30*/  HADD2.F32 R17, -RZ, R92.H0_H0 ;  /* 0x2000005cff117230 */ /* 0x008fca0000004100 */
[----:B------:R-:W-:Y:S01]  /*ba40*/  FADD.FTZ R17, R17, -UR28 ;  /* 0x8000001c11117e21 */ /* 0x000fe20008010000 */
[----:B------:R-:W-:-:S03]  /*ba50*/  FFMA.FTZ R75, R20, R21, R75 ;  /* 0x00000015144b7223 */ /* 0x000fc6000001004b */
[----:B------:R-:W-:Y:S01]  /*ba60*/  FMUL.FTZ R17, R17, UR16 ;  /* 0x0000001011117c20 */ /* 0x000fe20008410000 */
[----:B------:R-:W-:Y:S01]  /*ba70*/  FMUL.FTZ R89, R89, R19 ;  /* 0x0000001359597220 */ /* 0x000fe20000410000 */
[----:B------:R-:W-:Y:S02]  /*ba80*/  FMUL.FTZ R21, R13, R21 ;  /* 0x000000150d157220 */ /* 0x000fe40000410000 */
[----:B------:R-:W-:Y:S02]  /*ba90*/  FFMA.FTZ R19, R11, R17, R0 ;  /* 0x000000110b137223 */ /* 0x000fe40000010000 */
[----:B------:R-:W-:Y:S02]  /*baa0*/  FFMA.FTZ R15, R20, R21, R15 ;  /* 0x00000015140f7223 */ /* 0x000fe4000001000f */
[----:B------:R-:W-:-:S06]  /*bab0*/  FMUL.FTZ R20, R19, -1.4426950216293334961 ;  /* 0xbfb8aa3b13147820 */ /* 0x000fcc0000410000 */
[----:B------:R-:W0:Y:S02]  /*bac0*/  MUFU.EX2 R20, R20 ;  /* 0x0000001400147308 */ /* 0x000e240000000800 */
[----:B0-----:R-:W-:-:S06]  /*bad0*/  FADD.FTZ R20, R20, 1 ;  /* 0x3f80000014147421 */ /* 0x001fcc0000010000 */
[----:B------:R-:W0:Y:S01]  /*bae0*/  MUFU.RCP R20, R20 ;  /* 0x0000001400147308 */ /* 0x000e220000001000 */
[----:B------:R-:W-:Y:S02]  /*baf0*/  HADD2.F32 R5, -RZ, R5.H1_H1 ;  /* 0x30000005ff057230 */ /* 0x000fe40000004100 */
[----:B------:R-:W-:-:S03]  /*bb00*/  HADD2.F32 R90, -RZ, R6.H0_H0 ;  /* 0x20000006ff5a7230 */ /* 0x000fc60000004100 */
[----:B------:R-:W-:-:S04]  /*bb10*/  FADD.FTZ R5, R5, -UR28 ;  /* 0x8000001c05057e21 */ /* 0x000fc80008010000 */
[----:B------:R-:W-:Y:S01]  /*bb20*/  FMUL.FTZ R5, R5, UR16 ;  /* 0x0000001005057c20 */ /* 0x000fe20008410000 */
[----:B0-----:R-:W-:Y:S01]  /*bb30*/  FMUL.FTZ R90, R90, R20 ;  /* 0x000000145a5a7220 */ /* 0x001fe20000410000 */
[----:B------:R-:W-:-:S04]  /*bb40*/  FADD.FTZ R20, -R20, 1 ;  /* 0x3f80000014147421 */ /* 0x000fc80000010100 */
[----:B------:R-:W-:Y:S01]  /*bb50*/  FFMA.FTZ R20, R19, R20, 1 ;  /* 0x3f80000013147423 */ /* 0x000fe20000010014 */
[----:B------:R-:W-:Y:S01]  /*bb60*/  FFMA.FTZ R19, R13, R5, R2 ;  /* 0x000000050d137223 */ /* 0x000fe20000010002 */
[----:B------:R-:W-:-:S03]  /*bb70*/  FADD.FTZ R79, R21, R79 ;  /* 0x0000004f154f7221 */ /* 0x000fc60000010000 */
[----:B------:R-:W-:-:S06]  /*bb80*/  FMUL.FTZ R21, R19, -1.4426950216293334961 ;  /* 0xbfb8aa3b13157820 */ /* 0x000fcc0000410000 */
[----:B------:R-:W0:Y:S02]  /*bb90*/  MUFU.EX2 R21, R21 ;  /* 0x0000001500157308 */ /* 0x000e240000000800 */
[----:B0-----:R-:W-:-:S06]  /*bba0*/  FADD.FTZ R21, R21, 1 ;  /* 0x3f80000015157421 */ /* 0x001fcc0000010000 */
[----:B------:R-:W0:Y:S01]  /*bbb0*/  MUFU.RCP R21, R21 ;  /* 0x0000001500157308 */ /* 0x000e220000001000 */
[----:B------:R-:W-:Y:S01]  /*bbc0*/  FMUL.FTZ R20, R90, R20 ;  /* 0x000000145a147220 */ /* 0x000fe20000410000 */
[----:B------:R-:W-:Y:S01]  /*bbd0*/  FADD.FTZ R7, R7, R23 ;  /* 0x0000001707077221 */ /* 0x000fe20000010000 */
[-C--:B------:R-:W-:Y:S01]  /*bbe0*/  FFMA.FTZ R81, R22, R23.reuse, R81 ;  /* 0x0000001716517223 */ /* 0x080fe20000010051 */
[----:B------:R-:W-:-:S04]  /*bbf0*/  FMUL.FTZ R23, R11, R23 ;  /* 0x000000170b177220 */ /* 0x000fc80000410000 */
[----:B------:R-:W-:Y:S01]  /*bc00*/  FFMA.FTZ R15, R22, R23, R15 ;  /* 0x00000017160f7223 */ /* 0x000fe2000001000f */
[--C-:B------:R-:W-:Y:S02]  /*bc10*/  HADD2.F32 R91, -RZ, R8.reuse.H1_H1 ;  /* 0x30000008ff5b7230 */ /* 0x100fe40000004100 */
[----:B------:R-:W-:-:S05]  /*bc20*/  HADD2.F32 R8, -RZ, R8.H0_H0 ;  /* 0x20000008ff087230 */ /* 0x000fca0000004100 */
[----:B------:R-:W-:-:S04]  /*bc30*/  FADD.FTZ R8, R8, -UR28 ;  /* 0x8000001c08087e21 */ /* 0x000fc80008010000 */
[----:B------:R-:W-:Y:S01]  /*bc40*/  FMUL.FTZ R8, R8, UR16 ;  /* 0x0000001008087c20 */ /* 0x000fe20008410000 */
[----:B------:R-:W-:Y:S01]  /*bc50*/  FADD.FTZ R79, R79, R23 ;  /* 0x000000174f4f7221 */ /* 0x000fe20000010000 */
[----:B------:R-:W-:Y:S01]  /*bc60*/  FADD.FTZ R76, R76, R24 ;  /* 0x000000184c4c7221 */ /* 0x000fe20000010000 */
[-C--:B------:R-:W-:Y:S01]  /*bc70*/  FFMA.FTZ R75, R25, R24.reuse, R75 ;  /* 0x00000018194b7223 */ /* 0x080fe2000001004b */
[----:B------:R-:W-:-:S04]  /*bc80*/  FMUL.FTZ R24, R13, R24 ;  /* 0x000000180d187220 */ /* 0x000fc80000410000 */
[----:B------:R-:W-:Y:S01]  /*bc90*/  FFMA.FTZ R15, R25, R24, R15 ;  /* 0x00000018190f7223 */ /* 0x000fe2000001000f */
[----:B--2---:R-:W-:-:S05]  /*bca0*/  HADD2.F32 R90, -RZ, R93.H0_H0 ;  /* 0x2000005dff5a7230 */ /* 0x004fca0000004100 */
        /* <DEDUP_REMOVED lines=20> */
[----:B------:R-:W-:Y:S02]  /*bdf0*/  HADD2.F32 R9, -RZ, R9.H1_H1 ;  /* 0x30000009ff097230 */ /* 0x000fe40000004100 */
[----:B------:R-:W-:Y:S01]  /*be00*/  FMUL.FTZ R92, R91, R92 ;  /* 0x0000005c5b5c7220 */ /* 0x000fe20000410000 */
[----:B------:R-:W-:Y:S02]  /*be10*/  HADD2.F32 R91, -RZ, R6.H1_H1 ;  /* 0x30000006ff5b7230 */ /* 0x000fe40000004100 */
        /* <DEDUP_REMOVED lines=10> */
[--C-:B------:R-:W-:Y:S02]  /*bec0*/  HADD2.F32 R22, -RZ, R10.reuse.H1_H1 ;  /* 0x3000000aff167230 */ /* 0x100fe40000004100 */
[----:B------:R-:W-:Y:S02]  /*bed0*/  HADD2.F32 R10, -RZ, R10.H0_H0 ;  /* 0x2000000aff0a7230 */ /* 0x000fe40000004100 */
[----:B------:R-:W-:-:S03]  /*bee0*/  FMUL.FTZ R6, R6, R91 ;  /* 0x0000005b06067220 */ /* 0x000fc60000410000 */
[----:B------:R-:W-:-:S04]  /*bef0*/  FADD.FTZ R10, R10, -UR28 ;  /* 0x8000001c0a0a7e21 */ /* 0x000fc80008010000 */
[----:B------:R-:W-:Y:S01]  /*bf00*/  FMUL.FTZ R10, R10, UR16 ;  /* 0x000000100a0a7c20 */ /* 0x000fe20008410000 */
[----:B0-----:R-:W-:-:S04]  /*bf10*/  FADD.FTZ R91, -R23, 1 ;  /* 0x3f800000175b7421 */ /* 0x001fc80000010100 */
[----:B------:R-:W-:Y:S01]  /*bf20*/  FFMA.FTZ R91, R21, R91, 1 ;  /* 0x3f800000155b7423 */ /* 0x000fe2000001005b */
[----:B------:R-:W-:-:S04]  /*bf30*/  FFMA.FTZ R21, R13, R10, R2 ;  /* 0x0000000a0d157223 */ /* 0x000fc80000010002 */
[----:B------:R-:W-:-:S06]  /*bf40*/  FMUL.FTZ R25, R21, -1.4426950216293334961 ;  /* 0xbfb8aa3b15197820 */ /* 0x000fcc0000410000 */
[----:B------:R-:W0:Y:S01]  /*bf50*/  MUFU.EX2 R25, R25 ;  /* 0x0000001900197308 */ /* 0x000e220000000800 */
[----:B------:R-:W-:-:S04]  /*bf60*/  FMUL.FTZ R22, R22, R23 ;  /* 0x0000001716167220 */ /* 0x000fc80000410000 */
[----:B------:R-:W-:Y:S01]  /*bf70*/  FMUL.FTZ R22, R22, R91 ;  /* 0x0000005b16167220 */ /* 0x000fe20000410000 */
[----:B0-----:R-:W-:-:S06]  /*bf80*/  FADD.FTZ R91, R25, 1 ;  /* 0x3f800000195b7421 */ /* 0x001fcc0000010000 */
[----:B------:R-:W0:Y:S01]  /*bf90*/  MUFU.RCP R91, R91 ;  /* 0x0000005b005b7308 */ /* 0x000e220000001000 */
[----:B------:R-:W-:Y:S01]  /*bfa0*/  FADD.FTZ R79, R24, R79 ;  /* 0x0000004f184f7221 */ /* 0x000fe20000010000 */
[----:B------:R-:W-:Y:S02]  /*bfb0*/  HADD2.F32 R24, -RZ, R87.H0_H0 ;  /* 0x20000057ff187230 */ /* 0x000fe40000004100 */
[----:B------:R-:W-:Y:S01]  /*bfc0*/  FADD.FTZ R76, R76, R63 ;  /* 0x0000003f4c4c7221 */ /* 0x000fe20000010000 */
[-C--:B------:R-:W-:Y:S01]  /*bfd0*/  FFMA.FTZ R75, R74, R63.reuse, R75 ;  /* 0x0000003f4a4b7223 */ /* 0x080fe2000001004b */
[----:B------:R-:W-:Y:S01]  /*bfe0*/  FMUL.FTZ R63, R13, R63 ;  /* 0x0000003f0d3f7220 */ /* 0x000fe20000410000 */
[----:B0-----:R-:W-:Y:S01]  /*bff0*/  FMUL.FTZ R23, R24, R91 ;  /* 0x0000005b18177220 */ /* 0x001fe20000410000 */
[----:B------:R-:W-:-:S04]  /*c000*/  FADD.FTZ R24, -R91, 1 ;  /* 0x3f8000005b187421 */ /* 0x000fc80000010100 */
[----:B------:R-:W-:Y:S01]  /*c010*/  FFMA.FTZ R87, R21, R24, 1 ;  /* 0x3f80000015577423 */ /* 0x000fe20000010018 */
[-C--:B------:R-:W-:Y:S01]  /*c020*/  FMUL.FTZ R21, R11, R55.reuse ;  /* 0x000000370b157220 */ /* 0x080fe20000410000 */
[----:B------:R-:W-:-:S03]  /*c030*/  FFMA.FTZ R24, R26, R55, R81 ;  /* 0x000000371a187223 */ /* 0x000fc60000010051 */
[----:B------:R-:W-:Y:S01]  /*c040*/  FFMA.FTZ R26, R26, R21, R15 ;  /* 0x000000151a1a7223 */ /* 0x000fe2000001000f */
[----:B------:R-:W-:Y:S01]  /*c050*/  FADD.FTZ R7, R7, R55 ;  /* 0x0000003707077221 */ /* 0x000fe20000010000 */
[----:B------:R-:W-:Y:S01]  /*c060*/  FADD.FTZ R79, R79, R21 ;  /* 0x000000154f4f7221 */ /* 0x000fe20000010000 */
[-C--:B------:R-:W-:Y:S01]  /*c070*/  FMUL.FTZ R15, R11, R70.reuse ;  /* 0x000000460b0f7220 */ /* 0x080fe20000410000 */
[----:B------:R-:W-:Y:S01]  /*c080*/  FFMA.FTZ R26, R74, R63, R26 ;  /* 0x0000003f4a1a7223 */ /* 0x000fe2000001001a */
[----:B------:R-:W-:Y:S01]  /*c090*/  FADD.FTZ R7, R7, R70 ;  /* 0x0000004607077221 */ /* 0x000fe20000010000 */
[----:B------:R-:W-:Y:S01]  /*c0a0*/  FFMA.FTZ R24, R73, R70, R24 ;  /* 0x0000004649187223 */ /* 0x000fe20000010018 */
[----:B------:R-:W-:Y:S01]  /*c0b0*/  FADD.FTZ R79, R63, R79 ;  /* 0x0000004f3f4f7221 */ /* 0x000fe20000010000 */
[----:B------:R-:W-:Y:S01]  /*c0c0*/  FFMA.FTZ R70, R73, R15, R26 ;  /* 0x0000000f49467223 */ /* 0x000fe2000001001a */
[----:B------:R-:W-:Y:S02]  /*c0d0*/  FMUL.FTZ R21, R13, R51 ;  /* 0x000000330d157220 */ /* 0x000fe40000410000 */
[----:B------:R-:W-:Y:S01]  /*c0e0*/  FADD.FTZ R74, R79, R15 ;  /* 0x0000000f4f4a7221 */ /* 0x000fe20000010000 */
[-C--:B------:R-:W-:Y:S01]  /*c0f0*/  FMUL.FTZ R15, R11, R68.reuse ;  /* 0x000000440b0f7220 */ /* 0x080fe20000410000 */
[C---:B------:R-:W-:Y:S01]  /*c100*/  FFMA.FTZ R70, R72.reuse, R21, R70 ;  /* 0x0000001548467223 */ /* 0x040fe20000010046 */
[----:B------:R-:W-:Y:S01]  /*c110*/  FFMA.FTZ R24, R71, R68, R24 ;  /* 0x0000004447187223 */ /* 0x000fe20000010018 */
[----:B------:R-:W-:-:S02]  /*c120*/  FFMA.FTZ R26, R72, R51, R75 ;  /* 0x00000033481a7223 */ /* 0x000fc4000001004b */
[----:B------:R-:W-:Y:S01]  /*c130*/  FFMA.FTZ R71, R71, R15, R70 ;  /* 0x0000000f47477223 */ /* 0x000fe20000010046 */
[----:B------:R-:W-:Y:S01]  /*c140*/  FMUL.FTZ R70, R13, R47 ;  /* 0x0000002f0d467220 */ /* 0x000fe20000410000 */
[----:B------:R-:W-:Y:S01]  /*c150*/  FADD.FTZ R74, R21, R74 ;  /* 0x0000004a154a7221 */ /* 0x000fe20000010000 */
[----:B------:R-:W-:Y:S01]  /*c160*/  FADD.FTZ R68, R7, R68 ;  /* 0x0000004407447221 */ /* 0x000fe20000010000 */
[----:B------:R-:W-:Y:S01]  /*c170*/  FMUL.FTZ R55, R23, R87 ;  /* 0x0000005717377220 */ /* 0x000fe20000410000 */
[C---:B------:R-:W-:Y:S01]  /*c180*/  FFMA.FTZ R7, R69.reuse, R47, R26 ;  /* 0x0000002f45077223 */ /* 0x040fe2000001001a */
[----:B------:R-:W-:Y:S01]  /*c190*/  FFMA.FTZ R26, R69, R70, R71 ;  /* 0x00000046451a7223 */ /* 0x000fe20000010047 */
[----:B------:R-:W-:Y:S01]  /*c1a0*/  FMUL.FTZ R23, R11, R65 ;  /* 0x000000410b177220 */ /* 0x000fe20000410000 */
[----:B------:R-:W-:Y:S01]  /*c1b0*/  FADD.FTZ R15, R74, R15 ;  /* 0x0000000f4a0f7221 */ /* 0x000fe20000010000 */
[----:B------:R-:W-:Y:S02]  /*c1c0*/  FMUL.FTZ R25, R13, R43 ;  /* 0x0000002b0d197220 */ /* 0x000fe40000410000 */
[C---:B------:R-:W-:Y:S01]  /*c1d0*/  FFMA.FTZ R26, R67.reuse, R23, R26 ;  /* 0x00000017431a7223 */ /* 0x040fe2000001001a */
[----:B------:R-:W-:Y:S01]  /*c1e0*/  FADD.FTZ R15, R70, R15 ;  /* 0x0000000f460f7221 */ /* 0x000fe20000010000 */
[----:B------:R-:W-:Y:S01]  /*c1f0*/  FFMA.FTZ R21, R67, R65, R24 ;  /* 0x0000004143157223 */ /* 0x000fe20000010018 */
[----:B------:R-:W-:Y:S01]  /*c200*/  FFMA.FTZ R24, R66, R43, R7 ;  /* 0x0000002b42187223 */ /* 0x000fe20000010007 */
[----:B------:R-:W-:Y:S01]  /*c210*/  FADD.FTZ R65, R68, R65 ;  /* 0x0000004144417221 */ /* 0x000fe20000010000 */
[----:B------:R-:W-:Y:S01]  /*c220*/  FFMA.FTZ R7, R66, R25, R26 ;  /* 0x0000001942077223 */ /* 0x000fe2000001001a */
[----:B------:R-:W-:Y:S01]  /*c230*/  FADD.FTZ R68, R15, R23 ;  /* 0x000000170f447221 */ /* 0x000fe20000010000 */
[-C--:B------:R-:W-:Y:S01]  /*c240*/  FMUL.FTZ R66, R11, R60.reuse ;  /* 0x0000003c0b427220 */ /* 0x080fe20000410000 */
[----:B------:R-:W-:-:S02]  /*c250*/  FFMA.FTZ R26, R64, R60, R21 ;  /* 0x0000003c401a7223 */ /* 0x000fc40000010015 */
[----:B------:R-:W-:Y:S01]  /*c260*/  FADD.FTZ R68, R25, R68 ;  /* 0x0000004419447221 */ /* 0x000fe20000010000 */
[----:B------:R-:W-:Y:S01]  /*c270*/  FFMA.FTZ R15, R64, R66, R7 ;  /* 0x00000042400f7223 */ /* 0x000fe20000010007 */
[-C--:B------:R-:W-:Y:S01]  /*c280*/  FMUL.FTZ R64, R13, R39.reuse ;  /* 0x000000270d407220 */ /* 0x080fe20000410000 */
[----:B------:R-:W-:Y:S01]  /*c290*/  FFMA.FTZ R7, R61, R39, R24 ;  /* 0x000000273d077223 */ /* 0x000fe20000010018 */
[----:B------:R-:W-:Y:S01]  /*c2a0*/  FADD.FTZ R21, R68, R66 ;  /* 0x0000004244157221 */ /* 0x000fe20000010000 */
[----:B------:R-:W-:Y:S01]  /*c2b0*/  FMUL.FTZ R23, R11, R57 ;  /* 0x000000390b177220 */ /* 0x000fe20000410000 */
[----:B------:R-:W-:Y:S01]  /*c2c0*/  FFMA.FTZ R24, R61, R64, R15 ;  /* 0x000000403d187223 */ /* 0x000fe2000001000f */
[----:B------:R-:W-:Y:S01]  /*c2d0*/  FMUL.FTZ R25, R13, R36 ;  /* 0x000000240d197220 */ /* 0x000fe20000410000 */
[----:B------:R-:W-:Y:S02]  /*c2e0*/  FADD.FTZ R21, R64, R21 ;  /* 0x0000001540157221 */ /* 0x000fe40000010000 */
[C---:B------:R-:W-:Y:S01]  /*c2f0*/  FFMA.FTZ R24, R59.reuse, R23, R24 ;  /* 0x000000173b187223 */ /* 0x040fe20000010018 */
[----:B------:R-:W-:Y:S01]  /*c300*/  FFMA.FTZ R15, R59, R57, R26 ;  /* 0x000000393b0f7223 */ /* 0x000fe2000001001a */
[----:B------:R-:W-:-:S02]  /*c310*/  FADD.FTZ R26, R21, R23 ;  /* 0x00000017151a7221 */ /* 0x000fc40000010000 */
[----:B------:R-:W-:Y:S01]  /*c320*/  FFMA.FTZ R21, R58, R25, R24 ;  /* 0x000000193a157223 */ /* 0x000fe20000010018 */
[-C--:B------:R-:W-:Y:S01]  /*c330*/  FMUL.FTZ R24, R11, R53.reuse ;  /* 0x000000350b187220 */ /* 0x080fe20000410000 */
[----:B------:R-:W-:Y:S01]  /*c340*/  FADD.FTZ R26, R25, R26 ;  /* 0x0000001a191a7221 */ /* 0x000fe20000010000 */
[----:B------:R-:W-:Y:S01]  /*c350*/  FFMA.FTZ R15, R56, R53, R15 ;  /* 0x00000035380f7223 */ /* 0x000fe2000001000f */
[----:B------:R-:W-:Y:S01]  /*c360*/  FADD.FTZ R76, R76, R51 ;  /* 0x000000334c4c7221 */ /* 0x000fe20000010000 */
        /* <DEDUP_REMOVED lines=16> */
[----:B------:R-:W-:Y:S01]  /*c470*/  FFMA.FTZ R7, R58, R36, R7 ;  /* 0x000000243a077223 */ /* 0x000fe20000010007 */
[----:B------:R-:W-:Y:S01]  /*c480*/  FADD.FTZ R26, R21, R26 ;  /* 0x0000001a151a7221 */ /* 0x000fe20000010000 */
[----:B------:R-:W-:Y:S01]  /*c490*/  FADD.FTZ R36, R39, R36 ;  /* 0x0000002427247221 */ /* 0x000fe20000010000 */
[C---:B------:R-:W-:Y:S01]  /*c4a0*/  FFMA.FTZ R15, R48.reuse, R45, R15 ;  /* 0x0000002d300f7223 */ /* 0x040fe2000001000f */
[----:B------:R-:W-:Y:S01]  /*c4b0*/  FFMA.FTZ R48, R48, R24, R23 ;  /* 0x0000001830307223 */ /* 0x000fe20000010017 */
[----:B------:R-:W-:Y:S01]  /*c4c0*/  FMUL.FTZ R21, R13, R29 ;  /* 0x0000001d0d157220 */ /* 0x000fe20000410000 */
[----:B------:R-:W-:Y:S01]  /*c4d0*/  FADD.FTZ R60, R60, R57 ;  /* 0x000000393c3c7221 */ /* 0x000fe20000010000 */
[----:B------:R-:W-:Y:S01]  /*c4e0*/  FFMA.FTZ R7, R54, R35, R7 ;  /* 0x0000002336077223 */ /* 0x000fe20000010007 */
[----:B------:R-:W-:Y:S01]  /*c4f0*/  FADD.FTZ R26, R26, R24 ;  /* 0x000000181a1a7221 */ /* 0x000fe20000010000 */
[----:B------:R-:W-:Y:S01]  /*c500*/  FADD.FTZ R35, R36, R35 ;  /* 0x0000002324237221 */ /* 0x000fe20000010000 */
[----:B------:R-:W-:Y:S01]  /*c510*/  FFMA.FTZ R23, R46, R21, R48 ;  /* 0x000000152e177223 */ /* 0x000fe20000010030 */
[-C--:B------:R-:W-:Y:S01]  /*c520*/  FMUL.FTZ R24, R11, R41.reuse ;  /* 0x000000290b187220 */ /* 0x080fe20000410000 */
        /* <DEDUP_REMOVED lines=20> */
[----:B------:R-:W-:Y:S01]  /*c670*/  FFMA.FTZ R7, R42, R28, R7 ;  /* 0x0000001c2a077223 */ /* 0x000fe20000010007 */
[----:B------:R-:W-:Y:S01]  /*c680*/  FFMA.FTZ R40, R38, R15, R40 ;  /* 0x0000000f26287223 */ /* 0x000fe20000010028 */
[----:B------:R-:W-:Y:S01]  /*c690*/  FMUL.FTZ R21, R11, R18 ;  /* 0x000000120b157220 */ /* 0x000fe20000410000 */
[----:B------:R-:W-:Y:S01]  /*c6a0*/  FADD.FTZ R37, R60, R37 ;  /* 0x000000253c257221 */ /* 0x000fe20000010000 */
[----:B------:R-:W-:Y:S01]  /*c6b0*/  FADD.FTZ R26, R15, R26 ;  /* 0x0000001a0f1a7221 */ /* 0x000fe20000010000 */
[----:B------:R-:W-:Y:S01]  /*c6c0*/  FFMA.FTZ R7, R38, R27, R7 ;  /* 0x0000001b26077223 */ /* 0x000fe20000010007 */
[----:B------:R-:W-:Y:S01]  /*c6d0*/  FFMA.FTZ R40, R77, R21, R40 ;  /* 0x000000154d287223 */ /* 0x000fe20000010028 */
[----:B------:R-:W-:Y:S01]  /*c6e0*/  FMUL.FTZ R23, R13, R80 ;  /* 0x000000500d177220 */ /* 0x000fe20000410000 */
[----:B------:R-:W-:Y:S01]  /*c6f0*/  FFMA.FTZ R15, R77, R18, R24 ;  /* 0x000000124d0f7223 */ /* 0x000fe20000010018 */
[----:B------:R-:W-:Y:S01]  /*c700*/  FADD.FTZ R37, R37, R18 ;  /* 0x0000001225257221 */ /* 0x000fe20000010000 */
[----:B------:R-:W-:Y:S01]  /*c710*/  FADD.FTZ R26, R26, R21 ;  /* 0x000000151a1a7221 */ /* 0x000fe20000010000 */
[C---:B------:R-:W-:Y:S01]  /*c720*/  FFMA.FTZ R18, R78.reuse, R80, R7 ;  /* 0x000000504e127223 */ /* 0x040fe20000010007 */
[----:B------:R-:W-:Y:S01]  /*c730*/  FFMA.FTZ R7, R78, R23, R40 ;  /* 0x000000174e077223 */ /* 0x000fe20000010028 */
[-C--:B------:R-:W-:Y:S01]  /*c740*/  FMUL.FTZ R24, R11, R82.reuse ;  /* 0x000000520b187220 */ /* 0x080fe20000410000 */
[----:B------:R-:W-:Y:S01]  /*c750*/  FADD.FTZ R26, R23, R26 ;  /* 0x0000001a171a7221 */ /* 0x000fe20000010000 */
[----:B------:R-:W-:-:S02]  /*c760*/  FFMA.FTZ R15, R12, R82, R15 ;  /* 0x000000520c0f7223 */ /* 0x000fc4000001000f */
[----:B------:R-:W-:Y:S01]  /*c770*/  FFMA.FTZ R7, R12, R24, R7 ;  /* 0x000000180c077223 */ /* 0x000fe20000010007 */
[----:B------:R-:W-:Y:S01]  /*c780*/  FMUL.FTZ R12, R13, R86 ;  /* 0x000000560d0c7220 */ /* 0x000fe20000410000 */
[----:B------:R-:W-:Y:S01]  /*c790*/  FADD.FTZ R21, R26, R24 ;  /* 0x000000181a157221 */ /* 0x000fe20000010000 */
[-C--:B------:R-:W-:Y:S02]  /*c7a0*/  FMUL.FTZ R24, R11, R85.reuse ;  /* 0x000000550b187220 */ /* 0x080fe40000410000 */
[C---:B------:R-:W-:Y:S01]  /*c7b0*/  FFMA.FTZ R7, R83.reuse, R12, R7 ;  /* 0x0000000c53077223 */ /* 0x040fe20000010007 */
[----:B------:R-:W-:Y:S01]  /*c7c0*/  FADD.FTZ R21, R12, R21 ;  /* 0x000000150c157221 */ /* 0x000fe20000010000 */
[----:B------:R-:W-:Y:S01]  /*c7d0*/  FFMA.FTZ R18, R83, R86, R18 ;  /* 0x0000005653127223 */ /* 0x000fe20000010012 */
[----:B------:R-:W-:Y:S01]  /*c7e0*/  FMUL.FTZ R12, R13, R88 ;  /* 0x000000580d0c7220 */ /* 0x000fe20000410000 */
[----:B------:R-:W-:Y:S01]  /*c7f0*/  FFMA.FTZ R23, R84, R24, R7 ;  /* 0x0000001854177223 */ /* 0x000fe20000010007 */
        /* <DEDUP_REMOVED lines=8> */
[-C--:B------:R-:W-:Y:S01]  /*c880*/  FMUL.FTZ R3, R13, R89.reuse ;  /* 0x000000590d037220 */ /* 0x080fe20000410000 */
        /* <DEDUP_REMOVED lines=21> */
[----:B------:R-:W-:Y:S01]  /*c9e0*/  FADD.FTZ R85, R85, R16 ;  /* 0x0000001055557221 */ /* 0x000fe20000010000 */
[----:B------:R-:W-:Y:S01]  /*c9f0*/  FADD.FTZ R89, R88, R89 ;  /* 0x0000005958597221 */ /* 0x000fe20000010000 */
[----:B------:R-:W-:Y:S01]  /*ca00*/  FMUL.FTZ R5, R13, R6 ;  /* 0x000000060d057220 */ /* 0x000fe20000410000 */
[----:B------:R-:W-:Y:S01]  /*ca10*/  FADD.FTZ R14, R15, R14 ;  /* 0x0000000e0f0e7221 */ /* 0x000fe20000010000 */
[----:B------:R-:W-:Y:S01]  /*ca20*/  FFMA.FTZ R52, R19, R92, R3 ;  /* 0x0000005c13347223 */ /* 0x000fe20000010003 */
[----:B------:R-:W-:Y:S01]  /*ca30*/  FADD.FTZ R85, R85, R20 ;  /* 0x0000001455557221 */ /* 0x000fe20000010000 */
[----:B------:R-:W-:Y:S01]  /*ca40*/  FADD.FTZ R89, R89, R90 ;  /* 0x0000005a59597221 */ /* 0x000fe20000010000 */
[----:B------:R-:W-:Y:S01]  /*ca50*/  FMUL.FTZ R3, R11, R22 ;  /* 0x000000160b037220 */ /* 0x000fe20000410000 */
[C---:B------:R-:W-:Y:S01]  /*ca60*/  FFMA.FTZ R4, R8.reuse, R5, R17 ;  /* 0x0000000508047223 */ /* 0x040fe20000010011 */
[----:B------:R-:W-:Y:S01]  /*ca70*/  FADD.FTZ R14, R5, R14 ;  /* 0x0000000e050e7221 */ /* 0x000fe20000010000 */
[----:B------:R-:W-:Y:S01]  /*ca80*/  FFMA.FTZ R7, R8, R6, R7 ;  /* 0x0000000608077223 */ /* 0x000fe20000010007 */
[----:B------:R-:W-:Y:S01]  /*ca90*/  FADD.FTZ R85, R85, R92 ;  /* 0x0000005c55557221 */ /* 0x000fe20000010000 */
[----:B------:R-:W-:Y:S01]  /*caa0*/  FMUL.FTZ R5, R13, R55 ;  /* 0x000000370d057220 */ /* 0x000fe20000410000 */
[----:B------:R-:W-:Y:S01]  /*cab0*/  FFMA.FTZ R21, R9, R3, R4 ;  /* 0x0000000309157223 */ /* 0x000fe20000010004 */
[----:B------:R-:W-:Y:S01]  /*cac0*/  FADD.FTZ R14, R14, R3 ;  /* 0x000000030e0e7221 */ /* 0x000fe20000010000 */
[----:B------:R-:W-:Y:S01]  /*cad0*/  FADD.FTZ R6, R89, R6 ;  /* 0x0000000659067221 */ /* 0x000fe20000010000 */
[C---:B------:R-:W-:Y:S01]  /*cae0*/  FFMA.FTZ R53, R10.reuse, R55, R7 ;  /* 0x000000370a357223 */ /* 0x040fe20000010007 */
[----:B------:R-:W-:Y:S01]  /*caf0*/  FFMA.FTZ R21, R10, R5, R21 ;  /* 0x000000050a157223 */ /* 0x000fe20000010015 */
[----:B------:R-:W-:Y:S01]  /*cb00*/  FADD.FTZ R16, R5, R14 ;  /* 0x0000000e05107221 */ /* 0x000fe20000010000 */
[----:B------:R-:W-:Y:S01]  /*cb10*/  FFMA.FTZ R52, R9, R22, R52 ;  /* 0x0000001609347223 */ /* 0x000fe20000010034 */
[----:B------:R-:W-:Y:S01]  /*cb20*/  FADD.FTZ R54, R85, R22 ;  /* 0x0000001655367221 */ /* 0x000fe20000010000 */
[----:B------:R-:W-:-:S07]  /*cb30*/  FADD.FTZ R55, R6, R55 ;  /* 0x0000003706377221 */ /* 0x000fce0000010000 */
.L_x_1163:
[----:B------:R-:W0:Y:S01]  /*cb40*/  S2R R3, SR_TID.X ;  /* 0x0000000000037919 */ /* 0x000e220000002100 */
[----:B------:R-:W-:Y:S01]  /*cb50*/  MOV R8, R21 ;  /* 0x0000001500087202 */ /* 0x000fe20000000f00 */
[----:B------:R-:W1:Y:S01]  /*cb60*/  S2UR UR14, SR_CgaCtaId ;  /* 0x00000000000e79c3 */ /* 0x000e620000008800 */
[----:B------:R-:W-:Y:S01]  /*cb70*/  UMOV UR6, 0x400 ;  /* 0x0000040000067882 */ /* 0x000fe20000000000 */
[----:B------:R-:W2:Y:S01]  /*cb80*/  S2R R10, SR_LANEID ;  /* 0x00000000000a7919 */ /* 0x000ea20000000000 */
[----:B------:R-:W-:Y:S01]  /*cb90*/  UIADD3 UR5, UPT, UPT, UR6, 0xc0, URZ ;  /* 0x000000c006057890 */ /* 0x000fe2000fffe0ff */
[----:B------:R-:W-:Y:S01]  /*cba0*/  BSSY.RECONVERGENT B0, `(.L_x_1164) ;  /* 0x000005e000007945 */ /* 0x000fe20003800200 */
[----:B------:R-:W3:Y:S01]  /*cbb0*/  LDCU UR9, c[0x0][0x374] ;  /* 0x00006e80ff0977ac */ /* 0x000ee20008000800 */
[----:B------:R-:W4:Y:S01]  /*cbc0*/  LDCU UR12, c[0x0][0x370] ;  /* 0x00006e00ff0c77ac */ /* 0x000f220008000800 */
        /* <DEDUP_REMOVED lines=30> */
[----:B------:R-:W1:Y:S01]  /*cdb0*/  SHFL.DOWN PT, R7, R16, 0x8, R5 ;  /* 0x0900000010077989 */ /* 0x000e6200000e0005 */
[----:B------:R-:W-:-:S05]  /*cdc0*/  LEA R10, R3, UR5, 0x4 ;  /* 0x00000005030a7c11 */ /* 0x000fca000f8e20ff */
[----:B------:R-:W-:Y:S04]  /*cdd0*/  STS.128 [R10], R52 ;  /* 0x000000340a007388 */ /* 0x000fe80000000c00 */
        /* <DEDUP_REMOVED lines=10> */
[----:B------:R-:W-:-:S05]  /*ce80*/  MOV R9, R16 ;  /* 0x0000001000097202 */ /* 0x000fca0000000f00 */
[----:B------:R0:W-:Y:S01]  /*ce90*/  @!P1 STS.64 [R4+UR7+0x18], R8 ;  /* 0x0000180804009988 */ /* 0x0001e20008000a07 */
[----:B------:R-:W-:Y:S06]  /*cea0*/  BAR.SYNC.DEFER_BLOCKING 0x0 ;  /* 0x0000000000007b1d */ /* 0x000fec0000010000 */
[----:B---34-:R-:W-:Y:S05]  /*ceb0*/  @P0 BRA `(.L_x_1165) ;  /* 0x0000000000b00947 */ /* 0x018fea0003800000 */
[----:B------:R-:W-:-:S09]  /*cec0*/  ULEA UR5, UR14, UR6, 0x18 ;  /* 0x000000060e057291 */ /* 0x000fd2000f8ec0ff */
[----:B------:R-:W1:Y:S04]  /*ced0*/  LDS.128 R40, [UR5+0x20] ;  /* 0x00002005ff287984 */ /* 0x000e680008000c00 */
[----:B------:R-:W2:Y:S04]  /*cee0*/  LDS.128 R36, [UR5+0x30] ;  /* 0x00003005ff247984 */ /* 0x000ea80008000c00 */
[----:B0-----:R-:W0:Y:S04]  /*cef0*/  LDS.128 R4, [UR5+0x40] ;  /* 0x00004005ff047984 */ /* 0x001e280008000c00 */
        /* <DEDUP_REMOVED lines=17> */
[----:B------:R-:W0:Y:S01]  /*d010*/  LDS.64 R6, [UR5+0xa0] ;  /* 0x0000a005ff067984 */ /* 0x000e220008000a00 */
        /* <DEDUP_REMOVED lines=20> */
[----:B0-----:R-:W-:Y:S01]  /*d160*/  FADD.FTZ R8, R15, R6 ;  /* 0x000000060f087221 */ /* 0x001fe20000010000 */
[----:B------:R-:W-:-:S07]  /*d170*/  FADD.FTZ R9, R4, R7 ;  /* 0x0000000704097221 */ /* 0x000fce0000010000 */
.L_x_1165:
[----:B------:R-:W-:Y:S05]  /*d180*/  BSYNC.RECONVERGENT B0 ;  /* 0x0000000000007941 */ /* 0x000fea0003800200 */
.L_x_1164:
[----:B------:R-:W-:Y:S06]  /*d190*/  BAR.SYNC.DEFER_BLOCKING 0x0 ;  /* 0x0000000000007b1d */ /* 0x000fec0000010000 */
[----:B------:R-:W-:Y:S04]  /*d1a0*/  BSSY.RECONVERGENT B0, `(.L_x_1166) ;  /* 0x000004d000007945 */ /* 0x000fe80003800200 */
[----:B------:R-:W-:Y:S05]  /*d1b0*/  @P2 BRA `(.L_x_1167) ;  /* 0x00000004002c2947 */ /* 0x000fea0003800000 */
[----:B------:R-:W1:Y:S04]  /*d1c0*/  LDS.128 R64, [R10+0x230] ;  /* 0x000230000a407984 */ /* 0x000e680000000c00 */
[----:B------:R-:W2:Y:S04]  /*d1d0*/  LDS.128 R56, [R10+0x460] ;  /* 0x000460000a387984 */ /* 0x000ea80000000c00 */
[----:B------:R-:W3:Y:S04]  /*d1e0*/  LDS.128 R16, [R10+0x690] ;  /* 0x000690000a107984 */ /* 0x000ee80000000c00 */
[----:B------:R-:W4:Y:S04]  /*d1f0*/  LDS.128 R20, [R10+0x8c0] ;  /* 0x0008c0000a147984 */ /* 0x000f280000000c00 */
[----:B------:R-:W5:Y:S04]  /*d200*/  LDS.128 R24, [R10+0xaf0] ;  /* 0x000af0000a187984 */ /* 0x000f680000000c00 */
[----:B------:R-:W5:Y:S04]  /*d210*/  LDS.128 R36, [R10+0xd20] ;  /* 0x000d20000a247984 */ /* 0x000f680000000c00 */
[----:B------:R-:W5:Y:S04]  /*d220*/  LDS.128 R40, [R10+0xf50] ;  /* 0x000f50000a287984 */ /* 0x000f680000000c00 */
[----:B------:R-:W5:Y:S04]  /*d230*/  LDS.128 R44, [R10+0x1180] ;  /* 0x001180000a2c7984 */ /* 0x000f680000000c00 */
[----:B------:R-:W5:Y:S04]  /*d240*/  LDS.128 R48, [R10+0x13b0] ;  /* 0x0013b0000a307984 */ /* 0x000f680000000c00 */
[----:B0-----:R-:W0:Y:S01]  /*d250*/  LDS.128 R4, [R10+0x15e0] ;  /* 0x0015e0000a047984 */ /* 0x001e220000000c00 */
        /* <DEDUP_REMOVED lines=9> */
[----:B---3--:R-:W-:Y:S01]  /*d2f0*/  FADD.FTZ R15, R15, R16 ;  /* 0x000000100f0f7221 */ /* 0x008fe20000010000 */
[----:B------:R-:W2:Y:S01]  /*d300*/  LDS.128 R56, [R10+0x1a40] ;  /* 0x001a40000a387984 */ /* 0x000ea20000000c00 */
[----:B------:R-:W-:Y:S01]  /*d310*/  FADD.FTZ R12, R12, R17 ;  /* 0x000000110c0c7221 */ /* 0x000fe20000010000 */
[----:B------:R-:W-:Y:S01]  /*d320*/  FADD.FTZ R29, R29, R18 ;  /* 0x000000121d1d7221 */ /* 0x000fe20000010000 */
[----:B------:R-:W-:Y:S01]  /*d330*/  FADD.FTZ R14, R14, R19 ;  /* 0x000000130e0e7221 */ /* 0x000fe20000010000 */
[----:B------:R-:W3:Y:S01]  /*d340*/  LDS.128 R64, [R10+0x1c70] ;  /* 0x001c70000a407984 */ /* 0x000ee20000000c00 */
[----:B----4-:R-:W-:Y:S01]  /*d350*/  FADD.FTZ R15, R15, R20 ;  /* 0x000000140f0f7221 */ /* 0x010fe20000010000 */
[----:B------:R-:W-:Y:S01]  /*d360*/  FADD.FTZ R12, R12, R21 ;  /* 0x000000150c0c7221 */ /* 0x000fe20000010000 */
[----:B------:R-:W-:Y:S01]  /*d370*/  FADD.FTZ R29, R29, R22 ;  /* 0x000000161d1d7221 */ /* 0x000fe20000010000 */
[----:B------:R-:W4:Y:S01]  /*d380*/  LDS.128 R16, [R10+0x1ea0] ;  /* 0x001ea0000a107984 */ /* 0x000f220000000c00 */
[----:B------:R-:W-:Y:S01]  /*d390*/  FADD.FTZ R14, R14, R23 ;  /* 0x000000170e0e7221 */ /* 0x000fe20000010000 */
[----:B-----5:R-:W-:Y:S01]  /*d3a0*/  FADD.FTZ R15, R15, R24 ;  /* 0x000000180f0f7221 */ /* 0x020fe20000010000 */
[----:B------:R-:W-:Y:S01]  /*d3b0*/  FADD.FTZ R12, R12, R25 ;  /* 0x000000190c0c7221 */ /* 0x000fe20000010000 */
[----:B------:R-:W5:Y:S01]  /*d3c0*/  LDS.128 R20, [R10+0x20d0] ;  /* 0x0020d0000a147984 */ /* 0x000f620000000c00 */
        /* <DEDUP_REMOVED lines=37> */
[----:B------:R-:W-:Y:S01]  /*d620*/  FADD.FTZ R14, R14, R19 ;  /* 0x000000130e0e7221 */ /* 0x000fe20000010000 */
[----:B-----5:R-:W-:Y:S01]  /*d630*/  FADD.FTZ R52, R15, R20 ;  /* 0x000000140f347221 */ /* 0x020fe20000010000 */
[----:B------:R-:W-:Y:S01]  /*d640*/  FADD.FTZ R53, R12, R21 ;  /* 0x000000150c357221 */ /* 0x000fe20000010000 */
[----:B------:R-:W-:Y:S01]  /*d650*/  FADD.FTZ R54, R29, R22 ;  /* 0x000000161d367221 */ /* 0x000fe20000010000 */
[----:B------:R-:W-:-:S07]  /*d660*/  FADD.FTZ R55, R14, R23 ;  /* 0x000000170e377221 */ /* 0x000fce0000010000 */
.L_x_1167:
[----:B------:R-:W-:Y:S05]  /*d670*/  BSYNC.RECONVERGENT B0 ;  /* 0x0000000000007941 */ /* 0x000fea0003800200 */
.L_x_1166:
[----:B------:R-:W-:Y:S04]  /*d680*/  BSSY.RECONVERGENT B0, `(.L_x_1168) ;  /* 0x000001e000007945 */ /* 0x000fe80003800200 */
[----:B------:R-:W-:Y:S05]  /*d690*/  @P2 BRA `(.L_x_1169) ;  /* 0x0000000000702947 */ /* 0x000fea0003800000 */
[----:B------:R-:W1:Y:S01]  /*d6a0*/  LDC.64 R22, c[0x0][0x3f8] ;  /* 0x0000fe00ff167b82 */ /* 0x000e620000000a00 */
[----:B------:R-:W-:-:S05]  /*d6b0*/  MOV R10, UR13 ;  /* 0x0000000d000a7c02 */ /* 0x000fca0008000f00 */
[----:B------:R-:W-:Y:S02]  /*d6c0*/  IMAD R17, R10, 0x23, R3 ;  /* 0x000000230a117824 */ /* 0x000fe400078e0203 */
        /* <DEDUP_REMOVED lines=25> */
.L_x_1169:
[----:B------:R-:W-:Y:S05]  /*d860*/  BSYNC.RECONVERGENT B0 ;  /* 0x0000000000007941 */ /* 0x000fea0003800200 */
.L_x_1168:
[----:B------:R-:W-:-:S09]  /*d870*/  UISETP.GE.U32.AND UP0, UPT, UR12, 0x2, UPT ;  /* 0x000000020c00788c */ /* 0x000fd2000bf06070 */
[----:B------:R-:W-:Y:S05]  /*d880*/  BRA.U !UP0, `(.L_x_1170) ;  /* 0x0000000d08787547 */ /* 0x000fea000b800000 */
[----:B-1----:R-:W1:Y:S01]  /*d890*/  LDC.64 R6, c[0x0][0x3d0] ;  /* 0x0000f400ff067b82 */ /* 0x002e620000000a00 */
[----:B------:R-:W-:Y:S01]  /*d8a0*/  ULOP3.LUT UR5, UR4, 0x1, URZ, 0xc0, !UPT ;  /* 0x0000000104057892 */ /* 0x000fe2000f8ec0ff */
[----:B------:R-:W-:Y:S03]  /*d8b0*/  BSSY.RECONVERGENT B0, `(.L_x_1171) ;  /* 0x0000023000007945 */ /* 0x000fe60003800200 */
[----:B------:R-:W-:-:S03]  /*d8c0*/  UIMAD UR6, UR5, UR9, URZ ;  /* 0x00000009050672a4 */ /* 0x000fc6000f8e02ff */
[----:B------:R-:W2:Y:S01]  /*d8d0*/  S2UR UR29, SR_CTAID.X ;  /* 0x00000000001d79c3 */ /* 0x000ea20000002500 */
[----:B------:R-:W-:-:S04]  /*d8e0*/  UIMAD UR5, UR6, UR12, URZ ;  /* 0x0000000c060572a4 */ /* 0x000fc8000f8e02ff */
[----:B------:R-:W-:-:S03]  /*d8f0*/  USHF.L.U32 UR5, UR5, 0x1, URZ ;  /* 0x0000000105057899 */ /* 0x000fc600080006ff */
[----:B------:R-:W3:Y:S03]  /*d900*/  S2UR UR14, SR_CTAID.Y ;  /* 0x00000000000e79c3 */ /* 0x000ee60000002600 */
[----:B------:R-:W-:-:S05]  /*d910*/  MOV R5, UR5 ;  /* 0x0000000500057c02 */ /* 0x000fca0008000f00 */
[----:B-1----:R-:W-:Y:S01]  /*d920*/  IMAD.WIDE R6, R5, 0x4, R6 ;  /* 0x0000000405067825 */ /* 0x002fe200078e0206 */
[----:B--23--:R-:W-:Y:S06]  /*d930*/  @P0 BRA `(.L_x_1172) ;  /* 0x0000000000680947 */ /* 0x00cfec0003800000 */
        /* <DEDUP_REMOVED lines=21> */
.L_x_1173:
[----:B------:R-:W2:Y:S04]  /*da90*/  LDG.E.STRONG.GPU R4, desc[UR10][R16.64] ;  /* 0x0000000a10047981 */ /* 0x000ea8000c1ef900 */
[----:B--2---:R-:W-:Y:S04]  /*daa0*/  CCTL.IVALL ;  /* 0x00000000ff00798f */ /* 0x004fe80002000000 */
[----:B------:R1:W-:Y:S01]  /*dab0*/  STL [R1], R4 ;  /* 0x0000000401007387 */ /* 0x0003e20000100800 */
[----:B------:R-:W-:-:S13]  /*dac0*/  ISETP.NE.AND P0, PT, R4, UR5, PT ;  /* 0x0000000504007c0c */ /* 0x000fda000bf05270 */
[----:B-1----:R-:W-:Y:S05]  /*dad0*/  @P0 BRA `(.L_x_1173) ;  /* 0xfffffffc00ec0947 */ /* 0x002fea000383ffff */
.L_x_1172:
[----:B------:R-:W-:Y:S05]  /*dae0*/  BSYNC.RECONVERGENT B0 ;  /* 0x0000000000007941 */ /* 0x000fea0003800200 */
.L_x_1171:
        /* <DEDUP_REMOVED lines=15> */
.L_x_1175:
[----:B------:R-:W-:Y:S02]  /*dbe0*/  ISETP.NE.AND P1, PT, RZ, UR23, PT ;  /* 0x00000017ff007c0c */ /* 0x000fe4000bf25270 */
[----:B------:R-:W-:Y:S02]  /*dbf0*/  MOV R5, UR6 ;  /* 0x0000000600057c02 */ /* 0x000fe40008000f00 */
[----:B------:R-:W-:-:S13]  /*dc00*/  ISETP.NE.OR P1, PT, R3, RZ, !P1 ;  /* 0x000000ff0300720c */ /* 0x000fda0004f25670 */
        /* <DEDUP_REMOVED lines=74> */
.L_x_1174:
        /* <DEDUP_REMOVED lines=52> */
.L_x_1176:
[----:B------:R-:W-:Y:S05]  /*e3f0*/  BRA.U !UP0, `(.L_x_1170) ;  /* 0x00000001089c7547 */ /* 0x000fea000b800000 */
[----:B------:R-:W1:Y:S01]  /*e400*/  S2R R12, SR_CTAID.X ;  /* 0x00000000000c7919 */ /* 0x000e620000002500 */
[----:B------:R-:W-:Y:S02]  /*e410*/  UISETP.NE.AND UP0, UPT, UR18, 0x1, UPT ;  /* 0x000000011200788c */ /* 0x000fe4000bf05270 */
[----:B------:R-:W-:-:S07]  /*e420*/  ULOP3.LUT UR6, UR12, 0x1, URZ, 0xc0, !UPT ;  /* 0x000000010c067892 */ /* 0x000fce000f8ec0ff */
[----:B------:R-:W-:Y:S05]  /*e430*/  BRA.U !UP0, `(.L_x_1177) ;  /* 0x0000000108587547 */ /* 0x000fea000b800000 */
[----:B------:R-:W2:Y:S01]  /*e440*/  S2R R5, SR_CTAID.X ;  /* 0x0000000000057919 */ /* 0x000ea20000002500 */
[----:B------:R-:W-:Y:S01]  /*e450*/  MOV R10, UR5 ;  /* 0x00000005000a7c02 */ /* 0x000fe20008000f00 */
[----:B0-----:R-:W0:Y:S01]  /*e460*/  S2R R4, SR_CTAID.Y ;  /* 0x0000000000047919 */ /* 0x001e220000002600 */
[----:B--2---:R-:W-:Y:S02]  /*e470*/  ISETP.NE.AND P0, PT, R5, UR5, PT ;  /* 0x0000000505007c0c */ /* 0x004fe4000bf05270 */
[----:B------:R-:W-:Y:S02]  /*e480*/  IADD3 R5, PT, PT, R10, 0x1, RZ ;  /* 0x000000010a057810 */ /* 0x000fe40007ffe0ff */
[----:B------:R-:W-:Y:S02]  /*e490*/  ISETP.NE.OR P1, PT, R3, RZ, !P0 ;  /* 0x000000ff0300720c */ /* 0x000fe40004725670 */
        /* <DEDUP_REMOVED lines=16> */
.L_x_1177:
[----:B-1----:R-:W-:Y:S01]  /*e5a0*/  ISETP.NE.AND P0, PT, R12, UR5, PT ;  /* 0x000000050c007c0c */ /* 0x002fe2000bf05270 */
[----:B------:R-:W-:Y:S01]  /*e5b0*/  BSSY.RECONVERGENT B0, `(.L_x_1170) ;  /* 0x000000b000007945 */ /* 0x000fe20003800200 */
[----:B0-----:R-:W-:Y:S02]  /*e5c0*/  MOV R4, UR6 ;  /* 0x0000000600047c02 */ /* 0x001fe40008000f00 */
        /* <DEDUP_REMOVED lines=9> */
.L_x_1178:
[----:B------:R-:W-:Y:S05]  /*e660*/  BSYNC.RECONVERGENT B0 ;  /* 0x0000000000007941 */ /* 0x000fea0003800200 */
.L_x_1170:
[----:B------:R-:W2:Y:S01]  /*e670*/  S2UR UR6, SR_CgaCtaId ;  /* 0x00000000000679c3 */ /* 0x000ea20000008800 */
[----:B------:R-:W-:Y:S01]  /*e680*/  ISETP.NE.AND P0, PT, R3, RZ, PT ;  /* 0x000000ff0300720c */ /* 0x000fe20003f05270 */
[----:B------:R-:W-:Y:S01]  /*e690*/  UMOV UR5, 0x400 ;  /* 0x0000040000057882 */ /* 0x000fe20000000000 */
[----:B------:R-:W3:Y:S01]  /*e6a0*/  LDCU.U8 UR12, c[0x0][0x414] ;  /* 0x00008280ff0c77ac */ /* 0x000ee20008000000 */
[----:B-1----:R-:W-:Y:S01]  /*e6b0*/  HFMA2 R7, -RZ, RZ, 0, 0 ;  /* 0x00000000ff077431 */ /* 0x002fe200000001ff */
[----:B------:R-:W1:Y:S01]  /*e6c0*/  LDCU.64 UR20, c[0x0][0x3f8] ;  /* 0x00007f00ff1477ac */ /* 0x000e620008000a00 */
[----:B------:R-:W4:Y:S01]  /*e6d0*/  LDCU.64 UR18, c[0x0][0x400] ;  /* 0x00008000ff1277ac */ /* 0x000f220008000a00 */
[----:B---3--:R-:W-:Y:S02]  /*e6e0*/  UISETP.NE.AND UP0, UPT, UR12, URZ, UPT ;  /* 0x000000ff0c00728c */ /* 0x008fe4000bf05270 */
[----:B--2---:R-:W-:Y:S01]  /*e6f0*/  ULEA UR5, UR6, UR5, 0x18 ;  /* 0x0000000506057291 */ /* 0x004fe2000f8ec0ff */
[----:B------:R-:W2:Y:S03]  /*e700*/  LDCU.64 UR6, c[0x0][0x380] ;  /* 0x00007000ff0677ac */ /* 0x000ea60008000a00 */
[----:B------:R-:W-:-:S05]  /*e710*/  PLOP3.LUT P2, PT, PT, PT, UP0, 0x80, 0x8 ;  /* 0x000000000008781c */ /* 0x000fca0003f4f008 */
[----:B------:R-:W-:Y:S01]  /*e720*/  @!P0 STS.64 [UR5+0xb0], R8 ;  /* 0x0000b008ff008988 */ /* 0x000fe20008000a05 */
[----:B------:R-:W-:Y:S06]  /*e730*/  BAR.SYNC.DEFER_BLOCKING 0x0 ;  /* 0x0000000000007b1d */ /* 0x000fec0000010000 */
[----:B0-----:R-:W0:Y:S01]  /*e740*/  LDS.64 R4, [UR5+0xb0] ;  /* 0x0000b005ff047984 */ /* 0x001e220008000a00 */
[----:B------:R-:W0:Y:S02]  /*e750*/  LDCU UR5, c[0x0][0x42c] ;  /* 0x00008580ff0577ac */ /* 0x000e240008000800 */
[----:B0-----:R-:W-:Y:S01]  /*e760*/  FMUL.FTZ R3, R4, UR5 ;  /* 0x0000000504037c20 */ /* 0x001fe20008410000 */
[----:B-12-4-:R-:W-:-:S07]  /*e770*/  FMUL.FTZ R6, R5, UR5 ;  /* 0x0000000505067c20 */ /* 0x016fce0008410000 */
.L_x_1184:
[----:B0-----:R-:W-:-:S05]  /*e780*/  LEA R15, R7, UR15, 0x2 ;  /* 0x0000000f070f7c11 */ /* 0x001fca000f8e10ff */
[----:B-1----:R-:W2:Y:S04]  /*e790*/  LDL.64 R8, [R15+0x10] ;  /* 0x000010000f087983 */ /* 0x002ea80000100a00 */
[----:B------:R-:W3:Y:S01]  /*e7a0*/  LDL.64 R4, [R15+0x90] ;  /* 0x000090000f047983 */ /* 0x000ee20000100a00 */
[----:B------:R-:W-:Y:S01]  /*e7b0*/  LEA R23, R7, R62, 0x4 ;  /* 0x0000003e07177211 */ /* 0x000fe200078e20ff */
[----:B------:R-:W-:Y:S03]  /*e7c0*/  BSSY.RECONVERGENT B0, `(.L_x_1179) ;  /* 0x000003a000007945 */ /* 0x000fe60003800200 */
[C---:B------:R-:W-:Y:S02]  /*e7d0*/  ISETP.GE.U32.AND P0, PT, R23.reuse, UR18, PT ;  /* 0x0000001217007c0c */ /* 0x040fe4000bf06070 */
[----:B------:R-:W-:-:S04]  /*e7e0*/  IADD3 R25, PT, PT, R23, 0x10, RZ ;  /* 0x0000001017197810 */ /* 0x000fc80007ffe0ff */
[----:B------:R-:W-:Y:S01]  /*e7f0*/  ISETP.GE.U32.AND P1, PT, R25, UR18, PT ;  /* 0x0000001219007c0c */ /* 0x000fe2000bf26070 */
[--C-:B--2---:R-:W-:Y:S02]  /*e800*/  HADD2.F32 R10, -RZ, R8.reuse.H0_H0 ;  /* 0x20000008ff0a7230 */ /* 0x104fe40000004100 */
[----:B------:R-:W-:-:S03]  /*e810*/  HADD2.F32 R8, -RZ, R8.H1_H1 ;  /* 0x30000008ff087230 */ /* 0x000fc60000004100 */
[----:B------:R-:W-:Y:S02]  /*e820*/  FADD.FTZ R10, R10, -UR28 ;  /* 0x8000001c0a0a7e21 */ /* 0x000fe40008010000 */
[----:B------:R-:W-:Y:S02]  /*e830*/  FADD.FTZ R8, R8, -UR28 ;  /* 0x8000001c08087e21 */ /* 0x000fe40008010000 */
[----:B------:R-:W-:Y:S02]  /*e840*/  FMUL.FTZ R18, R10, UR16 ;  /* 0x000000100a127c20 */ /* 0x000fe40008410000 */
[----:B------:R-:W-:Y:S01]  /*e850*/  FMUL.FTZ R20, R8, UR16 ;  /* 0x0000001008147c20 */ /* 0x000fe20008410000 */
[--C-:B---3--:R-:W-:Y:S02]  /*e860*/  HADD2.F32 R8, -RZ, R4.reuse.H0_H0 ;  /* 0x20000004ff087230 */ /* 0x108fe40000004100 */
[----:B------:R-:W-:Y:S01]  /*e870*/  @P2 FFMA.FTZ R10, R11, R18, R0 ;  /* 0x000000120b0a2223 */ /* 0x000fe20000010000 */
[----:B------:R-:W-:-:S02]  /*e880*/  HADD2.F32 R4, -RZ, R4.H1_H1 ;  /* 0x30000004ff047230 */ /* 0x000fc40000004100 */
        /* <DEDUP_REMOVED lines=16> */
[----:B------:R-:W-:Y:S01]  /*e990*/  FFMA.FTZ R10, R3, R18, R6 ;  /* 0x00000012030a7223 */ /* 0x000fe20000010006 */
[----:B------:R-:W-:Y:S01]  /*e9a0*/  @P2 FFMA.FTZ R21, R12, R21, 1 ;  /* 0x3f8000000c152423 */ /* 0x000fe20000010015 */
[----:B------:R-:W-:Y:S02]  /*e9b0*/  @P2 FMUL.FTZ R12, R4, R17 ;  /* 0x00000011040c2220 */ /* 0x000fe40000410000 */
[----:B------:R-:W-:-:S02]  /*e9c0*/  FFMA.FTZ R10, R11, R8, -R10 ;  /* 0x000000080b0a7223 */ /* 0x000fc4000001080a */
[----:B------:R-:W-:Y:S01]  /*e9d0*/  @P2 FMUL.FTZ R4, R12, R21 ;  /* 0x000000150c042220 */ /* 0x000fe20000410000 */
[--C-:B------:R-:W-:Y:S01]  /*e9e0*/  HADD2.F32 R12, -RZ, R9.reuse.H0_H0 ;  /* 0x20000009ff0c7230 */ /* 0x100fe20000004100 */
[----:B------:R-:W-:Y:S01]  /*e9f0*/  SHF.R.S32.HI R21, RZ, 0x1f, R25 ;  /* 0x0000001fff157819 */ /* 0x000fe20000011419 */
[----:B------:R-:W-:Y:S01]  /*ea00*/  HADD2.F32 R9, -RZ, R9.H1_H1 ;  /* 0x30000009ff097230 */ /* 0x000fe20000004100 */
[----:B------:R-:W-:Y:S02]  /*ea10*/  ISETP.NE.AND P2, PT, RZ, UR12, PT ;  /* 0x0000000cff007c0c */ /* 0x000fe4000bf45270 */
[----:B------:R-:W-:Y:S01]  /*ea20*/  FADD.FTZ R14, R12, -UR28 ;  /* 0x8000001c0c0e7e21 */ /* 0x000fe20008010000 */
[----:B------:R-:W-:Y:S01]  /*ea30*/  FFMA.FTZ R12, R3, R20, R6 ;  /* 0x00000014030c7223 */ /* 0x000fe20000010006 */
[----:B------:R-:W-:Y:S01]  /*ea40*/  FADD.FTZ R9, R9, -UR28 ;  /* 0x8000001c09097e21 */ /* 0x000fe20008010000 */
[----:B------:R-:W-:Y:S01]  /*ea50*/  ISETP.GE.AND.EX P1, PT, R21, UR19, PT, P1 ;  /* 0x0000001315007c0c */ /* 0x000fe2000bf26310 */
[----:B------:R-:W-:Y:S01]  /*ea60*/  FMUL.FTZ R16, R14, UR16 ;  /* 0x000000100e107c20 */ /* 0x000fe20008410000 */
[----:B------:R-:W-:Y:S01]  /*ea70*/  FFMA.FTZ R12, R13, R4, -R12 ;  /* 0x000000040d0c7223 */ /* 0x000fe2000001080c */
[----:B------:R-:W-:Y:S01]  /*ea80*/  FMUL.FTZ R19, R9, UR16 ;  /* 0x0000001009137c20 */ /* 0x000fe20008410000 */
[----:B------:R-:W-:Y:S09]  /*ea90*/  @P0 BRA `(.L_x_1180) ;  /* 0x0000000000300947 */ /* 0x000ff20003800000 */
        /* <DEDUP_REMOVED lines=12> */
.L_x_1180:
[----:B------:R-:W-:Y:S05]  /*eb60*/  BSYNC.RECONVERGENT B0 ;  /* 0x0000000000007941 */ /* 0x000fea0003800200 */
.L_x_1179:
[--C-:B------:R-:W-:Y:S02]  /*eb70*/  HADD2.F32 R4, -RZ, R5.reuse.H0_H0 ;  /* 0x20000005ff047230 */ /* 0x100fe40000004100 */
[C-C-:B------:R-:W-:Y:S01]  /*eb80*/  FFMA.FTZ R22, R3.reuse, R16, R6.reuse ;  /* 0x0000001003167223 */ /* 0x140fe20000010006 */
[----:B------:R-:W-:Y:S01]  /*eb90*/  FFMA.FTZ R24, R3, R19, R6 ;  /* 0x0000001303187223 */ /* 0x000fe20000010006 */
[----:B------:R-:W-:Y:S01]  /*eba0*/  HADD2.F32 R8, -RZ, R5.H1_H1 ;  /* 0x30000005ff087230 */ /* 0x000fe20000004100 */
[----:B------:R-:W-:Y:S06]  /*ebb0*/  @!P2 BRA `(.L_x_1181) ;  /* 0x000000000048a947 */ /* 0x000fec0003800000 */
        /* <DEDUP_REMOVED lines=18> */
.L_x_1181:
[----:B------:R-:W-:Y:S01]  /*ece0*/  BSSY.RECONVERGENT B0, `(.L_x_1182) ;  /* 0x0000010000007945 */ /* 0x000fe20003800200 */
[----:B------:R-:W-:Y:S01]  /*ecf0*/  FFMA.FTZ R22, R11, R4, -R22 ;  /* 0x000000040b167223 */ /* 0x000fe20000010816 */
[----:B------:R-:W-:Y:S02]  /*ed00*/  FFMA.FTZ R10, R13, R8, -R24 ;  /* 0x000000080d0a7223 */ /* 0x000fe40000010818 */
[----:B------:R-:W-:Y:S05]  /*ed10*/  @P1 BRA `(.L_x_1183) ;  /* 0x0000000000301947 */ /* 0x000fea0003800000 */
[----:B------:R-:W-:Y:S01]  /*ed20*/  MOV R4, R30 ;  /* 0x0000001e00047202 */ /* 0x000fe20000000f00 */
[----:B------:R-:W-:Y:S01]  /*ed30*/  IMAD R8, R21, UR20, RZ ;  /* 0x0000001415087c24 */ /* 0x000fe2000f8e02ff */
[----:B------:R-:W-:Y:S01]  /*ed40*/  MOV R5, R33 ;  /* 0x0000002100057202 */ /* 0x000fe20000000f00 */
[----:B0-----:R-:W-:Y:S01]  /*ed50*/  FMUL.FTZ R15, R22, UR16 ;  /* 0x00000010160f7c20 */ /* 0x001fe20008410000 */
        /* <DEDUP_REMOVED lines=8> */
.L_x_1183:
[----:B------:R-:W-:Y:S05]  /*ede0*/  BSYNC.RECONVERGENT B0 ;  /* 0x0000000000007941 */ /* 0x000fea0003800200 */
.L_x_1182:
        /* <DEDUP_REMOVED lines=10> */
.L_x_1161:
[----:B01----:R-:W0:Y:S01]  /*ee90*/  S2R R9, SR_TID.X ;  /* 0x0000000000097919 */ /* 0x003e220000002100 */
        /* <DEDUP_REMOVED lines=15> */
.L_x_1187:
[----:B------:R-:W-:Y:S05]  /*ef90*/  BSYNC.RECONVERGENT B0 ;  /* 0x0000000000007941 */ /* 0x000fea0003800200 */
.L_x_1186:
        /* <DEDUP_REMOVED lines=11> */
.L_x_1189:
[----:B------:R-:W2:Y:S04]  /*f050*/  LDG.E.STRONG.GPU R5, desc[UR10][R2.64] ;  /* 0x0000000a02057981 */ /* 0x000ea8000c1ef900 */
[----:B--2---:R-:W-:Y:S01]  /*f060*/  CCTL.IVALL ;  /* 0x00000000ff00798f */ /* 0x004fe20002000000 */
[----:B------:R-:W-:Y:S05]  /*f070*/  YIELD ;  /* 0x0000000000007946 */ /* 0x000fea0003800000 */
[----:B------:R-:W-:-:S13]  /*f080*/  ISETP.NE.AND P0, PT, R5, R0, PT ;  /* 0x000000000500720c */ /* 0x000fda0003f05270 */
[----:B------:R-:W-:Y:S05]  /*f090*/  @P0 BRA `(.L_x_1189) ;  /* 0xfffffffc00ec0947 */ /* 0x000fea000383ffff */
.L_x_1188:
        /* <DEDUP_REMOVED lines=75> */
.L_x_1192:
        /* <DEDUP_REMOVED lines=31> */
.L_x_1191:
[----:B------:R-:W-:Y:S05]  /*f740*/  BSYNC.RECONVERGENT B0 ;  /* 0x0000000000007941 */ /* 0x000fea0003800200 */
.L_x_1190:
        /* <DEDUP_REMOVED lines=10> */
.L_x_1193:
        /* <DEDUP_REMOVED lines=87> */
.L_x_1194:
        /* <DEDUP_REMOVED lines=10> */
.L_x_4372:


//--------------------- .text._Z35group_norm_nhwc_bwd_one_pass_kernelI11Fp32IOFp32WLi64ELi70ELi560EEv26Group_norm_nhwc_bwd_params --------------------------
	.section	.text._Z35group_norm_nhwc_bwd_one_pass_kernelI11Fp32IOFp32WLi64ELi70ELi560EEv26Group_norm_nhwc_bwd_params,"ax",@progbits
	.align	128
        .global         _Z35group_norm_nhwc_bwd_one_pass_kernelI11Fp32IOFp32WLi64ELi70ELi560EEv26Group_norm_nhwc_bwd_params
        .type           _Z35group_norm_nhwc_bwd_one_pass_kernelI11Fp32IOFp32WLi64ELi70ELi560EEv26Group_norm_nhwc_bwd_params,@function
        .size           _Z35group_norm_nhwc_bwd_one_pass_kernelI11Fp32IOFp32WLi64ELi70ELi560EEv26Group_norm_nhwc_bwd_params,(.L_x_4373 - _Z35group_norm_nhwc_bwd_one_pass_kernelI11Fp32IOFp32WLi64ELi70ELi560EEv26Group_norm_nhwc_bwd_params)
        .other          _Z35group_norm_nhwc_bwd_one_pass_kernelI11Fp32IOFp32WLi64ELi70ELi560EEv26Group_norm_nhwc_bwd_params,@"STO_CUDA_ENTRY STV_DEFAULT"
_Z35group_norm_nhwc_bwd_one_pass_kernelI11Fp32IOFp32WLi64ELi70ELi560EEv26Group_norm_nhwc_bwd_params:
.text._Z35group_norm_nhwc_bwd_one_pass_kernelI11Fp32IOFp32WLi64ELi70ELi560EEv26Group_norm_nhwc_bwd_params:
[----:B------:R-:W-:Y:S01]  /*0000*/  LDC R1, c[0x0][0x37c] ;  /* 0x0000df00ff017b82 */ /* 0x000fe20000000800 */
[----:B------:R-:W0:Y:S01]  /*0010*/  S2R R45, SR_CTAID.Y ;  /* 0x00000000002d7919 */ /* 0x000e220000002600 */
[----:B------:R-:W1:Y:S06]  /*0020*/  LDCU UR4, c[0x0][0x410] ;  /* 0x00008200ff0477ac */ /* 0x000e6c0008000800 */
[----:B------:R-:W2:Y:S01]  /*0030*/  S2UR UR10, SR_CTAID.X ;  /* 0x00000000000a79c3 */ /* 0x000ea20000002500 */
[----:B------:R-:W3:Y:S01]  /*0040*/  S2R R46, SR_TID.X ;  /* 0x00000000002e7919 */ /* 0x000ee20000002100 */
[----:B------:R-:W1:Y:S01]  /*0050*/  LDCU UR5, c[0x0][0x3e0] ;  /* 0x00007c00ff0577ac */ /* 0x000e620008000800 */
[----:B------:R-:W4:Y:S01]  /*0060*/  LDCU.64 UR8, c[0x0][0x358] ;  /* 0x00006b00ff0877ac */ /* 0x000f220008000a00 */
[----:B-1----:R-:W-:-:S06]  /*0070*/  UIMAD UR4, UR4, UR5, URZ ;  /* 0x00000005040472a4 */ /* 0x002fcc000f8e02ff */
[----:B0-----:R-:W-:-:S13]  /*0080*/  ISETP.GE.AND P0, PT, R45, UR4, PT ;  /* 0x000000042d007c0c */ /* 0x001fda000bf06270 */
[----:B--234-:R-:W-:Y:S05]  /*0090*/  @P0 BRA `(.L_x_1195) ;  /* 0x0000003800e00947 */ /* 0x01cfea0003800000 */
[----:B------:R-:W-:Y:S01]  /*00a0*/  LOP3.LUT R0, R46, 0xffff, RZ, 0xc0, !PT ;  /* 0x0000ffff2e007812 */ /* 0x000fe200078ec0ff */
[----:B------:R-:W0:Y:S01]  /*00b0*/  S2R R43, SR_LANEID ;  /* 0x00000000002b7919 */ /* 0x000e220000000000 */
[----:B------:R-:W1:Y:S01]  /*00c0*/  LDC R44, c[0x0][0x374] ;  /* 0x0000dd00ff2c7b82 */ /* 0x000e620000000800 */
[----:B------:R-:W-:Y:S01]  /*00d0*/  HFMA2 R48, -RZ, RZ, 0, 0 ;  /* 0x00000000ff307431 */ /* 0x000fe200000001ff */
[----:B------:R-:W-:Y:S01]  /*00e0*/  MOV R47, R45 ;  /* 0x0000002d002f7202 */ /* 0x000fe20000000f00 */
[----:B------:R-:W-:Y:S01]  /*00f0*/  IMAD R0, R0, 0x751, RZ ;  /* 0x0000075100007824 */ /* 0x000fe200078e02ff */
[----:B------:R-:W2:Y:S04]  /*0100*/  LDCU.U8 UR11, c[0x0][0x414] ;  /* 0x00008280ff0b77ac */ /* 0x000ea80008000000 */
[----:B------:R-:W-:-:S04]  /*0110*/  SHF.R.U32.HI R0, RZ, 0x10, R0 ;  /* 0x00000010ff007819 */ /* 0x000fc80000011600 */
[----:B------:R-:W-:-:S05]  /*0120*/  PRMT R0, R0, 0x9910, RZ ;  /* 0x0000991000007816 */ /* 0x000fca00000000ff */
[----:B------:R-:W-:-:S05]  /*0130*/  IMAD R0, R0, 0x23, RZ ;  /* 0x0000002300007824 */ /* 0x000fca00078e02ff */
[----:B------:R-:W-:-:S04]  /*0140*/  IADD3 R0, PT, PT, RZ, -R0, RZ ;  /* 0x80000000ff007210 */ /* 0x000fc80007ffe0ff */
[----:B------:R-:W-:-:S04]  /*0150*/  PRMT R3, R0, 0x7710, RZ ;  /* 0x0000771000037816 */ /* 0x000fc800000000ff */
[----:B------:R-:W-:-:S04]  /*0160*/  IADD3 R0, PT, PT, R3, R46, RZ ;  /* 0x0000002e03007210 */ /* 0x000fc80007ffe0ff */
[----:B------:R-:W-:-:S04]  /*0170*/  SHF.L.U32 R0, R0, 0x1, RZ ;  /* 0x0000000100007819 */ /* 0x000fc800000006ff */
[----:B0-2---:R-:W-:-:S07]  /*0180*/  LOP3.LUT R42, R0, 0xffff, RZ, 0xc0, !PT ;  /* 0x0000ffff002a7812 */ /* 0x005fce00078ec0ff */
.L_x_1224:
[----:B0-----:R-:W0:Y:S01]  /*0190*/  LDC R6, c[0x0][0x410] ;  /* 0x00010400ff067b82 */ /* 0x001e220000000800 */
[----:B------:R-:W2:Y:S01]  /*01a0*/  LDCU.128 UR12, c[0x0][0x400] ;  /* 0x00008000ff0c77ac */ /* 0x000ea20008000c00 */
[----:B------:R-:W-:-:S06]  /*01b0*/  ISETP.GE.AND P3, PT, R47, RZ, PT ;  /* 0x000000ff2f00720c */ /* 0x000fcc0003f66270 */
[----:B-1----:R-:W3:Y:S01]  /*01c0*/  LDC R13, c[0x0][0x41c] ;  /* 0x00010700ff0d7b82 */ /* 0x002ee20000000800 */
[----:B0-----:R-:W-:-:S04]  /*01d0*/  IABS R5, R6 ;  /* 0x0000000600057213 */ /* 0x001fc80000000000 */
[----:B------:R-:W0:Y:S08]  /*01e0*/  I2F.RP R0, R5 ;  /* 0x0000000500007306 */ /* 0x000e300000209400 */
[----:B0-----:R-:W0:Y:S02]  /*01f0*/  MUFU.RCP R0, R0 ;  /* 0x0000000000007308 */ /* 0x001e240000001000 */
[----:B0-----:R-:W-:-:S06]  /*0200*/  IADD3 R2, PT, PT, R0, 0xffffffe, RZ ;  /* 0x0ffffffe00027810 */ /* 0x001fcc0007ffe0ff */
[----:B------:R0:W4:Y:S02]  /*0210*/  F2I.FTZ.U32.TRUNC.NTZ R3, R2 ;  /* 0x0000000200037305 */ /* 0x000124000021f000 */
[----:B0-----:R-:W-:Y:S02]  /*0220*/  MOV R2, RZ ;  /* 0x000000ff00027202 */ /* 0x001fe40000000f00 */
[----:B----4-:R-:W-:-:S05]  /*0230*/  IADD3 R4, PT, PT, RZ, -R3, RZ ;  /* 0x80000003ff047210 */ /* 0x010fca0007ffe0ff */
[----:B------:R-:W-:Y:S01]  /*0240*/  IMAD R7, R4, R5, RZ ;  /* 0x0000000504077224 */ /* 0x000fe200078e02ff */
[----:B------:R-:W-:-:S03]  /*0250*/  IABS R4, R47 ;  /* 0x0000002f00047213 */ /* 0x000fc60000000000 */
[----:B------:R-:W-:Y:S01]  /*0260*/  IMAD.HI.U32 R3, R3, R7, R2 ;  /* 0x0000000703037227 */ /* 0x000fe200078e0002 */
[----:B------:R-:W-:-:S05]  /*0270*/  LOP3.LUT R2, R46, 0xffff, RZ, 0xc0, !PT ;  /* 0x0000ffff2e027812 */ /* 0x000fca00078ec0ff */
[----:B------:R-:W-:-:S04]  /*0280*/  IMAD.HI.U32 R3, R3, R4, RZ ;  /* 0x0000000403037227 */ /* 0x000fc800078e00ff */
[----:B------:R-:W-:Y:S01]  /*0290*/  IMAD R2, R2, 0x751, RZ ;  /* 0x0000075102027824 */ /* 0x000fe200078e02ff */
[----:B------:R-:W-:-:S04]  /*02a0*/  IADD3 R0, PT, PT, -R3, RZ, RZ ;  /* 0x000000ff03007210 */ /* 0x000fc80007ffe1ff */
[----:B------:R-:W-:Y:S01]  /*02b0*/  SHF.R.U32.HI R18, RZ, 0x10, R2 ;  /* 0x00000010ff127819 */ /* 0x000fe20000011602 */
[----:B------:R-:W-:Y:S01]  /*02c0*/  IMAD R0, R5, R0, R4 ;  /* 0x0000000005007224 */ /* 0x000fe200078e0204 */
[----:B------:R-:W-:-:S03]  /*02d0*/  LOP3.LUT R2, R47, R6, RZ, 0x3c, !PT ;  /* 0x000000062f027212 */ /* 0x000fc600078e3cff */
[----:B---3--:R-:W-:Y:S01]  /*02e0*/  IMAD R13, R13, UR10, R18 ;  /* 0x0000000a0d0d7c24 */ /* 0x008fe2000f8e0212 */
[----:B------:R-:W-:Y:S02]  /*02f0*/  ISETP.GT.U32.AND P4, PT, R5, R0, PT ;  /* 0x000000000500720c */ /* 0x000fe40003f84070 */
[----:B------:R-:W-:Y:S02]  /*0300*/  ISETP.GE.AND P2, PT, R2, RZ, PT ;  /* 0x000000ff0200720c */ /* 0x000fe40003f46270 */
[C---:B--2---:R-:W-:Y:S02]  /*0310*/  ISETP.GE.U32.AND P0, PT, R13.reuse, UR12, PT ;  /* 0x0000000c0d007c0c */ /* 0x044fe4000bf06070 */
[----:B------:R-:W-:Y:S02]  /*0320*/  SHF.R.S32.HI R11, RZ, 0x1f, R13 ;  /* 0x0000001fff0b7819 */ /* 0x000fe4000001140d */
[----:B------:R-:W-:Y:S02]  /*0330*/  IADD3 R20, PT, PT, R13, 0x10, RZ ;  /* 0x000000100d147810 */ /* 0x000fe40007ffe0ff */
[----:B------:R-:W-:-:S02]  /*0340*/  ISETP.GE.AND.EX P0, PT, R11, UR13, PT, P0 ;  /* 0x0000000d0b007c0c */ /* 0x000fc4000bf06300 */
[----:B------:R-:W-:Y:S02]  /*0350*/  SHF.R.S32.HI R21, RZ, 0x1f, R20 ;  /* 0x0000001fff157819 */ /* 0x000fe40000011414 */
[-C--:B------:R-:W-:Y:S02]  /*0360*/  @!P4 IADD3 R0, PT, PT, R0, -R5.reuse, RZ ;  /* 0x800000050000c210 */ /* 0x080fe40007ffe0ff */
[----:B------:R-:W-:Y:S02]  /*0370*/  @!P4 IADD3 R3, PT, PT, R3, 0x1, RZ ;  /* 0x000000010303c810 */ /* 0x000fe40007ffe0ff */
[CC--:B------:R-:W-:Y:S02]  /*0380*/  ISETP.GE.U32.AND P1, PT, R0.reuse, R5.reuse, PT ;  /* 0x000000050000720c */ /* 0x0c0fe40003f26070 */
[----:B------:R-:W-:Y:S02]  /*0390*/  ISETP.GT.U32.AND P5, PT, R5, R0, PT ;  /* 0x000000000500720c */ /* 0x000fe40003fa4070 */
[----:B------:R-:W-:Y:S01]  /*03a0*/  IADD3 R5, PT, PT, R0, -R5, RZ ;  /* 0x8000000500057210 */ /* 0x000fe20007ffe0ff */
[----:B------:R-:W0:Y:S01]  /*03b0*/  @!P0 LDC.64 R14, c[0x0][0x3a0] ;  /* 0x0000e800ff0e8b82 */ /* 0x000e220000000a00 */
[----:B------:R-:W-:-:S02]  /*03c0*/  ISETP.NE.AND P4, PT, R6, RZ, PT ;  /* 0x000000ff0600720c */ /* 0x000fc40003f85270 */
[----:B------:R-:W-:Y:S02]  /*03d0*/  SEL R0, R5, R0, !P5 ;  /* 0x0000000005007207 */ /* 0x000fe40006800000 */
[----:B------:R-:W-:Y:S02]  /*03e0*/  LOP3.LUT R5, RZ, R6, RZ, 0x33, !PT ;  /* 0x00000006ff057212 */ /* 0x000fe400078e33ff */
[----:B------:R-:W-:Y:S02]  /*03f0*/  @!P3 IADD3 R0, PT, PT, -R0, RZ, RZ ;  /* 0x000000ff0000b210 */ /* 0x000fe40007ffe1ff */
[----:B------:R-:W-:Y:S02]  /*0400*/  @P1 IADD3 R3, PT, PT, R3, 0x1, RZ ;  /* 0x0000000103031810 */ /* 0x000fe40007ffe0ff */
[----:B------:R-:W-:Y:S02]  /*0410*/  SEL R0, R5, R0, !P4 ;  /* 0x0000000005007207 */ /* 0x000fe40006000000 */
[----:B------:R-:W-:-:S02]  /*0420*/  MOV R4, R3 ;  /* 0x0000000300047202 */ /* 0x000fc40000000f00 */
[----:B------:R-:W2:Y:S01]  /*0430*/  @!P0 LDC.64 R2, c[0x0][0x3f8] ;  /* 0x0000fe00ff028b82 */ /* 0x000ea20000000a00 */
[----:B------:R-:W-:Y:S01]  /*0440*/  IMAD R7, R0, 0x46, RZ ;  /* 0x0000004600077824 */ /* 0x000fe200078e02ff */
[----:B------:R-:W-:Y:S02]  /*0450*/  @!P2 IADD3 R4, PT, PT, -R4, RZ, RZ ;  /* 0x000000ff0404a210 */ /* 0x000fe40007ffe1ff */
[----:B------:R-:W-:Y:S02]  /*0460*/  ISETP.GE.U32.AND P1, PT, R20, UR12, PT ;  /* 0x0000000c14007c0c */ /* 0x000fe4000bf26070 */
[----:B------:R-:W-:Y:S02]  /*0470*/  SEL R9, R5, R4, !P4 ;  /* 0x0000000405097207 */ /* 0x000fe40006000000 */
[----:B------:R-:W-:Y:S02]  /*0480*/  IADD3 R50, P3, PT, R7, R42, RZ ;  /* 0x0000002a07327210 */ /* 0x000fe40007f7e0ff */
[----:B------:R-:W-:-:S02]  /*0490*/  SHF.R.S32.HI R4, RZ, 0x1f, R9 ;  /* 0x0000001fff047819 */ /* 0x000fc40000011409 */
[----:B------:R-:W-:Y:S02]  /*04a0*/  LEA.HI.X.SX32 R51, R7, RZ, 0x1, P3 ;  /* 0x000000ff07337211 */ /* 0x000fe400018f0eff */
[----:B------:R-:W-:Y:S01]  /*04b0*/  ISETP.GE.AND.EX P1, PT, R21, UR13, PT, P1 ;  /* 0x0000000d15007c0c */ /* 0x000fe2000bf26310 */
[----:B------:R-:W-:Y:S01]  /*04c0*/  IMAD R6, R4, UR14, RZ ;  /* 0x0000000e04067c24 */ /* 0x000fe2000f8e02ff */
[----:B------:R-:W-:Y:S01]  /*04d0*/  IADD3 R16, PT, PT, R13, 0x20, RZ ;  /* 0x000000200d107810 */ /* 0x000fe20007ffe0ff */
[----:B------:R-:W-:Y:S01]  /*04e0*/  IMAD.WIDE.U32 R50, R9, UR14, R50 ;  /* 0x0000000e09327c25 */ /* 0x000fe2000f8e0032 */
[----:B------:R-:W-:Y:S02]  /*04f0*/  IADD3 R19, PT, PT, R13, 0x30, RZ ;  /* 0x000000300d137810 */ /* 0x000fe40007ffe0ff */
[----:B------:R-:W-:Y:S01]  /*0500*/  ISETP.GE.U32.AND P2, PT, R16, UR12, PT ;  /* 0x0000000c10007c0c */ /* 0x000fe2000bf46070 */
[----:B------:R-:W-:Y:S01]  /*0510*/  IMAD R53, R9, UR15, R6 ;  /* 0x0000000f09357c24 */ /* 0x000fe2000f8e0206 */
[----:B------:R-:W-:Y:S01]  /*0520*/  @!P0 MOV R52, R50 ;  /* 0x0000003200348202 */ /* 0x000fe20000000f00 */
[----:B--2---:R-:W-:Y:S01]  /*0530*/  @!P0 IMAD R6, R11, R2, RZ ;  /* 0x000000020b068224 */ /* 0x004fe200078e02ff */
[----:B------:R-:W-:Y:S01]  /*0540*/  SHF.R.S32.HI R23, RZ, 0x1f, R16 ;  /* 0x0000001fff177819 */ /* 0x000fe20000011410 */
[----:B------:R-:W2:Y:S01]  /*0550*/  @!P0 LDC.64 R10, c[0x0][0x398] ;  /* 0x0000e600ff0a8b82 */ /* 0x000ea20000000a00 */
[----:B------:R-:W-:Y:S01]  /*0560*/  IADD3 R53, PT, PT, R51, R53, RZ ;  /* 0x0000003533357210 */ /* 0x000fe20007ffe0ff */
[----:B------:R-:W-:Y:S01]  /*0570*/  @!P0 IMAD R3, R13, R3, R6 ;  /* 0x000000030d038224 */ /* 0x000fe200078e0206 */
[----:B------:R-:W-:-:S02]  /*0580*/  ISETP.GE.AND.EX P2, PT, R23, UR13, PT, P2 ;  /* 0x0000000d17007c0c */ /* 0x000fc4000bf46320 */
[----:B------:R-:W-:Y:S01]  /*0590*/  ISETP.GE.U32.AND P3, PT, R19, UR12, PT ;  /* 0x0000000c13007c0c */ /* 0x000fe2000bf66070 */
[----:B------:R-:W-:Y:S01]  /*05a0*/  @!P0 IMAD.WIDE.U32 R12, R13, R2, R52 ;  /* 0x000000020d0c8225 */ /* 0x000fe200078e0034 */
[----:B------:R-:W-:Y:S01]  /*05b0*/  SHF.R.S32.HI R17, RZ, 0x1f, R19 ;  /* 0x0000001fff117819 */ /* 0x000fe20000011413 */
[----:B------:R-:W3:Y:S01]  /*05c0*/  @!P1 LDC.64 R4, c[0x0][0x3f8] ;  /* 0x0000fe00ff049b82 */ /* 0x000ee20000000a00 */
[----:B------:R-:W-:Y:S02]  /*05d0*/  @!P1 MOV R24, R50 ;  /* 0x0000003200189202 */ /* 0x000fe40000000f00 */
[----:B------:R-:W-:Y:S02]  /*05e0*/  @!P0 IADD3 R13, PT, PT, R13, R3, RZ ;  /* 0x000000030d0d8210 */ /* 0x000fe40007ffe0ff */
[----:B------:R-:W-:Y:S02]  /*05f0*/  ISETP.GE.AND.EX P3, PT, R17, UR13, PT, P3 ;  /* 0x0000000d11007c0c */ /* 0x000fe4000bf66330 */
[----:B------:R-:W-:Y:S01]  /*0600*/  @!P1 MOV R25, R53 ;  /* 0x0000003500199202 */ /* 0x000fe20000000f00 */
[----:B------:R-:W4:Y:S01]  /*0610*/  LDC.64 R2, c[0x0][0x3b8] ;  /* 0x0000ee00ff027b82 */ /* 0x000f220000000a00 */
[----:B------:R-:W-:-:S02]  /*0620*/  @!P0 SHF.L.U32 R29, R12, 0x2, RZ ;  /* 0x000000020c1d8819 */ /* 0x000fc400000006ff */
[----:B------:R-:W-:Y:S02]  /*0630*/  @!P0 SHF.L.U64.HI R6, R12, 0x2, R13 ;  /* 0x000000020c068819 */ /* 0x000fe4000001020d */
[C---:B0-----:R-:W-:Y:S02]  /*0640*/  @!P0 IADD3 R14, P4, PT, R29.reuse, R14, RZ ;  /* 0x0000000e1d0e8210 */ /* 0x041fe40007f9e0ff */
[----:B------:R-:W-:Y:S01]  /*0650*/  PRMT R18, R18, 0x9910, RZ ;  /* 0x0000991012127816 */ /* 0x000fe200000000ff */
[----:B------:R-:W0:Y:S01]  /*0660*/  @!P2 LDC.64 R8, c[0x0][0x3f8] ;  /* 0x0000fe00ff08ab82 */ /* 0x000e220000000a00 */
[----:B--2---:R-:W-:Y:S02]  /*0670*/  @!P0 IADD3 R10, P5, PT, R29, R10, RZ ;  /* 0x0000000a1d0a8210 */ /* 0x004fe40007fbe0ff */
[C---:B------:R-:W-:Y:S02]  /*0680*/  @!P0 IADD3.X R15, PT, PT, R6.reuse, R15, RZ, P4, !PT ;  /* 0x0000000f060f8210 */ /* 0x040fe400027fe4ff */
[----:B------:R-:W-:-:S02]  /*0690*/  @!P0 IADD3.X R11, PT, PT, R6, R11, RZ, P5, !PT ;  /* 0x0000000b060b8210 */ /* 0x000fc40002ffe4ff */
[----:B------:R-:W-:Y:S01]  /*06a0*/  ISETP.NE.AND P4, PT, RZ, UR11, PT ;  /* 0x0000000bff007c0c */ /* 0x000fe2000bf85270 */
[-C--:B---3--:R-:W-:Y:S01]  /*06b0*/  @!P1 IMAD R21, R21, R4.reuse, RZ ;  /* 0x0000000415159224 */ /* 0x088fe200078e02ff */
[----:B------:R-:W2:Y:S03]  /*06c0*/  @!P1 LDC.64 R12, c[0x0][0x3a0] ;  /* 0x0000e800ff0c9b82 */ /* 0x000ea60000000a00 */
[C---:B------:R-:W-:Y:S02]  /*06d0*/  @!P1 IMAD R31, R20.reuse, R5, R21 ;  /* 0x00000005141f9224 */ /* 0x040fe400078e0215 */
[----:B------:R-:W-:-:S03]  /*06e0*/  @!P1 IMAD.WIDE.U32 R20, R20, R4, R24 ;  /* 0x0000000414149225 */ /* 0x000fc600078e0018 */
[----:B------:R-:W3:Y:S01]  /*06f0*/  @!P3 LDC.64 R4, c[0x0][0x3f8] ;  /* 0x0000fe00ff04bb82 */ /* 0x000ee20000000a00 */
[----:B----4-:R-:W-:Y:S01]  /*0700*/  IMAD.WIDE R2, R47, 0x8, R2 ;  /* 0x000000082f027825 */ /* 0x010fe200078e0202 */
[----:B------:R-:W-:-:S04]  /*0710*/  @!P1 IADD3 R21, PT, PT, R21, R31, RZ ;  /* 0x0000001f15159210 */ /* 0x000fc80007ffe0ff */
[C---:B------:R-:W-:Y:S01]  /*0720*/  @!P1 SHF.L.U64.HI R6, R20.reuse, 0x2, R21 ;  /* 0x0000000214069819 */ /* 0x040fe20000010215 */
[----:B------:R-:W4:Y:S01]  /*0730*/  LDG.E.64 R2, desc[UR8][R2.64] ;  /* 0x0000000802027981 */ /* 0x000f22000c1e1b00 */
[----:B------:R-:W1:Y:S01]  /*0740*/  @!P1 LDC.64 R26, c[0x0][0x398] ;  /* 0x0000e600ff1a9b82 */ /* 0x000e620000000a00 */
[----:B0-----:R-:W-:Y:S01]  /*0750*/  @!P2 IMAD R22, R23, R8, RZ ;  /* 0x000000081716a224 */ /* 0x001fe200078e02ff */
[----:B------:R-:W-:Y:S02]  /*0760*/  @!P1 SHF.L.U32 R23, R20, 0x2, RZ ;  /* 0x0000000214179819 */ /* 0x000fe400000006ff */
[----:B------:R-:W-:Y:S01]  /*0770*/  @!P2 MOV R20, R50 ;  /* 0x000000320014a202 */ /* 0x000fe20000000f00 */
[C---:B------:R-:W-:Y:S01]  /*0780*/  @!P2 IMAD R25, R16.reuse, R9, R22 ;  /* 0x000000091019a224 */ /* 0x040fe200078e0216 */
[----:B------:R-:W-:Y:S02]  /*0790*/  @!P2 MOV R21, R53 ;  /* 0x000000350015a202 */ /* 0x000fe40000000f00 */
[----:B------:R-:W0:Y:S01]  /*07a0*/  @!P2 LDC.64 R28, c[0x0][0x3a0] ;  /* 0x0000e800ff1cab82 */ /* 0x000e220000000a00 */
[----:B--2---:R-:W-:Y:S01]  /*07b0*/  @!P1 IADD3 R12, P6, PT, R23, R12, RZ ;  /* 0x0000000c170c9210 */ /* 0x004fe20007fde0ff */
[----:B------:R-:W-:Y:S01]  /*07c0*/  @!P2 IMAD.WIDE.U32 R8, R16, R8, R20 ;  /* 0x000000081008a225 */ /* 0x000fe200078e0014 */
[----:B------:R-:W-:-:S05]  /*07d0*/  MOV R16, R18 ;  /* 0x0000001200107202 */ /* 0x000fca0000000f00 */
[----:B------:R-:W2:Y:S01]  /*07e0*/  @!P2 LDC.64 R30, c[0x0][0x398] ;  /* 0x0000e600ff1eab82 */ /* 0x000ea20000000a00 */
[----:B------:R-:W-:Y:S02]  /*07f0*/  IMAD R24, R16, 0x23, RZ ;  /* 0x0000002310187824 */ /* 0x000fe400078e02ff */
[----:B---3--:R-:W-:Y:S01]  /*0800*/  @!P3 IMAD R16, R17, R4, RZ ;  /* 0x000000041110b224 */ /* 0x008fe200078e02ff */
[----:B------:R-:W-:Y:S02]  /*0810*/  @!P2 IADD3 R9, PT, PT, R9, R25, RZ ;  /* 0x000000190909a210 */ /* 0x000fe40007ffe0ff */
[----:B------:R-:W-:Y:S02]  /*0820*/  IADD3 R37, PT, PT, RZ, -R24, RZ ;  /* 0x80000018ff257210 */ /* 0x000fe40007ffe0ff */
[----:B-1----:R-:W-:Y:S01]  /*0830*/  @!P1 IADD3 R26, P5, PT, R23, R26, RZ ;  /* 0x0000001a171a9210 */ /* 0x002fe20007fbe0ff */
[----:B------:R-:W1:Y:S01]  /*0840*/  @!P3 LDC.64 R20, c[0x0][0x3a0] ;  /* 0x0000e800ff14bb82 */ /* 0x000e620000000a00 */
[----:B------:R-:W-:Y:S01]  /*0850*/  @!P3 IMAD R35, R19, R5, R16 ;  /* 0x000000051323b224 */ /* 0x000fe200078e0210 */
[----:B------:R-:W-:-:S06]  /*0860*/  PRMT R37, R37, 0x7710, RZ ;  /* 0x0000771025257816 */ /* 0x000fcc00000000ff */
[----:B------:R-:W3:Y:S01]  /*0870*/  @!P3 LDC.64 R22, c[0x0][0x398] ;  /* 0x0000e600ff16bb82 */ /* 0x000ee20000000a00 */
[----:B------:R-:W-:-:S07]  /*0880*/  @!P2 SHF.L.U32 R33, R8, 0x2, RZ ;  /* 0x000000020821a819 */ /* 0x000fce00000006ff */
[----:B------:R-:W3:Y:S01]  /*0890*/  LDC.64 R16, c[0x0][0x3a8] ;  /* 0x0000ea00ff107b82 */ /* 0x000ee20000000a00 */
[----:B------:R-:W-:-:S07]  /*08a0*/  @!P2 SHF.L.U64.HI R18, R8, 0x2, R9 ;  /* 0x000000020812a819 */ /* 0x000fce0000010209 */
[----:B------:R-:W3:Y:S01]  /*08b0*/  @P4 LDC.64 R24, c[0x0][0x3b0] ;  /* 0x0000ec00ff184b82 */ /* 0x000ee20000000a00 */
[----:B------:R-:W-:Y:S02]  /*08c0*/  @!P3 MOV R8, R50 ;  /* 0x000000320008b202 */ /* 0x000fe40000000f00 */
[----:B------:R-:W-:Y:S02]  /*08d0*/  @!P3 MOV R9, R53 ;  /* 0x000000350009b202 */ /* 0x000fe40000000f00 */
[----:B------:R-:W-:Y:S02]  /*08e0*/  IADD3 R37, PT, PT, R37, R46, RZ ;  /* 0x0000002e25257210 */ /* 0x000fe40007ffe0ff */
[C---:B------:R-:W-:Y:S01]  /*08f0*/  @!P1 IADD3.X R13, PT, PT, R6.reuse, R13, RZ, P6, !PT ;  /* 0x0000000d060d9210 */ /* 0x040fe200037fe4ff */
[----:B------:R-:W-:Y:S01]  /*0900*/  @!P3 IMAD.WIDE.U32 R4, R19, R4, R8 ;  /* 0x000000041304b225 */ /* 0x000fe200078e0008 */
[----:B------:R-:W-:Y:S02]  /*0910*/  SHF.L.U32 R37, R37, 0x1, RZ ;  /* 0x0000000125257819 */ /* 0x000fe400000006ff */
[----:B------:R-:W-:-:S02]  /*0920*/  @!P1 IADD3.X R27, PT, PT, R6, R27, RZ, P5, !PT ;  /* 0x0000001b061b9210 */ /* 0x000fc40002ffe4ff */
[C---:B0-----:R-:W-:Y:S02]  /*0930*/  @!P2 IADD3 R28, P6, PT, R33.reuse, R28, RZ ;  /* 0x0000001c211ca210 */ /* 0x041fe40007fde0ff */
[----:B--2---:R-:W-:Y:S02]  /*0940*/  @!P2 IADD3 R30, P5, PT, R33, R30, RZ ;  /* 0x0000001e211ea210 */ /* 0x004fe40007fbe0ff */
[----:B------:R-:W-:Y:S02]  /*0950*/  LOP3.LUT R42, R37, 0xffff, RZ, 0xc0, !PT ;  /* 0x0000ffff252a7812 */ /* 0x000fe400078ec0ff */
[----:B------:R-:W-:Y:S02]  /*0960*/  CS2R R38, SRZ ;  /* 0x0000000000267805 */ /* 0x000fe4000001ff00 */
[----:B------:R-:W-:Y:S02]  /*0970*/  @!P2 IADD3.X R29, PT, PT, R18, R29, RZ, P6, !PT ;  /* 0x0000001d121da210 */ /* 0x000fe400037fe4ff */
[----:B------:R-:W-:-:S02]  /*0980*/  CS2R R36, SRZ ;  /* 0x0000000000247805 */ /* 0x000fc4000001ff00 */
[----:B------:R-:W-:Y:S02]  /*0990*/  @!P3 IADD3 R35, PT, PT, R5, R35, RZ ;  /* 0x000000230523b210 */ /* 0x000fe40007ffe0ff */
[----:B------:R-:W-:Y:S02]  /*09a0*/  @!P2 IADD3.X R31, PT, PT, R18, R31, RZ, P5, !PT ;  /* 0x0000001f121fa210 */ /* 0x000fe40002ffe4ff */
[----:B------:R-:W-:Y:S02]  /*09b0*/  CS2R R18, SRZ ;  /* 0x0000000000127805 */ /* 0x000fe4000001ff00 */
[C---:B------:R-:W-:Y:S01]  /*09c0*/  @!P3 SHF.L.U32 R5, R4.reuse, 0x2, RZ ;  /* 0x000000020405b819 */ /* 0x040fe200000006ff */
[----:B------:R0:W5:Y:S01]  /*09d0*/  @!P0 LDG.E.64 R38, desc[UR8][R14.64] ;  /* 0x000000080e268981 */ /* 0x000162000c1e1b00 */
[----:B------:R-:W-:Y:S02]  /*09e0*/  IADD3 R7, PT, PT, R7, R42, RZ ;  /* 0x0000002a07077210 */ /* 0x000fe40007ffe0ff */
[----:B------:R-:W-:Y:S01]  /*09f0*/  @!P3 SHF.L.U64.HI R4, R4, 0x2, R35 ;  /* 0x000000020404b819 */ /* 0x000fe20000010223 */
[----:B------:R2:W5:Y:S01]  /*0a00*/  @!P0 LDG.E.64 R36, desc[UR8][R10.64] ;  /* 0x000000080a248981 */ /* 0x000562000c1e1b00 */
[----:B-1----:R-:W-:-:S02]  /*0a10*/  @!P3 IADD3 R20, P5, PT, R5, R20, RZ ;  /* 0x000000140514b210 */ /* 0x002fc40007fbe0ff */
[----:B---3--:R-:W-:Y:S01]  /*0a20*/  @!P3 IADD3 R22, P6, PT, R5, R22, RZ ;  /* 0x000000160516b210 */ /* 0x008fe20007fde0ff */
[C---:B------:R-:W-:Y:S01]  /*0a30*/  IMAD.WIDE R16, R7.reuse, 0x4, R16 ;  /* 0x0000000407107825 */ /* 0x040fe200078e0210 */
[----:B------:R1:W5:Y:S01]  /*0a40*/  @!P1 LDG.E.64 R18, desc[UR8][R12.64] ;  /* 0x000000080c129981 */ /* 0x000362000c1e1b00 */
[----:B------:R-:W-:Y:S02]  /*0a50*/  CS2R R8, SRZ ;  /* 0x0000000000087805 */ /* 0x000fe4000001ff00 */
[----:B0-----:R-:W-:Y:S01]  /*0a60*/  CS2R R14, SRZ ;  /* 0x00000000000e7805 */ /* 0x001fe2000001ff00 */
[----:B------:R-:W-:Y:S01]  /*0a70*/  @P4 IMAD.WIDE R24, R7, 0x4, R24 ;  /* 0x0000000407184825 */ /* 0x000fe200078e0218 */
[----:B------:R-:W-:Y:S02]  /*0a80*/  CS2R R6, SRZ ;  /* 0x0000000000067805 */ /* 0x000fe4000001ff00 */
[----:B--2---:R-:W-:Y:S02]  /*0a90*/  CS2R R10, SRZ ;  /* 0x00000000000a7805 */ /* 0x004fe4000001ff00 */
[C---:B------:R-:W-:Y:S01]  /*0aa0*/  @!P3 IADD3.X R21, PT, PT, R4.reuse, R21, RZ, P5, !PT ;  /* 0x000000150415b210 */ /* 0x040fe20002ffe4ff */
[----:B------:R-:W5:Y:S01]  /*0ab0*/  @!P2 LDG.E.64 R8, desc[UR8][R30.64] ;  /* 0x000000081e08a981 */ /* 0x000f62000c1e1b00 */
[----:B------:R-:W-:-:S02]  /*0ac0*/  @!P3 IADD3.X R23, PT, PT, R4, R23, RZ, P6, !PT ;  /* 0x000000170417b210 */ /* 0x000fc400037fe4ff */
[----:B-1----:R-:W-:Y:S01]  /*0ad0*/  CS2R R12, SRZ ;  /* 0x00000000000c7805 */ /* 0x002fe2000001ff00 */
[----:B------:R-:W5:Y:S04]  /*0ae0*/  @!P2 LDG.E.64 R6, desc[UR8][R28.64] ;  /* 0x000000081c06a981 */ /* 0x000f68000c1e1b00 */
[----:B------:R-:W5:Y:S04]  /*0af0*/  @!P3 LDG.E.64 R10, desc[UR8][R20.64] ;  /* 0x00000008140ab981 */ /* 0x000f68000c1e1b00 */
[----:B------:R-:W5:Y:S04]  /*0b00*/  @!P3 LDG.E.64 R12, desc[UR8][R22.64] ;  /* 0x00000008160cb981 */ /* 0x000f68000c1e1b00 */
[----:B------:R-:W5:Y:S04]  /*0b10*/  @P4 LDG.E.64 R14, desc[UR8][R24.64] ;  /* 0x00000008180e4981 */ /* 0x000f68000c1e1b00 */
[----:B------:R-:W5:Y:S01]  /*0b20*/  LDG.E.64 R16, desc[UR8][R16.64] ;  /* 0x0000000810107981 */ /* 0x000f62000c1e1b00 */
[----:B------:R-:W-:-:S06]  /*0b30*/  CS2R R4, SRZ ;  /* 0x0000000000047805 */ /* 0x000fcc000001ff00 */
[----:B------:R0:W5:Y:S01]  /*0b40*/  @!P1 LDG.E.64 R4, desc[UR8][R26.64] ;  /* 0x000000081a049981 */ /* 0x000162000c1e1b00 */
[----:B------:R-:W-:Y:S01]  /*0b50*/  UISETP.NE.AND UP0, UPT, UR11, URZ, UPT ;  /* 0x000000ff0b00728c */ /* 0x000fe2000bf05270 */
[----:B----4-:R-:W-:-:S05]  /*0b60*/  FFMA.FTZ R3, -R2, R2, R3 ;  /* 0x0000000202037223 */ /* 0x010fca0000010103 */
[----:B------:R-:W-:-:S13]  /*0b70*/  FSETP.GTU.FTZ.AND P0, PT, R3, RZ, PT ;  /* 0x000000ff0300720b */ /* 0x000fda0003f1c000 */
[----:B0-----:R-:W0:Y:S02]  /*0b80*/  @P0 LDC R26, c[0x0][0x3c0] ;  /* 0x0000f000ff1a0b82 */ /* 0x001e240000000800 */
[----:B0-----:R-:W-:Y:S01]  /*0b90*/  @P0 FADD.FTZ R26, R3, R26 ;  /* 0x0000001a031a0221 */ /* 0x001fe20000010000 */
[----:B------:R-:W-:-:S06]  /*0ba0*/  MOV R3, 0x3f800000 ;  /* 0x3f80000000037802 */ /* 0x000fcc0000000f00 */
[----:B------:R0:W1:Y:S01]  /*0bb0*/  @P0 MUFU.RSQ R3, R26 ;  /* 0x0000001a00030308 */ /* 0x0000620000001400 */
[----:B------:R-:W-:Y:S05]  /*0bc0*/  BRA.U UP0, `(.L_x_1196) ;  /* 0x0000000100e47547 */ /* 0x000fea000b800000 */
[C---:B-----5:R-:W-:Y:S01]  /*0bd0*/  FADD.FTZ R20, -R2.reuse, R38 ;  /* 0x0000002602147221 */ /* 0x060fe20000010100 */
[----:B------:R-:W-:Y:S01]  /*0be0*/  FADD.FTZ R22, -R2, R39 ;  /* 0x0000002702167221 */ /* 0x000fe20000010100 */
[----:B------:R-:W-:Y:S01]  /*0bf0*/  FMUL.FTZ R24, R36, R16 ;  /* 0x0000001024187220 */ /* 0x000fe20000410000 */
[----:B------:R-:W-:Y:S01]  /*0c00*/  FMUL.FTZ R23, R37, R17 ;  /* 0x0000001125177220 */ /* 0x000fe20000410000 */
[-C--:B-1----:R-:W-:Y:S01]  /*0c10*/  FMUL.FTZ R21, R20, R3.reuse ;  /* 0x0000000314157220 */ /* 0x082fe20000410000 */
[----:B------:R-:W-:Y:S01]  /*0c20*/  FMUL.FTZ R20, R22, R3 ;  /* 0x0000000316147220 */ /* 0x000fe20000410000 */
[----:B------:R-:W-:Y:S01]  /*0c30*/  FADD.FTZ R22, RZ, R24 ;  /* 0x00000018ff167221 */ /* 0x000fe20000010000 */
[C---:B------:R-:W-:Y:S01]  /*0c40*/  FADD.FTZ R30, -R2.reuse, R10 ;  /* 0x0000000a021e7221 */ /* 0x040fe20000010100 */
[----:B------:R-:W-:Y:S01]  /*0c50*/  FFMA.FTZ R25, R21, R24, RZ ;  /* 0x0000001815197223 */ /* 0x000fe200000100ff */
[----:B------:R-:W-:Y:S01]  /*0c60*/  FADD.FTZ R24, -R2, R18 ;  /* 0x0000001202187221 */ /* 0x000fe20000010100 */
[----:B------:R-:W-:Y:S01]  /*0c70*/  FADD.FTZ R22, R23, R22 ;  /* 0x0000001617167221 */ /* 0x000fe20000010000 */
[----:B------:R-:W-:Y:S01]  /*0c80*/  FFMA.FTZ R21, R36, R21, RZ ;  /* 0x0000001524157223 */ /* 0x000fe200000100ff */
[----:B------:R-:W-:Y:S01]  /*0c90*/  FFMA.FTZ R25, R20, R23, R25 ;  /* 0x0000001714197223 */ /* 0x000fe20000010019 */
[----:B------:R-:W-:Y:S01]  /*0ca0*/  FMUL.FTZ R23, R4, R16 ;  /* 0x0000001004177220 */ /* 0x000fe20000410000 */
[----:B0-----:R-:W-:Y:S01]  /*0cb0*/  FMUL.FTZ R26, R24, R3 ;  /* 0x00000003181a7220 */ /* 0x001fe20000410000 */
[----:B------:R-:W-:Y:S01]  /*0cc0*/  FADD.FTZ R24, -R2, R19 ;  /* 0x0000001302187221 */ /* 0x000fe20000010100 */
[----:B------:R-:W-:Y:S01]  /*0cd0*/  FFMA.FTZ R20, R37, R20, RZ ;  /* 0x0000001425147223 */ /* 0x000fe200000100ff */
[----:B------:R-:W-:Y:S01]  /*0ce0*/  FADD.FTZ R22, R22, R23 ;  /* 0x0000001716167221 */ /* 0x000fe20000010000 */
[----:B------:R-:W-:Y:S01]  /*0cf0*/  FFMA.FTZ R25, R26, R23, R25 ;  /* 0x000000171a197223 */ /* 0x000fe20000010019 */
[----:B------:R-:W-:Y:S01]  /*0d00*/  FMUL.FTZ R23, R5, R17 ;  /* 0x0000001105177220 */ /* 0x000fe20000410000 */
[----:B------:R-:W-:Y:S01]  /*0d10*/  FMUL.FTZ R24, R24, R3 ;  /* 0x0000000318187220 */ /* 0x000fe20000410000 */
[----:B------:R-:W-:Y:S01]  /*0d20*/  FFMA.FTZ R21, R4, R26, R21 ;  /* 0x0000001a04157223 */ /* 0x000fe20000010015 */
[----:B------:R-:W-:Y:S01]  /*0d30*/  FADD.FTZ R26, -R2, R6 ;  /* 0x00000006021a7221 */ /* 0x000fe20000010100 */
[----:B------:R-:W-:Y:S01]  /*0d40*/  FADD.FTZ R22, R23, R22 ;  /* 0x0000001617167221 */ /* 0x000fe20000010000 */
[----:B------:R-:W-:Y:S01]  /*0d50*/  FFMA.FTZ R25, R24, R23, R25 ;  /* 0x0000001718197223 */ /* 0x000fe20000010019 */
[----:B------:R-:W-:Y:S01]  /*0d60*/  FMUL.FTZ R23, R8, R16 ;  /* 0x0000001008177220 */ /* 0x000fe20000410000 */
[----:B------:R-:W-:Y:S01]  /*0d70*/  FMUL.FTZ R28, R26, R3 ;  /* 0x000000031a1c7220 */ /* 0x000fe20000410000 */
[----:B------:R-:W-:Y:S01]  /*0d80*/  FADD.FTZ R26, -R2, R7 ;  /* 0x00000007021a7221 */ /* 0x000fe20000010100 */
[----:B------:R-:W-:Y:S01]  /*0d90*/  FFMA.FTZ R20, R5, R24, R20 ;  /* 0x0000001805147223 */ /* 0x000fe20000010014 */
[----:B------:R-:W-:Y:S01]  /*0da0*/  FADD.FTZ R22, R22, R23 ;  /* 0x0000001716167221 */ /* 0x000fe20000010000 */
[----:B------:R-:W-:Y:S01]  /*0db0*/  FFMA.FTZ R25, R28, R23, R25 ;  /* 0x000000171c197223 */ /* 0x000fe20000010019 */
[----:B------:R-:W-:Y:S01]  /*0dc0*/  FMUL.FTZ R23, R9, R17 ;  /* 0x0000001109177220 */ /* 0x000fe20000410000 */
[----:B------:R-:W-:Y:S01]  /*0dd0*/  FMUL.FTZ R26, R26, R3 ;  /* 0x000000031a1a7220 */ /* 0x000fe20000410000 */
[----:B------:R-:W-:Y:S01]  /*0de0*/  FMUL.FTZ R32, R12, R16 ;  /* 0x000000100c207220 */ /* 0x000fe20000410000 */
[----:B------:R-:W-:Y:S01]  /*0df0*/  FMUL.FTZ R29, R13, R17 ;  /* 0x000000110d1d7220 */ /* 0x000fe20000410000 */
[----:B------:R-:W-:Y:S01]  /*0e00*/  FADD.FTZ R27, R23, R22 ;  /* 0x00000016171b7221 */ /* 0x000fe20000010000 */
[----:B------:R-:W-:Y:S01]  /*0e10*/  FFMA.FTZ R24, R26, R23, R25 ;  /* 0x000000171a187223 */ /* 0x000fe20000010019 */
[-C--:B------:R-:W-:Y:S01]  /*0e20*/  FMUL.FTZ R23, R30, R3.reuse ;  /* 0x000000031e177220 */ /* 0x080fe20000410000 */
[----:B------:R-:W-:Y:S01]  /*0e30*/  FFMA.FTZ R25, R8, R28, R21 ;  /* 0x0000001c08197223 */ /* 0x000fe20000010015 */
[----:B------:R-:W-:Y:S01]  /*0e40*/  FFMA.FTZ R22, R9, R26, R20 ;  /* 0x0000001a09167223 */ /* 0x000fe20000010014 */
[----:B------:R-:W-:Y:S01]  /*0e50*/  FADD.FTZ R21, RZ, R36 ;  /* 0x00000024ff157221 */ /* 0x000fe20000010000 */
[----:B------:R-:W-:Y:S01]  /*0e60*/  FFMA.FTZ R31, R23, R32, R24 ;  /* 0x00000020171f7223 */ /* 0x000fe20000010018 */
[----:B------:R-:W-:Y:S01]  /*0e70*/  FADD.FTZ R24, -R2, R11 ;  /* 0x0000000b02187221 */ /* 0x000fe20000010100 */
[----:B------:R-:W-:Y:S01]  /*0e80*/  FADD.FTZ R20, RZ, R37 ;  /* 0x00000025ff147221 */ /* 0x000fe20000010000 */
[----:B------:R-:W-:Y:S01]  /*0e90*/  FADD.FTZ R28, R27, R32 ;  /* 0x000000201b1c7221 */ /* 0x000fe20000010000 */
[----:B------:R-:W-:Y:S01]  /*0ea0*/  FADD.FTZ R27, R4, R21 ;  /* 0x00000015041b7221 */ /* 0x000fe20000010000 */
[----:B------:R-:W-:Y:S01]  /*0eb0*/  FMUL.FTZ R26, R24, R3 ;  /* 0x00000003181a7220 */ /* 0x000fe20000410000 */
[----:B------:R-:W-:Y:S01]  /*0ec0*/  FADD.FTZ R24, R5, R20 ;  /* 0x0000001405187221 */ /* 0x000fe20000010000 */
[----:B------:R-:W-:Y:S01]  /*0ed0*/  FADD.FTZ R20, R29, R28 ;  /* 0x0000001c1d147221 */ /* 0x000fe20000010000 */
[----:B------:R-:W-:Y:S01]  /*0ee0*/  FADD.FTZ R27, R8, R27 ;  /* 0x0000001b081b7221 */ /* 0x000fe20000010000 */
[----:B------:R-:W-:Y:S01]  /*0ef0*/  FFMA.FTZ R21, R26, R29, R31 ;  /* 0x0000001d1a157223 */ /* 0x000fe2000001001f */
[----:B------:R-:W-:Y:S01]  /*0f00*/  FADD.FTZ R28, R9, R24 ;  /* 0x00000018091c7221 */ /* 0x000fe20000010000 */
[C---:B------:R-:W-:Y:S01]  /*0f10*/  FFMA.FTZ R24, R12.reuse, R23, R25 ;  /* 0x000000170c187223 */ /* 0x040fe20000010019 */
[C---:B------:R-:W-:Y:S01]  /*0f20*/  FFMA.FTZ R25, R13.reuse, R26, R22 ;  /* 0x0000001a0d197223 */ /* 0x040fe20000010016 */
[----:B------:R-:W-:Y:S01]  /*0f30*/  FADD.FTZ R26, R12, R27 ;  /* 0x0000001b0c1a7221 */ /* 0x000fe20000010000 */
[----:B------:R-:W-:Y:S01]  /*0f40*/  FADD.FTZ R27, R13, R28 ;  /* 0x0000001c0d1b7221 */ /* 0x000fe20000010000 */
[----:B------:R-:W-:Y:S06]  /*0f50*/  BRA `(.L_x_1197) ;  /* 0x0000000800007947 */ /* 0x000fec0003800000 */
.L_x_1196:
[C---:B-----5:R-:W-:Y:S01]  /*0f60*/  FADD.FTZ R20, -R2.reuse, R38 ;  /* 0x0000002602147221 */ /* 0x060fe20000010100 */
[----:B------:R-:W-:-:S03]  /*0f70*/  FADD.FTZ R28, -R2, R18 ;  /* 0x00000012021c7221 */ /* 0x000fc60000010100 */
[----:B-1----:R-:W-:Y:S01]  /*0f80*/  FMUL.FTZ R21, R20, R3 ;  /* 0x0000000314157220 */ /* 0x002fe20000410000 */
[----:B------:R-:W-:-:S03]  /*0f90*/  FADD.FTZ R20, -R2, R39 ;  /* 0x0000002702147221 */ /* 0x000fc60000010100 */
[----:B------:R-:W-:Y:S01]  /*0fa0*/  FFMA.FTZ R22, R16, R21, R14 ;  /* 0x0000001510167223 */ /* 0x000fe2000001000e */
[----:B------:R-:W-:-:S03]  /*0fb0*/  FMUL.FTZ R20, R20, R3 ;  /* 0x0000000314147220 */ /* 0x000fc60000410000 */
[----:B------:R-:W-:Y:S01]  /*0fc0*/  FMUL.FTZ R23, R22, -1.4426950216293334961 ;  /* 0xbfb8aa3b16177820 */ /* 0x000fe20000410000 */
[----:B------:R-:W-:-:S04]  /*0fd0*/  FFMA.FTZ R24, R17, R20, R15 ;  /* 0x0000001411187223 */ /* 0x000fc8000001000f */
[----:B------:R-:W-:Y:S01]  /*0fe0*/  FMUL.FTZ R27, R24, -1.4426950216293334961 ;  /* 0xbfb8aa3b181b7820 */ /* 0x000fe20000410000 */
[----:B------:R-:W1:Y:S05]  /*0ff0*/  MUFU.EX2 R23, R23 ;  /* 0x0000001700177308 */ /* 0x000e6a0000000800 */
[----:B------:R-:W0:Y:S01]  /*1000*/  MUFU.EX2 R27, R27 ;  /* 0x0000001b001b7308 */ /* 0x000e220000000800 */
[----:B-1----:R-:W-:Y:S01]  /*1010*/  FADD.FTZ R25, R23, 1 ;  /* 0x3f80000017197421 */ /* 0x002fe20000010000 */
[----:B------:R-:W-:Y:S01]  /*1020*/  FMUL.FTZ R23, R28, R3 ;  /* 0x000000031c177220 */ /* 0x000fe20000410000 */
[----:B------:R-:W-:Y:S01]  /*1030*/  FADD.FTZ R28, -R2, R19 ;  /* 0x00000013021c7221 */ /* 0x000fe20000010100 */
[----:B0-----:R-:W-:-:S03]  /*1040*/  FADD.FTZ R26, R27, 1 ;  /* 0x3f8000001b1a7421 */ /* 0x001fc60000010000 */
[----:B------:R-:W0:Y:S01]  /*1050*/  MUFU.RCP R25, R25 ;  /* 0x0000001900197308 */ /* 0x000e220000001000 */
[----:B------:R-:W-:-:S04]  /*1060*/  FFMA.FTZ R31, R16, R23, R14 ;  /* 0x00000017101f7223 */ /* 0x000fc8000001000e */
[----:B------:R-:W-:-:S03]  /*1070*/  FMUL.FTZ R32, R31, -1.4426950216293334961 ;  /* 0xbfb8aa3b1f207820 */ /* 0x000fc60000410000 */
[----:B------:R-:W1:Y:S01]  /*1080*/  MUFU.RCP R26, R26 ;  /* 0x0000001a001a7308 */ /* 0x000e620000001000 */
[----:B0-----:R-:W-:Y:S01]  /*1090*/  FADD.FTZ R29, -R25, 1 ;  /* 0x3f800000191d7421 */ /* 0x001fe20000010100 */
[----:B------:R-:W-:-:S03]  /*10a0*/  FMUL.FTZ R34, R36, R25 ;  /* 0x0000001924227220 */ /* 0x000fc60000410000 */
[----:B------:R-:W-:Y:S01]  /*10b0*/  FFMA.FTZ R29, R22, R29, 1 ;  /* 0x3f800000161d7423 */ /* 0x000fe2000001001d */
[----:B------:R-:W-:Y:S01]  /*10c0*/  FMUL.FTZ R22, R28, R3 ;  /* 0x000000031c167220 */ /* 0x000fe20000410000 */
[----:B------:R-:W-:Y:S02]  /*10d0*/  FADD.FTZ R28, -R2, R6 ;  /* 0x00000006021c7221 */ /* 0x000fe40000010100 */
[----:B------:R-:W-:Y:S01]  /*10e0*/  FMUL.FTZ R34, R34, R29 ;  /* 0x0000001d22227220 */ /* 0x000fe20000410000 */
[----:B-1----:R-:W-:Y:S01]  /*10f0*/  FADD.FTZ R35, -R26, 1 ;  /* 0x3f8000001a237421 */ /* 0x002fe20000010100 */
[----:B------:R-:W0:Y:S01]  /*1100*/  MUFU.EX2 R29, R32 ;  /* 0x00000020001d7308 */ /* 0x000e220000000800 */
[----:B------:R-:W-:Y:S01]  /*1110*/  FFMA.FTZ R27, R17, R22, R15 ;  /* 0x00000016111b7223 */ /* 0x000fe2000001000f */
[----:B------:R-:W-:Y:S01]  /*1120*/  FMUL.FTZ R25, R28, R3 ;  /* 0x000000031c197220 */ /* 0x000fe20000410000 */
[----:B------:R-:W-:Y:S01]  /*1130*/  FFMA.FTZ R35, R24, R35, 1 ;  /* 0x3f80000018237423 */ /* 0x000fe20000010023 */
[----:B------:R-:W-:Y:S01]  /*1140*/  FADD.FTZ R24, -R2, R7 ;  /* 0x0000000702187221 */ /* 0x000fe20000010100 */
[----:B------:R-:W-:Y:S01]  /*1150*/  FMUL.FTZ R30, R27, -1.4426950216293334961 ;  /* 0xbfb8aa3b1b1e7820 */ /* 0x000fe20000410000 */
[----:B------:R-:W-:Y:S01]  /*1160*/  FFMA.FTZ R28, R16, R25, R14 ;  /* 0x00000019101c7223 */ /* 0x000fe2000001000e */
[----:B------:R-:W-:Y:S01]  /*1170*/  FMUL.FTZ R26, R37, R26 ;  /* 0x0000001a251a7220 */ /* 0x000fe20000410000 */
[----:B------:R-:W-:-:S02]  /*1180*/  FMUL.FTZ R24, R24, R3 ;  /* 0x0000000318187220 */ /* 0x000fc40000410000 */
[----:B------:R-:W-:Y:S01]  /*1190*/  FMUL.FTZ R40, R28, -1.4426950216293334961 ;  /* 0xbfb8aa3b1c287820 */ /* 0x000fe20000410000 */
[----:B------:R-:W1:Y:S01]  /*11a0*/  MUFU.EX2 R30, R30 ;  /* 0x0000001e001e7308 */ /* 0x000e620000000800 */
[----:B------:R-:W-:Y:S01]  /*11b0*/  FMUL.FTZ R26, R26, R35 ;  /* 0x000000231a1a7220 */ /* 0x000fe20000410000 */
[----:B0-----:R-:W-:Y:S01]  /*11c0*/  FADD.FTZ R33, R29, 1 ;  /* 0x3f8000001d217421 */ /* 0x001fe20000010000 */
[----:B------:R-:W-:Y:S02]  /*11d0*/  FFMA.FTZ R29, R17, R24, R15 ;  /* 0x00000018111d7223 */ /* 0x000fe4000001000f */
[----:B------:R-:W0:Y:S02]  /*11e0*/  MUFU.EX2 R40, R40 ;  /* 0x0000002800287308 */ /* 0x000e240000000800 */
[----:B------:R-:W-:Y:S02]  /*11f0*/  FMUL.FTZ R32, R29, -1.4426950216293334961 ;  /* 0xbfb8aa3b1d207820 */ /* 0x000fe40000410000 */
[----:B------:R-:W2:Y:S01]  /*1200*/  MUFU.RCP R33, R33 ;  /* 0x0000002100217308 */ /* 0x000ea20000001000 */
[----:B-1----:R-:W-:-:S07]  /*1210*/  FADD.FTZ R49, R30, 1 ;  /* 0x3f8000001e317421 */ /* 0x002fce0000010000 */
[----:B------:R-:W1:Y:S04]  /*1220*/  MUFU.EX2 R32, R32 ;  /* 0x0000002000207308 */ /* 0x000e680000000800 */
[----:B------:R0:W3:Y:S01]  /*1230*/  MUFU.RCP R30, R49 ;  /* 0x00000031001e7308 */ /* 0x0000e20000001000 */
[----:B--2---:R-:W-:Y:S01]  /*1240*/  FMUL.FTZ R41, R4, R33 ;  /* 0x0000002104297220 */ /* 0x004fe20000410000 */
[----:B0-----:R-:W-:Y:S01]  /*1250*/  FADD.FTZ R49, R40, 1 ;  /* 0x3f80000028317421 */ /* 0x001fe20000010000 */
[----:B------:R-:W-:-:S05]  /*1260*/  FADD.FTZ R40, -R33, 1 ;  /* 0x3f80000021287421 */ /* 0x000fca0000010100 */
[----:B------:R-:W0:Y:S01]  /*1270*/  MUFU.RCP R35, R49 ;  /* 0x0000003100237308 */ /* 0x000e220000001000 */
[----:B------:R-:W-:Y:S01]  /*1280*/  FFMA.FTZ R40, R31, R40, 1 ;  /* 0x3f8000001f287423 */ /* 0x000fe20000010028 */
[----:B-1----:R-:W-:-:S03]  /*1290*/  FADD.FTZ R31, R32, 1 ;  /* 0x3f800000201f7421 */ /* 0x002fc60000010000 */
[----:B------:R-:W-:Y:S01]  /*12a0*/  FMUL.FTZ R41, R41, R40 ;  /* 0x0000002829297220 */ /* 0x000fe20000410000 */
[----:B---3--:R-:W-:Y:S02]  /*12b0*/  FADD.FTZ R40, -R30, 1 ;  /* 0x3f8000001e287421 */ /* 0x008fe40000010100 */
[----:B------:R-:W1:Y:S02]  /*12c0*/  MUFU.RCP R32, R31 ;  /* 0x0000001f00207308 */ /* 0x000e640000001000 */
[----:B------:R-:W-:Y:S01]  /*12d0*/  FFMA.FTZ R40, R27, R40, 1 ;  /* 0x3f8000001b287423 */ /* 0x000fe20000010028 */
[----:B0-----:R-:W-:-:S04]  /*12e0*/  FADD.FTZ R27, -R35, 1 ;  /* 0x3f800000231b7421 */ /* 0x001fc80000010100 */
[----:B------:R-:W-:Y:S01]  /*12f0*/  FFMA.FTZ R33, R28, R27, 1 ;  /* 0x3f8000001c217423 */ /* 0x000fe2000001001b */
[----:B------:R-:W-:Y:S01]  /*1300*/  FMUL.FTZ R27, R5, R30 ;  /* 0x0000001e051b7220 */ /* 0x000fe20000410000 */
[----:B------:R-:W-:Y:S01]  /*1310*/  FMUL.FTZ R28, R8, R35 ;  /* 0x00000023081c7220 */ /* 0x000fe20000410000 */
[----:B-1----:R-:W-:Y:S02]  /*1320*/  FADD.FTZ R30, -R32, 1 ;  /* 0x3f800000201e7421 */ /* 0x002fe40000010100 */
[----:B------:R-:W-:Y:S01]  /*1330*/  FMUL.FTZ R27, R27, R40 ;  /* 0x000000281b1b7220 */ /* 0x000fe20000410000 */
[----:B------:R-:W-:Y:S01]  /*1340*/  FMUL.FTZ R28, R28, R33 ;  /* 0x000000211c1c7220 */ /* 0x000fe20000410000 */
[----:B------:R-:W-:Y:S01]  /*1350*/  FMUL.FTZ R33, R17, R26 ;  /* 0x0000001a11217220 */ /* 0x000fe20000410000 */
[----:B------:R-:W-:Y:S01]  /*1360*/  FFMA.FTZ R40, R29, R30, 1 ;  /* 0x3f8000001d287423 */ /* 0x000fe2000001001e */
[----:B------:R-:W-:Y:S01]  /*1370*/  FMUL.FTZ R30, R16, R34 ;  /* 0x00000022101e7220 */ /* 0x000fe20000410000 */
[----:B------:R-:W-:-:S03]  /*1380*/  FMUL.FTZ R29, R9, R32 ;  /* 0x00000020091d7220 */ /* 0x000fc60000410000 */
[----:B------:R-:W-:Y:S01]  /*1390*/  FFMA.FTZ R35, R21, R30, RZ ;  /* 0x0000001e15237223 */ /* 0x000fe200000100ff */
[----:B------:R-:W-:Y:S01]  /*13a0*/  FADD.FTZ R32, RZ, R30 ;  /* 0x0000001eff207221 */ /* 0x000fe20000010000 */
[----:B------:R-:W-:Y:S01]  /*13b0*/  FADD.FTZ R30, -R2, R10 ;  /* 0x0000000a021e7221 */ /* 0x000fe20000010100 */
[----:B------:R-:W-:Y:S01]  /*13c0*/  FMUL.FTZ R29, R29, R40 ;  /* 0x000000281d1d7220 */ /* 0x000fe20000410000 */
[----:B------:R-:W-:Y:S01]  /*13d0*/  FFMA.FTZ R40, R21, R34, RZ ;  /* 0x0000002215287223 */ /* 0x000fe200000100ff */
[----:B------:R-:W-:Y:S01]  /*13e0*/  FADD.FTZ R32, R33, R32 ;  /* 0x0000002021207221 */ /* 0x000fe20000010000 */
[----:B------:R-:W-:Y:S01]  /*13f0*/  FMUL.FTZ R31, R30, R3 ;  /* 0x000000031e1f7220 */ /* 0x000fe20000410000 */
[----:B------:R-:W-:Y:S01]  /*1400*/  FFMA.FTZ R30, R20, R33, R35 ;  /* 0x00000021141e7223 */ /* 0x000fe20000010023 */
[----:B------:R-:W-:Y:S02]  /*1410*/  FADD.FTZ R34, RZ, R34 ;  /* 0x00000022ff227221 */ /* 0x000fe40000010000 */
[----:B------:R-:W-:-:S02]  /*1420*/  FFMA.FTZ R33, R16, R31, R14 ;  /* 0x0000001f10217223 */ /* 0x000fc4000001000e */
[----:B------:R-:W-:Y:S01]  /*1430*/  FADD.FTZ R21, R34, R41 ;  /* 0x0000002922157221 */ /* 0x000fe20000010000 */
[-C--:B------:R-:W-:Y:S01]  /*1440*/  FFMA.FTZ R34, R23, R41.reuse, R40 ;  /* 0x0000002917227223 */ /* 0x080fe20000010028 */
[----:B------:R-:W-:Y:S01]  /*1450*/  FMUL.FTZ R49, R33, -1.4426950216293334961 ;  /* 0xbfb8aa3b21317820 */ /* 0x000fe20000410000 */
[----:B------:R-:W-:Y:S02]  /*1460*/  FMUL.FTZ R41, R16, R41 ;  /* 0x0000002910297220 */ /* 0x000fe40000410000 */
[----:B------:R-:W-:Y:S02]  /*1470*/  FFMA.FTZ R34, R25, R28, R34 ;  /* 0x0000001c19227223 */ /* 0x000fe40000010022 */
[----:B------:R-:W-:Y:S01]  /*1480*/  FFMA.FTZ R23, R23, R41, R30 ;  /* 0x0000002917177223 */ /* 0x000fe2000001001e */
[----:B------:R-:W0:Y:S01]  /*1490*/  MUFU.EX2 R49, R49 ;  /* 0x0000003100317308 */ /* 0x000e220000000800 */
[----:B------:R-:W-:Y:S01]  /*14a0*/  FADD.FTZ R32, R32, R41 ;  /* 0x0000002920207221 */ /* 0x000fe20000010000 */
[----:B------:R-:W-:Y:S01]  /*14b0*/  FFMA.FTZ R41, R20, R26, RZ ;  /* 0x0000001a14297223 */ /* 0x000fe200000100ff */
[----:B------:R-:W-:Y:S01]  /*14c0*/  FADD.FTZ R20, RZ, R26 ;  /* 0x0000001aff147221 */ /* 0x000fe20000010000 */
[----:B------:R-:W-:-:S02]  /*14d0*/  FMUL.FTZ R26, R17, R27 ;  /* 0x0000001b111a7220 */ /* 0x000fc40000410000 */
[----:B------:R-:W-:Y:S01]  /*14e0*/  FFMA.FTZ R41, R22, R27, R41 ;  /* 0x0000001b16297223 */ /* 0x000fe20000010029 */
[----:B------:R-:W-:Y:S01]  /*14f0*/  FADD.FTZ R20, R20, R27 ;  /* 0x0000001b14147221 */ /* 0x000fe20000010000 */
[----:B------:R-:W-:Y:S01]  /*1500*/  FFMA.FTZ R22, R22, R26, R23 ;  /* 0x0000001a16167223 */ /* 0x000fe20000010017 */
[----:B------:R-:W-:Y:S01]  /*1510*/  FADD.FTZ R32, R26, R32 ;  /* 0x000000201a207221 */ /* 0x000fe20000010000 */
[----:B------:R-:W-:Y:S01]  /*1520*/  FADD.FTZ R26, R21, R28 ;  /* 0x0000001c151a7221 */ /* 0x000fe20000010000 */
[----:B------:R-:W-:Y:S01]  /*1530*/  FFMA.FTZ R41, R24, R29, R41 ;  /* 0x0000001d18297223 */ /* 0x000fe20000010029 */
[----:B0-----:R-:W-:-:S06]  /*1540*/  FADD.FTZ R35, R49, 1 ;  /* 0x3f80000031237421 */ /* 0x001fcc0000010000 */
[----:B------:R-:W0:Y:S02]  /*1550*/  MUFU.RCP R35, R35 ;  /* 0x0000002300237308 */ /* 0x000e240000001000 */
[----:B0-----:R-:W-:-:S04]  /*1560*/  FADD.FTZ R30, -R35, 1 ;  /* 0x3f800000231e7421 */ /* 0x001fc80000010100 */
[----:B------:R-:W-:Y:S01]  /*1570*/  FFMA.FTZ R30, R33, R30, 1 ;  /* 0x3f800000211e7423 */ /* 0x000fe2000001001e */
[----:B------:R-:W-:-:S04]  /*1580*/  FMUL.FTZ R33, R12, R35 ;  /* 0x000000230c217220 */ /* 0x000fc80000410000 */
[----:B------:R-:W-:Y:S01]  /*1590*/  FMUL.FTZ R33, R33, R30 ;  /* 0x0000001e21217220 */ /* 0x000fe20000410000 */
[----:B------:R-:W-:-:S03]  /*15a0*/  FADD.FTZ R30, -R2, R11 ;  /* 0x0000000b021e7221 */ /* 0x000fc60000010100 */
[----:B------:R-:W-:Y:S01]  /*15b0*/  FADD.FTZ R26, R26, R33 ;  /* 0x000000211a1a7221 */ /* 0x000fe20000010000 */
[----:B------:R-:W-:-:S04]  /*15c0*/  FMUL.FTZ R30, R30, R3 ;  /* 0x000000031e1e7220 */ /* 0x000fc80000410000 */
        /* <DEDUP_REMOVED lines=9> */
[----:B------:R-:W-:-:S04]  /*1660*/  FMUL.FTZ R23, R16, R28 ;  /* 0x0000001c10177220 */ /* 0x000fc80000410000 */
[----:B------:R-:W-:Y:S01]  /*1670*/  FFMA.FTZ R25, R25, R23, R22 ;  /* 0x0000001719197223 */ /* 0x000fe20000010016 */
[----:B------:R-:W-:Y:S01]  /*1680*/  FADD.FTZ R32, R32, R23 ;  /* 0x0000001720207221 */ /* 0x000fe20000010000 */
[----:B------:R-:W-:-:S04]  /*1690*/  FMUL.FTZ R23, R17, R29 ;  /* 0x0000001d11177220 */ /* 0x000fc80000410000 */
[----:B------:R-:W-:Y:S01]  /*16a0*/  FFMA.FTZ R22, R24, R23, R25 ;  /* 0x0000001718167223 */ /* 0x000fe20000010019 */
[----:B------:R-:W-:Y:S01]  /*16b0*/  FADD.FTZ R32, R23, R32 ;  /* 0x0000002017207221 */ /* 0x000fe20000010000 */
[----:B------:R-:W-:Y:S01]  /*16c0*/  FMUL.FTZ R23, R16, R33 ;  /* 0x0000002110177220 */ /* 0x000fe20000410000 */
[----:B------:R-:W-:Y:S01]  /*16d0*/  FFMA.FTZ R25, R30, R27, R41 ;  /* 0x0000001b1e197223 */ /* 0x000fe20000010029 */
[C---:B------:R-:W-:Y:S02]  /*16e0*/  FFMA.FTZ R24, R31.reuse, R33, R34 ;  /* 0x000000211f187223 */ /* 0x040fe40000010022 */
[----:B------:R-:W-:Y:S01]  /*16f0*/  FFMA.FTZ R21, R31, R23, R22 ;  /* 0x000000171f157223 */ /* 0x000fe20000010016 */
[----:B------:R-:W-:Y:S01]  /*1700*/  FADD.FTZ R32, R32, R23 ;  /* 0x0000001720207221 */ /* 0x000fe20000010000 */
[----:B------:R-:W-:Y:S01]  /*1710*/  FMUL.FTZ R23, R17, R27 ;  /* 0x0000001b11177220 */ /* 0x000fe20000410000 */
[----:B------:R-:W-:-:S03]  /*1720*/  FADD.FTZ R22, R20, R29 ;  /* 0x0000001d14167221 */ /* 0x000fc60000010000 */
[----:B------:R-:W-:Y:S01]  /*1730*/  FFMA.FTZ R21, R30, R23, R21 ;  /* 0x000000171e157223 */ /* 0x000fe20000010015 */
[----:B------:R-:W-:Y:S01]  /*1740*/  FADD.FTZ R20, R23, R32 ;  /* 0x0000002017147221 */ /* 0x000fe20000010000 */
[----:B------:R-:W-:-:S07]  /*1750*/  FADD.FTZ R27, R22, R27 ;  /* 0x0000001b161b7221 */ /* 0x000fce0000010000 */
.L_x_1197:
[----:B------:R-:W-:Y:S01]  /*1760*/  LOP3.LUT R22, R46, 0x3e0, RZ, 0xc0, !PT ;  /* 0x000003e02e167812 */ /* 0x000fe200078ec0ff */
[----:B------:R-:W0:Y:S01]  /*1770*/  S2UR UR7, SR_CgaCtaId ;  /* 0x00000000000779c3 */ /* 0x000e220000008800 */
[----:B------:R-:W-:Y:S01]  /*1780*/  ISETP.NE.AND P2, PT, R43, RZ, PT ;  /* 0x000000ff2b00720c */ /* 0x000fe20003f45270 */
[----:B------:R-:W-:Y:S01]  /*1790*/  UMOV UR5, 0x400 ;  /* 0x0000040000057882 */ /* 0x000fe20000000000 */
[C---:B------:R-:W-:Y:S01]  /*17a0*/  ISETP.GT.U32.AND P0, PT, R22.reuse, 0x210, PT ;  /* 0x000002101600780c */ /* 0x040fe20003f04070 */
[----:B------:R-:W-:Y:S01]  /*17b0*/  UIADD3 UR5, UPT, UPT, UR5, 0xc0, URZ ;  /* 0x000000c005057890 */ /* 0x000fe2000fffe0ff */
[----:B------:R-:W-:Y:S01]  /*17c0*/  IADD3 R22, PT, PT, -R22, 0x22f, RZ ;  /* 0x0000022f16167810 */ /* 0x000fe20007ffe1ff */
[----:B------:R-:W-:Y:S01]  /*17d0*/  UMOV UR12, 0x400 ;  /* 0x00000400000c7882 */ /* 0x000fe20000000000 */
[----:B------:R-:W-:Y:S01]  /*17e0*/  ISETP.NE.AND P1, PT, R46, RZ, PT ;  /* 0x000000ff2e00720c */ /* 0x000fe20003f25270 */
[----:B------:R-:W-:Y:S01]  /*17f0*/  BSSY.RECONVERGENT B0, `(.L_x_1198) ;  /* 0x0000058000007945 */ /* 0x000fe20003800200 */
        /* <DEDUP_REMOVED lines=33> */
[----:B-1----:R-:W-:-:S04]  /*1a10*/  @!P2 SHF.R.U32.HI R22, RZ, 0x2, R46 ;  /* 0x00000002ff16a819 */ /* 0x002fc8000001162e */
[----:B------:R-:W-:-:S04]  /*1a20*/  @!P2 LOP3.LUT R22, R22, 0xf8, RZ, 0xc0, !PT ;  /* 0x000000f81616a812 */ /* 0x000fc800078ec0ff */
[----:B0-----:R-:W-:Y:S01]  /*1a30*/  @!P0 FADD.FTZ R21, R21, R28 ;  /* 0x0000001c15158221 */ /* 0x001fe20000010000 */
[----:B--2---:R-:W-:-:S04]  /*1a40*/  @!P0 FADD.FTZ R20, R20, R29 ;  /* 0x0000001d14148221 */ /* 0x004fc80000010000 */
[----:B------:R-:W-:Y:S02]  /*1a50*/  MOV R40, R21 ;  /* 0x0000001500287202 */ /* 0x000fe40000000f00 */
[----:B------:R-:W-:Y:S02]  /*1a60*/  ISETP.GT.U32.AND P0, PT, R46, 0x22, PT ;  /* 0x000000222e00780c */ /* 0x000fe40003f04070 */
[----:B------:R-:W-:-:S05]  /*1a70*/  MOV R41, R20 ;  /* 0x0000001400297202 */ /* 0x000fca0000000f00 */
[----:B------:R0:W-:Y:S01]  /*1a80*/  @!P2 STS.64 [R22+UR6+0x18], R40 ;  /* 0x000018281600a988 */ /* 0x0001e20008000a06 */
[----:B------:R-:W-:Y:S06]  /*1a90*/  BAR.SYNC.DEFER_BLOCKING 0x0 ;  /* 0x0000000000007b1d */ /* 0x000fec0000010000 */
[----:B------:R-:W-:Y:S05]  /*1aa0*/  @P1 BRA `(.L_x_1199) ;  /* 0x0000000000b01947 */ /* 0x000fea0003800000 */
[----:B------:R-:W-:-:S09]  /*1ab0*/  ULEA UR5, UR7, UR12, 0x18 ;  /* 0x0000000c07057291 */ /* 0x000fd2000f8ec0ff */
[----:B------:R-:W1:Y:S04]  /*1ac0*/  LDS.128 R32, [UR5+0x20] ;  /* 0x00002005ff207984 */ /* 0x000e680008000c00 */
[----:B------:R-:W2:Y:S01]  /*1ad0*/  LDS.128 R28, [UR5+0x30] ;  /* 0x00003005ff1c7984 */ /* 0x000ea20008000c00 */
        /* <DEDUP_REMOVED lines=9> */
[----:B------:R-:W-:-:S04]  /*1b70*/  FADD.FTZ R28, R28, R31 ;  /* 0x0000001f1c1c7221 */ /* 0x000fc80000010000 */
[----:B0-----:R-:W-:Y:S01]  /*1b80*/  FADD.FTZ R28, R28, R21 ;  /* 0x000000151c1c7221 */ /* 0x001fe20000010000 */
[----:B------:R-:W-:-:S03]  /*1b90*/  FADD.FTZ R41, R41, R20 ;  /* 0x0000001429297221 */ /* 0x000fc60000010000 */
[----:B------:R-:W-:Y:S01]  /*1ba0*/  FADD.FTZ R20, R28, R23 ;  /* 0x000000171c147221 */ /* 0x000fe20000010000 */
[----:B------:R-:W-:Y:S01]  /*1bb0*/  FADD.FTZ R41, R41, R22 ;  /* 0x0000001629297221 */ /* 0x000fe20000010000 */
[----:B------:R-:W0:Y:S03]  /*1bc0*/  LDS.128 R28, [UR5+0x60] ;  /* 0x00006005ff1c7984 */ /* 0x000e260008000c00 */
[----:B-1----:R-:W-:Y:S01]  /*1bd0*/  FADD.FTZ R41, R41, R32 ;  /* 0x0000002029297221 */ /* 0x002fe20000010000 */
[----:B------:R-:W-:Y:S02]  /*1be0*/  FADD.FTZ R32, R20, R33 ;  /* 0x0000002114207221 */ /* 0x000fe40000010000 */
[----:B------:R-:W1:Y:S01]  /*1bf0*/  LDS.128 R20, [UR5+0x70] ;  /* 0x00007005ff147984 */ /* 0x000e620008000c00 */
[----:B------:R-:W-:Y:S01]  /*1c00*/  FADD.FTZ R41, R41, R34 ;  /* 0x0000002229297221 */ /* 0x000fe20000010000 */
[----:B------:R-:W-:-:S03]  /*1c10*/  FADD.FTZ R32, R32, R35 ;  /* 0x0000002320207221 */ /* 0x000fc60000010000 */
        /* <DEDUP_REMOVED lines=10> */
[----:B------:R-:W2:Y:S01]  /*1cc0*/  LDS.64 R40, [UR5+0xa0] ;  /* 0x0000a005ff287984 */ /* 0x000ea20008000a00 */
        /* <DEDUP_REMOVED lines=10> */
.L_x_1199:
[----:B------:R-:W-:Y:S05]  /*1d70*/  BSYNC.RECONVERGENT B0 ;  /* 0x0000000000007941 */ /* 0x000fea0003800200 */
.L_x_1198:
        /* <DEDUP_REMOVED lines=17> */
[----:B------:R-:W-:Y:S01]  /*1e90*/  FADD.FTZ R29, R29, R34 ;  /* 0x000000221d1d7221 */ /* 0x000fe20000010000 */
[----:B------:R-:W1:Y:S01]  /*1ea0*/  LDS.128 R24, [R49+0xaf0] ;  /* 0x000af00031187984 */ /* 0x000e620000000c00 */
[----:B------:R-:W-:Y:S01]  /*1eb0*/  FADD.FTZ R32, R28, R35 ;  /* 0x000000231c207221 */ /* 0x000fe20000010000 */
[----:B0-----:R-:W-:Y:S01]  /*1ec0*/  FADD.FTZ R35, R31, R20 ;  /* 0x000000141f237221 */ /* 0x001fe20000010000 */
[----:B------:R-:W-:Y:S01]  /*1ed0*/  FADD.FTZ R20, R30, R21 ;  /* 0x000000151e147221 */ /* 0x000fe20000010000 */
[----:B------:R-:W-:Y:S01]  /*1ee0*/  FADD.FTZ R33, R29, R22 ;  /* 0x000000161d217221 */ /* 0x000fe20000010000 */
[----:B------:R-:W-:Y:S01]  /*1ef0*/  FADD.FTZ R32, R32, R23 ;  /* 0x0000001720207221 */ /* 0x000fe20000010000 */
[----:B------:R-:W0:Y:S01]  /*1f00*/  LDS.128 R28, [R49+0xd20] ;  /* 0x000d2000311c7984 */ /* 0x000e220000000c00 */
        /* <DEDUP_REMOVED lines=26> */
[----:B------:R-:W-:-:S02]  /*20b0*/  FADD.FTZ R20, R28, R21 ;  /* 0x000000151c147221 */ /* 0x000fc40000010000 */
        /* <DEDUP_REMOVED lines=26> */
.L_x_1201:
[----:B------:R-:W-:Y:S05]  /*2260*/  BSYNC.RECONVERGENT B0 ;  /* 0x0000000000007941 */ /* 0x000fea0003800200 */
.L_x_1200:
[----:B------:R-:W-:Y:S04]  /*2270*/  BSSY.RECONVERGENT B0, `(.L_x_1202) ;  /* 0x000001d000007945 */ /* 0x000fe80003800200 */
[----:B------:R-:W-:Y:S05]  /*2280*/  @P0 BRA `(.L_x_1203) ;  /* 0x00000000006c0947 */ /* 0x000fea0003800000 */
[----:B------:R-:W0:Y:S08]  /*2290*/  LDC.64 R20, c[0x0][0x3f8] ;  /* 0x0000fe00ff147b82 */ /* 0x000e300000000a00 */
[----:B------:R-:W1:Y:S01]  /*22a0*/  LDC.64 R30, c[0x0][0x3d8] ;  /* 0x0000f600ff1e7b82 */ /* 0x000e620000000a00 */
[----:B0-----:R-:W-:Y:S01]  /*22b0*/  IMAD.WIDE.U32 R22, R20, 0x3, RZ ;  /* 0x0000000314167825 */ /* 0x001fe200078e00ff */
[----:B------:R-:W-:-:S02]  /*22c0*/  LEA R33, R21, R21, 0x1 ;  /* 0x0000001515217211 */ /* 0x000fc400078e08ff */
[----:B------:R-:W-:Y:S02]  /*22d0*/  LEA.HI R29, P0, R21, R20, RZ, 0x1 ;  /* 0x00000014151d7211 */ /* 0x000fe400078108ff */
[----:B------:R-:W-:Y:S01]  /*22e0*/  IADD3 R33, PT, PT, R23, R33, RZ ;  /* 0x0000002117217210 */ /* 0x000fe20007ffe0ff */
[----:B------:R-:W-:Y:S01]  /*22f0*/  IMAD R23, R0, 0x23, R46 ;  /* 0x0000002300177824 */ /* 0x000fe200078e022e */
[----:B------:R-:W-:Y:S02]  /*2300*/  IADD3.X R0, PT, PT, RZ, R21, RZ, P0, !PT ;  /* 0x00000015ff007210 */ /* 0x000fe400007fe4ff */
[----:B------:R-:W-:Y:S01]  /*2310*/  LEA.HI R22, P2, R33, R22, RZ, 0x1 ;  /* 0x0000001621167211 */ /* 0x000fe200078508ff */
[----:B-1----:R-:W-:Y:S01]  /*2320*/  IMAD.WIDE R30, R23, 0x4, R30 ;  /* 0x00000004171e7825 */ /* 0x002fe200078e021e */
[----:B------:R-:W-:Y:S02]  /*2330*/  SHF.L.U32 R23, R29, 0x1, RZ ;  /* 0x000000011d177819 */ /* 0x000fe400000006ff */
        /* <DEDUP_REMOVED lines=16> */
.L_x_1203:
[----:B------:R-:W-:Y:S05]  /*2440*/  BSYNC.RECONVERGENT B0 ;  /* 0x0000000000007941 */ /* 0x000fea0003800200 */
.L_x_1202:
[----:B------:R-:W2:Y:S02]  /*2450*/  LDCU UR5, c[0x0][0x370] ;  /* 0x00006e00ff0577ac */ /* 0x000ea40008000800 */
[----:B--2---:R-:W-:-:S09]  /*2460*/  UISETP.GE.U32.AND UP0, UPT, UR5, 0x2, UPT ;  /* 0x000000020500788c */ /* 0x004fd2000bf06070 */
[----:B------:R-:W-:Y:S05]  /*2470*/  BRA.U !UP0, `(.L_x_1204) ;  /* 0x0000000908b07547 */ /* 0x000fea000b800000 */
[----:B------:R-:W2:Y:S01]  /*2480*/  LDC R0, c[0x0][0x370] ;  /* 0x0000dc00ff007b82 */ /* 0x000ea20000000800 */
[----:B-1----:R-:W-:-:S05]  /*2490*/  LOP3.LUT R21, R48, 0x1, RZ, 0xc0, !PT ;  /* 0x0000000130157812 */ /* 0x002fca00078ec0ff */
[----:B------:R-:W-:Y:S02]  /*24a0*/  IMAD R23, R21, R44, RZ ;  /* 0x0000002c15177224 */ /* 0x000fe400078e02ff */
[----:B------:R-:W1:Y:S02]  /*24b0*/  LDC.64 R34, c[0x0][0x3d0] ;  /* 0x0000f400ff227b82 */ /* 0x000e640000000a00 */
[----:B--2---:R-:W-:-:S05]  /*24c0*/  IMAD R0, R23, R0, RZ ;  /* 0x0000000017007224 */ /* 0x004fca00078e02ff */
[----:B------:R-:W-:-:S05]  /*24d0*/  SHF.L.U32 R21, R0, 0x1, RZ ;  /* 0x0000000100157819 */ /* 0x000fca00000006ff */
[----:B-1----:R-:W-:Y:S01]  /*24e0*/  IMAD.WIDE R34, R21, 0x4, R34 ;  /* 0x0000000415227825 */ /* 0x002fe200078e0222 */
[----:B------:R-:W-:Y:S06]  /*24f0*/  @P1 BRA `(.L_x_1205) ;  /* 0x0000000000541947 */ /* 0x000fec0003800000 */
[----:B------:R-:W1:Y:S01]  /*2500*/  LDC.64 R20, c[0x0][0x3c8] ;  /* 0x0000f200ff147b82 */ /* 0x000e620000000a00 */
[----:B------:R-:W-:Y:S01]  /*2510*/  IADD3 R23, PT, PT, R23, R45, RZ ;  /* 0x0000002d17177210 */ /* 0x000fe20007ffe0ff */
[----:B------:R-:W-:Y:S01]  /*2520*/  IMAD R25, R44, UR10, R45 ;  /* 0x0000000a2c197c24 */ /* 0x000fe2000f8e022d */
[----:B------:R-:W-:-:S03]  /*2530*/  LOP3.LUT P0, R0, R48, 0x2, RZ, 0xc0, !PT ;  /* 0x0000000230007812 */ /* 0x000fc6000780c0ff */
[----:B-1----:R-:W-:-:S04]  /*2540*/  IMAD.WIDE.U32 R20, R23, 0x4, R20 ;  /* 0x0000000417147825 */ /* 0x002fc800078e0014 */
[----:B0-----:R-:W-:Y:S01]  /*2550*/  IMAD.WIDE.U32 R22, R25, 0x8, R34 ;  /* 0x0000000819167825 */ /* 0x001fe200078e0022 */
[----:B------:R-:W-:Y:S02]  /*2560*/  IADD3 R25, PT, PT, -R0, 0x1, RZ ;  /* 0x0000000100197810 */ /* 0x000fe40007ffe1ff */
[----:B------:R-:W0:Y:S02]  /*2570*/  LDC R0, c[0x0][0x370] ;  /* 0x0000dc00ff007b82 */ /* 0x000e240000000800 */
        /* <DEDUP_REMOVED lines=8> */
.L_x_1206:
[----:B------:R-:W2:Y:S04]  /*2600*/  LDG.E.STRONG.GPU R0, desc[UR8][R20.64] ;  /* 0x0000000814007981 */ /* 0x000ea8000c1ef900 */
[----:B--2---:R-:W-:Y:S01]  /*2610*/  CCTL.IVALL ;  /* 0x00000000ff00798f */ /* 0x004fe20002000000 */
[----:B------:R-:W-:Y:S05]  /*2620*/  YIELD ;  /* 0x0000000000007946 */ /* 0x000fea0003800000 */
[----:B------:R-:W-:-:S13]  /*2630*/  ISETP.NE.AND P0, PT, R0, R27, PT ;  /* 0x0000001b0000720c */ /* 0x000fda0003f05270 */
[----:B------:R-:W-:Y:S05]  /*2640*/  @P0 BRA `(.L_x_1206) ;  /* 0xfffffffc00ec0947 */ /* 0x000fea000383ffff */
.L_x_1205:
[----:B------:R-:W1:Y:S01]  /*2650*/  LDC R0, c[0x0][0x370] ;  /* 0x0000dc00ff007b82 */ /* 0x000e620000000800 */
[----:B------:R-:W-:Y:S05]  /*2660*/  WARPSYNC.ALL ;  /* 0x0000000000007948 */ /* 0x000fea0003800000 */
[----:B-1----:R-:W-:Y:S02]  /*2670*/  ISETP.GE.U32.AND P0, PT, R0, 0x8, PT ;  /* 0x000000080000780c */ /* 0x002fe40003f06070 */
        /* <DEDUP_REMOVED lines=13> */
.L_x_1208:
[----:B------:R-:W-:Y:S02]  /*2750*/  ISETP.EQ.OR P3, PT, RZ, UR5, P1 ;  /* 0x00000005ff007c0c */ /* 0x000fe40008f62670 */
[----:B------:R-:W-:-:S04]  /*2760*/  IADD3 R20, PT, PT, R0, 0x1, RZ ;  /* 0x0000000100147810 */ /* 0x000fc80007ffe0ff */
[----:B------:R-:W-:-:S07]  /*2770*/  ISETP.EQ.OR P5, PT, R20, UR10, P1 ;  /* 0x0000000a14007c0c */ /* 0x000fce0008fa2670 */
[----:B------:R-:W-:-:S06]  /*2780*/  @!P3 IMAD.WIDE.U32 R20, R26, 0x8, R34 ;  /* 0x000000081a14b825 */ /* 0x000fcc00078e0022 */
[----:B------:R-:W2:Y:S01]  /*2790*/  @!P3 LDG.E.64 R20, desc[UR8][R20.64] ;  /* 0x000000081414b981 */ /* 0x000ea2000c1e1b00 */
[----:B0-----:R-:W-:Y:S01]  /*27a0*/  @!P5 IMAD.WIDE.U32 R22, R27, 0x8, R34 ;  /* 0x000000081b16d825 */ /* 0x001fe200078e0022 */
[----:B------:R-:W-:-:S04]  /*27b0*/  IADD3 R24, PT, PT, R0, 0x2, RZ ;  /* 0x0000000200187810 */ /* 0x000fc80007ffe0ff */
[----:B------:R-:W-:Y:S01]  /*27c0*/  ISETP.EQ.OR P0, PT, R24, UR10, P1 ;  /* 0x0000000a18007c0c */ /* 0x000fe20008f02670 */
[----:B------:R-:W3:Y:S01]  /*27d0*/  @!P5 LDG.E.64 R22, desc[UR8][R22.64] ;  /* 0x000000081616d981 */ /* 0x000ee2000c1e1b00 */
[----:B------:R-:W-:-:S04]  /*27e0*/  IADD3 R24, PT, PT, R0, 0x3, RZ ;  /* 0x0000000300187810 */ /* 0x000fc80007ffe0ff */
[----:B------:R-:W-:-:S07]  /*27f0*/  ISETP.EQ.OR P2, PT, R24, UR10, P1 ;  /* 0x0000000a18007c0c */ /* 0x000fce0008f42670 */
[----:B------:R-:W-:-:S06]  /*2800*/  @!P0 IMAD.WIDE.U32 R24, R32, 0x8, R34 ;  /* 0x0000000820188825 */ /* 0x000fcc00078e0022 */
[----:B------:R-:W4:Y:S01]  /*2810*/  @!P0 LDG.E.64 R24, desc[UR8][R24.64] ;  /* 0x0000000818188981 */ /* 0x000f22000c1e1b00 */
[----:B--2---:R-:W-:Y:S01]  /*2820*/  @!P3 FADD.FTZ R40, R40, R20 ;  /* 0x000000142828b221 */ /* 0x004fe20000010000 */
[----:B------:R-:W-:Y:S01]  /*2830*/  @!P3 FADD.FTZ R41, R41, R21 ;  /* 0x000000152929b221 */ /* 0x000fe20000010000 */
[----:B------:R-:W-:-:S04]  /*2840*/  @!P2 IMAD.WIDE.U32 R20, R33, 0x8, R34 ;  /* 0x000000082114a825 */ /* 0x000fc800078e0022 */
[----:B---3--:R-:W-:Y:S02]  /*2850*/  @!P5 FADD.FTZ R40, R40, R22 ;  /* 0x000000162828d221 */ /* 0x008fe40000010000 */
[----:B------:R-:W2:Y:S01]  /*2860*/  @!P2 LDG.E.64 R20, desc[UR8][R20.64] ;  /* 0x000000081414a981 */ /* 0x000ea2000c1e1b00 */
[----:B------:R-:W-:Y:S01]  /*2870*/  IADD3 R22, PT, PT, R0, 0x4, RZ ;  /* 0x0000000400167810 */ /* 0x000fe20007ffe0ff */
[----:B------:R-:W-:-:S03]  /*2880*/  @!P5 FADD.FTZ R41, R41, R23 ;  /* 0x000000172929d221 */ /* 0x000fc60000010000 */
[----:B------:R-:W-:Y:S01]  /*2890*/  ISETP.EQ.OR P5, PT, R22, UR10, P1 ;  /* 0x0000000a16007c0c */ /* 0x000fe20008fa2670 */
[----:B----4-:R-:W-:Y:S01]  /*28a0*/  @!P0 FADD.FTZ R40, R40, R24 ;  /* 0x0000001828288221 */ /* 0x010fe20000010000 */
[----:B------:R-:W-:-:S11]  /*28b0*/  @!P0 FADD.FTZ R41, R41, R25 ;  /* 0x0000001929298221 */ /* 0x000fd60000010000 */
[----:B------:R-:W-:-:S06]  /*28c0*/  @!P5 IMAD.WIDE.U32 R24, R30, 0x8, R34 ;  /* 0x000000081e18d825 */ /* 0x000fcc00078e0022 */
[----:B------:R-:W3:Y:S01]  /*28d0*/  @!P5 LDG.E.64 R24, desc[UR8][R24.64] ;  /* 0x000000081818d981 */ /* 0x000ee2000c1e1b00 */
[----:B------:R-:W-:-:S04]  /*28e0*/  IADD3 R22, PT, PT, R0, 0x5, RZ ;  /* 0x0000000500167810 */ /* 0x000fc80007ffe0ff */
[----:B------:R-:W-:-:S13]  /*28f0*/  ISETP.EQ.OR P3, PT, R22, UR10, P1 ;  /* 0x0000000a16007c0c */ /* 0x000fda0008f62670 */
[----:B------:R-:W-:-:S06]  /*2900*/  @!P3 IMAD.WIDE.U32 R22, R31, 0x8, R34 ;  /* 0x000000081f16b825 */ /* 0x000fcc00078e0022 */
[----:B------:R-:W4:Y:S01]  /*2910*/  @!P3 LDG.E.64 R22, desc[UR8][R22.64] ;  /* 0x000000081616b981 */ /* 0x000f22000c1e1b00 */
[----:B--2---:R-:W-:Y:S01]  /*2920*/  @!P2 FADD.FTZ R40, R40, R20 ;  /* 0x000000142828a221 */ /* 0x004fe20000010000 */
[----:B------:R-:W-:-:S04]  /*2930*/  IADD3 R20, PT, PT, R0, 0x6, RZ ;  /* 0x0000000600147810 */ /* 0x000fc80007ffe0ff */
[----:B------:R-:W-:Y:S02]  /*2940*/  ISETP.EQ.OR P0, PT, R20, UR10, P1 ;  /* 0x0000000a14007c0c */ /* 0x000fe40008f02670 */
[----:B------:R-:W-:Y:S01]  /*2950*/  IADD3 R20, PT, PT, R0, 0x7, RZ ;  /* 0x0000000700147810 */ /* 0x000fe20007ffe0ff */
[----:B------:R-:W-:-:S03]  /*2960*/  @!P2 FADD.FTZ R41, R41, R21 ;  /* 0x000000152929a221 */ /* 0x000fc60000010000 */
[----:B------:R-:W-:-:S07]  /*2970*/  ISETP.EQ.OR P2, PT, R20, UR10, P1 ;  /* 0x0000000a14007c0c */ /* 0x000fce0008f42670 */
[----:B------:R-:W-:-:S06]  /*2980*/  @!P0 IMAD.WIDE.U32 R20, R28, 0x8, R34 ;  /* 0x000000081c148825 */ /* 0x000fcc00078e0022 */
[----:B------:R-:W2:Y:S01]  /*2990*/  @!P0 LDG.E.64 R20, desc[UR8][R20.64] ;  /* 0x0000000814148981 */ /* 0x000ea2000c1e1b00 */
[----:B---3--:R-:W-:Y:S01]  /*29a0*/  @!P5 FADD.FTZ R40, R40, R24 ;  /* 0x000000182828d221 */ /* 0x008fe20000010000 */
[----:B------:R-:W-:Y:S01]  /*29b0*/  @!P5 FADD.FTZ R41, R41, R25 ;  /* 0x000000192929d221 */ /* 0x000fe20000010000 */
[----:B------:R-:W-:-:S06]  /*29c0*/  @!P2 IMAD.WIDE.U32 R24, R29, 0x8, R34 ;  /* 0x000000081d18a825 */ /* 0x000fcc00078e0022 */
[----:B------:R-:W3:Y:S01]  /*29d0*/  @!P2 LDG.E.64 R24, desc[UR8][R24.64] ;  /* 0x000000081818a981 */ /* 0x000ee2000c1e1b00 */
[----:B----4-:R-:W-:Y:S02]  /*29e0*/  @!P3 FADD.FTZ R41, R41, R23 ;  /* 0x000000172929b221 */ /* 0x010fe40000010000 */
[----:B------:R-:W0:Y:S01]  /*29f0*/  LDC R23, c[0x0][0x370] ;  /* 0x0000dc00ff177b82 */ /* 0x000e220000000800 */
[----:B------:R-:W-:Y:S01]  /*2a00*/  @!P3 FADD.FTZ R40, R40, R22 ;  /* 0x000000162828b221 */ /* 0x000fe20000010000 */
[----:B------:R-:W-:Y:S01]  /*2a10*/  IADD3 R0, PT, PT, R0, 0x8, RZ ;  /* 0x0000000800007810 */ /* 0x000fe20007ffe0ff */
[----:B------:R-:W-:Y:S01]  /*2a20*/  UIADD3 UR5, UPT, UPT, UR5, 0x8, URZ ;  /* 0x0000000805057890 */ /* 0x000fe2000fffe0ff */
[C---:B------:R-:W-:Y:S02]  /*2a30*/  LEA R26, R44.reuse, R26, 0x3 ;  /* 0x0000001a2c1a7211 */ /* 0x040fe400078e18ff */
[----:B0-----:R-:W-:Y:S02]  /*2a40*/  LOP3.LUT R23, R23, 0x7ffffff8, RZ, 0xc0, !PT ;  /* 0x7ffffff817177812 */ /* 0x001fe400078ec0ff */
[----:B------:R-:W-:-:S02]  /*2a50*/  LEA R27, R44, R27, 0x3 ;  /* 0x0000001b2c1b7211 */ /* 0x000fc400078e18ff */
[C---:B------:R-:W-:Y:S02]  /*2a60*/  LEA R32, R44.reuse, R32, 0x3 ;  /* 0x000000202c207211 */ /* 0x040fe400078e18ff */
[C---:B------:R-:W-:Y:S02]  /*2a70*/  LEA R33, R44.reuse, R33, 0x3 ;  /* 0x000000212c217211 */ /* 0x040fe400078e18ff */
[C---:B------:R-:W-:Y:S02]  /*2a80*/  LEA R30, R44.reuse, R30, 0x3 ;  /* 0x0000001e2c1e7211 */ /* 0x040fe400078e18ff */
[C---:B------:R-:W-:Y:S02]  /*2a90*/  LEA R31, R44.reuse, R31, 0x3 ;  /* 0x0000001f2c1f7211 */ /* 0x040fe400078e18ff */
[C---:B------:R-:W-:Y:S02]  /*2aa0*/  LEA R28, R44.reuse, R28, 0x3 ;  /* 0x0000001c2c1c7211 */ /* 0x040fe400078e18ff */
[----:B------:R-:W-:Y:S01]  /*2ab0*/  LEA R29, R44, R29, 0x3 ;  /* 0x0000001d2c1d7211 */ /* 0x000fe200078e18ff */
[----:B--2---:R-:W-:Y:S01]  /*2ac0*/  @!P0 FADD.FTZ R40, R40, R20 ;  /* 0x0000001428288221 */ /* 0x004fe20000010000 */
[----:B------:R-:W-:Y:S01]  /*2ad0*/  @!P0 FADD.FTZ R41, R41, R21 ;  /* 0x0000001529298221 */ /* 0x000fe20000010000 */
[----:B------:R-:W-:-:S02]  /*2ae0*/  ISETP.NE.AND P0, PT, R0, R23, PT ;  /* 0x000000170000720c */ /* 0x000fc40003f05270 */
[----:B---3--:R-:W-:Y:S01]  /*2af0*/  @!P2 FADD.FTZ R40, R40, R24 ;  /* 0x000000182828a221 */ /* 0x008fe20000010000 */
[----:B------:R-:W-:-:S10]  /*2b00*/  @!P2 FADD.FTZ R41, R41, R25 ;  /* 0x000000192929a221 */ /* 0x000fd40000010000 */
[----:B------:R-:W-:Y:S05]  /*2b10*/  @P0 BRA `(.L_x_1208) ;  /* 0xfffffffc000c0947 */ /* 0x000fea000383ffff */
[----:B------:R-:W-:-:S07]  /*2b20*/  MOV R0, R23 ;  /* 0x0000001700007202 */ /* 0x000fce0000000f00 */
.L_x_1207:
[----:B------:R-:W1:Y:S02]  /*2b30*/  LDCU UR5, c[0x0][0x370] ;  /* 0x00006e00ff0577ac */ /* 0x000e640008000800 */
[----:B-1----:R-:W-:-:S09]  /*2b40*/  ULOP3.LUT UP0, UR5, UR5, 0x7, URZ, 0xc0, !UPT ;  /* 0x0000000705057892 */ /* 0x002fd2000f80c0ff */
[----:B------:R-:W-:Y:S05]  /*2b50*/  BRA.U !UP0, `(.L_x_1204) ;  /* 0x0000000108f87547 */ /* 0x000fea000b800000 */
[----:B------:R-:W1:Y:S01]  /*2b60*/  LDCU UR6, c[0x0][0x370] ;  /* 0x00006e00ff0677ac */ /* 0x000e620008000800 */
[----:B------:R-:W-:-:S04]  /*2b70*/  UIADD3 UR5, UPT, UPT, UR5, -0x1, URZ ;  /* 0xffffffff05057890 */ /* 0x000fc8000fffe0ff */
[----:B------:R-:W-:Y:S02]  /*2b80*/  UISETP.GE.U32.AND UP0, UPT, UR5, 0x3, UPT ;  /* 0x000000030500788c */ /* 0x000fe4000bf06070 */
[----:B-1----:R-:W-:-:S07]  /*2b90*/  ULOP3.LUT UP1, UR6, UR6, 0x3, URZ, 0xc0, !UPT ;  /* 0x0000000306067892 */ /* 0x002fce000f82c0ff */
        /* <DEDUP_REMOVED lines=8> */
[----:B------:R-:W-:-:S04]  /*2c20*/  @!P0 IMAD R21, R0, R44, R45 ;  /* 0x0000002c00158224 */ /* 0x000fc800078e022d */
[----:B------:R-:W-:Y:S02]  /*2c30*/  @!P2 IMAD R23, R23, R44, R45 ;  /* 0x0000002c1717a224 */ /* 0x000fe400078e022d */
[----:B------:R-:W-:-:S04]  /*2c40*/  @!P0 IMAD.WIDE.U32 R20, R21, 0x8, R34 ;  /* 0x0000000815148825 */ /* 0x000fc800078e0022 */
[-C--:B------:R-:W-:Y:S02]  /*2c50*/  @!P3 IMAD R25, R25, R44.reuse, R45 ;  /* 0x0000002c1919b224 */ /* 0x080fe400078e022d */
[----:B0-----:R-:W-:Y:S01]  /*2c60*/  @!P2 IMAD.WIDE.U32 R22, R23, 0x8, R34 ;  /* 0x000000081716a825 */ /* 0x001fe200078e0022 */
        /* <DEDUP_REMOVED lines=16> */
.L_x_1209:
        /* <DEDUP_REMOVED lines=8> */
[-CC-:B------:R-:W-:Y:S02]  /*2df0*/  @!P2 IMAD R23, R0, R44.reuse, R45.reuse ;  /* 0x0000002c0017a224 */ /* 0x180fe400078e022d */
[----:B------:R-:W-:Y:S02]  /*2e00*/  @!P0 IMAD R21, R21, R44, R45 ;  /* 0x0000002c15158224 */ /* 0x000fe400078e022d */
[----:B0-----:R-:W-:-:S04]  /*2e10*/  @!P2 IMAD.WIDE.U32 R22, R23, 0x8, R34 ;  /* 0x000000081716a825 */ /* 0x001fc800078e0022 */
        /* <DEDUP_REMOVED lines=8> */
.L_x_1210:
[----:B------:R-:W-:Y:S01]  /*2ea0*/  ISETP.EQ.OR P0, PT, R0, UR10, P1 ;  /* 0x0000000a00007c0c */ /* 0x000fe20008f02670 */
[----:B------:R-:W-:Y:S03]  /*2eb0*/  BSSY.RECONVERGENT B0, `(.L_x_1204) ;  /* 0x0000008000007945 */ /* 0x000fe60003800200 */
[----:B------:R-:W-:-:S13]  /*2ec0*/  ISETP.NE.U32.OR P0, PT, R24, 0x1, P0 ;  /* 0x000000011800780c */ /* 0x000fda0000705470 */
[----:B------:R-:W-:Y:S05]  /*2ed0*/  @P0 BRA `(.L_x_1211) ;  /* 0x0000000000140947 */ /* 0x000fea0003800000 */
[----:B------:R-:W-:-:S04]  /*2ee0*/  IMAD R21, R44, R0, R45 ;  /* 0x000000002c157224 */ /* 0x000fc800078e022d */
[----:B------:R-:W-:-:S06]  /*2ef0*/  IMAD.WIDE.U32 R34, R21, 0x8, R34 ;  /* 0x0000000815227825 */ /* 0x000fcc00078e0022 */
[----:B------:R-:W0:Y:S02]  /*2f00*/  LDG.E.64 R34, desc[UR8][R34.64] ;  /* 0x0000000822227981 */ /* 0x000e24000c1e1b00 */
[----:B0-----:R-:W-:Y:S01]  /*2f10*/  FADD.FTZ R40, R40, R34 ;  /* 0x0000002228287221 */ /* 0x001fe20000010000 */
[----:B------:R-:W-:-:S07]  /*2f20*/  FADD.FTZ R41, R41, R35 ;  /* 0x0000002329297221 */ /* 0x000fce0000010000 */
.L_x_1211:
[----:B------:R-:W-:Y:S05]  /*2f30*/  BSYNC.RECONVERGENT B0 ;  /* 0x0000000000007941 */ /* 0x000fea0003800200 */
.L_x_1204:
[----:B------:R-:W2:Y:S01]  /*2f40*/  S2UR UR6, SR_CgaCtaId ;  /* 0x00000000000679c3 */ /* 0x000ea20000008800 */
[----:B------:R-:W-:Y:S01]  /*2f50*/  UMOV UR5, 0x400 ;  /* 0x0000040000057882 */ /* 0x000fe20000000000 */
[----:B01----:R-:W-:Y:S01]  /*2f60*/  LOP3.LUT R22, R46, 0xffff, RZ, 0xc0, !PT ;  /* 0x0000ffff2e167812 */ /* 0x003fe200078ec0ff */
[----:B------:R-:W0:Y:S01]  /*2f70*/  LDCU.64 UR12, c[0x0][0x400] ;  /* 0x00008000ff0c77ac */ /* 0x000e220008000a00 */
[C---:B------:R-:W-:Y:S01]  /*2f80*/  FADD.FTZ R38, -R2.reuse, R38 ;  /* 0x0000002602267221 */ /* 0x040fe20000010100 */
[C---:B------:R-:W-:Y:S01]  /*2f90*/  FADD.FTZ R30, -R2.reuse, R39 ;  /* 0x00000027021e7221 */ /* 0x040fe20000010100 */
[----:B------:R-:W-:Y:S01]  /*2fa0*/  FADD.FTZ R24, -R2, R19 ;  /* 0x0000001302187221 */ /* 0x000fe20000010100 */
[----:B------:R-:W-:Y:S01]  /*2fb0*/  IMAD R22, R22, 0x751, RZ ;  /* 0x0000075116167824 */ /* 0x000fe200078e02ff */
[----:B------:R-:W1:Y:S01]  /*2fc0*/  LDC R0, c[0x0][0x41c] ;  /* 0x00010700ff007b82 */ /* 0x000e620000000800 */
[----:B------:R-:W-:Y:S01]  /*2fd0*/  FADD.FTZ R26, -R2, R6 ;  /* 0x00000006021a7221 */ /* 0x000fe20000010100 */
[-C--:B------:R-:W-:Y:S01]  /*2fe0*/  FMUL.FTZ R19, R38, R3.reuse ;  /* 0x0000000326137220 */ /* 0x080fe20000410000 */
[----:B------:R-:W-:Y:S01]  /*2ff0*/  FMUL.FTZ R34, R30, R3 ;  /* 0x000000031e227220 */ /* 0x000fe20000410000 */
[----:B------:R-:W-:Y:S01]  /*3000*/  SHF.R.U32.HI R23, RZ, 0x10, R22 ;  /* 0x00000010ff177819 */ /* 0x000fe20000011616 */
[C---:B------:R-:W-:Y:S01]  /*3010*/  FADD.FTZ R22, -R2.reuse, R18 ;  /* 0x0000001202167221 */ /* 0x040fe20000010100 */
[C---:B------:R-:W-:Y:S01]  /*3020*/  FADD.FTZ R28, -R2.reuse, R7 ;  /* 0x00000007021c7221 */ /* 0x040fe20000010100 */
[C---:B------:R-:W-:Y:S01]  /*3030*/  FADD.FTZ R32, -R2.reuse, R10 ;  /* 0x0000000a02207221 */ /* 0x040fe20000010100 */
[----:B------:R-:W-:Y:S01]  /*3040*/  FADD.FTZ R30, -R2, R11 ;  /* 0x0000000b021e7221 */ /* 0x000fe20000010100 */
[----:B--2---:R-:W-:Y:S01]  /*3050*/  ULEA UR5, UR6, UR5, 0x18 ;  /* 0x0000000506057291 */ /* 0x004fe2000f8ec0ff */
[----:B-1----:R-:W-:-:S08]  /*3060*/  IMAD R0, R0, UR10, R23 ;  /* 0x0000000a00007c24 */ /* 0x002fd0000f8e0217 */
[----:B------:R-:W-:Y:S01]  /*3070*/  @!P1 STS.64 [UR5+0xb0], R40 ;  /* 0x0000b028ff009988 */ /* 0x000fe20008000a05 */
[----:B------:R-:W-:Y:S01]  /*3080*/  BAR.SYNC.DEFER_BLOCKING 0x0 ;  /* 0x0000000000007b1d */ /* 0x000fe20000010000 */
[----:B0-----:R-:W-:Y:S02]  /*3090*/  ISETP.GE.U32.AND P0, PT, R0, UR12, PT ;  /* 0x0000000c00007c0c */ /* 0x001fe4000bf06070 */
[----:B------:R-:W-:-:S04]  /*30a0*/  SHF.R.S32.HI R6, RZ, 0x1f, R0 ;  /* 0x0000001fff067819 */ /* 0x000fc80000011400 */
[----:B------:R-:W-:Y:S01]  /*30b0*/  ISETP.GE.AND.EX P0, PT, R6, UR13, PT, P0 ;  /* 0x0000000d06007c0c */ /* 0x000fe2000bf06300 */
[----:B------:R-:W0:Y:S01]  /*30c0*/  LDS.64 R20, [UR5+0xb0] ;  /* 0x0000b005ff147984 */ /* 0x000e220008000a00 */
[----:B------:R-:W0:Y:S02]  /*30d0*/  LDCU UR5, c[0x0][0x42c] ;  /* 0x00008580ff0577ac */ /* 0x000e240008000800 */
[----:B0-----:R-:W-:Y:S01]  /*30e0*/  FMUL.FTZ R20, R20, UR5 ;  /* 0x0000000514147c20 */ /* 0x001fe20008410000 */
[----:B------:R-:W-:-:S04]  /*30f0*/  FMUL.FTZ R21, R21, UR5 ;  /* 0x0000000515157c20 */ /* 0x000fc80008410000 */
[C-C-:B------:R-:W-:Y:S01]  /*3100*/  FFMA.FTZ R7, R20.reuse, R19, R21.reuse ;  /* 0x0000001314077223 */ /* 0x140fe20000010015 */
[----:B------:R-:W-:Y:S01]  /*3110*/  FFMA.FTZ R2, R20, R34, R21 ;  /* 0x0000002214027223 */ /* 0x000fe20000010015 */
        /* <DEDUP_REMOVED lines=19> */
.L_x_1212:
[----:B------:R-:W-:Y:S01]  /*3250*/  BSSY.RECONVERGENT B0, `(.L_x_1213) ;  /* 0x0000011000007945 */ /* 0x000fe20003800200 */
[----:B------:R-:W-:Y:S01]  /*3260*/  FFMA.FTZ R18, R16, R36, -R7 ;  /* 0x0000002410127223 */ /* 0x000fe20000010807 */
[----:B------:R-:W-:Y:S02]  /*3270*/  FFMA.FTZ R2, R17, R37, -R2 ;  /* 0x0000002511027223 */ /* 0x000fe40000010802 */
[----:B------:R-:W-:Y:S05]  /*3280*/  @P0 BRA `(.L_x_1214) ;  /* 0x0000000000340947 */ /* 0x000fea0003800000 */
[----:B------:R-:W0:Y:S01]  /*3290*/  LDCU.64 UR14, c[0x0][0x3f8] ;  /* 0x00007f00ff0e77ac */ /* 0x000e220008000a00 */
[----:B------:R-:W-:Y:S01]  /*32a0*/  MOV R7, R53 ;  /* 0x0000003500077202 */ /* 0x000fe20000000f00 */
[-C--:B------:R-:W-:Y:S01]  /*32b0*/  FMUL.FTZ R18, R18, R3.reuse ;  /* 0x0000000312127220 */ /* 0x080fe20000410000 */
[----:B------:R-:W-:Y:S01]  /*32c0*/  FMUL.FTZ R19, R2, R3 ;  /* 0x0000000302137220 */ /* 0x000fe20000410000 */
[----:B------:R-:W1:Y:S01]  /*32d0*/  LDCU.64 UR6, c[0x0][0x380] ;  /* 0x00007000ff0677ac */ /* 0x000e620008000a00 */
[----:B0-----:R-:W-:Y:S01]  /*32e0*/  IMAD R11, R6, UR14, RZ ;  /* 0x0000000e060b7c24 */ /* 0x001fe2000f8e02ff */
[----:B------:R-:W-:-:S03]  /*32f0*/  MOV R6, R50 ;  /* 0x0000003200067202 */ /* 0x000fc60000000f00 */
[C---:B------:R-:W-:Y:S02]  /*3300*/  IMAD R11, R0.reuse, UR15, R11 ;  /* 0x0000000f000b7c24 */ /* 0x040fe4000f8e020b */
[----:B------:R-:W-:-:S03]  /*3310*/  IMAD.WIDE.U32 R6, R0, UR14, R6 ;  /* 0x0000000e00067c25 */ /* 0x000fc6000f8e0006 */
[----:B-1----:R-:W-:Y:S02]  /*3320*/  LEA R10, P0, R6, UR6, 0x2 ;  /* 0x00000006060a7c11 */ /* 0x002fe4000f8010ff */
[----:B------:R-:W-:-:S04]  /*3330*/  IADD3 R11, PT, PT, R7, R11, RZ ;  /* 0x0000000b070b7210 */ /* 0x000fc80007ffe0ff */
[----:B------:R-:W-:-:S05]  /*3340*/  LEA.HI.X R11, R6, UR7, R11, 0x2, P0 ;  /* 0x00000007060b7c11 */ /* 0x000fca00080f140b */
[----:B------:R0:W-:Y:S02]  /*3350*/  STG.E.64 desc[UR8][R10.64], R18 ;  /* 0x000000120a007986 */ /* 0x0001e4000c101b08 */
.L_x_1214:
[----:B------:R-:W-:Y:S05]  /*3360*/  BSYNC.RECONVERGENT B0 ;  /* 0x0000000000007941 */ /* 0x000fea0003800200 */
.L_x_1213:
[----:B------:R-:W-:Y:S01]  /*3370*/  UISETP.NE.AND UP0, UPT, UR11, URZ, UPT ;  /* 0x000000ff0b00728c */ /* 0x000fe2000bf05270 */
[-C--:B------:R-:W-:Y:S01]  /*3380*/  FMUL.FTZ R27, R22, R3.reuse ;  /* 0x00000003161b7220 */ /* 0x080fe20000410000 */
[----:B------:R-:W-:Y:S01]  /*3390*/  IADD3 R7, PT, PT, R0, 0x10, RZ ;  /* 0x0000001000077810 */ /* 0x000fe20007ffe0ff */
[-C--:B------:R-:W-:Y:S01]  /*33a0*/  FMUL.FTZ R34, R24, R3.reuse ;  /* 0x0000000318227220 */ /* 0x080fe20000410000 */
[----:B------:R-:W-:Y:S01]  /*33b0*/  IADD3 R22, PT, PT, R0, 0x20, RZ ;  /* 0x0000002000167810 */ /* 0x000fe20007ffe0ff */
[-C--:B------:R-:W-:Y:S01]  /*33c0*/  FMUL.FTZ R26, R26, R3.reuse ;  /* 0x000000031a1a7220 */ /* 0x080fe20000410000 */
[-C--:B------:R-:W-:Y:S01]  /*33d0*/  FMUL.FTZ R28, R28, R3.reuse ;  /* 0x000000031c1c7220 */ /* 0x080fe20000410000 */
[-C--:B------:R-:W-:Y:S01]  /*33e0*/  FMUL.FTZ R2, R32, R3.reuse ;  /* 0x0000000320027220 */ /* 0x080fe20000410000 */
[----:B0-----:R-:W-:Y:S01]  /*33f0*/  FMUL.FTZ R18, R30, R3 ;  /* 0x000000031e127220 */ /* 0x001fe20000410000 */
[----:B------:R-:W-:Y:S01]  /*3400*/  IADD3 R0, PT, PT, R0, 0x30, RZ ;  /* 0x0000003000007810 */ /* 0x000fe20007ffe0ff */
[C-C-:B------:R-:W-:Y:S01]  /*3410*/  FFMA.FTZ R11, R20.reuse, R27, R21.reuse ;  /* 0x0000001b140b7223 */ /* 0x140fe20000010015 */
[----:B------:R-:W-:Y:S01]  /*3420*/  ISETP.GE.U32.AND P0, PT, R7, UR12, PT ;  /* 0x0000000c07007c0c */ /* 0x000fe2000bf06070 */
[--C-:B------:R-:W-:Y:S01]  /*3430*/  FFMA.FTZ R10, R20, R34, R21.reuse ;  /* 0x00000022140a7223 */ /* 0x100fe20000010015 */
[----:B------:R-:W-:Y:S01]  /*3440*/  ISETP.GE.U32.AND P1, PT, R22, UR12, PT ;  /* 0x0000000c16007c0c */ /* 0x000fe2000bf26070 */
[C---:B------:R-:W-:Y:S01]  /*3450*/  FFMA.FTZ R25, R20.reuse, R26, R21 ;  /* 0x0000001a14197223 */ /* 0x040fe20000010015 */
[----:B------:R-:W-:Y:S01]  /*3460*/  SHF.R.S32.HI R6, RZ, 0x1f, R7 ;  /* 0x0000001fff067819 */ /* 0x000fe20000011407 */
[C-C-:B------:R-:W-:Y:S01]  /*3470*/  FFMA.FTZ R24, R20.reuse, R28, R21.reuse ;  /* 0x0000001c14187223 */ /* 0x140fe20000010015 */
[----:B------:R-:W-:Y:S01]  /*3480*/  SHF.R.S32.HI R23, RZ, 0x1f, R22 ;  /* 0x0000001fff177819 */ /* 0x000fe20000011416 */
[--C-:B------:R-:W-:Y:S01]  /*3490*/  FFMA.FTZ R19, R20, R2, R21.reuse ;  /* 0x0000000214137223 */ /* 0x100fe20000010015 */
[----:B------:R-:W-:Y:S01]  /*34a0*/  ISETP.GE.U32.AND P2, PT, R0, UR12, PT ;  /* 0x0000000c00007c0c */ /* 0x000fe2000bf46070 */
[----:B------:R-:W-:Y:S01]  /*34b0*/  FFMA.FTZ R20, R20, R18, R21 ;  /* 0x0000001214147223 */ /* 0x000fe20000010015 */
[----:B------:R-:W-:-:S02]  /*34c0*/  ISETP.GE.AND.EX P0, PT, R6, UR13, PT, P0 ;  /* 0x0000000d06007c0c */ /* 0x000fc4000bf06300 */
        /* <DEDUP_REMOVED lines=20> */
.L_x_1215:
        /* <DEDUP_REMOVED lines=14> */
[----:B------:R-:W-:-:S04]  /*36f0*/  IADD3 R7, PT, PT, R5, R7, RZ ;  /* 0x0000000705077210 */ /* 0x000fc80007ffe0ff */
[----:B------:R-:W-:-:S05]  /*3700*/  LEA.HI.X R7, R4, UR15, R7, 0x2, P0 ;  /* 0x0000000f04077c11 */ /* 0x000fca00080f1407 */
[----:B------:R0:W-:Y:S02]  /*3710*/  STG.E.64 desc[UR8][R6.64], R10 ;  /* 0x0000000a06007986 */ /* 0x0001e4000c101b08 */
.L_x_1217:
[----:B------:R-:W-:Y:S05]  /*3720*/  BSYNC.RECONVERGENT B0 ;  /* 0x0000000000007941 */ /* 0x000fea0003800200 */
.L_x_1216:
[----:B------:R-:W-:Y:S05]  /*3730*/  BRA.U !UP0, `(.L_x_1218) ;  /* 0x0000000108487547 */ /* 0x000fea000b800000 */
        /* <DEDUP_REMOVED lines=18> */
.L_x_1218:
[----:B------:R-:W-:Y:S01]  /*3860*/  BSSY.RECONVERGENT B0, `(.L_x_1219) ;  /* 0x0000012000007945 */ /* 0x000fe20003800200 */
[----:B0-----:R-:W-:Y:S01]  /*3870*/  FFMA.FTZ R10, R16, R8, -R25 ;  /* 0x00000008100a7223 */ /* 0x001fe20000010819 */
[----:B------:R-:W-:Y:S01]  /*3880*/  SHF.R.S32.HI R4, RZ, 0x1f, R0 ;  /* 0x0000001fff047819 */ /* 0x000fe20000011400 */
[----:B------:R-:W-:Y:S01]  /*3890*/  FFMA.FTZ R24, R17, R9, -R24 ;  /* 0x0000000911187223 */ /* 0x000fe20000010818 */
[----:B------:R-:W-:Y:S06]  /*38a0*/  @P1 BRA `(.L_x_1220) ;  /* 0x0000000000341947 */ /* 0x000fec0003800000 */
        /* <DEDUP_REMOVED lines=13> */
.L_x_1220:
[----:B------:R-:W-:Y:S05]  /*3980*/  BSYNC.RECONVERGENT B0 ;  /* 0x0000000000007941 */ /* 0x000fea0003800200 */
.L_x_1219:
        /* <DEDUP_REMOVED lines=19> */
.L_x_1221:
[----:B------:R-:W-:Y:S01]  /*3ac0*/  ISETP.GE.AND.EX P2, PT, R4, UR13, PT, P2 ;  /* 0x0000000d04007c0c */ /* 0x000fe2000bf46320 */
[----:B------:R-:W-:Y:S01]  /*3ad0*/  FFMA.FTZ R12, R16, R12, -R19 ;  /* 0x0000000c100c7223 */ /* 0x000fe20000010813 */
[----:B------:R-:W-:Y:S01]  /*3ae0*/  FFMA.FTZ R20, R17, R13, -R20 ;  /* 0x0000000d11147223 */ /* 0x000fe20000010814 */
[----:B------:R-:W-:Y:S02]  /*3af0*/  BSSY.RECONVERGENT B0, `(.L_x_1222) ;  /* 0x000000e000007945 */ /* 0x000fe40003800200 */
[-C--:B------:R-:W-:Y:S01]  /*3b00*/  FMUL.FTZ R12, R12, R3.reuse ;  /* 0x000000030c0c7220 */ /* 0x080fe20000410000 */
[----:B------:R-:W-:-:S07]  /*3b10*/  FMUL.FTZ R13, R20, R3 ;  /* 0x00000003140d7220 */ /* 0x000fce0000410000 */
[----:B------:R-:W-:Y:S05]  /*3b20*/  @P2 BRA `(.L_x_1223) ;  /* 0x0000000000282947 */ /* 0x000fea0003800000 */
[----:B------:R-:W1:Y:S01]  /*3b30*/  LDCU.64 UR6, c[0x0][0x3f8] ;  /* 0x00007f00ff0677ac */ /* 0x000e620008000a00 */
[----:B------:R-:W-:Y:S01]  /*3b40*/  MOV R51, R53 ;  /* 0x0000003500337202 */ /* 0x000fe20000000f00 */
[----:B------:R-:W2:Y:S01]  /*3b50*/  LDCU.64 UR12, c[0x0][0x380] ;  /* 0x00007000ff0c77ac */ /* 0x000ea20008000a00 */
[----:B-1----:R-:W-:Y:S02]  /*3b60*/  IMAD R3, R4, UR6, RZ ;  /* 0x0000000604037c24 */ /* 0x002fe4000f8e02ff */
[----:B------:R-:W-:-:S04]  /*3b70*/  IMAD.WIDE.U32 R50, R0, UR6, R50 ;  /* 0x0000000600327c25 */ /* 0x000fc8000f8e0032 */
[----:B------:R-:W-:Y:S01]  /*3b80*/  IMAD R3, R0, UR7, R3 ;  /* 0x0000000700037c24 */ /* 0x000fe2000f8e0203 */
[----:B--2---:R-:W-:-:S04]  /*3b90*/  LEA R2, P0, R50, UR12, 0x2 ;  /* 0x0000000c32027c11 */ /* 0x004fc8000f8010ff */
[----:B------:R-:W-:-:S04]  /*3ba0*/  IADD3 R3, PT, PT, R51, R3, RZ ;  /* 0x0000000333037210 */ /* 0x000fc80007ffe0ff */
[----:B------:R-:W-:-:S05]  /*3bb0*/  LEA.HI.X R3, R50, UR13, R3, 0x2, P0 ;  /* 0x0000000d32037c11 */ /* 0x000fca00080f1403 */
[----:B------:R1:W-:Y:S02]  /*3bc0*/  STG.E.64 desc[UR8][R2.64], R12 ;  /* 0x0000000c02007986 */ /* 0x0003e4000c101b08 */
.L_x_1223:
[----:B------:R-:W-:Y:S05]  /*3bd0*/  BSYNC.RECONVERGENT B0 ;  /* 0x0000000000007941 */ /* 0x000fea0003800200 */
.L_x_1222:
[----:B------:R-:W-:Y:S02]  /*3be0*/  IADD3 R47, PT, PT, R44, R47, RZ ;  /* 0x0000002f2c2f7210 */ /* 0x000fe40007ffe0ff */
[----:B------:R-:W-:Y:S02]  /*3bf0*/  IADD3 R48, PT, PT, R48, 0x1, RZ ;  /* 0x0000000130307810 */ /* 0x000fe40007ffe0ff */
[----:B------:R-:W-:-:S13]  /*3c00*/  ISETP.GE.AND P0, PT, R47, UR4, PT ;  /* 0x000000042f007c0c */ /* 0x000fda000bf06270 */
[----:B------:R-:W-:Y:S05]  /*3c10*/  @!P0 BRA `(.L_x_1224) ;  /* 0xffffffc4005c8947 */ /* 0x000fea000383ffff */
.L_x_1195:
[----:B------:R-:W2:Y:S01]  /*3c20*/  LDC R4, c[0x0][0x370] ;  /* 0x0000dc00ff047b82 */ /* 0x000ea20000000800 */
[----:B------:R-:W-:Y:S01]  /*3c30*/  ISETP.NE.AND P2, PT, R46, RZ, PT ;  /* 0x000000ff2e00720c */ /* 0x000fe20003f45270 */
[----:B------:R-:W-:Y:S06]  /*3c40*/  BSSY.RECONVERGENT B0, `(.L_x_1225) ;  /* 0x0000011000007945 */ /* 0x000fec0003800200 */
[----:B------:R-:W3:Y:S08]  /*3c50*/  LDC R7, c[0x0][0x374] ;  /* 0x0000dd00ff077b82 */ /* 0x000ef00000000800 */
[----:B-1----:R-:W1:Y:S01]  /*3c60*/  LDC.64 R2, c[0x0][0x3c8] ;  /* 0x0000f200ff027b82 */ /* 0x002e620000000a00 */
[----:B--2---:R-:W-:-:S02]  /*3c70*/  IADD3 R5, PT, PT, R4, -0x1, RZ ;  /* 0xffffffff04057810 */ /* 0x004fc40007ffe0ff */
[----:B------:R-:W-:Y:S02]  /*3c80*/  ISETP.NE.AND P1, PT, R4, 0x1, PT ;  /* 0x000000010400780c */ /* 0x000fe40003f25270 */
[----:B---3--:R-:W-:-:S04]  /*3c90*/  IADD3 R0, PT, PT, R7, -0x1, RZ ;  /* 0xffffffff07007810 */ /* 0x008fc80007ffe0ff */
[----:B------:R-:W-:Y:S02]  /*3ca0*/  ISETP.NE.AND P0, PT, R45, R0, PT ;  /* 0x000000002d00720c */ /* 0x000fe40003f05270 */
[----:B------:R-:W-:Y:S02]  /*3cb0*/  SHF.L.U32 R0, R7, 0x1, RZ ;  /* 0x0000000107007819 */ /* 0x000fe400000006ff */
[----:B------:R-:W-:Y:S02]  /*3cc0*/  ISETP.NE.OR P0, PT, R5, UR10, P0 ;  /* 0x0000000a05007c0c */ /* 0x000fe40008705670 */
[----:B------:R-:W-:-:S05]  /*3cd0*/  SEL R5, R0, RZ, P1 ;  /* 0x000000ff00057207 */ /* 0x000fca0000800000 */
[----:B-1----:R-:W-:Y:S01]  /*3ce0*/  IMAD.WIDE.U32 R2, R5, 0x4, R2 ;  /* 0x0000000405027825 */ /* 0x002fe200078e0002 */
[----:B------:R-:W-:Y:S06]  /*3cf0*/  @P2 BRA `(.L_x_1226) ;  /* 0x0000000000142947 */ /* 0x000fec0003800000 */
[----:B------:R-:W-:Y:S01]  /*3d00*/  HFMA2 R5, -RZ, RZ, 0, 5.9604644775390625e-08 ;  /* 0x00000001ff057431 */ /* 0x000fe200000001ff */
[----:B------:R-:W-:Y:S06]  /*3d10*/  MEMBAR.ALL.GPU ;  /* 0x0000000000007992 */ /* 0x000fec000000a000 */
[----:B------:R-:W-:-:S00]  /*3d20*/  ERRBAR ;  /* 0x00000000000079ab */ /* 0x000fc00000000000 */
[----:B------:R-:W-:Y:S06]  /*3d30*/  CGAERRBAR ;  /* 0x00000000000075ab */ /* 0x000fec0000000000 */
[----:B------:R1:W-:Y:S02]  /*3d40*/  REDG.E.ADD.S32.STRONG.GPU desc[UR8][R2.64], R5 ;  /* 0x000000050200798e */ /* 0x0003e4000c12e308 */
.L_x_1226:
[----:B------:R-:W-:Y:S05]  /*3d50*/  BSYNC.RECONVERGENT B0 ;  /* 0x0000000000007941 */ /* 0x000fea0003800200 */
.L_x_1225:
[----:B------:R-:W-:Y:S05]  /*3d60*/  @P0 EXIT ;  /* 0x000000000000094d */ /* 0x000fea0003800000 */
[----:B------:R-:W-:Y:S05]  /*3d70*/  @P2 BRA `(.L_x_1227) ;  /* 0x0000000000202947 */ /* 0x000fea0003800000 */
[----:B------:R-:W-:-:S05]  /*3d80*/  IMAD R0, R4, R7, RZ ;  /* 0x0000000704007224 */ /* 0x000fca00078e02ff */
[----:B------:R-:W-:-:S13]  /*3d90*/  ISETP.NE.AND P0, PT, R0, -0x1, PT ;  /* 0xffffffff0000780c */ /* 0x000fda0003f05270 */
[----:B------:R-:W-:Y:S05]  /*3da0*/  @!P0 BRA `(.L_x_1227) ;  /* 0x0000000000148947 */ /* 0x000fea0003800000 */
.L_x_1228:
[----:B-1----:R-:W2:Y:S04]  /*3db0*/  LDG.E.STRONG.GPU R5, desc[UR8][R2.64] ;  /* 0x0000000802057981 */ /* 0x002ea8000c1ef900 */
[----:B--2---:R-:W-:Y:S01]  /*3dc0*/  CCTL.IVALL ;  /* 0x00000000ff00798f */ /* 0x004fe20002000000 */
[----:B------:R-:W-:Y:S05]  /*3dd0*/  YIELD ;  /* 0x0000000000007946 */ /* 0x000fea0003800000 */
[----:B------:R-:W-:-:S13]  /*3de0*/  ISETP.NE.AND P0, PT, R5, R0, PT ;  /* 0x000000000500720c */ /* 0x000fda0003f05270 */
[----:B------:R-:W-:Y:S05]  /*3df0*/  @P0 BRA `(.L_x_1228) ;  /* 0xfffffffc00ec0947 */ /* 0x000fea000383ffff */
.L_x_1227:
[----:B------:R-:W-:Y:S05]  /*3e00*/  WARPSYNC.ALL ;  /* 0x0000000000007948 */ /* 0x000fea0003800000 */
[----:B------:R-:W1:Y:S08]  /*3e10*/  LDC.64 R6, c[0x0][0x3f8] ;  /* 0x0000fe00ff067b82 */ /* 0x000e700000000a00 */
[----:B------:R-:W-:Y:S01]  /*3e20*/  BAR.SYNC.DEFER_BLOCKING 0x0 ;  /* 0x0000000000007b1d */ /* 0x000fe20000010000 */
[----:B-1----:R-:W-:-:S04]  /*3e30*/  LEA.HI R3, P0, R7, R6, RZ, 0x1 ;  /* 0x0000000607037211 */ /* 0x002fc800078108ff */
        /* <DEDUP_REMOVED lines=46> */
[C---:B------:R-:W-:Y:S01]  /*4120*/  SHF.L.U32 R21, R46.reuse, 0x3, RZ ;  /* 0x000000032e157819 */ /* 0x040fe200000006ff */
[----:B------:R-:W1:Y:S01]  /*4130*/  LDCU.64 UR6, c[0x0][0x390] ;  /* 0x00007200ff0677ac */ /* 0x000e620008000a00 */
[----:B------:R-:W-:Y:S02]  /*4140*/  LOP3.LUT R9, R9, 0x3, RZ, 0xc0, !PT ;  /* 0x0000000309097812 */ /* 0x000fe400078ec0ff */
[--C-:B------:R-:W-:Y:S01]  /*4150*/  SHF.L.U64.HI R22, R46, 0x3, R47.reuse ;  /* 0x000000032e167819 */ /* 0x100fe2000001022f */
[----:B------:R-:W2:Y:S01]  /*4160*/  LDCU.64 UR10, c[0x0][0x388] ;  /* 0x00007100ff0a77ac */ /* 0x000ea20008000a00 */
[----:B------:R-:W-:Y:S01]  /*4170*/  SHF.L.U32 R29, R7, 0x2, RZ ;  /* 0x00000002071d7819 */ /* 0x000fe200000006ff */
[----:B------:R-:W-:Y:S01]  /*4180*/  IMAD.WIDE.U32 R4, R9, 0x230, R46 ;  /* 0x0000023009047825 */ /* 0x000fe200078e002e */
[----:B------:R-:W-:-:S02]  /*4190*/  SHF.L.U64.HI R31, R3, 0x2, R0 ;  /* 0x00000002031f7819 */ /* 0x000fc40000010200 */
[----:B------:R-:W-:Y:S02]  /*41a0*/  SHF.L.U64.HI R27, R28, 0x2, R33 ;  /* 0x000000021c1b7819 */ /* 0x000fe40000010221 */
[C---:B0-----:R-:W-:Y:S01]  /*41b0*/  LEA R25, P1, R46.reuse, UR4, 0x2 ;  /* 0x000000042e197c11 */ /* 0x041fe2000f8210ff */
[----:B------:R-:W-:Y:S01]  /*41c0*/  UMOV UR4, URZ ;  /* 0x000000ff00047c82 */ /* 0x000fe20008000000 */
[----:B-1----:R-:W-:Y:S02]  /*41d0*/  IADD3 R23, P2, PT, R21, UR6, RZ ;  /* 0x0000000615177c10 */ /* 0x002fe4000ff5e0ff */
[----:B------:R-:W-:Y:S02]  /*41e0*/  LEA.HI.X R26, R46, UR5, R47, 0x2, P1 ;  /* 0x000000052e1a7c11 */ /* 0x000fe400088f142f */
[----:B------:R-:W-:Y:S02]  /*41f0*/  IADD3 R47, PT, PT, R5, UR4, RZ ;  /* 0x00000004052f7c10 */ /* 0x000fe4000fffe0ff */
[----:B------:R-:W-:Y:S01]  /*4200*/  MOV R46, R4 ;  /* 0x00000004002e7202 */ /* 0x000fe20000000f00 */
[----:B------:R-:W-:Y:S01]  /*4210*/  IMAD.WIDE.U32 R4, R6, 0x4, RZ ;  /* 0x0000000406047825 */ /* 0x000fe200078e00ff */
[----:B------:R-:W-:-:S02]  /*4220*/  IADD3.X R24, PT, PT, R22, UR7, RZ, P2, !PT ;  /* 0x0000000716187c10 */ /* 0x000fc400097fe4ff */
[----:B--2---:R-:W-:Y:S02]  /*4230*/  IADD3 R21, P1, PT, R21, UR10, RZ ;  /* 0x0000000a15157c10 */ /* 0x004fe4000ff3e0ff */
[----:B------:R-:W-:Y:S02]  /*4240*/  IADD3 R2, P2, PT, RZ, -R9, RZ ;  /* 0x80000009ff027210 */ /* 0x000fe40007f5e0ff */
[----:B------:R-:W-:Y:S02]  /*4250*/  IADD3.X R22, PT, PT, R22, UR11, RZ, P1, !PT ;  /* 0x0000000b16167c10 */ /* 0x000fe40008ffe4ff */
[----:B------:R-:W-:Y:S02]  /*4260*/  IADD3 R29, PT, PT, R5, R29, RZ ;  /* 0x0000001d051d7210 */ /* 0x000fe40007ffe0ff */
[----:B------:R-:W-:-:S07]  /*4270*/  IADD3.X R20, PT, PT, RZ, -0x1, RZ, P2, !PT ;  /* 0xffffffffff147810 */ /* 0x000fce00017fe4ff */
.L_x_1231:
        /* <DEDUP_REMOVED lines=29> */
.L_x_1230:
[----:B------:R-:W-:Y:S05]  /*4450*/  BSYNC.RECONVERGENT B0 ;  /* 0x0000000000007941 */ /* 0x000fea0003800200 */
.L_x_1229:
        /* <DEDUP_REMOVED lines=10> */
.L_x_1232:
        /* <DEDUP_REMOVED lines=82> */
.L_x_1233:
        /* <DEDUP_REMOVED lines=14> */
.L_x_4373:


//--------------------- .text._Z35group_norm_nhwc_bwd_one_pass_kernelI11Fp32IOFp32WLi128ELi70ELi560EEv26Group_norm_nhwc_bwd_params --------------------------
	.section	.text._Z35group_norm_nhwc_bwd_one_pass_kernelI11Fp32IOFp32WLi128ELi70ELi560EEv26Group_norm_nhwc_bwd_params,"ax",@progbits
	.align	128
        .global         _Z35group_norm_nhwc_bwd_one_pass_kernelI11Fp32IOFp32WLi128ELi70ELi560EEv26Group_norm_nhwc_bwd_params
        .type           _Z35group_norm_nhwc_bwd_one_pass_kernelI11Fp32IOFp32WLi128ELi70ELi560EEv26Group_norm_nhwc_bwd_params,@function
        .size           _Z35group_norm_nhwc_bwd_one_pass_kernelI11Fp32IOFp32WLi128ELi70ELi560EEv26Group_norm_nhwc_bwd_params,(.L_x_4374 - _Z35group_norm_nhwc_bwd_one_pass_kernelI11Fp32IOFp32WLi128ELi70ELi560EEv26Group_norm_nhwc_bwd_params)
        .other          _Z35group_norm_nhwc_bwd_one_pass_kernelI11Fp32IOFp32WLi128ELi70ELi560EEv26Group_norm_nhwc_bwd_params,@"STO_CUDA_ENTRY STV_DEFAULT"
_Z35group_norm_nhwc_bwd_one_pass_kernelI11Fp32IOFp32WLi128ELi70ELi560EEv26Group_norm_nhwc_bwd_params:
.text._Z35group_norm_nhwc_bwd_one_pass_kernelI11Fp32IOFp32WLi128ELi70ELi560EEv26Group_norm_nhwc_bwd_params:
        /* <DEDUP_REMOVED lines=10> */
[----:B------:R-:W0:Y:S01]  /*00a0*/  S2R R52, SR_LANEID ;  /* 0x0000000000347919 */ /* 0x000e220000000000 */
[----:B------:R-:W-:Y:S01]  /*00b0*/  HFMA2 R54, -RZ, RZ, 0, 0 ;  /* 0x00000000ff367431 */ /* 0x000fe200000001ff */
[----:B------:R-:W-:Y:S02]  /*00c0*/  UMOV UR4, UR5 ;  /* 0x0000000500047c82 */ /* 0x000fe40008000000 */
        /* <DEDUP_REMOVED lines=8> */
[----:B0-----:R-:W-:-:S07]  /*0150*/  LOP3.LUT R53, R56, 0xffff, RZ, 0xc0, !PT ;  /* 0x0000ffff38357812 */ /* 0x001fce00078ec0ff */
.L_x_1275:
[----:B0-----:R-:W0:Y:S01]  /*0160*/  LDC R8, c[0x0][0x410] ;  /* 0x00010400ff087b82 */ /* 0x001e220000000800 */
[----:B-1----:R-:W1:Y:S01]  /*0170*/  LDCU.128 UR12, c[0x0][0x400] ;  /* 0x00008000ff0c77ac */ /* 0x002e620008000c00 */
[----:B------:R-:W-:Y:S01]  /*0180*/  ISETP.LE.AND P2, PT, RZ, UR4, PT ;  /* 0x00000004ff007c0c */ /* 0x000fe2000bf43270 */
[----:B------:R-:W2:Y:S05]  /*0190*/  LDCU.U8 UR9, c[0x0][0x414] ;  /* 0x00008280ff0977ac */ /* 0x000eaa0008000000 */
[----:B------:R-:W3:Y:S01]  /*01a0*/  S2UR UR8, SR_CTAID.X ;  /* 0x00000000000879c3 */ /* 0x000ee20000002500 */
[----:B------:R-:W4:Y:S07]  /*01b0*/  LDCU.64 UR6, c[0x0][0x3b8] ;  /* 0x00007700ff0677ac */ /* 0x000f2e0008000a00 */
[----:B------:R-:W3:Y:S01]  /*01c0*/  LDC R6, c[0x0][0x41c] ;  /* 0x00010700ff067b82 */ /* 0x000ee20000000800 */
[----:B0-----:R-:W-:-:S04]  /*01d0*/  IABS R5, R8 ;  /* 0x0000000800057213 */ /* 0x001fc80000000000 */
[----:B------:R-:W0:Y:S01]  /*01e0*/  I2F.RP R0, R5 ;  /* 0x0000000500007306 */ /* 0x000e220000209400 */
[----:B---3--:R-:W-:-:S07]  /*01f0*/  IMAD R13, R6, UR8, R57 ;  /* 0x00000008060d7c24 */ /* 0x008fce000f8e0239 */
[----:B0-----:R-:W0:Y:S01]  /*0200*/  MUFU.RCP R0, R0 ;  /* 0x0000000000007308 */ /* 0x001e220000001000 */
[C---:B-1----:R-:W-:Y:S02]  /*0210*/  ISETP.GE.U32.AND P3, PT, R13.reuse, UR12, PT ;  /* 0x0000000c0d007c0c */ /* 0x042fe4000bf66070 */
[----:B------:R-:W-:Y:S02]  /*0220*/  SHF.R.S32.HI R11, RZ, 0x1f, R13 ;  /* 0x0000001fff0b7819 */ /* 0x000fe4000001140d */
[----:B------:R-:W-:Y:S02]  /*0230*/  IADD3 R9, PT, PT, R13, 0x20, RZ ;  /* 0x000000200d097810 */ /* 0x000fe40007ffe0ff */
[----:B------:R-:W-:Y:S02]  /*0240*/  ISETP.GE.AND.EX P3, PT, R11, UR13, PT, P3 ;  /* 0x0000000d0b007c0c */ /* 0x000fe4000bf66330 */
[----:B------:R-:W-:Y:S02]  /*0250*/  SHF.R.S32.HI R17, RZ, 0x1f, R9 ;  /* 0x0000001fff117819 */ /* 0x000fe40000011409 */
[----:B------:R-:W-:-:S02]  /*0260*/  IADD3 R23, PT, PT, R13, 0x30, RZ ;  /* 0x000000300d177810 */ /* 0x000fc40007ffe0ff */
[----:B------:R-:W-:Y:S02]  /*0270*/  IADD3 R22, PT, PT, R13, 0x40, RZ ;  /* 0x000000400d167810 */ /* 0x000fe40007ffe0ff */
[----:B------:R-:W-:Y:S02]  /*0280*/  SHF.R.S32.HI R27, RZ, 0x1f, R23 ;  /* 0x0000001fff1b7819 */ /* 0x000fe40000011417 */
[----:B0-----:R-:W-:Y:S02]  /*0290*/  IADD3 R2, PT, PT, R0, 0xffffffe, RZ ;  /* 0x0ffffffe00027810 */ /* 0x001fe40007ffe0ff */
[----:B------:R-:W-:Y:S01]  /*02a0*/  SHF.R.S32.HI R31, RZ, 0x1f, R22 ;  /* 0x0000001fff1f7819 */ /* 0x000fe20000011416 */
[----:B------:R-:W0:Y:S01]  /*02b0*/  @!P3 LDC.64 R18, c[0x0][0x3f8] ;  /* 0x0000fe00ff12bb82 */ /* 0x000e220000000a00 */
[----:B------:R1:W3:Y:S07]  /*02c0*/  F2I.FTZ.U32.TRUNC.NTZ R3, R2 ;  /* 0x0000000200037305 */ /* 0x0002ee000021f000 */
[----:B------:R-:W2:Y:S01]  /*02d0*/  @!P3 LDC.64 R20, c[0x0][0x3a0] ;  /* 0x0000e800ff14bb82 */ /* 0x000ea20000000a00 */
[----:B-1----:R-:W-:-:S02]  /*02e0*/  MOV R2, RZ ;  /* 0x000000ff00027202 */ /* 0x002fc40000000f00 */
[----:B---3--:R-:W-:-:S05]  /*02f0*/  IADD3 R4, PT, PT, RZ, -R3, RZ ;  /* 0x80000003ff047210 */ /* 0x008fca0007ffe0ff */
[----:B------:R-:W1:Y:S01]  /*0300*/  @!P3 LDC.64 R28, c[0x0][0x398] ;  /* 0x0000e600ff1cbb82 */ /* 0x000e620000000a00 */
[----:B------:R-:W-:Y:S01]  /*0310*/  IMAD R7, R4, R5, RZ ;  /* 0x0000000504077224 */ /* 0x000fe200078e02ff */
[----:B------:R-:W-:-:S03]  /*0320*/  IABS R4, UR4 ;  /* 0x0000000400047c13 */ /* 0x000fc60008000000 */
[----:B------:R-:W-:Y:S01]  /*0330*/  IMAD.HI.U32 R3, R3, R7, R2 ;  /* 0x0000000703037227 */ /* 0x000fe200078e0002 */
[----:B------:R-:W-:Y:S02]  /*0340*/  LOP3.LUT R2, R8, UR4, RZ, 0x3c, !PT ;  /* 0x0000000408027c12 */ /* 0x000fe4000f8e3cff */
[----:B------:R-:W-:Y:S02]  /*0350*/  IADD3 R7, PT, PT, R13, 0x10, RZ ;  /* 0x000000100d077810 */ /* 0x000fe40007ffe0ff */
[----:B------:R-:W-:Y:S01]  /*0360*/  ISETP.GE.AND P0, PT, R2, RZ, PT ;  /* 0x000000ff0200720c */ /* 0x000fe20003f06270 */
[----:B------:R-:W-:Y:S01]  /*0370*/  IMAD.HI.U32 R3, R3, R4, RZ ;  /* 0x0000000403037227 */ /* 0x000fe200078e00ff */
[----:B------:R-:W-:-:S04]  /*0380*/  SHF.R.S32.HI R15, RZ, 0x1f, R7 ;  /* 0x0000001fff0f7819 */ /* 0x000fc80000011407 */
        /* <DEDUP_REMOVED lines=10> */
[----:B------:R-:W-:Y:S02]  /*0430*/  ISETP.GE.U32.AND P5, PT, R7, UR12, PT ;  /* 0x0000000c07007c0c */ /* 0x000fe4000bfa6070 */
[----:B------:R-:W-:Y:S02]  /*0440*/  LOP3.LUT R5, RZ, R8, RZ, 0x33, !PT ;  /* 0x00000008ff057212 */ /* 0x000fe400078e33ff */
[----:B------:R-:W-:Y:S02]  /*0450*/  ISETP.GE.AND.EX P5, PT, R15, UR13, PT, P5 ;  /* 0x0000000d0f007c0c */ /* 0x000fe4000bfa6350 */
[----:B------:R-:W-:Y:S02]  /*0460*/  @!P2 IADD3 R0, PT, PT, -R0, RZ, RZ ;  /* 0x000000ff0000a210 */ /* 0x000fe40007ffe1ff */
[----:B------:R-:W-:-:S02]  /*0470*/  @P1 IADD3 R3, PT, PT, R3, 0x1, RZ ;  /* 0x0000000103031810 */ /* 0x000fc40007ffe0ff */
[----:B------:R-:W-:Y:S02]  /*0480*/  SEL R0, R5, R0, !P4 ;  /* 0x0000000005007207 */ /* 0x000fe40006000000 */
[----:B------:R-:W-:Y:S02]  /*0490*/  @!P0 IADD3 R3, PT, PT, -R3, RZ, RZ ;  /* 0x000000ff03038210 */ /* 0x000fe40007ffe1ff */
[----:B------:R-:W-:Y:S01]  /*04a0*/  ISETP.GE.U32.AND P2, PT, R9, UR12, PT ;  /* 0x0000000c09007c0c */ /* 0x000fe2000bf46070 */
[----:B------:R-:W-:Y:S01]  /*04b0*/  IMAD R2, R0, 0x46, RZ ;  /* 0x0000004600027824 */ /* 0x000fe200078e02ff */
[----:B------:R-:W-:Y:S01]  /*04c0*/  SEL R3, R5, R3, !P4 ;  /* 0x0000000305037207 */ /* 0x000fe20006000000 */
[----:B------:R-:W3:Y:S01]  /*04d0*/  @!P5 LDC.64 R24, c[0x0][0x3f8] ;  /* 0x0000fe00ff18db82 */ /* 0x000ee20000000a00 */
[----:B------:R-:W-:Y:S02]  /*04e0*/  ISETP.GE.AND.EX P2, PT, R17, UR13, PT, P2 ;  /* 0x0000000d11007c0c */ /* 0x000fe4000bf46320 */
[----:B------:R-:W-:-:S02]  /*04f0*/  IADD3 R60, P0, PT, R2, R53, RZ ;  /* 0x00000035023c7210 */ /* 0x000fc40007f1e0ff */
[----:B------:R-:W-:Y:S02]  /*0500*/  SHF.R.S32.HI R4, RZ, 0x1f, R3 ;  /* 0x0000001fff047819 */ /* 0x000fe40000011403 */
[----:B------:R-:W-:Y:S01]  /*0510*/  LEA.HI.X.SX32 R61, R2, RZ, 0x1, P0 ;  /* 0x000000ff023d7211 */ /* 0x000fe200000f0eff */
[----:B0-----:R-:W-:Y:S01]  /*0520*/  @!P3 IMAD R2, R11, R18, RZ ;  /* 0x000000120b02b224 */ /* 0x001fe200078e02ff */
[----:B------:R-:W-:Y:S01]  /*0530*/  ISETP.GE.U32.AND P1, PT, R23, UR12, PT ;  /* 0x0000000c17007c0c */ /* 0x000fe2000bf26070 */
[----:B------:R-:W-:Y:S01]  /*0540*/  IMAD R4, R4, UR14, RZ ;  /* 0x0000000e04047c24 */ /* 0x000fe2000f8e02ff */
[----:B------:R-:W0:Y:S01]  /*0550*/  @!P5 LDC.64 R32, c[0x0][0x3a0] ;  /* 0x0000e800ff20db82 */ /* 0x000e220000000a00 */
[----:B------:R-:W-:Y:S01]  /*0560*/  IMAD.WIDE.U32 R60, R3, UR14, R60 ;  /* 0x0000000e033c7c25 */ /* 0x000fe2000f8e003c */
[----:B------:R-:W-:Y:S02]  /*0570*/  ISETP.GE.AND.EX P1, PT, R27, UR13, PT, P1 ;  /* 0x0000000d1b007c0c */ /* 0x000fe4000bf26310 */
[----:B------:R-:W-:Y:S01]  /*0580*/  ISETP.GE.U32.AND P0, PT, R22, UR12, PT ;  /* 0x0000000c16007c0c */ /* 0x000fe2000bf06070 */
[----:B------:R-:W-:Y:S01]  /*0590*/  IMAD R63, R3, UR15, R4 ;  /* 0x0000000f033f7c24 */ /* 0x000fe2000f8e0204 */
[----:B------:R-:W-:Y:S01]  /*05a0*/  @!P3 MOV R62, R60 ;  /* 0x0000003c003eb202 */ /* 0x000fe20000000f00 */
[----:B------:R-:W-:Y:S01]  /*05b0*/  @!P3 IMAD R5, R13, R19, R2 ;  /* 0x000000130d05b224 */ /* 0x000fe200078e0202 */
[----:B------:R-:W4:Y:S01]  /*05c0*/  @!P2 LDC.64 R36, c[0x0][0x3f8] ;  /* 0x0000fe00ff24ab82 */ /* 0x000f220000000a00 */
[----:B------:R-:W-:-:S02]  /*05d0*/  ISETP.GE.AND.EX P0, PT, R31, UR13, PT, P0 ;  /* 0x0000000d1f007c0c */ /* 0x000fc4000bf06300 */
[----:B------:R-:W-:Y:S01]  /*05e0*/  IADD3 R63, PT, PT, R61, R63, RZ ;  /* 0x0000003f3d3f7210 */ /* 0x000fe20007ffe0ff */
[----:B---3--:R-:W-:Y:S01]  /*05f0*/  @!P5 IMAD R4, R15, R24, RZ ;  /* 0x000000180f04d224 */ /* 0x008fe200078e02ff */
[----:B------:R-:W-:Y:S01]  /*0600*/  LOP3.LUT R53, R56, 0xffff, RZ, 0xc0, !PT ;  /* 0x0000ffff38357812 */ /* 0x000fe200078ec0ff */
[----:B------:R-:W-:Y:S02]  /*0610*/  @!P3 IMAD.WIDE.U32 R2, R13, R18, R62 ;  /* 0x000000120d02b225 */ /* 0x000fe400078e003e */
[----:B------:R-:W3:Y:S02]  /*0620*/  @!P5 LDC.64 R34, c[0x0][0x398] ;  /* 0x0000e600ff22db82 */ /* 0x000ee40000000a00 */
[----:B------:R-:W-:Y:S01]  /*0630*/  @!P5 IMAD R15, R7, R25, R4 ;  /* 0x00000019070fd224 */ /* 0x000fe200078e0204 */
[----:B------:R-:W-:Y:S01]  /*0640*/  @!P3 IADD3 R3, PT, PT, R3, R5, RZ ;  /* 0x000000050303b210 */ /* 0x000fe20007ffe0ff */
[----:B------:R-:W-:Y:S01]  /*0650*/  IMAD R12, R0, 0x46, R53 ;  /* 0x00000046000c7824 */ /* 0x000fe200078e0235 */
[----:B------:R-:W-:-:S02]  /*0660*/  @!P5 MOV R4, R60 ;  /* 0x0000003c0004d202 */ /* 0x000fc40000000f00 */
[----:B------:R-:W-:Y:S01]  /*0670*/  @!P5 MOV R5, R63 ;  /* 0x0000003f0005d202 */ /* 0x000fe20000000f00 */
[----:B------:R-:W3:Y:S01]  /*0680*/  @!P2 LDC.64 R38, c[0x0][0x3a0] ;  /* 0x0000e800ff26ab82 */ /* 0x000ee20000000a00 */
[C---:B------:R-:W-:Y:S02]  /*0690*/  @!P3 SHF.L.U32 R19, R2.reuse, 0x2, RZ ;  /* 0x000000020213b819 */ /* 0x040fe400000006ff */
[----:B------:R-:W-:Y:S01]  /*06a0*/  @!P3 SHF.L.U64.HI R6, R2, 0x2, R3 ;  /* 0x000000020206b819 */ /* 0x000fe20000010203 */
[----:B------:R-:W-:Y:S01]  /*06b0*/  @!P5 IMAD.WIDE.U32 R4, R7, R24, R4 ;  /* 0x000000180704d225 */ /* 0x000fe200078e0004 */
[C---:B--2---:R-:W-:Y:S02]  /*06c0*/  @!P3 IADD3 R10, P4, PT, R19.reuse, R20, RZ ;  /* 0x00000014130ab210 */ /* 0x044fe40007f9e0ff */
[----:B-1----:R-:W-:Y:S01]  /*06d0*/  @!P3 IADD3 R18, P6, PT, R19, R28, RZ ;  /* 0x0000001c1312b210 */ /* 0x002fe20007fde0ff */
[----:B------:R-:W1:Y:S01]  /*06e0*/  @!P1 LDC.64 R2, c[0x0][0x3f8] ;  /* 0x0000fe00ff029b82 */ /* 0x000e620000000a00 */
[----:B------:R-:W-:Y:S01]  /*06f0*/  @!P5 IADD3 R5, PT, PT, R5, R15, RZ ;  /* 0x0000000f0505d210 */ /* 0x000fe20007ffe0ff */
[----:B----4-:R-:W-:Y:S01]  /*0700*/  @!P2 IMAD R8, R17, R36, RZ ;  /* 0x000000241108a224 */ /* 0x010fe200078e02ff */
[----:B------:R-:W-:-:S02]  /*0710*/  @!P3 IADD3.X R11, PT, PT, R6, R21, RZ, P4, !PT ;  /* 0x00000015060bb210 */ /* 0x000fc400027fe4ff */
[----:B------:R-:W-:Y:S01]  /*0720*/  @!P3 IADD3.X R19, PT, PT, R6, R29, RZ, P6, !PT ;  /* 0x0000001d0613b210 */ /* 0x000fe200037fe4ff */
[----:B------:R-:W-:Y:S01]  /*0730*/  @!P2 IMAD R7, R9, R37, R8 ;  /* 0x000000250907a224 */ /* 0x000fe200078e0208 */
[----:B------:R-:W-:Y:S01]  /*0740*/  ISETP.NE.AND P4, PT, RZ, UR9, PT ;  /* 0x00000009ff007c0c */ /* 0x000fe2000bf85270 */
[----:B------:R-:W2:Y:S01]  /*0750*/  @!P2 LDC.64 R24, c[0x0][0x398] ;  /* 0x0000e600ff18ab82 */ /* 0x000ea20000000a00 */
[C---:B------:R-:W-:Y:S02]  /*0760*/  @!P5 SHF.L.U32 R15, R4.reuse, 0x2, RZ ;  /* 0x00000002040fd819 */ /* 0x040fe400000006ff */
[----:B------:R-:W-:Y:S02]  /*0770*/  @!P5 SHF.L.U64.HI R6, R4, 0x2, R5 ;  /* 0x000000020406d819 */ /* 0x000fe40000010205 */
[----:B------:R-:W-:Y:S02]  /*0780*/  @!P2 MOV R4, R60 ;  /* 0x0000003c0004a202 */ /* 0x000fe40000000f00 */
[----:B------:R-:W-:Y:S01]  /*0790*/  @!P2 MOV R5, R63 ;  /* 0x0000003f0005a202 */ /* 0x000fe20000000f00 */
[----:B------:R-:W4:Y:S01]  /*07a0*/  @!P0 LDC.64 R20, c[0x0][0x3f8] ;  /* 0x0000fe00ff148b82 */ /* 0x000f220000000a00 */
[----:B0-----:R-:W-:Y:S01]  /*07b0*/  @!P5 IADD3 R16, P6, PT, R15, R32, RZ ;  /* 0x000000200f10d210 */ /* 0x001fe20007fde0ff */
[----:B------:R-:W-:-:S03]  /*07c0*/  @!P2 IMAD.WIDE.U32 R4, R9, R36, R4 ;  /* 0x000000240904a225 */ /* 0x000fc600078e0004 */
[----:B------:R-:W-:Y:S02]  /*07d0*/  @!P5 IADD3.X R17, PT, PT, R6, R33, RZ, P6, !PT ;  /* 0x000000210611d210 */ /* 0x000fe400037fe4ff */
[----:B---3--:R-:W-:Y:S01]  /*07e0*/  @!P5 IADD3 R14, P6, PT, R15, R34, RZ ;  /* 0x000000220f0ed210 */ /* 0x008fe20007fde0ff */
[----:B------:R-:W0:Y:S01]  /*07f0*/  @P4 LDC.64 R28, c[0x0][0x3b0] ;  /* 0x0000ec00ff1c4b82 */ /* 0x000e220000000a00 */
[----:B------:R-:W-:Y:S02]  /*0800*/  @!P2 IADD3 R7, PT, PT, R5, R7, RZ ;  /* 0x000000070507a210 */ /* 0x000fe40007ffe0ff */
[----:B------:R-:W-:Y:S02]  /*0810*/  @!P2 SHF.L.U32 R5, R4, 0x2, RZ ;  /* 0x000000020405a819 */ /* 0x000fe400000006ff */
[----:B------:R-:W-:Y:S02]  /*0820*/  @!P5 IADD3.X R15, PT, PT, R6, R35, RZ, P6, !PT ;  /* 0x00000023060fd210 */ /* 0x000fe400037fe4ff */
[----:B------:R-:W-:Y:S01]  /*0830*/  @!P2 SHF.L.U64.HI R6, R4, 0x2, R7 ;  /* 0x000000020406a819 */ /* 0x000fe20000010207 */
[----:B-1----:R-:W-:Y:S01]  /*0840*/  @!P1 IMAD R4, R27, R2, RZ ;  /* 0x000000021b049224 */ /* 0x002fe200078e02ff */
[----:B------:R-:W-:Y:S01]  /*0850*/  @!P2 IADD3 R26, P6, PT, R5, R38, RZ ;  /* 0x00000026051aa210 */ /* 0x000fe20007fde0ff */
[----:B------:R-:W-:Y:S01]  /*0860*/  UIMAD.WIDE UR6, UR4, 0x8, UR6 ;  /* 0x00000008040678a5 */ /* 0x000fe2000f8e0206 */
[----:B------:R-:W-:Y:S01]  /*0870*/  IADD3 R43, PT, PT, R13, 0x50, RZ ;  /* 0x000000500d2b7810 */ /* 0x000fe20007ffe0ff */
[----:B------:R-:W-:Y:S01]  /*0880*/  @!P1 IMAD R7, R23, R3, R4 ;  /* 0x0000000317079224 */ /* 0x000fe200078e0204 */
[----:B------:R-:W-:Y:S01]  /*0890*/  @!P2 IADD3.X R27, PT, PT, R6, R39, RZ, P6, !PT ;  /* 0x00000027061ba210 */ /* 0x000fe200037fe4ff */
[----:B------:R-:W1:Y:S01]  /*08a0*/  @!P1 LDC.64 R40, c[0x0][0x398] ;  /* 0x0000e600ff289b82 */ /* 0x000e620000000a00 */
[----:B--2---:R-:W-:-:S02]  /*08b0*/  @!P2 IADD3 R24, P6, PT, R5, R24, RZ ;  /* 0x000000180518a210 */ /* 0x004fc40007fde0ff */
[----:B------:R-:W-:Y:S02]  /*08c0*/  @!P1 MOV R4, R60 ;  /* 0x0000003c00049202 */ /* 0x000fe40000000f00 */
[----:B------:R-:W-:Y:S02]  /*08d0*/  @!P1 MOV R5, R63 ;  /* 0x0000003f00059202 */ /* 0x000fe40000000f00 */
[----:B------:R-:W-:Y:S01]  /*08e0*/  @!P2 IADD3.X R25, PT, PT, R6, R25, RZ, P6, !PT ;  /* 0x000000190619a210 */ /* 0x000fe200037fe4ff */
[----:B------:R-:W2:Y:S01]  /*08f0*/  @!P1 LDC.64 R38, c[0x0][0x3a0] ;  /* 0x0000e800ff269b82 */ /* 0x000ea20000000a00 */
[----:B----4-:R-:W-:Y:S02]  /*0900*/  @!P0 IMAD R6, R31, R20, RZ ;  /* 0x000000141f068224 */ /* 0x010fe400078e02ff */
[----:B------:R-:W-:Y:S01]  /*0910*/  @!P1 IMAD.WIDE.U32 R2, R23, R2, R4 ;  /* 0x0000000217029225 */ /* 0x000fe200078e0004 */
[----:B------:R-:W-:-:S03]  /*0920*/  CS2R R4, SRZ ;  /* 0x0000000000047805 */ /* 0x000fc6000001ff00 */
[----:B0-----:R-:W-:Y:S01]  /*0930*/  @P4 IMAD.WIDE R28, R12, 0x4, R28 ;  /* 0x000000040c1c4825 */ /* 0x001fe200078e021c */
[----:B------:R-:W-:Y:S01]  /*0940*/  @!P1 IADD3 R3, PT, PT, R3, R7, RZ ;  /* 0x0000000703039210 */ /* 0x000fe20007ffe0ff */
[----:B------:R-:W0:Y:S01]  /*0950*/  @!P0 LDC.64 R50, c[0x0][0x3a0] ;  /* 0x0000e800ff328b82 */ /* 0x000e220000000a00 */
[----:B------:R-:W-:Y:S01]  /*0960*/  @!P1 SHF.L.U32 R31, R2, 0x2, RZ ;  /* 0x00000002021f9819 */ /* 0x000fe200000006ff */
[----:B------:R-:W-:Y:S01]  /*0970*/  @!P0 IMAD R37, R22, R21, R6 ;  /* 0x0000001516258224 */ /* 0x000fe200078e0206 */
[----:B------:R2:W5:Y:S01]  /*0980*/  @P4 LDG.E.64 R4, desc[UR10][R28.64] ;  /* 0x0000000a1c044981 */ /* 0x000562000c1e1b00 */
[----:B------:R-:W-:Y:S02]  /*0990*/  ISETP.GE.U32.AND P4, PT, R43, UR12, PT ;  /* 0x0000000c2b007c0c */ /* 0x000fe4000bf86070 */
[----:B------:R-:W-:Y:S02]  /*09a0*/  CS2R R6, SRZ ;  /* 0x0000000000067805 */ /* 0x000fe4000001ff00 */
[----:B------:R-:W-:-:S02]  /*09b0*/  SHF.R.S32.HI R47, RZ, 0x1f, R43 ;  /* 0x0000001fff2f7819 */ /* 0x000fc4000001142b */
[----:B------:R-:W-:Y:S01]  /*09c0*/  @!P1 SHF.L.U64.HI R36, R2, 0x2, R3 ;  /* 0x0000000202249819 */ /* 0x000fe20000010203 */
[----:B------:R-:W3:Y:S01]  /*09d0*/  @!P0 LDC.64 R32, c[0x0][0x398] ;  /* 0x0000e600ff208b82 */ /* 0x000ee20000000a00 */
[----:B------:R-:W-:Y:S01]  /*09e0*/  MOV R3, RZ ;  /* 0x000000ff00037202 */ /* 0x000fe20000000f00 */
[----:B------:R4:W5:Y:S01]  /*09f0*/  @!P3 LDG.E.64 R6, desc[UR10][R10.64] ;  /* 0x0000000a0a06b981 */ /* 0x000962000c1e1b00 */
[----:B------:R-:W-:Y:S02]  /*0a00*/  MOV R2, RZ ;  /* 0x000000ff00027202 */ /* 0x000fe40000000f00 */
[----:B--2---:R-:W-:Y:S02]  /*0a10*/  @!P1 IADD3 R28, P6, PT, R31, R38, RZ ;  /* 0x000000261f1c9210 */ /* 0x004fe40007fde0ff */
[----:B------:R-:W-:Y:S02]  /*0a20*/  ISETP.GE.AND.EX P4, PT, R47, UR13, PT, P4 ;  /* 0x0000000d2f007c0c */ /* 0x000fe4000bf86340 */
[----:B------:R2:W5:Y:S01]  /*0a30*/  @!P3 LDG.E.64 R2, desc[UR10][R18.64] ;  /* 0x0000000a1202b981 */ /* 0x000562000c1e1b00 */
[----:B------:R-:W-:-:S02]  /*0a40*/  IADD3 R45, PT, PT, R13, 0x60, RZ ;  /* 0x000000600d2d7810 */ /* 0x000fc40007ffe0ff */
[----:B------:R-:W-:Y:S02]  /*0a50*/  @!P1 IADD3.X R29, PT, PT, R36, R39, RZ, P6, !PT ;  /* 0x00000027241d9210 */ /* 0x000fe400037fe4ff */
[----:B------:R-:W-:Y:S02]  /*0a60*/  MOV R38, UR6 ;  /* 0x0000000600267c02 */ /* 0x000fe40008000f00 */
[----:B------:R-:W-:Y:S02]  /*0a70*/  MOV R39, UR7 ;  /* 0x0000000700277c02 */ /* 0x000fe40008000f00 */
[----:B------:R-:W-:Y:S02]  /*0a80*/  ISETP.GE.U32.AND P3, PT, R45, UR12, PT ;  /* 0x0000000c2d007c0c */ /* 0x000fe4000bf66070 */
[----:B------:R-:W-:Y:S02]  /*0a90*/  SHF.R.S32.HI R49, RZ, 0x1f, R45 ;  /* 0x0000001fff317819 */ /* 0x000fe4000001142d */
[----:B------:R-:W-:Y:S01]  /*0aa0*/  @!P0 MOV R34, R60 ;  /* 0x0000003c00228202 */ /* 0x000fe20000000f00 */
[----:B------:R-:W3:Y:S01]  /*0ab0*/  LDG.E.64 R38, desc[UR10][R38.64] ;  /* 0x0000000a26267981 */ /* 0x000ee2000c1e1b00 */
[----:B------:R-:W-:-:S02]  /*0ac0*/  @!P0 MOV R35, R63 ;  /* 0x0000003f00238202 */ /* 0x000fc40000000f00 */
[----:B------:R-:W-:Y:S01]  /*0ad0*/  ISETP.GE.AND.EX P3, PT, R49, UR13, PT, P3 ;  /* 0x0000000d31007c0c */ /* 0x000fe2000bf66330 */
[----:B------:R-:W-:Y:S02]  /*0ae0*/  @!P0 IMAD.WIDE.U32 R34, R22, R20, R34 ;  /* 0x0000001416228225 */ /* 0x000fe400078e0022 */
[----:B------:R-:W0:Y:S01]  /*0af0*/  @!P4 LDC.64 R22, c[0x0][0x3f8] ;  /* 0x0000fe00ff16cb82 */ /* 0x000e220000000a00 */
[----:B------:R-:W-:Y:S02]  /*0b00*/  CS2R R8, SRZ ;  /* 0x0000000000087805 */ /* 0x000fe4000001ff00 */
[----:B----4-:R-:W-:Y:S02]  /*0b10*/  CS2R R10, SRZ ;  /* 0x00000000000a7805 */ /* 0x010fe4000001ff00 */
[----:B------:R-:W-:Y:S02]  /*0b20*/  IADD3 R13, PT, PT, R13, 0x70, RZ ;  /* 0x000000700d0d7810 */ /* 0x000fe40007ffe0ff */
[----:B------:R4:W5:Y:S03]  /*0b30*/  @!P5 LDG.E.64 R8, desc[UR10][R16.64] ;  /* 0x0000000a1008d981 */ /* 0x000966000c1e1b00 */
[----:B--2---:R-:W2:Y:S01]  /*0b40*/  @!P3 LDC.64 R18, c[0x0][0x3f8] ;  /* 0x0000fe00ff12bb82 */ /* 0x004ea20000000a00 */
[----:B------:R-:W-:Y:S01]  /*0b50*/  SHF.R.S32.HI R21, RZ, 0x1f, R13 ;  /* 0x0000001fff157819 */ /* 0x000fe2000001140d */
[----:B------:R3:W5:Y:S01]  /*0b60*/  @!P5 LDG.E.64 R10, desc[UR10][R14.64] ;  /* 0x0000000a0e0ad981 */ /* 0x000762000c1e1b00 */
[----:B------:R-:W-:-:S02]  /*0b70*/  ISETP.GE.U32.AND P5, PT, R13, UR12, PT ;  /* 0x0000000c0d007c0c */ /* 0x000fc4000bfa6070 */
[----:B-1----:R-:W-:Y:S02]  /*0b80*/  @!P1 IADD3 R30, P6, PT, R31, R40, RZ ;  /* 0x000000281f1e9210 */ /* 0x002fe40007fde0ff */
[----:B------:R-:W-:Y:S02]  /*0b90*/  ISETP.GE.AND.EX P5, PT, R21, UR13, PT, P5 ;  /* 0x0000000d15007c0c */ /* 0x000fe4000bfa6350 */
[----:B------:R-:W-:Y:S02]  /*0ba0*/  @!P0 IADD3 R35, PT, PT, R35, R37, RZ ;  /* 0x0000002523238210 */ /* 0x000fe40007ffe0ff */
[----:B------:R-:W-:Y:S02]  /*0bb0*/  @!P1 IADD3.X R31, PT, PT, R36, R41, RZ, P6, !PT ;  /* 0x00000029241f9210 */ /* 0x000fe400037fe4ff */
[C---:B----4-:R-:W-:Y:S01]  /*0bc0*/  @!P0 SHF.L.U32 R17, R34.reuse, 0x2, RZ ;  /* 0x0000000222118819 */ /* 0x050fe200000006ff */
[----:B------:R-:W1:Y:S01]  /*0bd0*/  @!P4 LDC.64 R36, c[0x0][0x3a0] ;  /* 0x0000e800ff24cb82 */ /* 0x000e620000000a00 */
[----:B------:R-:W-:Y:S01]  /*0be0*/  @!P0 SHF.L.U64.HI R20, R34, 0x2, R35 ;  /* 0x0000000222148819 */ /* 0x000fe20000010223 */
[----:B0-----:R-:W-:Y:S01]  /*0bf0*/  @!P4 IMAD R16, R47, R22, RZ ;  /* 0x000000162f10c224 */ /* 0x001fe200078e02ff */
[----:B------:R-:W-:-:S05]  /*0c00*/  @!P0 IADD3 R34, P6, PT, R17, R50, RZ ;  /* 0x0000003211228210 */ /* 0x000fca0007fde0ff */
[----:B------:R-:W0:Y:S01]  /*0c10*/  @!P4 LDC.64 R40, c[0x0][0x398] ;  /* 0x0000e600ff28cb82 */ /* 0x000e220000000a00 */
[----:B------:R-:W-:Y:S01]  /*0c20*/  @!P0 IADD3.X R35, PT, PT, R20, R51, RZ, P6, !PT ;  /* 0x0000003314238210 */ /* 0x000fe200037fe4ff */
[----:B------:R-:W-:Y:S01]  /*0c30*/  @!P4 IMAD R51, R43, R23, R16 ;  /* 0x000000172b33c224 */ /* 0x000fe200078e0210 */
[----:B---3--:R-:W-:Y:S02]  /*0c40*/  @!P0 IADD3 R32, P6, PT, R17, R32, RZ ;  /* 0x0000002011208210 */ /* 0x008fe40007fde0ff */
[----:B------:R-:W-:Y:S02]  /*0c50*/  @!P4 MOV R16, R60 ;  /* 0x0000003c0010c202 */ /* 0x000fe40000000f00 */
[-C--:B------:R-:W-:Y:S01]  /*0c60*/  @!P4 MOV R17, R63.reuse ;  /* 0x0000003f0011c202 */ /* 0x080fe20000000f00 */
[----:B------:R-:W3:Y:S01]  /*0c70*/  @!P5 LDC.64 R14, c[0x0][0x3f8] ;  /* 0x0000fe00ff0edb82 */ /* 0x000ee20000000a00 */
[----:B--2---:R-:W-:Y:S01]  /*0c80*/  @!P3 IMAD R44, R49, R18, RZ ;  /* 0x00000012312cb224 */ /* 0x004fe200078e02ff */
[----:B------:R-:W-:Y:S01]  /*0c90*/  @!P3 MOV R46, R60 ;  /* 0x0000003c002eb202 */ /* 0x000fe20000000f00 */
[----:B------:R-:W-:Y:S01]  /*0ca0*/  @!P4 IMAD.WIDE.U32 R22, R43, R22, R16 ;  /* 0x000000162b16c225 */ /* 0x000fe200078e0010 */
[----:B------:R-:W-:-:S04]  /*0cb0*/  @!P3 MOV R47, R63 ;  /* 0x0000003f002fb202 */ /* 0x000fc80000000f00 */
[----:B------:R-:W2:Y:S01]  /*0cc0*/  @!P3 LDC.64 R42, c[0x0][0x3a0] ;  /* 0x0000e800ff2abb82 */ /* 0x000ea20000000a00 */
[----:B------:R-:W-:Y:S01]  /*0cd0*/  @!P3 IMAD R49, R45, R19, R44 ;  /* 0x000000132d31b224 */ /* 0x000fe200078e022c */
[----:B------:R-:W-:Y:S01]  /*0ce0*/  @!P4 IADD3 R17, PT, PT, R23, R51, RZ ;  /* 0x000000331711c210 */ /* 0x000fe20007ffe0ff */
[----:B------:R-:W-:Y:S01]  /*0cf0*/  @!P3 IMAD.WIDE.U32 R46, R45, R18, R46 ;  /* 0x000000122d2eb225 */ /* 0x000fe200078e002e */
[----:B------:R-:W-:-:S04]  /*0d00*/  @!P4 SHF.L.U32 R19, R22, 0x2, RZ ;  /* 0x000000021613c819 */ /* 0x000fc800000006ff */
[----:B------:R-:W4:Y:S01]  /*0d10*/  @!P3 LDC.64 R44, c[0x0][0x398] ;  /* 0x0000e600ff2cbb82 */ /* 0x000f220000000a00 */
[----:B------:R-:W-:Y:S02]  /*0d20*/  @!P0 IADD3.X R33, PT, PT, R20, R33, RZ, P6, !PT ;  /* 0x0000002114218210 */ /* 0x000fe400037fe4ff */
[----:B------:R-:W-:Y:S02]  /*0d30*/  @!P4 SHF.L.U64.HI R20, R22, 0x2, R17 ;  /* 0x000000021614c819 */ /* 0x000fe40000010211 */
[----:B-1----:R-:W-:-:S03]  /*0d40*/  @!P4 IADD3 R36, P6, PT, R19, R36, RZ ;  /* 0x000000241324c210 */ /* 0x002fc60007fde0ff */
[----:B------:R-:W1:Y:S01]  /*0d50*/  @!P5 LDC.64 R16, c[0x0][0x3a0] ;  /* 0x0000e800ff10db82 */ /* 0x000e620000000a00 */
[----:B------:R-:W-:Y:S02]  /*0d60*/  @!P4 IADD3.X R37, PT, PT, R20, R37, RZ, P6, !PT ;  /* 0x000000251425c210 */ /* 0x000fe400037fe4ff */
[----:B------:R-:W-:Y:S02]  /*0d70*/  @!P3 IADD3 R23, PT, PT, R47, R49, RZ ;  /* 0x000000312f17b210 */ /* 0x000fe40007ffe0ff */
[----:B0-----:R-:W-:-:S03]  /*0d80*/  @!P4 IADD3 R40, P6, PT, R19, R40, RZ ;  /* 0x000000281328c210 */ /* 0x001fc60007fde0ff */
[----:B------:R-:W0:Y:S01]  /*0d90*/  @!P5 LDC.64 R18, c[0x0][0x398] ;  /* 0x0000e600ff12db82 */ /* 0x000e220000000a00 */
[C---:B------:R-:W-:Y:S01]  /*0da0*/  @!P3 SHF.L.U64.HI R22, R46.reuse, 0x2, R23 ;  /* 0x000000022e16b819 */ /* 0x040fe20000010217 */
[----:B---3--:R-:W-:Y:S01]  /*0db0*/  @!P5 IMAD R48, R21, R14, RZ ;  /* 0x0000000e1530d224 */ /* 0x008fe200078e02ff */
[----:B------:R-:W-:Y:S02]  /*0dc0*/  @!P3 SHF.L.U32 R23, R46, 0x2, RZ ;  /* 0x000000022e17b819 */ /* 0x000fe400000006ff */
[----:B------:R-:W-:Y:S02]  /*0dd0*/  @!P4 IADD3.X R41, PT, PT, R20, R41, RZ, P6, !PT ;  /* 0x000000291429c210 */ /* 0x000fe400037fe4ff */
[----:B------:R-:W-:Y:S01]  /*0de0*/  @!P5 MOV R20, R60 ;  /* 0x0000003c0014d202 */ /* 0x000fe20000000f00 */
[----:B------:R-:W3:Y:S01]  /*0df0*/  LDC.64 R46, c[0x0][0x3a8] ;  /* 0x0000ea00ff2e7b82 */ /* 0x000ee20000000a00 */
[----:B------:R-:W-:Y:S01]  /*0e00*/  @!P5 MOV R21, R63 ;  /* 0x0000003f0015d202 */ /* 0x000fe20000000f00 */
[----:B------:R-:W-:Y:S01]  /*0e10*/  @!P5 IMAD R49, R13, R15, R48 ;  /* 0x0000000f0d31d224 */ /* 0x000fe200078e0230 */
[----:B--2---:R-:W-:Y:S01]  /*0e20*/  @!P3 IADD3 R42, P6, PT, R23, R42, RZ ;  /* 0x0000002a172ab210 */ /* 0x004fe20007fde0ff */
[----:B------:R-:W-:-:S03]  /*0e30*/  @!P5 IMAD.WIDE.U32 R14, R13, R14, R20 ;  /* 0x0000000e0d0ed225 */ /* 0x000fc600078e0014 */
[----:B------:R-:W-:Y:S02]  /*0e40*/  @!P3 IADD3.X R43, PT, PT, R22, R43, RZ, P6, !PT ;  /* 0x0000002b162bb210 */ /* 0x000fe400037fe4ff */
[----:B----4-:R-:W-:Y:S02]  /*0e50*/  @!P3 IADD3 R44, P6, PT, R23, R44, RZ ;  /* 0x0000002c172cb210 */ /* 0x010fe40007fde0ff */
[----:B------:R-:W-:Y:S02]  /*0e60*/  @!P5 IADD3 R13, PT, PT, R15, R49, RZ ;  /* 0x000000310f0dd210 */ /* 0x000fe40007ffe0ff */
[----:B------:R-:W-:Y:S02]  /*0e70*/  @!P5 SHF.L.U32 R51, R14, 0x2, RZ ;  /* 0x000000020e33d819 */ /* 0x000fe400000006ff */
[----:B------:R-:W-:Y:S02]  /*0e80*/  @!P3 IADD3.X R45, PT, PT, R22, R45, RZ, P6, !PT ;  /* 0x0000002d162db210 */ /* 0x000fe400037fe4ff */
[----:B------:R-:W-:-:S02]  /*0e90*/  @!P5 SHF.L.U64.HI R14, R14, 0x2, R13 ;  /* 0x000000020e0ed819 */ /* 0x000fc4000001020d */
[----:B-1----:R-:W-:-:S04]  /*0ea0*/  @!P5 IADD3 R48, P6, PT, R51, R16, RZ ;  /* 0x000000103330d210 */ /* 0x002fc80007fde0ff */
[----:B------:R-:W-:Y:S02]  /*0eb0*/  @!P5 IADD3.X R49, PT, PT, R14, R17, RZ, P6, !PT ;  /* 0x000000110e31d210 */ /* 0x000fe400037fe4ff */
[----:B0-----:R-:W-:Y:S01]  /*0ec0*/  @!P5 IADD3 R50, P6, PT, R51, R18, RZ ;  /* 0x000000123332d210 */ /* 0x001fe20007fde0ff */
[----:B---3--:R-:W-:Y:S01]  /*0ed0*/  IMAD.WIDE R46, R12, 0x4, R46 ;  /* 0x000000040c2e7825 */ /* 0x008fe200078e022e */
[----:B------:R-:W-:Y:S02]  /*0ee0*/  CS2R R12, SRZ ;  /* 0x00000000000c7805 */ /* 0x000fe4000001ff00 */
[----:B------:R-:W-:Y:S02]  /*0ef0*/  @!P5 IADD3.X R51, PT, PT, R14, R19, RZ, P6, !PT ;  /* 0x000000130e33d210 */ /* 0x000fe400037fe4ff */
[----:B------:R-:W-:Y:S02]  /*0f00*/  CS2R R14, SRZ ;  /* 0x00000000000e7805 */ /* 0x000fe4000001ff00 */
[----:B------:R-:W-:-:S02]  /*0f10*/  CS2R R16, SRZ ;  /* 0x0000000000107805 */ /* 0x000fc4000001ff00 */
[----:B------:R-:W-:Y:S02]  /*0f20*/  CS2R R18, SRZ ;  /* 0x0000000000127805 */ /* 0x000fe4000001ff00 */
[----:B------:R-:W-:Y:S02]  /*0f30*/  CS2R R20, SRZ ;  /* 0x0000000000147805 */ /* 0x000fe4000001ff00 */
[----:B------:R-:W-:Y:S01]  /*0f40*/  CS2R R22, SRZ ;  /* 0x0000000000167805 */ /* 0x000fe2000001ff00 */
[----:B------:R0:W5:Y:S04]  /*0f50*/  @!P2 LDG.E.64 R12, desc[UR10][R26.64] ;  /* 0x0000000a1a0ca981 */ /* 0x000168000c1e1b00 */
[----:B------:R1:W5:Y:S04]  /*0f60*/  @!P2 LDG.E.64 R14, desc[UR10][R24.64] ;  /* 0x0000000a180ea981 */ /* 0x000368000c1e1b00 */
[----:B------:R2:W5:Y:S01]  /*0f70*/  @!P1 LDG.E.64 R16, desc[UR10][R28.64] ;  /* 0x0000000a1c109981 */ /* 0x000562000c1e1b00 */
[----:B0-----:R-:W-:-:S03]  /*0f80*/  CS2R R26, SRZ ;  /* 0x00000000001a7805 */ /* 0x001fc6000001ff00 */
[----:B------:R0:W5:Y:S01]  /*0f90*/  @!P1 LDG.E.64 R18, desc[UR10][R30.64] ;  /* 0x0000000a1e129981 */ /* 0x000162000c1e1b00 */
[----:B-1----:R-:W-:-:S03]  /*0fa0*/  CS2R R24, SRZ ;  /* 0x0000000000187805 */ /* 0x002fc6000001ff00 */
[----:B------:R1:W5:Y:S01]  /*0fb0*/  @!P0 LDG.E.64 R20, desc[UR10][R34.64] ;  /* 0x0000000a22148981 */ /* 0x000362000c1e1b00 */
[----:B--2---:R-:W-:-:S03]  /*0fc0*/  CS2R R28, SRZ ;  /* 0x00000000001c7805 */ /* 0x004fc6000001ff00 */
[----:B------:R2:W5:Y:S01]  /*0fd0*/  @!P0 LDG.E.64 R22, desc[UR10][R32.64] ;  /* 0x0000000a20168981 */ /* 0x000562000c1e1b00 */
[----:B0-----:R-:W-:-:S03]  /*0fe0*/  CS2R R30, SRZ ;  /* 0x00000000001e7805 */ /* 0x001fc6000001ff00 */
[----:B------:R0:W5:Y:S01]  /*0ff0*/  @!P4 LDG.E.64 R24, desc[UR10][R36.64] ;  /* 0x0000000a2418c981 */ /* 0x000162000c1e1b00 */
[----:B-1----:R-:W-:-:S03]  /*1000*/  CS2R R34, SRZ ;  /* 0x0000000000227805 */ /* 0x002fc6000001ff00 */
[----:B------:R0:W5:Y:S01]  /*1010*/  @!P4 LDG.E.64 R26, desc[UR10][R40.64] ;  /* 0x0000000a281ac981 */ /* 0x000162000c1e1b00 */
[----:B--2---:R-:W-:-:S03]  /*1020*/  CS2R R32, SRZ ;  /* 0x0000000000207805 */ /* 0x004fc6000001ff00 */
[----:B------:R0:W5:Y:S04]  /*1030*/  @!P3 LDG.E.64 R28, desc[UR10][R42.64] ;  /* 0x0000000a2a1cb981 */ /* 0x000168000c1e1b00 */
[----:B------:R0:W5:Y:S04]  /*1040*/  @!P3 LDG.E.64 R30, desc[UR10][R44.64] ;  /* 0x0000000a2c1eb981 */ /* 0x000168000c1e1b00 */
[----:B------:R0:W5:Y:S04]  /*1050*/  @!P5 LDG.E.64 R32, desc[UR10][R48.64] ;  /* 0x0000000a3020d981 */ /* 0x000168000c1e1b00 */
[----:B------:R0:W5:Y:S04]  /*1060*/  @!P5 LDG.E.64 R34, desc[UR10][R50.64] ;  /* 0x0000000a3222d981 */ /* 0x000168000c1e1b00 */
[----:B------:R0:W5:Y:S01]  /*1070*/  LDG.E.64 R36, desc[UR10][R46.64] ;  /* 0x0000000a2e247981 */ /* 0x000162000c1e1b00 */
        /* <DEDUP_REMOVED lines=14> */
[----:B-----5:R-:W-:Y:S01]  /*1160*/  FADD.FTZ R39, R6, -UR20 ;  /* 0x8000001406277e21 */ /* 0x020fe20008010000 */
[----:B------:R-:W-:Y:S01]  /*1170*/  FMUL.FTZ R40, R2, R36 ;  /* 0x0000002402287220 */ /* 0x000fe20000410000 */
[----:B------:R-:W-:Y:S01]  /*1180*/  FADD.FTZ R38, R7, -UR20 ;  /* 0x8000001407267e21 */ /* 0x000fe20008010000 */
[----:B------:R-:W-:Y:S01]  /*1190*/  FMUL.FTZ R41, R3, R37 ;  /* 0x0000002503297220 */ /* 0x000fe20000410000 */
[----:B------:R-:W-:Y:S01]  /*11a0*/  FMUL.FTZ R39, R39, UR12 ;  /* 0x0000000c27277c20 */ /* 0x000fe20008410000 */
[----:B------:R-:W-:Y:S01]  /*11b0*/  FADD.FTZ R44, R8, -UR20 ;  /* 0x80000014082c7e21 */ /* 0x000fe20008010000 */
[----:B------:R-:W-:Y:S01]  /*11c0*/  FMUL.FTZ R38, R38, UR12 ;  /* 0x0000000c26267c20 */ /* 0x000fe20008410000 */
[----:B------:R-:W-:Y:S01]  /*11d0*/  FADD.FTZ R42, RZ, R40 ;  /* 0x00000028ff2a7221 */ /* 0x000fe20000010000 */
[----:B------:R-:W-:Y:S01]  /*11e0*/  FFMA.FTZ R43, R39, R40, RZ ;  /* 0x00000028272b7223 */ /* 0x000fe200000100ff */
[----:B------:R-:W-:Y:S01]  /*11f0*/  FFMA.FTZ R45, R2, R39, RZ ;  /* 0x00000027022d7223 */ /* 0x000fe200000100ff */
[----:B------:R-:W-:Y:S01]  /*1200*/  FADD.FTZ R39, R9, -UR20 ;  /* 0x8000001409277e21 */ /* 0x000fe20008010000 */
[----:B------:R-:W-:Y:S01]  /*1210*/  FMUL.FTZ R47, R10, R36 ;  /* 0x000000240a2f7220 */ /* 0x000fe20000410000 */
[----:B------:R-:W-:Y:S01]  /*1220*/  FMUL.FTZ R44, R44, UR12 ;  /* 0x0000000c2c2c7c20 */ /* 0x000fe20008410000 */
[----:B------:R-:W-:Y:S01]  /*1230*/  FADD.FTZ R42, R41, R42 ;  /* 0x0000002a292a7221 */ /* 0x000fe20000010000 */
[----:B------:R-:W-:Y:S01]  /*1240*/  FFMA.FTZ R43, R38, R41, R43 ;  /* 0x00000029262b7223 */ /* 0x000fe2000001002b */
[----:B------:R-:W-:Y:S01]  /*1250*/  FMUL.FTZ R40, R39, UR12 ;  /* 0x0000000c27287c20 */ /* 0x000fe20008410000 */
[----:B------:R-:W-:Y:S01]  /*1260*/  FADD.FTZ R41, R12, -UR20 ;  /* 0x800000140c297e21 */ /* 0x000fe20008010000 */
[----:B------:R-:W-:Y:S01]  /*1270*/  FADD.FTZ R42, R42, R47 ;  /* 0x0000002f2a2a7221 */ /* 0x000fe20000010000 */
[----:B------:R-:W-:Y:S01]  /*1280*/  FFMA.FTZ R43, R44, R47, R43 ;  /* 0x0000002f2c2b7223 */ /* 0x000fe2000001002b */
[----:B------:R-:W-:Y:S01]  /*1290*/  FMUL.FTZ R39, R11, R37 ;  /* 0x000000250b277220 */ /* 0x000fe20000410000 */
[----:B------:R-:W-:Y:S01]  /*12a0*/  FFMA.FTZ R45, R10, R44, R45 ;  /* 0x0000002c0a2d7223 */ /* 0x000fe2000001002d */
[----:B------:R-:W-:Y:S01]  /*12b0*/  FFMA.FTZ R38, R3, R38, RZ ;  /* 0x0000002603267223 */ /* 0x000fe200000100ff */
[----:B------:R-:W-:Y:S01]  /*12c0*/  FMUL.FTZ R44, R41, UR12 ;  /* 0x0000000c292c7c20 */ /* 0x000fe20008410000 */
[----:B------:R-:W-:Y:S01]  /*12d0*/  FADD.FTZ R42, R39, R42 ;  /* 0x0000002a272a7221 */ /* 0x000fe20000010000 */
[----:B------:R-:W-:Y:S01]  /*12e0*/  FFMA.FTZ R43, R40, R39, R43 ;  /* 0x00000027282b7223 */ /* 0x000fe2000001002b */
[C---:B------:R-:W-:Y:S01]  /*12f0*/  FMUL.FTZ R47, R14.reuse, R36 ;  /* 0x000000240e2f7220 */ /* 0x040fe20000410000 */
[----:B------:R-:W-:Y:S01]  /*1300*/  FADD.FTZ R39, R13, -UR20 ;  /* 0x800000140d277e21 */ /* 0x000fe20008010000 */
[----:B------:R-:W-:Y:S01]  /*1310*/  FFMA.FTZ R38, R11, R40, R38 ;  /* 0x000000280b267223 */ /* 0x000fe20000010026 */
[----:B------:R-:W-:Y:S01]  /*1320*/  FFMA.FTZ R45, R14, R44, R45 ;  /* 0x0000002c0e2d7223 */ /* 0x000fe2000001002d */
[----:B------:R-:W-:Y:S01]  /*1330*/  FADD.FTZ R41, R42, R47 ;  /* 0x0000002f2a297221 */ /* 0x000fe20000010000 */
[----:B------:R-:W-:Y:S01]  /*1340*/  FFMA.FTZ R44, R44, R47, R43 ;  /* 0x0000002f2c2c7223 */ /* 0x000fe2000001002b */
[----:B------:R-:W-:Y:S01]  /*1350*/  FMUL.FTZ R39, R39, UR12 ;  /* 0x0000000c27277c20 */ /* 0x000fe20008410000 */
[C---:B------:R-:W-:Y:S01]  /*1360*/  FMUL.FTZ R40, R15.reuse, R37 ;  /* 0x000000250f287220 */ /* 0x040fe20000410000 */
[----:B------:R-:W-:Y:S01]  /*1370*/  FADD.FTZ R42, R16, -UR20 ;  /* 0x80000014102a7e21 */ /* 0x000fe20008010000 */
[----:B------:R-:W-:Y:S01]  /*1380*/  FMUL.FTZ R46, R18, R36 ;  /* 0x00000024122e7220 */ /* 0x000fe20000410000 */
[----:B------:R-:W-:Y:S01]  /*1390*/  FFMA.FTZ R38, R15, R39, R38 ;  /* 0x000000270f267223 */ /* 0x000fe20000010026 */
[----:B------:R-:W-:Y:S01]  /*13a0*/  FFMA.FTZ R44, R39, R40, R44 ;  /* 0x00000028272c7223 */ /* 0x000fe2000001002c */
[----:B------:R-:W-:Y:S01]  /*13b0*/  FMUL.FTZ R43, R42, UR12 ;  /* 0x0000000c2a2b7c20 */ /* 0x000fe20008410000 */
[----:B------:R-:W-:Y:S01]  /*13c0*/  FADD.FTZ R39, R17, -UR20 ;  /* 0x8000001411277e21 */ /* 0x000fe20008010000 */
[----:B------:R-:W-:Y:S01]  /*13d0*/  FADD.FTZ R41, R40, R41 ;  /* 0x0000002928297221 */ /* 0x000fe20000010000 */
[----:B------:R-:W-:Y:S01]  /*13e0*/  FMUL.FTZ R40, R19, R37 ;  /* 0x0000002513287220 */ /* 0x000fe20000410000 */
[----:B------:R-:W-:Y:S01]  /*13f0*/  FFMA.FTZ R44, R43, R46, R44 ;  /* 0x0000002e2b2c7223 */ /* 0x000fe2000001002c */
[----:B------:R-:W-:Y:S01]  /*1400*/  FMUL.FTZ R39, R39, UR12 ;  /* 0x0000000c27277c20 */ /* 0x000fe20008410000 */
[----:B------:R-:W-:Y:S01]  /*1410*/  FADD.FTZ R42, R20, -UR20 ;  /* 0x80000014142a7e21 */ /* 0x000fe20008010000 */
[----:B------:R-:W-:Y:S01]  /*1420*/  FFMA.FTZ R45, R18, R43, R45 ;  /* 0x0000002b122d7223 */ /* 0x000fe2000001002d */
[----:B------:R-:W-:Y:S01]  /*1430*/  FADD.FTZ R41, R41, R46 ;  /* 0x0000002e29297221 */ /* 0x000fe20000010000 */
[----:B------:R-:W-:Y:S01]  /*1440*/  FFMA.FTZ R38, R19, R39, R38 ;  /* 0x0000002713267223 */ /* 0x000fe20000010026 */
[----:B------:R-:W-:Y:S01]  /*1450*/  FFMA.FTZ R44, R39, R40, R44 ;  /* 0x00000028272c7223 */ /* 0x000fe2000001002c */
[----:B------:R-:W-:Y:S01]  /*1460*/  FMUL.FTZ R46, R22, R36 ;  /* 0x00000024162e7220 */ /* 0x000fe20000410000 */
[----:B------:R-:W-:Y:S01]  /*1470*/  FMUL.FTZ R43, R42, UR12 ;  /* 0x0000000c2a2b7c20 */ /* 0x000fe20008410000 */
[----:B------:R-:W-:Y:S01]  /*1480*/  FADD.FTZ R39, R21, -UR20 ;  /* 0x8000001415277e21 */ /* 0x000fe20008010000 */
[----:B------:R-:W-:Y:S01]  /*1490*/  FADD.FTZ R41, R40, R41 ;  /* 0x0000002928297221 */ /* 0x000fe20000010000 */
[----:B------:R-:W-:Y:S01]  /*14a0*/  FMUL.FTZ R40, R23, R37 ;  /* 0x0000002517287220 */ /* 0x000fe20000410000 */
[----:B------:R-:W-:Y:S01]  /*14b0*/  FFMA.FTZ R44, R43, R46, R44 ;  /* 0x0000002e2b2c7223 */ /* 0x000fe2000001002c */
[----:B------:R-:W-:Y:S01]  /*14c0*/  FMUL.FTZ R39, R39, UR12 ;  /* 0x0000000c27277c20 */ /* 0x000fe20008410000 */
[----:B------:R-:W-:Y:S01]  /*14d0*/  FADD.FTZ R42, R24, -UR20 ;  /* 0x80000014182a7e21 */ /* 0x000fe20008010000 */
[----:B------:R-:W-:Y:S01]  /*14e0*/  FADD.FTZ R41, R41, R46 ;  /* 0x0000002e29297221 */ /* 0x000fe20000010000 */
[----:B------:R-:W-:Y:S01]  /*14f0*/  FFMA.FTZ R45, R22, R43, R45 ;  /* 0x0000002b162d7223 */ /* 0x000fe2000001002d */
[----:B------:R-:W-:Y:S01]  /*1500*/  FFMA.FTZ R38, R23, R39, R38 ;  /* 0x0000002717267223 */ /* 0x000fe20000010026 */
[----:B------:R-:W-:Y:S01]  /*1510*/  FFMA.FTZ R44, R39, R40, R44 ;  /* 0x00000028272c7223 */ /* 0x000fe2000001002c */
[----:B------:R-:W-:Y:S01]  /*1520*/  FMUL.FTZ R46, R26, R36 ;  /* 0x000000241a2e7220 */ /* 0x000fe20000410000 */
[----:B------:R-:W-:Y:S01]  /*1530*/  FMUL.FTZ R43, R42, UR12 ;  /* 0x0000000c2a2b7c20 */ /* 0x000fe20008410000 */
[----:B------:R-:W-:Y:S01]  /*1540*/  FADD.FTZ R39, R25, -UR20 ;  /* 0x8000001419277e21 */ /* 0x000fe20008010000 */
[----:B------:R-:W-:Y:S01]  /*1550*/  FADD.FTZ R41, R40, R41 ;  /* 0x0000002928297221 */ /* 0x000fe20000010000 */
[----:B------:R-:W-:Y:S01]  /*1560*/  FADD.FTZ R40, R28, -UR20 ;  /* 0x800000141c287e21 */ /* 0x000fe20008010000 */
[----:B------:R-:W-:Y:S01]  /*1570*/  FFMA.FTZ R44, R43, R46, R44 ;  /* 0x0000002e2b2c7223 */ /* 0x000fe2000001002c */
[----:B------:R-:W-:Y:S01]  /*1580*/  FMUL.FTZ R39, R39, UR12 ;  /* 0x0000000c27277c20 */ /* 0x000fe20008410000 */
[C---:B------:R-:W-:Y:S01]  /*1590*/  FMUL.FTZ R42, R27.reuse, R37 ;  /* 0x000000251b2a7220 */ /* 0x040fe20000410000 */
[----:B------:R-:W-:Y:S01]  /*15a0*/  FFMA.FTZ R45, R26, R43, R45 ;  /* 0x0000002b1a2d7223 */ /* 0x000fe2000001002d */
[----:B------:R-:W-:Y:S01]  /*15b0*/  FMUL.FTZ R43, R40, UR12 ;  /* 0x0000000c282b7c20 */ /* 0x000fe20008410000 */
[----:B------:R-:W-:Y:S01]  /*15c0*/  FFMA.FTZ R40, R27, R39, R38 ;  /* 0x000000271b287223 */ /* 0x000fe20000010026 */
[----:B------:R-:W-:Y:S01]  /*15d0*/  FFMA.FTZ R44, R39, R42, R44 ;  /* 0x0000002a272c7223 */ /* 0x000fe2000001002c */
[----:B------:R-:W-:Y:S01]  /*15e0*/  FADD.FTZ R41, R41, R46 ;  /* 0x0000002e29297221 */ /* 0x000fe20000010000 */
[----:B------:R-:W-:Y:S01]  /*15f0*/  FADD.FTZ R39, RZ, R2 ;  /* 0x00000002ff277221 */ /* 0x000fe20000010000 */
[----:B------:R-:W-:Y:S01]  /*1600*/  FADD.FTZ R38, RZ, R3 ;  /* 0x00000003ff267221 */ /* 0x000fe20000010000 */
[----:B------:R-:W-:Y:S01]  /*1610*/  FMUL.FTZ R46, R30, R36 ;  /* 0x000000241e2e7220 */ /* 0x000fe20000410000 */
[----:B------:R-:W-:Y:S01]  /*1620*/  FADD.FTZ R41, R42, R41 ;  /* 0x000000292a297221 */ /* 0x000fe20000010000 */
[----:B------:R-:W-:Y:S01]  /*1630*/  FADD.FTZ R39, R10, R39 ;  /* 0x000000270a277221 */ /* 0x000fe20000010000 */
[----:B------:R-:W-:Y:S01]  /*1640*/  FADD.FTZ R38, R11, R38 ;  /* 0x000000260b267221 */ /* 0x000fe20000010000 */
[----:B------:R-:W-:Y:S01]  /*1650*/  FADD.FTZ R42, R29, -UR20 ;  /* 0x800000141d2a7e21 */ /* 0x000fe20008010000 */
[----:B------:R-:W-:Y:S01]  /*1660*/  FFMA.FTZ R45, R30, R43, R45 ;  /* 0x0000002b1e2d7223 */ /* 0x000fe2000001002d */
[----:B------:R-:W-:Y:S01]  /*1670*/  FADD.FTZ R39, R14, R39 ;  /* 0x000000270e277221 */ /* 0x000fe20000010000 */
[----:B------:R-:W-:Y:S01]  /*1680*/  FADD.FTZ R38, R15, R38 ;  /* 0x000000260f267221 */ /* 0x000fe20000010000 */
[----:B------:R-:W-:Y:S01]  /*1690*/  FMUL.FTZ R42, R42, UR12 ;  /* 0x0000000c2a2a7c20 */ /* 0x000fe20008410000 */
[----:B------:R-:W-:Y:S01]  /*16a0*/  FADD.FTZ R48, R41, R46 ;  /* 0x0000002e29307221 */ /* 0x000fe20000010000 */
[----:B------:R-:W-:Y:S01]  /*16b0*/  FFMA.FTZ R43, R43, R46, R44 ;  /* 0x0000002e2b2b7223 */ /* 0x000fe2000001002c */
[----:B------:R-:W-:Y:S01]  /*16c0*/  FMUL.FTZ R41, R31, R37 ;  /* 0x000000251f297220 */ /* 0x000fe20000410000 */
[----:B------:R-:W-:Y:S01]  /*16d0*/  FADD.FTZ R39, R18, R39 ;  /* 0x0000002712277221 */ /* 0x000fe20000010000 */
[----:B------:R-:W-:Y:S01]  /*16e0*/  FADD.FTZ R38, R19, R38 ;  /* 0x0000002613267221 */ /* 0x000fe20000010000 */
[----:B------:R-:W-:Y:S01]  /*16f0*/  FFMA.FTZ R44, R31, R42, R40 ;  /* 0x0000002a1f2c7223 */ /* 0x000fe20000010028 */
[----:B------:R-:W-:Y:S01]  /*1700*/  FADD.FTZ R40, R32, -UR20 ;  /* 0x8000001420287e21 */ /* 0x000fe20008010000 */
[----:B------:R-:W-:Y:S01]  /*1710*/  FADD.FTZ R48, R41, R48 ;  /* 0x0000003029307221 */ /* 0x000fe20000010000 */
[----:B------:R-:W-:Y:S01]  /*1720*/  FFMA.FTZ R43, R42, R41, R43 ;  /* 0x000000292a2b7223 */ /* 0x000fe2000001002b */
[----:B------:R-:W-:Y:S01]  /*1730*/  FADD.FTZ R39, R22, R39 ;  /* 0x0000002716277221 */ /* 0x000fe20000010000 */
[----:B------:R-:W-:Y:S01]  /*1740*/  FADD.FTZ R38, R23, R38 ;  /* 0x0000002617267221 */ /* 0x000fe20000010000 */
[----:B------:R-:W-:Y:S01]  /*1750*/  FMUL.FTZ R41, R34, R36 ;  /* 0x0000002422297220 */ /* 0x000fe20000410000 */
[----:B------:R-:W-:Y:S01]  /*1760*/  FMUL.FTZ R42, R40, UR12 ;  /* 0x0000000c282a7c20 */ /* 0x000fe20008410000 */
[----:B------:R-:W-:Y:S01]  /*1770*/  FADD.FTZ R40, R33, -UR20 ;  /* 0x8000001421287e21 */ /* 0x000fe20008010000 */
[----:B------:R-:W-:Y:S01]  /*1780*/  FADD.FTZ R39, R26, R39 ;  /* 0x000000271a277221 */ /* 0x000fe20000010000 */
[----:B------:R-:W-:Y:S01]  /*1790*/  FADD.FTZ R38, R27, R38 ;  /* 0x000000261b267221 */ /* 0x000fe20000010000 */
[----:B------:R-:W-:Y:S01]  /*17a0*/  FADD.FTZ R47, R48, R41 ;  /* 0x00000029302f7221 */ /* 0x000fe20000010000 */
[----:B------:R-:W-:Y:S01]  /*17b0*/  FFMA.FTZ R48, R42, R41, R43 ;  /* 0x000000292a307223 */ /* 0x000fe2000001002b */
[----:B------:R-:W-:Y:S01]  /*17c0*/  FMUL.FTZ R46, R35, R37 ;  /* 0x00000025232e7220 */ /* 0x000fe20000410000 */
[----:B------:R-:W-:Y:S01]  /*17d0*/  FMUL.FTZ R41, R40, UR12 ;  /* 0x0000000c28297c20 */ /* 0x000fe20008410000 */
[----:B------:R-:W-:Y:S01]  /*17e0*/  FADD.FTZ R39, R30, R39 ;  /* 0x000000271e277221 */ /* 0x000fe20000010000 */
[----:B------:R-:W-:Y:S01]  /*17f0*/  FADD.FTZ R38, R31, R38 ;  /* 0x000000261f267221 */ /* 0x000fe20000010000 */
[----:B------:R-:W-:Y:S01]  /*1800*/  FADD.FTZ R47, R46, R47 ;  /* 0x0000002f2e2f7221 */ /* 0x000fe20000010000 */
[----:B------:R-:W-:Y:S01]  /*1810*/  FFMA.FTZ R46, R41, R46, R48 ;  /* 0x0000002e292e7223 */ /* 0x000fe20000010030 */
[C---:B------:R-:W-:Y:S01]  /*1820*/  FFMA.FTZ R40, R34.reuse, R42, R45 ;  /* 0x0000002a22287223 */ /* 0x040fe2000001002d */
[C---:B------:R-:W-:Y:S01]  /*1830*/  FFMA.FTZ R41, R35.reuse, R41, R44 ;  /* 0x0000002923297223 */ /* 0x040fe2000001002c */
[----:B------:R-:W-:Y:S01]  /*1840*/  FADD.FTZ R42, R34, R39 ;  /* 0x00000027222a7221 */ /* 0x000fe20000010000 */
[----:B------:R-:W-:Y:S01]  /*1850*/  FADD.FTZ R43, R35, R38 ;  /* 0x00000026232b7221 */ /* 0x000fe20000010000 */
[----:B------:R-:W-:Y:S06]  /*1860*/  BRA `(.L_x_1236) ;  /* 0x0000001000007947 */ /* 0x000fec0003800000 */
.L_x_1235:
[----:B-----5:R-:W-:Y:S01]  /*1870*/  FADD.FTZ R39, R6, -UR20 ;  /* 0x8000001406277e21 */ /* 0x020fe20008010000 */
[----:B------:R-:W-:Y:S01]  /*1880*/  FADD.FTZ R38, R7, -UR20 ;  /* 0x8000001407267e21 */ /* 0x000fe20008010000 */
[----:B------:R-:W-:Y:S01]  /*1890*/  FADD.FTZ R41, R8, -UR20 ;  /* 0x8000001408297e21 */ /* 0x000fe20008010000 */
[----:B------:R-:W-:Y:S01]  /*18a0*/  FADD.FTZ R40, R9, -UR20 ;  /* 0x8000001409287e21 */ /* 0x000fe20008010000 */
[----:B------:R-:W-:Y:S01]  /*18b0*/  FMUL.FTZ R39, R39, UR12 ;  /* 0x0000000c27277c20 */ /* 0x000fe20008410000 */
[----:B------:R-:W-:Y:S01]  /*18c0*/  FMUL.FTZ R38, R38, UR12 ;  /* 0x0000000c26267c20 */ /* 0x000fe20008410000 */
[----:B------:R-:W-:Y:S01]  /*18d0*/  FMUL.FTZ R41, R41, UR12 ;  /* 0x0000000c29297c20 */ /* 0x000fe20008410000 */
[----:B------:R-:W-:Y:S01]  /*18e0*/  FMUL.FTZ R40, R40, UR12 ;  /* 0x0000000c28287c20 */ /* 0x000fe20008410000 */
[C-C-:B------:R-:W-:Y:S01]  /*18f0*/  FFMA.FTZ R42, R36.reuse, R39, R4.reuse ;  /* 0x00000027242a7223 */ /* 0x140fe20000010004 */
[C-C-:B------:R-:W-:Y:S01]  /*1900*/  FFMA.FTZ R43, R37.reuse, R38, R5.reuse ;  /* 0x00000026252b7223 */ /* 0x140fe20000010005 */
[----:B------:R-:W-:Y:S01]  /*1910*/  FFMA.FTZ R48, R36, R41, R4 ;  /* 0x0000002924307223 */ /* 0x000fe20000010004 */
[----:B------:R-:W-:Y:S01]  /*1920*/  FFMA.FTZ R49, R37, R40, R5 ;  /* 0x0000002825317223 */ /* 0x000fe20000010005 */
[----:B------:R-:W-:Y:S01]  /*1930*/  FMUL.FTZ R44, R42, -1.4426950216293334961 ;  /* 0xbfb8aa3b2a2c7820 */ /* 0x000fe20000410000 */
[----:B------:R-:W-:Y:S01]  /*1940*/  FMUL.FTZ R46, R43, -1.4426950216293334961 ;  /* 0xbfb8aa3b2b2e7820 */ /* 0x000fe20000410000 */
[----:B------:R-:W-:Y:S01]  /*1950*/  FMUL.FTZ R47, R48, -1.4426950216293334961 ;  /* 0xbfb8aa3b302f7820 */ /* 0x000fe20000410000 */
[----:B------:R-:W-:-:S03]  /*1960*/  FMUL.FTZ R55, R49, -1.4426950216293334961 ;  /* 0xbfb8aa3b31377820 */ /* 0x000fc60000410000 */
[----:B------:R-:W0:Y:S04]  /*1970*/  MUFU.EX2 R44, R44 ;  /* 0x0000002c002c7308 */ /* 0x000e280000000800 */
[----:B------:R-:W1:Y:S04]  /*1980*/  MUFU.EX2 R46, R46 ;  /* 0x0000002e002e7308 */ /* 0x000e680000000800 */
[----:B------:R-:W2:Y:S04]  /*1990*/  MUFU.EX2 R47, R47 ;  /* 0x0000002f002f7308 */ /* 0x000ea80000000800 */
[----:B------:R-:W3:Y:S01]  /*19a0*/  MUFU.EX2 R55, R55 ;  /* 0x0000003700377308 */ /* 0x000ee20000000800 */
[----:B0-----:R-:W-:Y:S01]  /*19b0*/  FADD.FTZ R45, R44, 1 ;  /* 0x3f8000002c2d7421 */ /* 0x001fe20000010000 */
[----:B-1----:R-:W-:-:S05]  /*19c0*/  FADD.FTZ R44, R46, 1 ;  /* 0x3f8000002e2c7421 */ /* 0x002fca0000010000 */
[----:B------:R-:W0:Y:S01]  /*19d0*/  MUFU.RCP R45, R45 ;  /* 0x0000002d002d7308 */ /* 0x000e220000001000 */
[----:B--2---:R-:W-:-:S07]  /*19e0*/  FADD.FTZ R50, R47, 1 ;  /* 0x3f8000002f327421 */ /* 0x004fce0000010000 */
[----:B------:R-:W1:Y:S08]  /*19f0*/  MUFU.RCP R44, R44 ;  /* 0x0000002c002c7308 */ /* 0x000e700000001000 */
[----:B------:R-:W2:Y:S01]  /*1a00*/  MUFU.RCP R51, R50 ;  /* 0x0000003200337308 */ /* 0x000ea20000001000 */
[----:B0-----:R-:W-:-:S04]  /*1a10*/  FADD.FTZ R47, -R45, 1 ;  /* 0x3f8000002d2f7421 */ /* 0x001fc80000010100 */
[----:B------:R-:W-:Y:S01]  /*1a20*/  FFMA.FTZ R47, R42, R47, 1 ;  /* 0x3f8000002a2f7423 */ /* 0x000fe2000001002f */
[----:B------:R-:W-:Y:S01]  /*1a30*/  FMUL.FTZ R42, R2, R45 ;  /* 0x0000002d022a7220 */ /* 0x000fe20000410000 */
[----:B---3--:R-:W-:Y:S01]  /*1a40*/  FADD.FTZ R45, R55, 1 ;  /* 0x3f800000372d7421 */ /* 0x008fe20000010000 */
[----:B-1----:R-:W-:Y:S01]  /*1a50*/  FADD.FTZ R46, -R44, 1 ;  /* 0x3f8000002c2e7421 */ /* 0x002fe20000010100 */
[----:B------:R-:W-:Y:S02]  /*1a60*/  FMUL.FTZ R44, R3, R44 ;  /* 0x0000002c032c7220 */ /* 0x000fe40000410000 */
[----:B------:R0:W1:Y:S01]  /*1a70*/  MUFU.RCP R58, R45 ;  /* 0x0000002d003a7308 */ /* 0x0000620000001000 */
[----:B------:R-:W-:Y:S01]  /*1a80*/  FMUL.FTZ R42, R42, R47 ;  /* 0x0000002f2a2a7220 */ /* 0x000fe20000410000 */
[----:B------:R-:W-:-:S04]  /*1a90*/  FFMA.FTZ R43, R43, R46, 1 ;  /* 0x3f8000002b2b7423 */ /* 0x000fc8000001002e */
[----:B------:R-:W-:Y:S01]  /*1aa0*/  FMUL.FTZ R44, R44, R43 ;  /* 0x0000002b2c2c7220 */ /* 0x000fe20000410000 */
[----:B------:R-:W-:Y:S01]  /*1ab0*/  FADD.FTZ R43, R12, -UR20 ;  /* 0x800000140c2b7e21 */ /* 0x000fe20008010000 */
[----:B--2---:R-:W-:Y:S01]  /*1ac0*/  FADD.FTZ R47, -R51, 1 ;  /* 0x3f800000332f7421 */ /* 0x004fe20000010100 */
[----:B------:R-:W-:Y:S01]  /*1ad0*/  FMUL.FTZ R51, R10, R51 ;  /* 0x000000330a337220 */ /* 0x000fe20000410000 */
[----:B0-----:R-:W-:Y:S01]  /*1ae0*/  FMUL.FTZ R45, R37, R44 ;  /* 0x0000002c252d7220 */ /* 0x001fe20000410000 */
[----:B------:R-:W-:Y:S01]  /*1af0*/  FMUL.FTZ R43, R43, UR12 ;  /* 0x0000000c2b2b7c20 */ /* 0x000fe20008410000 */
[----:B------:R-:W-:-:S03]  /*1b00*/  FFMA.FTZ R48, R48, R47, 1 ;  /* 0x3f80000030307423 */ /* 0x000fc6000001002f */
[----:B------:R-:W-:Y:S01]  /*1b10*/  FFMA.FTZ R50, R36, R43, R4 ;  /* 0x0000002b24327223 */ /* 0x000fe20000010004 */
[----:B------:R-:W-:Y:S01]  /*1b20*/  FMUL.FTZ R51, R51, R48 ;  /* 0x0000003033337220 */ /* 0x000fe20000410000 */
[----:B-1----:R-:W-:Y:S02]  /*1b30*/  FADD.FTZ R46, -R58, 1 ;  /* 0x3f8000003a2e7421 */ /* 0x002fe40000010100 */
[----:B------:R-:W-:Y:S01]  /*1b40*/  FMUL.FTZ R55, R50, -1.4426950216293334961 ;  /* 0xbfb8aa3b32377820 */ /* 0x000fe20000410000 */
[----:B------:R-:W-:Y:S01]  /*1b50*/  FMUL.FTZ R58, R11, R58 ;  /* 0x0000003a0b3a7220 */ /* 0x000fe20000410000 */
[----:B------:R-:W-:Y:S01]  /*1b60*/  FFMA.FTZ R49, R49, R46, 1 ;  /* 0x3f80000031317423 */ /* 0x000fe2000001002e */
[----:B------:R-:W-:-:S03]  /*1b70*/  FMUL.FTZ R46, R36, R42 ;  /* 0x0000002a242e7220 */ /* 0x000fc60000410000 */
[----:B------:R-:W0:Y:S01]  /*1b80*/  MUFU.EX2 R55, R55 ;  /* 0x0000003700377308 */ /* 0x000e220000000800 */
[----:B------:R-:W-:Y:S01]  /*1b90*/  FMUL.FTZ R49, R58, R49 ;  /* 0x000000313a317220 */ /* 0x000fe20000410000 */
[----:B------:R-:W-:Y:S01]  /*1ba0*/  FFMA.FTZ R47, R39, R46, RZ ;  /* 0x0000002e272f7223 */ /* 0x000fe200000100ff */
[----:B------:R-:W-:-:S03]  /*1bb0*/  FADD.FTZ R46, RZ, R46 ;  /* 0x0000002eff2e7221 */ /* 0x000fc60000010000 */
[----:B------:R-:W-:Y:S01]  /*1bc0*/  FFMA.FTZ R48, R38, R45, R47 ;  /* 0x0000002d26307223 */ /* 0x000fe2000001002f */
[----:B------:R-:W-:Y:S01]  /*1bd0*/  FADD.FTZ R45, R45, R46 ;  /* 0x0000002e2d2d7221 */ /* 0x000fe20000010000 */
[----:B------:R-:W-:Y:S01]  /*1be0*/  FFMA.FTZ R46, R39, R42, RZ ;  /* 0x0000002a272e7223 */ /* 0x000fe200000100ff */
[----:B------:R-:W-:-:S03]  /*1bf0*/  FADD.FTZ R42, RZ, R42 ;  /* 0x0000002aff2a7221 */ /* 0x000fc60000010000 */
[-C--:B------:R-:W-:Y:S01]  /*1c00*/  FFMA.FTZ R46, R41, R51.reuse, R46 ;  /* 0x00000033292e7223 */ /* 0x080fe2000001002e */
[----:B------:R-:W-:Y:S01]  /*1c10*/  FADD.FTZ R47, R42, R51 ;  /* 0x000000332a2f7221 */ /* 0x000fe20000010000 */
[----:B0-----:R-:W-:Y:S01]  /*1c20*/  FADD.FTZ R58, R55, 1 ;  /* 0x3f800000373a7421 */ /* 0x001fe20000010000 */
[----:B------:R-:W-:Y:S01]  /*1c30*/  FADD.FTZ R42, R13, -UR20 ;  /* 0x800000140d2a7e21 */ /* 0x000fe20008010000 */
[----:B------:R-:W-:Y:S02]  /*1c40*/  FMUL.FTZ R51, R36, R51 ;  /* 0x0000003324337220 */ /* 0x000fe40000410000 */
[----:B------:R-:W0:Y:S01]  /*1c50*/  MUFU.RCP R59, R58 ;  /* 0x0000003a003b7308 */ /* 0x000e220000001000 */
[----:B------:R-:W-:Y:S01]  /*1c60*/  FMUL.FTZ R42, R42, UR12 ;  /* 0x0000000c2a2a7c20 */ /* 0x000fe20008410000 */
[----:B------:R-:W-:Y:S01]  /*1c70*/  FFMA.FTZ R48, R41, R51, R48 ;  /* 0x0000003329307223 */ /* 0x000fe20000010030 */
[----:B0-----:R-:W-:Y:S01]  /*1c80*/  FADD.FTZ R39, -R59, 1 ;  /* 0x3f8000003b277421 */ /* 0x001fe20000010100 */
[----:B------:R-:W-:-:S03]  /*1c90*/  FMUL.FTZ R59, R14, R59 ;  /* 0x0000003b0e3b7220 */ /* 0x000fc60000410000 */
[----:B------:R-:W-:Y:S01]  /*1ca0*/  FFMA.FTZ R50, R50, R39, 1 ;  /* 0x3f80000032327423 */ /* 0x000fe20000010027 */
[----:B------:R-:W-:Y:S01]  /*1cb0*/  FFMA.FTZ R39, R38, R44, RZ ;  /* 0x0000002c26277223 */ /* 0x000fe200000100ff */
[----:B------:R-:W-:Y:S02]  /*1cc0*/  FADD.FTZ R44, RZ, R44 ;  /* 0x0000002cff2c7221 */ /* 0x000fe40000010000 */
[----:B------:R-:W-:Y:S01]  /*1cd0*/  FMUL.FTZ R59, R59, R50 ;  /* 0x000000323b3b7220 */ /* 0x000fe20000410000 */
[----:B------:R-:W-:Y:S01]  /*1ce0*/  FADD.FTZ R50, R45, R51 ;  /* 0x000000332d327221 */ /* 0x000fe20000010000 */
[----:B------:R-:W-:Y:S01]  /*1cf0*/  FFMA.FTZ R45, R37, R42, R5 ;  /* 0x0000002a252d7223 */ /* 0x000fe20000010005 */
[-C--:B------:R-:W-:Y:S01]  /*1d00*/  FFMA.FTZ R41, R40, R49.reuse, R39 ;  /* 0x0000003128297223 */ /* 0x080fe20000010027 */
[----:B------:R-:W-:Y:S01]  /*1d10*/  FADD.FTZ R39, R16, -UR20 ;  /* 0x8000001410277e21 */ /* 0x000fe20008010000 */
[----:B------:R-:W-:Y:S01]  /*1d20*/  FADD.FTZ R44, R44, R49 ;  /* 0x000000312c2c7221 */ /* 0x000fe20000010000 */
[----:B------:R-:W-:Y:S01]  /*1d30*/  FMUL.FTZ R51, R45, -1.4426950216293334961 ;  /* 0xbfb8aa3b2d337820 */ /* 0x000fe20000410000 */
[----:B------:R-:W-:Y:S01]  /*1d40*/  FMUL.FTZ R49, R37, R49 ;  /* 0x0000003125317220 */ /* 0x000fe20000410000 */
[----:B------:R-:W-:Y:S01]  /*1d50*/  FMUL.FTZ R39, R39, UR12 ;  /* 0x0000000c27277c20 */ /* 0x000fe20008410000 */
[----:B------:R-:W-:Y:S01]  /*1d60*/  FADD.FTZ R47, R47, R59 ;  /* 0x0000003b2f2f7221 */ /* 0x000fe20000010000 */
[----:B------:R-:W-:Y:S01]  /*1d70*/  FFMA.FTZ R46, R43, R59, R46 ;  /* 0x0000003b2b2e7223 */ /* 0x000fe2000001002e */
[----:B------:R-:W-:Y:S01]  /*1d80*/  FFMA.FTZ R48, R40, R49, R48 ;  /* 0x0000003128307223 */ /* 0x000fe20000010030 */
[----:B------:R-:W0:Y:S01]  /*1d90*/  MUFU.EX2 R51, R51 ;  /* 0x0000003300337308 */ /* 0x000e220000000800 */
[----:B------:R-:W-:Y:S01]  /*1da0*/  FADD.FTZ R50, R49, R50 ;  /* 0x0000003231327221 */ /* 0x000fe20000010000 */
[----:B------:R-:W-:-:S04]  /*1db0*/  FMUL.FTZ R59, R36, R59 ;  /* 0x0000003b243b7220 */ /* 0x000fc80000410000 */
[----:B------:R-:W-:Y:S01]  /*1dc0*/  FFMA.FTZ R48, R43, R59, R48 ;  /* 0x0000003b2b307223 */ /* 0x000fe20000010030 */
[----:B------:R-:W-:Y:S01]  /*1dd0*/  FADD.FTZ R50, R50, R59 ;  /* 0x0000003b32327221 */ /* 0x000fe20000010000 */
[----:B0-----:R-:W-:-:S04]  /*1de0*/  FADD.FTZ R55, R51, 1 ;  /* 0x3f80000033377421 */ /* 0x001fc80000010000 */
[----:B------:R-:W0:Y:S02]  /*1df0*/  MUFU.RCP R58, R55 ;  /* 0x00000037003a7308 */ /* 0x000e240000001000 */
[----:B0-----:R-:W-:Y:S01]  /*1e00*/  FADD.FTZ R38, -R58, 1 ;  /* 0x3f8000003a267421 */ /* 0x001fe20000010100 */
[----:B------:R-:W-:-:S03]  /*1e10*/  FMUL.FTZ R58, R15, R58 ;  /* 0x0000003a0f3a7220 */ /* 0x000fc60000410000 */
[----:B------:R-:W-:Y:S01]  /*1e20*/  FFMA.FTZ R45, R45, R38, 1 ;  /* 0x3f8000002d2d7423 */ /* 0x000fe20000010026 */
[----:B------:R-:W-:-:S03]  /*1e30*/  FFMA.FTZ R38, R36, R39, R4 ;  /* 0x0000002724267223 */ /* 0x000fc60000010004 */
[----:B------:R-:W-:Y:S01]  /*1e40*/  FMUL.FTZ R45, R58, R45 ;  /* 0x0000002d3a2d7220 */ /* 0x000fe20000410000 */
[----:B------:R-:W-:-:S03]  /*1e50*/  FMUL.FTZ R40, R38, -1.4426950216293334961 ;  /* 0xbfb8aa3b26287820 */ /* 0x000fc60000410000 */
[----:B------:R-:W-:-:S03]  /*1e60*/  FADD.FTZ R44, R44, R45 ;  /* 0x0000002d2c2c7221 */ /* 0x000fc60000010000 */
[----:B------:R-:W0:Y:S02]  /*1e70*/  MUFU.EX2 R40, R40 ;  /* 0x0000002800287308 */ /* 0x000e240000000800 */
[----:B0-----:R-:W-:-:S06]  /*1e80*/  FADD.FTZ R49, R40, 1 ;  /* 0x3f80000028317421 */ /* 0x001fcc0000010000 */
[----:B------:R-:W0:Y:S02]  /*1e90*/  MUFU.RCP R49, R49 ;  /* 0x0000003100317308 */ /* 0x000e240000001000 */
[----:B0-----:R-:W-:-:S04]  /*1ea0*/  FADD.FTZ R43, -R49, 1 ;  /* 0x3f800000312b7421 */ /* 0x001fc80000010100 */
[----:B------:R-:W-:Y:S01]  /*1eb0*/  FFMA.FTZ R43, R38, R43, 1 ;  /* 0x3f800000262b7423 */ /* 0x000fe2000001002b */
[----:B------:R-:W-:-:S04]  /*1ec0*/  FMUL.FTZ R38, R18, R49 ;  /* 0x0000003112267220 */ /* 0x000fc80000410000 */
[----:B------:R-:W-:Y:S01]  /*1ed0*/  FMUL.FTZ R55, R38, R43 ;  /* 0x0000002b26377220 */ /* 0x000fe20000410000 */
[----:B------:R-:W-:Y:S01]  /*1ee0*/  FADD.FTZ R38, R17, -UR20 ;  /* 0x8000001411267e21 */ /* 0x000fe20008010000 */
[-C--:B------:R-:W-:Y:S01]  /*1ef0*/  FFMA.FTZ R43, R42, R45.reuse, R41 ;  /* 0x0000002d2a2b7223 */ /* 0x080fe20000010029 */
[----:B------:R-:W-:Y:S01]  /*1f00*/  FMUL.FTZ R45, R37, R45 ;  /* 0x0000002d252d7220 */ /* 0x000fe20000410000 */
[----:B------:R-:W-:Y:S01]  /*1f10*/  FADD.FTZ R47, R47, R55 ;  /* 0x000000372f2f7221 */ /* 0x000fe20000010000 */
[----:B------:R-:W-:Y:S01]  /*1f20*/  FMUL.FTZ R38, R38, UR12 ;  /* 0x0000000c26267c20 */ /* 0x000fe20008410000 */
[----:B------:R-:W-:Y:S01]  /*1f30*/  FFMA.FTZ R46, R39, R55, R46 ;  /* 0x00000037272e7223 */ /* 0x000fe2000001002e */
[----:B------:R-:W-:Y:S01]  /*1f40*/  FFMA.FTZ R48, R42, R45, R48 ;  /* 0x0000002d2a307223 */ /* 0x000fe20000010030 */
[----:B------:R-:W-:Y:S01]  /*1f50*/  FADD.FTZ R50, R45, R50 ;  /* 0x000000322d327221 */ /* 0x000fe20000010000 */
[----:B------:R-:W-:Y:S01]  /*1f60*/  FFMA.FTZ R40, R37, R38, R5 ;  /* 0x0000002625287223 */ /* 0x000fe20000010005 */
[----:B------:R-:W-:-:S03]  /*1f70*/  FMUL.FTZ R55, R36, R55 ;  /* 0x0000003724377220 */ /* 0x000fc60000410000 */
[----:B------:R-:W-:Y:S01]  /*1f80*/  FMUL.FTZ R49, R40, -1.4426950216293334961 ;  /* 0xbfb8aa3b28317820 */ /* 0x000fe20000410000 */
[----:B------:R-:W-:Y:S01]  /*1f90*/  FFMA.FTZ R48, R39, R55, R48 ;  /* 0x0000003727307223 */ /* 0x000fe20000010030 */
[----:B------:R-:W-:-:S04]  /*1fa0*/  FADD.FTZ R50, R50, R55 ;  /* 0x0000003732327221 */ /* 0x000fc80000010000 */
[----:B------:R-:W0:Y:S02]  /*1fb0*/  MUFU.EX2 R49, R49 ;  /* 0x0000003100317308 */ /* 0x000e240000000800 */
[----:B0-----:R-:W-:-:S04]  /*1fc0*/  FADD.FTZ R51, R49, 1 ;  /* 0x3f80000031337421 */ /* 0x001fc80000010000 */
[----:B------:R-:W0:Y:S02]  /*1fd0*/  MUFU.RCP R58, R51 ;  /* 0x00000033003a7308 */ /* 0x000e240000001000 */
[----:B0-----:R-:W-:Y:S01]  /*1fe0*/  FADD.FTZ R41, -R58, 1 ;  /* 0x3f8000003a297421 */ /* 0x001fe20000010100 */
[----:B------:R-:W-:-:S03]  /*1ff0*/  FMUL.FTZ R58, R19, R58 ;  /* 0x0000003a133a7220 */ /* 0x000fc60000410000 */
[----:B------:R-:W-:-:S04]  /*2000*/  FFMA.FTZ R41, R40, R41, 1 ;  /* 0x3f80000028297423 */ /* 0x000fc80000010029 */
        /* <DEDUP_REMOVED lines=10> */
[----:B0-----:R-:W-:-:S04]  /*20b0*/  FADD.FTZ R39, -R45, 1 ;  /* 0x3f8000002d277421 */ /* 0x001fc80000010100 */
[----:B------:R-:W-:Y:S01]  /*20c0*/  FFMA.FTZ R40, R40, R39, 1 ;  /* 0x3f80000028287423 */ /* 0x000fe20000010027 */
[----:B------:R-:W-:Y:S01]  /*20d0*/  FMUL.FTZ R39, R22, R45 ;  /* 0x0000002d16277220 */ /* 0x000fe20000410000 */
[----:B------:R-:W-:-:S03]  /*20e0*/  FMUL.FTZ R45, R37, R58 ;  /* 0x0000003a252d7220 */ /* 0x000fc60000410000 */
[----:B------:R-:W-:Y:S01]  /*20f0*/  FMUL.FTZ R51, R39, R40 ;  /* 0x0000002827337220 */ /* 0x000fe20000410000 */
[----:B------:R-:W-:Y:S01]  /*2100*/  FADD.FTZ R40, R21, -UR20 ;  /* 0x8000001415287e21 */ /* 0x000fe20008010000 */
[----:B------:R-:W-:Y:S01]  /*2110*/  FFMA.FTZ R48, R38, R45, R48 ;  /* 0x0000002d26307223 */ /* 0x000fe20000010030 */
[----:B------:R-:W-:Y:S01]  /*2120*/  FADD.FTZ R50, R45, R50 ;  /* 0x000000322d327221 */ /* 0x000fe20000010000 */
[----:B------:R-:W-:Y:S01]  /*2130*/  FADD.FTZ R47, R47, R51 ;  /* 0x000000332f2f7221 */ /* 0x000fe20000010000 */
[----:B------:R-:W-:Y:S01]  /*2140*/  FMUL.FTZ R40, R40, UR12 ;  /* 0x0000000c28287c20 */ /* 0x000fe20008410000 */
[-C--:B------:R-:W-:Y:S01]  /*2150*/  FFMA.FTZ R46, R41, R51.reuse, R46 ;  /* 0x00000033292e7223 */ /* 0x080fe2000001002e */
[----:B------:R-:W-:Y:S02]  /*2160*/  FMUL.FTZ R51, R36, R51 ;  /* 0x0000003324337220 */ /* 0x000fe40000410000 */
[----:B------:R-:W-:Y:S02]  /*2170*/  FFMA.FTZ R39, R37, R40, R5 ;  /* 0x0000002825277223 */ /* 0x000fe40000010005 */
[----:B------:R-:W-:Y:S01]  /*2180*/  FFMA.FTZ R48, R41, R51, R48 ;  /* 0x0000003329307223 */ /* 0x000fe20000010030 */
[----:B------:R-:W-:Y:S01]  /*2190*/  FADD.FTZ R50, R50, R51 ;  /* 0x0000003332327221 */ /* 0x000fe20000010000 */
[----:B------:R-:W-:-:S06]  /*21a0*/  FMUL.FTZ R42, R39, -1.4426950216293334961 ;  /* 0xbfb8aa3b272a7820 */ /* 0x000fcc0000410000 */
        /* <DEDUP_REMOVED lines=55> */
[----:B------:R-:W-:Y:S02]  /*2520*/  FADD.FTZ R50, R45, R50 ;  /* 0x000000322d327221 */ /* 0x000fe40000010000 */
[----:B------:R-:W-:-:S04]  /*2530*/  FMUL.FTZ R40, R40, UR12 ;  /* 0x0000000c28287c20 */ /* 0x000fc80008410000 */
[----:B------:R-:W-:-:S04]  /*2540*/  FFMA.FTZ R39, R37, R40, R5 ;  /* 0x0000002825277223 */ /* 0x000fc80000010005 */
[----:B------:R-:W-:-:S06]  /*2550*/  FMUL.FTZ R42, R39, -1.4426950216293334961 ;  /* 0xbfb8aa3b272a7820 */ /* 0x000fcc0000410000 */
[----:B------:R-:W0:Y:S02]  /*2560*/  MUFU.EX2 R42, R42 ;  /* 0x0000002a002a7308 */ /* 0x000e240000000800 */
[----:B0-----:R-:W-:Y:S01]  /*2570*/  FADD.FTZ R49, R42, 1 ;  /* 0x3f8000002a317421 */ /* 0x001fe20000010000 */
[----:B------:R-:W-:-:S03]  /*2580*/  FADD.FTZ R42, R47, R51 ;  /* 0x000000332f2a7221 */ /* 0x000fc60000010000 */
[----:B------:R-:W0:Y:S02]  /*2590*/  MUFU.RCP R64, R49 ;  /* 0x0000003100407308 */ /* 0x000e240000001000 */
[----:B0-----:R-:W-:Y:S01]  /*25a0*/  FADD.FTZ R38, -R64, 1 ;  /* 0x3f80000040267421 */ /* 0x001fe20000010100 */
[----:B------:R-:W-:-:S03]  /*25b0*/  FMUL.FTZ R64, R31, R64 ;  /* 0x000000401f407220 */ /* 0x000fc60000410000 */
[----:B------:R-:W-:Y:S01]  /*25c0*/  FFMA.FTZ R39, R39, R38, 1 ;  /* 0x3f80000027277423 */ /* 0x000fe20000010026 */
[CC--:B------:R-:W-:Y:S01]  /*25d0*/  FFMA.FTZ R38, R41.reuse, R51.reuse, R46 ;  /* 0x0000003329267223 */ /* 0x0c0fe2000001002e */
[----:B------:R-:W-:Y:S02]  /*25e0*/  FMUL.FTZ R51, R36, R51 ;  /* 0x0000003324337220 */ /* 0x000fe40000410000 */
[----:B------:R-:W-:Y:S01]  /*25f0*/  FMUL.FTZ R64, R64, R39 ;  /* 0x0000002740407220 */ /* 0x000fe20000410000 */
[----:B------:R-:W-:Y:S01]  /*2600*/  FADD.FTZ R39, R32, -UR20 ;  /* 0x8000001420277e21 */ /* 0x000fe20008010000 */
[----:B------:R-:W-:Y:S01]  /*2610*/  FFMA.FTZ R48, R41, R51, R48 ;  /* 0x0000003329307223 */ /* 0x000fe20000010030 */
[----:B------:R-:W-:Y:S01]  /*2620*/  FADD.FTZ R50, R50, R51 ;  /* 0x0000003332327221 */ /* 0x000fe20000010000 */
        /* <DEDUP_REMOVED lines=12> */
[----:B------:R-:W-:-:S03]  /*26f0*/  FADD.FTZ R41, R33, -UR20 ;  /* 0x8000001421297e21 */ /* 0x000fc60008010000 */
[----:B------:R-:W-:Y:S01]  /*2700*/  FADD.FTZ R42, R42, R59 ;  /* 0x0000003b2a2a7221 */ /* 0x000fe20000010000 */
[----:B------:R-:W-:Y:S01]  /*2710*/  FMUL.FTZ R66, R41, UR12 ;  /* 0x0000000c29427c20 */ /* 0x000fe20008410000 */
[----:B------:R-:W-:-:S03]  /*2720*/  FMUL.FTZ R41, R37, R64 ;  /* 0x0000004025297220 */ /* 0x000fc60000410000 */
[----:B------:R-:W-:Y:S01]  /*2730*/  FFMA.FTZ R45, R37, R66, R5 ;  /* 0x00000042252d7223 */ /* 0x000fe20000010005 */
[----:B------:R-:W-:Y:S01]  /*2740*/  FFMA.FTZ R48, R40, R41, R48 ;  /* 0x0000002928307223 */ /* 0x000fe20000010030 */
[----:B------:R-:W-:Y:S01]  /*2750*/  FADD.FTZ R50, R41, R50 ;  /* 0x0000003229327221 */ /* 0x000fe20000010000 */
[----:B------:R-:W-:Y:S01]  /*2760*/  FMUL.FTZ R41, R36, R59 ;  /* 0x0000003b24297220 */ /* 0x000fe20000410000 */
[----:B------:R-:W-:-:S03]  /*2770*/  FMUL.FTZ R46, R45, -1.4426950216293334961 ;  /* 0xbfb8aa3b2d2e7820 */ /* 0x000fc60000410000 */
[----:B------:R-:W-:Y:S01]  /*2780*/  FFMA.FTZ R48, R39, R41, R48 ;  /* 0x0000002927307223 */ /* 0x000fe20000010030 */
[----:B------:R-:W-:Y:S02]  /*2790*/  FADD.FTZ R50, R50, R41 ;  /* 0x0000002932327221 */ /* 0x000fe40000010000 */
[----:B------:R-:W0:Y:S02]  /*27a0*/  MUFU.EX2 R46, R46 ;  /* 0x0000002e002e7308 */ /* 0x000e240000000800 */
[----:B0-----:R-:W-:-:S04]  /*27b0*/  FADD.FTZ R47, R46, 1 ;  /* 0x3f8000002e2f7421 */ /* 0x001fc80000010000 */
[----:B------:R-:W0:Y:S02]  /*27c0*/  MUFU.RCP R58, R47 ;  /* 0x0000002f003a7308 */ /* 0x000e240000001000 */
[----:B0-----:R-:W-:Y:S01]  /*27d0*/  FADD.FTZ R40, -R58, 1 ;  /* 0x3f8000003a287421 */ /* 0x001fe20000010100 */
[----:B------:R-:W-:-:S03]  /*27e0*/  FMUL.FTZ R58, R35, R58 ;  /* 0x0000003a233a7220 */ /* 0x000fc60000410000 */
[----:B------:R-:W-:Y:S01]  /*27f0*/  FFMA.FTZ R45, R45, R40, 1 ;  /* 0x3f8000002d2d7423 */ /* 0x000fe20000010028 */
[----:B------:R-:W-:-:S03]  /*2800*/  FFMA.FTZ R40, R39, R59, R38 ;  /* 0x0000003b27287223 */ /* 0x000fc60000010026 */
[----:B------:R-:W-:-:S04]  /*2810*/  FMUL.FTZ R58, R58, R45 ;  /* 0x0000002d3a3a7220 */ /* 0x000fc80000410000 */
[-C--:B------:R-:W-:Y:S01]  /*2820*/  FMUL.FTZ R47, R37, R58.reuse ;  /* 0x0000003a252f7220 */ /* 0x080fe20000410000 */
[----:B------:R-:W-:Y:S01]  /*2830*/  FFMA.FTZ R41, R66, R58, R43 ;  /* 0x0000003a42297223 */ /* 0x000fe2000001002b */
[----:B------:R-:W-:Y:S02]  /*2840*/  FADD.FTZ R43, R44, R58 ;  /* 0x0000003a2c2b7221 */ /* 0x000fe40000010000 */
[----:B------:R-:W-:Y:S01]  /*2850*/  FFMA.FTZ R46, R66, R47, R48 ;  /* 0x0000002f422e7223 */ /* 0x000fe20000010030 */
[----:B------:R-:W-:-:S07]  /*2860*/  FADD.FTZ R47, R47, R50 ;  /* 0x000000322f2f7221 */ /* 0x000fce0000010000 */
.L_x_1236:
        /* <DEDUP_REMOVED lines=12> */
[C---:B------:R-:W-:Y:S02]  /*2930*/  LEA R58, R55.reuse, UR5, 0x4 ;  /* 0x00000005373a7c11 */ /* 0x040fe4000f8e20ff */
[C---:B------:R-:W-:Y:S02]  /*2940*/  ISETP.GT.U32.AND P0, PT, R38.reuse, 0x210, PT ;  /* 0x000002102600780c */ /* 0x040fe40003f04070 */
[----:B------:R-:W-:Y:S01]  /*2950*/  IADD3 R38, PT, PT, -R38, 0x22f, RZ ;  /* 0x0000022f26267810 */ /* 0x000fe20007ffe1ff */
[----:B------:R-:W-:Y:S01]  /*2960*/  STS.128 [R58], R40 ;  /* 0x000000283a007388 */ /* 0x000fe20000000c00 */
[----:B------:R-:W-:Y:S02]  /*2970*/  ISETP.GT.U32.AND P2, PT, R55, 0x22, PT ;  /* 0x000000223700780c */ /* 0x000fe40003f44070 */
[----:B------:R-:W-:-:S04]  /*2980*/  SEL R39, R38, 0x1f, P0 ;  /* 0x0000001f26277807 */ /* 0x000fc80000000000 */
[----:B------:R-:W-:Y:S01]  /*2990*/  ISETP.GE.AND P0, PT, R52, R39, PT ;  /* 0x000000273400720c */ /* 0x000fe20003f06270 */
[----:B------:R-:W0:Y:S04]  /*29a0*/  SHFL.DOWN PT, R38, R48, 0x1, R39 ;  /* 0x0820000030267989 */ /* 0x000e2800000e0027 */
[----:B------:R-:W1:Y:S08]  /*29b0*/  SHFL.DOWN PT, R44, R46, 0x1, R39 ;  /* 0x082000002e2c7989 */ /* 0x000e7000000e0027 */
        /* <DEDUP_REMOVED lines=35> */
[----:B0-----:R-:W0:Y:S02]  /*2bf0*/  LDS.128 R44, [UR5+0x20] ;  /* 0x00002005ff2c7984 */ /* 0x001e240008000c00 */
[----:B0-----:R-:W-:Y:S01]  /*2c00*/  FADD.FTZ R49, R38, R44 ;  /* 0x0000002c26317221 */ /* 0x001fe20000010000 */
[----:B------:R-:W-:-:S03]  /*2c10*/  FADD.FTZ R38, R39, R45 ;  /* 0x0000002d27267221 */ /* 0x000fc60000010000 */
[----:B------:R-:W-:Y:S01]  /*2c20*/  FADD.FTZ R39, R49, R46 ;  /* 0x0000002e31277221 */ /* 0x000fe20000010000 */
[----:B------:R-:W-:Y:S01]  /*2c30*/  FADD.FTZ R38, R38, R47 ;  /* 0x0000002f26267221 */ /* 0x000fe20000010000 */
[----:B------:R-:W0:Y:S04]  /*2c40*/  LDS.128 R48, [UR5+0x30] ;  /* 0x00003005ff307984 */ /* 0x000e280008000c00 */
        /* <DEDUP_REMOVED lines=31> */
[----:B0-----:R-:W-:Y:S01]  /*2e40*/  FADD.FTZ R39, R39, R48 ;  /* 0x0000003027277221 */ /* 0x001fe20000010000 */
[----:B------:R-:W-:-:S03]  /*2e50*/  FADD.FTZ R38, R38, R49 ;  /* 0x0000003126267221 */ /* 0x000fc60000010000 */
[----:B------:R-:W-:Y:S01]  /*2e60*/  FADD.FTZ R39, R39, R50 ;  /* 0x0000003227277221 */ /* 0x000fe20000010000 */
[----:B------:R-:W-:-:S03]  /*2e70*/  FADD.FTZ R44, R38, R51 ;  /* 0x00000033262c7221 */ /* 0x000fc60000010000 */
[----:B-1----:R-:W-:Y:S01]  /*2e80*/  FADD.FTZ R38, R39, R46 ;  /* 0x0000002e27267221 */ /* 0x002fe20000010000 */
[----:B------:R-:W-:-:S07]  /*2e90*/  FADD.FTZ R39, R44, R47 ;  /* 0x0000002f2c277221 */ /* 0x000fce0000010000 */
.L_x_1238:
[----:B------:R-:W-:Y:S05]  /*2ea0*/  BSYNC.RECONVERGENT B0 ;  /* 0x0000000000007941 */ /* 0x000fea0003800200 */
.L_x_1237:
        /* <DEDUP_REMOVED lines=13> */
[----:B------:R-:W0:Y:S02]  /*2f80*/  LDS.128 R40, [R58+0x690] ;  /* 0x000690003a287984 */ /* 0x000e240000000c00 */
[----:B0-----:R-:W-:Y:S01]  /*2f90*/  FADD.FTZ R59, R59, R40 ;  /* 0x000000283b3b7221 */ /* 0x001fe20000010000 */
        /* <DEDUP_REMOVED lines=57> */
[----:B------:R-:W0:Y:S01]  /*3330*/  LDS.128 R40, [R58+0x20d0] ;  /* 0x0020d0003a287984 */ /* 0x000e220000000c00 */
[----:B------:R-:W-:Y:S01]  /*3340*/  FADD.FTZ R48, R48, R47 ;  /* 0x0000002f30307221 */ /* 0x000fe20000010000 */
[----:B0-----:R-:W-:Y:S01]  /*3350*/  FADD.FTZ R40, R59, R40 ;  /* 0x000000283b287221 */ /* 0x001fe20000010000 */
[----:B------:R-:W-:Y:S01]  /*3360*/  FADD.FTZ R41, R44, R41 ;  /* 0x000000292c297221 */ /* 0x000fe20000010000 */
[----:B------:R-:W-:Y:S01]  /*3370*/  FADD.FTZ R42, R49, R42 ;  /* 0x0000002a312a7221 */ /* 0x000fe20000010000 */
[----:B------:R-:W-:-:S07]  /*3380*/  FADD.FTZ R43, R48, R43 ;  /* 0x0000002b302b7221 */ /* 0x000fce0000010000 */
.L_x_1240:
[----:B------:R-:W-:Y:S05]  /*3390*/  BSYNC.RECONVERGENT B0 ;  /* 0x0000000000007941 */ /* 0x000fea0003800200 */
.L_x_1239:
[----:B------:R-:W-:Y:S04]  /*33a0*/  BSSY.RECONVERGENT B0, `(.L_x_1241) ;  /* 0x000001d000007945 */ /* 0x000fe80003800200 */
[----:B------:R-:W-:Y:S05]  /*33b0*/  @P2 BRA `(.L_x_1242) ;  /* 0x00000000006c2947 */ /* 0x000fea0003800000 */
[----:B0-----:R-:W0:Y:S01]  /*33c0*/  LDC.64 R44, c[0x0][0x3f8] ;  /* 0x0000fe00ff2c7b82 */ /* 0x001e220000000a00 */
[----:B------:R-:W-:-:S07]  /*33d0*/  IMAD R49, R0, 0x23, R55 ;  /* 0x0000002300317824 */ /* 0x000fce00078e0237 */
[----:B------:R-:W1:Y:S01]  /*33e0*/  LDC.64 R46, c[0x0][0x3d8] ;  /* 0x0000f600ff2e7b82 */ /* 0x000e620000000a00 */
[----:B0-----:R-:W-:-:S04]  /*33f0*/  LEA.HI R51, P1, R45, R44, RZ, 0x1 ;  /* 0x0000002c2d337211 */ /* 0x001fc800078308ff */
[----:B------:R-:W-:Y:S01]  /*3400*/  IADD3.X R0, PT, PT, RZ, R45, RZ, P1, !PT ;  /* 0x0000002dff007210 */ /* 0x000fe20000ffe4ff */
[----:B-1----:R-:W-:Y:S01]  /*3410*/  IMAD.WIDE R46, R49, 0x4, R46 ;  /* 0x00000004312e7825 */ /* 0x002fe200078e022e */
[C---:B------:R-:W-:Y:S02]  /*3420*/  SHF.L.U32 R49, R51.reuse, 0x1, RZ ;  /* 0x0000000133317819 */ /* 0x040fe400000006ff */
[----:B------:R-:W-:Y:S02]  /*3430*/  SHF.L.U64.HI R51, R51, 0x1, R0 ;  /* 0x0000000133337819 */ /* 0x000fe40000010200 */
[----:B------:R-:W-:Y:S01]  /*3440*/  LOP3.LUT R49, R49, 0xfffffffc, RZ, 0xc0, !PT ;  /* 0xfffffffc31317812 */ /* 0x000fe200078ec0ff */
[----:B------:R0:W-:Y:S03]  /*3450*/  REDG.E.ADD.F32.FTZ.RN.STRONG.GPU desc[UR10][R46.64], R40 ;  /* 0x000000282e0079a6 */ /* 0x0001e6000c12f30a */
[----:B------:R-:W-:-:S02]  /*3460*/  IADD3 R48, P1, PT, R46, R49, RZ ;  /* 0x000000312e307210 */ /* 0x000fc40007f3e0ff */
[----:B------:R-:W-:Y:S02]  /*3470*/  LEA R59, R45, R45, 0x1 ;  /* 0x0000002d2d3b7211 */ /* 0x000fe400078e08ff */
[----:B------:R-:W-:Y:S01]  /*3480*/  IADD3.X R49, PT, PT, R47, R51, RZ, P1, !PT ;  /* 0x000000332f317210 */ /* 0x000fe20000ffe4ff */
[----:B------:R-:W-:-:S04]  /*3490*/  IMAD.WIDE.U32 R50, R44, 0x3, RZ ;  /* 0x000000032c327825 */ /* 0x000fc800078e00ff */
[----:B------:R1:W-:Y:S01]  /*34a0*/  REDG.E.ADD.F32.FTZ.RN.STRONG.GPU desc[UR10][R48.64], R41 ;  /* 0x00000029300079a6 */ /* 0x0003e2000c12f30a */
[----:B------:R-:W-:-:S04]  /*34b0*/  IADD3 R59, PT, PT, R51, R59, RZ ;  /* 0x0000003b333b7210 */ /* 0x000fc80007ffe0ff */
[----:B------:R-:W-:-:S04]  /*34c0*/  LEA.HI R50, P1, R59, R50, RZ, 0x1 ;  /* 0x000000323b327211 */ /* 0x000fc800078308ff */
[C---:B------:R-:W-:Y:S02]  /*34d0*/  SHF.L.U32 R51, R50.reuse, 0x1, RZ ;  /* 0x0000000132337819 */ /* 0x040fe400000006ff */
[----:B------:R-:W-:Y:S02]  /*34e0*/  IADD3.X R59, PT, PT, RZ, R59, RZ, P1, !PT ;  /* 0x0000003bff3b7210 */ /* 0x000fe40000ffe4ff */
[----:B------:R-:W-:Y:S02]  /*34f0*/  LOP3.LUT R51, R51, 0xfffffffc, RZ, 0xc0, !PT ;  /* 0xfffffffc33337812 */ /* 0x000fe400078ec0ff */
[----:B------:R-:W-:Y:S02]  /*3500*/  SHF.L.U64.HI R59, R50, 0x1, R59 ;  /* 0x00000001323b7819 */ /* 0x000fe4000001023b */
[----:B------:R-:W-:Y:S02]  /*3510*/  LEA R50, P1, R44, R46, 0x2 ;  /* 0x0000002e2c327211 */ /* 0x000fe400078210ff */
[----:B0-----:R-:W-:-:S02]  /*3520*/  IADD3 R46, P2, PT, R46, R51, RZ ;  /* 0x000000332e2e7210 */ /* 0x001fc40007f5e0ff */
[----:B------:R-:W-:Y:S02]  /*3530*/  LEA.HI.X R51, R44, R47, R45, 0x2, P1 ;  /* 0x0000002f2c337211 */ /* 0x000fe400008f142d */
[----:B------:R-:W-:-:S03]  /*3540*/  IADD3.X R47, PT, PT, R47, R59, RZ, P2, !PT ;  /* 0x0000003b2f2f7210 */ /* 0x000fc600017fe4ff */
[----:B------:R1:W-:Y:S04]  /*3550*/  REDG.E.ADD.F32.FTZ.RN.STRONG.GPU desc[UR10][R50.64], R42 ;  /* 0x0000002a320079a6 */ /* 0x0003e8000c12f30a */
[----:B------:R1:W-:Y:S02]  /*3560*/  REDG.E.ADD.F32.FTZ.RN.STRONG.GPU desc[UR10][R46.64], R43 ;  /* 0x0000002b2e0079a6 */ /* 0x0003e4000c12f30a */
.L_x_1242:
[----:B------:R-:W-:Y:S05]  /*3570*/  BSYNC.RECONVERGENT B0 ;  /* 0x0000000000007941 */ /* 0x000fea0003800200 */
.L_x_1241:
[----:B------:R-:W2:Y:S02]  /*3580*/  LDCU UR5, c[0x0][0x370] ;  /* 0x00006e00ff0577ac */ /* 0x000ea40008000800 */
[----:B--2---:R-:W-:-:S09]  /*3590*/  UISETP.GE.U32.AND UP0, UPT, UR5, 0x2, UPT ;  /* 0x000000020500788c */ /* 0x004fd2000bf06070 */
[----:B------:R-:W-:Y:S05]  /*35a0*/  BRA.U !UP0, `(.L_x_1243) ;  /* 0x0000001508447547 */ /* 0x000fea000b800000 */
[----:B------:R-:W-:Y:S05]  /*35b0*/  @P0 BRA `(.L_x_1244) ;  /* 0x00000000008c0947 */ /* 0x000fea0003800000 */
[----:B-1----:R-:W1:Y:S01]  /*35c0*/  LDC R47, c[0x0][0x374] ;  /* 0x0000dd00ff2f7b82 */ /* 0x002e620000000800 */
[----:B------:R-:W2:Y:S01]  /*35d0*/  S2R R51, SR_CTAID.Y ;  /* 0x0000000000337919 */ /* 0x000ea20000002600 */
[----:B------:R-:W-:-:S06]  /*35e0*/  LOP3.LUT R0, R54, 0x1, RZ, 0xc0, !PT ;  /* 0x0000000136007812 */ /* 0x000fcc00078ec0ff */
[----:B------:R-:W3:Y:S08]  /*35f0*/  LDC R49, c[0x0][0x370] ;  /* 0x0000dc00ff317b82 */ /* 0x000ef00000000800 */
[----:B------:R-:W4:Y:S01]  /*3600*/  LDC.64 R42, c[0x0][0x3d0] ;  /* 0x0000f400ff2a7b82 */ /* 0x000f220000000a00 */
[----:B-1----:R-:W-:-:S04]  /*3610*/  IMAD R46, R0, R47, RZ ;  /* 0x0000002f002e7224 */ /* 0x002fc800078e02ff */
[----:B---3--:R-:W-:-:S05]  /*3620*/  IMAD R40, R46, R49, RZ ;  /* 0x000000312e287224 */ /* 0x008fca00078e02ff */
[----:B------:R-:W-:Y:S02]  /*3630*/  SHF.L.U32 R45, R40, 0x1, RZ ;  /* 0x00000001282d7819 */ /* 0x000fe400000006ff */
[----:B------:R-:W1:Y:S03]  /*3640*/  LDC.64 R40, c[0x0][0x3c8] ;  /* 0x0000f200ff287b82 */ /* 0x000e660000000a00 */
[----:B----4-:R-:W-:-:S04]  /*3650*/  IMAD.WIDE R42, R45, 0x4, R42 ;  /* 0x000000042d2a7825 */ /* 0x010fc800078e022a */
[----:B--2---:R-:W-:-:S04]  /*3660*/  IMAD R45, R47, UR8, R51 ;  /* 0x000000082f2d7c24 */ /* 0x004fc8000f8e0233 */
[----:B0-----:R-:W-:Y:S01]  /*3670*/  IMAD.WIDE.U32 R44, R45, 0x8, R42 ;  /* 0x000000082d2c7825 */ /* 0x001fe200078e002a */
[----:B------:R-:W-:Y:S02]  /*3680*/  LOP3.LUT P0, R42, R54, 0x2, RZ, 0xc0, !PT ;  /* 0x00000002362a7812 */ /* 0x000fe4000780c0ff */
[----:B------:R-:W-:Y:S02]  /*3690*/  IADD3 R43, PT, PT, R46, R51, RZ ;  /* 0x000000332e2b7210 */ /* 0x000fe40007ffe0ff */
[----:B------:R-:W-:Y:S01]  /*36a0*/  SEL R46, R49, RZ, !P0 ;  /* 0x000000ff312e7207 */ /* 0x000fe20004000000 */
[----:B------:R2:W-:Y:S01]  /*36b0*/  STG.E.64 desc[UR10][R44.64], R38 ;  /* 0x000000262c007986 */ /* 0x0005e2000c101b0a */
[----:B------:R-:W-:Y:S02]  /*36c0*/  IADD3 R47, PT, PT, -R42, 0x1, RZ ;  /* 0x000000012a2f7810 */ /* 0x000fe40007ffe1ff */
[----:B------:R-:W-:Y:S01]  /*36d0*/  ISETP.NE.AND P0, PT, R46, -0x1, PT ;  /* 0xffffffff2e00780c */ /* 0x000fe20003f05270 */
[----:B-1----:R-:W-:Y:S01]  /*36e0*/  IMAD.WIDE.U32 R42, R43, 0x4, R40 ;  /* 0x000000042b2a7825 */ /* 0x002fe200078e0028 */
[----:B------:R-:W-:Y:S06]  /*36f0*/  MEMBAR.ALL.GPU ;  /* 0x0000000000007992 */ /* 0x000fec000000a000 */
[----:B------:R-:W-:-:S00]  /*3700*/  ERRBAR ;  /* 0x00000000000079ab */ /* 0x000fc00000000000 */
[----:B------:R-:W-:Y:S06]  /*3710*/  CGAERRBAR ;  /* 0x00000000000075ab */ /* 0x000fec0000000000 */
[----:B------:R2:W-:Y:S01]  /*3720*/  REDG.E.ADD.S32.STRONG.GPU desc[UR10][R42.64], R47 ;  /* 0x0000002f2a00798e */ /* 0x0005e2000c12e30a */
[----:B------:R-:W-:Y:S05]  /*3730*/  @!P0 BRA `(.L_x_1244) ;  /* 0x00000000002c8947 */ /* 0x000fea0003800000 */
[----:B------:R-:W-:-:S13]  /*3740*/  LOP3.LUT P1, RZ, R54, 0x2, RZ, 0xc0, !PT ;  /* 0x0000000236ff7812 */ /* 0x000fda000782c0ff */
.L_x_1245:
[----:B------:R-:W-:Y:S05]  /*3750*/  YIELD ;  /* 0x0000000000007946 */ /* 0x000fea0003800000 */
[----:B------:R-:W2:Y:S02]  /*3760*/  LDCU UR5, c[0x0][0x374] ;  /* 0x00006e80ff0577ac */ /* 0x000ea40008000800 */
[----:B--2---:R-:W-:-:S04]  /*3770*/  IMAD R43, R0, UR5, R51 ;  /* 0x00000005002b7c24 */ /* 0x004fc8000f8e0233 */
[----:B------:R-:W-:-:S06]  /*3780*/  IMAD.WIDE.U32 R42, R43, 0x4, R40 ;  /* 0x000000042b2a7825 */ /* 0x000fcc00078e0028 */
[----:B------:R-:W2:Y:S04]  /*3790*/  LDG.E.STRONG.GPU R42, desc[UR10][R42.64] ;  /* 0x0000000a2a2a7981 */ /* 0x000ea8000c1ef900 */
[----:B--2---:R-:W-:Y:S01]  /*37a0*/  CCTL.IVALL ;  /* 0x00000000ff00798f */ /* 0x004fe20002000000 */
[----:B------:R-:W0:Y:S02]  /*37b0*/  LDC R45, c[0x0][0x370] ;  /* 0x0000dc00ff2d7b82 */ /* 0x000e240000000800 */
[----:B0-----:R-:W-:-:S04]  /*37c0*/  SEL R45, R45, RZ, !P1 ;  /* 0x000000ff2d2d7207 */ /* 0x001fc80004800000 */
[----:B------:R-:W-:-:S13]  /*37d0*/  ISETP.NE.AND P0, PT, R42, R45, PT ;  /* 0x0000002d2a00720c */ /* 0x000fda0003f05270 */
[----:B------:R-:W-:Y:S05]  /*37e0*/  @P0 BRA `(.L_x_1245) ;  /* 0xfffffffc00d80947 */ /* 0x000fea000383ffff */
.L_x_1244:
[----:B------:R-:W3:Y:S01]  /*37f0*/  LDC R0, c[0x0][0x370] ;  /* 0x0000dc00ff007b82 */ /* 0x000ee20000000800 */
[----:B------:R-:W-:Y:S05]  /*3800*/  WARPSYNC.ALL ;  /* 0x0000000000007948 */ /* 0x000fea0003800000 */
[----:B---3--:R-:W-:Y:S02]  /*3810*/  ISETP.GE.U32.AND P0, PT, R0, 0x8, PT ;  /* 0x000000080000780c */ /* 0x008fe40003f06070 */
[----:B------:R-:W-:Y:S01]  /*3820*/  BAR.SYNC.DEFER_BLOCKING 0x0 ;  /* 0x0000000000007b1d */ /* 0x000fe20000010000 */
[----:B------:R-:W-:-:S10]  /*3830*/  HFMA2 R0, -RZ, RZ, 0, 0 ;  /* 0x00000000ff007431 */ /* 0x000fd400000001ff */
[----:B------:R-:W-:Y:S05]  /*3840*/  @!P0 BRA `(.L_x_1246) ;  /* 0x0000000800788947 */ /* 0x000fea0003800000 */
[----:B------:R-:W3:Y:S01]  /*3850*/  S2UR UR5, SR_CTAID.Y ;  /* 0x00000000000579c3 */ /* 0x000ee20000002600 */
[----:B------:R-:W4:Y:S01]  /*3860*/  S2R R0, SR_TID.X ;  /* 0x0000000000007919 */ /* 0x000f220000002100 */
[----:B------:R-:W3:Y:S01]  /*3870*/  LDCU UR6, c[0x0][0x374] ;  /* 0x00006e80ff0677ac */ /* 0x000ee20008000800 */
[----:B------:R-:W-:Y:S01]  /*3880*/  MOV R40, RZ ;  /* 0x000000ff00287202 */ /* 0x000fe20000000f00 */
[----:B------:R-:W-:-:S04]  /*3890*/  UIADD3 UR19, UPT, UPT, -UR8, URZ, URZ ;  /* 0x000000ff08137290 */ /* 0x000fc8000fffe1ff */
[----:B------:R-:W0:Y:S01]  /*38a0*/  S2UR UR9, SR_CTAID.X ;  /* 0x00000000000979c3 */ /* 0x000e220000002500 */
[----:B---3--:R-:W-:Y:S02]  /*38b0*/  UIMAD UR13, UR6, 0x7, UR5 ;  /* 0x00000007060d78a4 */ /* 0x008fe4000f8e0205 */
[----:B------:R-:W-:Y:S02]  /*38c0*/  UIMAD UR14, UR6, 0x6, UR5 ;  /* 0x00000006060e78a4 */ /* 0x000fe4000f8e0205 */
[----:B------:R-:W-:Y:S02]  /*38d0*/  UIMAD UR15, UR6, 0x3, UR5 ;  /* 0x00000003060f78a4 */ /* 0x000fe4000f8e0205 */
[----:B------:R-:W-:Y:S02]  /*38e0*/  UIMAD UR16, UR6, 0x5, UR5 ;  /* 0x00000005061078a4 */ /* 0x000fe4000f8e0205 */
[----:B------:R-:W-:Y:S02]  /*38f0*/  ULEA UR17, UR6, UR5, 0x2 ;  /* 0x0000000506117291 */ /* 0x000fe4000f8e10ff */
[----:B------:R-:W-:-:S02]  /*3900*/  ULEA UR18, UR6, UR5, 0x1 ;  /* 0x0000000506127291 */ /* 0x000fc4000f8e08ff */
[----:B0---4-:R-:W-:-:S12]  /*3910*/  UIADD3 UR6, UPT, UPT, UR5, UR6, URZ ;  /* 0x0000000605067290 */ /* 0x011fd8000fffe0ff */
.L_x_1247:
[----:B------:R-:W-:Y:S01]  /*3920*/  ISETP.NE.AND P4, PT, RZ, UR19, PT ;  /* 0x00000013ff007c0c */ /* 0x000fe2000bf85270 */
[----:B------:R-:W-:Y:S01]  /*3930*/  UMOV UR8, UR9 ;  /* 0x0000000900087c82 */ /* 0x000fe20008000000 */
[C---:B-1----:R-:W-:Y:S02]  /*3940*/  IADD3 R41, PT, PT, R40.reuse, 0x1, RZ ;  /* 0x0000000128297810 */ /* 0x042fe40007ffe0ff */
[----:B------:R-:W-:Y:S02]  /*3950*/  ISETP.NE.OR P4, PT, R55, RZ, !P4 ;  /* 0x000000ff3700720c */ /* 0x000fe40006785670 */
[----:B------:R-:W-:Y:S02]  /*3960*/  ISETP.NE.AND P3, PT, R41, UR8, PT ;  /* 0x0000000829007c0c */ /* 0x000fe4000bf65270 */
[----:B------:R-:W-:Y:S02]  /*3970*/  MOV R55, R0 ;  /* 0x0000000000377202 */ /* 0x000fe40000000f00 */
[----:B--2---:R-:W-:-:S02]  /*3980*/  IADD3 R42, PT, PT, R40, 0x2, RZ ;  /* 0x00000002282a7810 */ /* 0x004fc40007ffe0ff */
[----:B------:R-:W-:Y:S02]  /*3990*/  ISETP.NE.OR P3, PT, R55, RZ, !P3 ;  /* 0x000000ff3700720c */ /* 0x000fe40005f65670 */
[----:B------:R-:W-:-:S03]  /*39a0*/  ISETP.NE.AND P2, PT, R42, UR8, PT ;  /* 0x000000082a007c0c */ /* 0x000fc6000bf45270 */
[----:B------:R-:W0:Y:S01]  /*39b0*/  @!P4 LDC R41, c[0x0][0x374] ;  /* 0x0000dd00ff29cb82 */ /* 0x000e220000000800 */
[----:B------:R-:W-:Y:S02]  /*39c0*/  @!P4 LOP3.LUT R48, R54, 0x1, RZ, 0xc0, !PT ;  /* 0x000000013630c812 */ /* 0x000fe400078ec0ff */
[----:B------:R-:W-:-:S05]  /*39d0*/  ISETP.NE.OR P2, PT, R55, RZ, !P2 ;  /* 0x000000ff3700720c */ /* 0x000fca0005745670 */
[----:B------:R-:W1:Y:S01]  /*39e0*/  @!P4 LDC R46, c[0x0][0x370] ;  /* 0x0000dc00ff2ecb82 */ /* 0x000e620000000800 */
[----:B------:R-:W-:-:S07]  /*39f0*/  @!P3 LOP3.LUT R47, R54, 0x1, RZ, 0xc0, !PT ;  /* 0x00000001362fb812 */ /* 0x000fce00078ec0ff */
[----:B------:R-:W2:Y:S01]  /*3a00*/  @!P3 LDC R44, c[0x0][0x374] ;  /* 0x0000dd00ff2cbb82 */ /* 0x000ea20000000800 */
[----:B------:R-:W-:-:S07]  /*3a10*/  @!P2 LOP3.LUT R50, R54, 0x1, RZ, 0xc0, !PT ;  /* 0x000000013632a812 */ /* 0x000fce00078ec0ff */
[----:B------:R-:W3:Y:S01]  /*3a20*/  @!P3 LDC R45, c[0x0][0x370] ;  /* 0x0000dc00ff2dbb82 */ /* 0x000ee20000000800 */
[----:B0-----:R-:W-:-:S07]  /*3a30*/  @!P4 IMAD R41, R48, R41, RZ ;  /* 0x000000293029c224 */ /* 0x001fce00078e02ff */
[----:B------:R-:W0:Y:S01]  /*3a40*/  @!P4 LDC.64 R42, c[0x0][0x3d0] ;  /* 0x0000f400ff2acb82 */ /* 0x000e220000000a00 */
[----:B-1----:R-:W-:-:S05]  /*3a50*/  @!P4 IMAD R41, R41, R46, RZ ;  /* 0x0000002e2929c224 */ /* 0x002fca00078e02ff */
[----:B------:R-:W-:Y:S01]  /*3a60*/  @!P4 SHF.L.U32 R41, R41, 0x1, RZ ;  /* 0x000000012929c819 */ /* 0x000fe200000006ff */
[----:B--2---:R-:W-:Y:S02]  /*3a70*/  @!P3 IMAD R44, R47, R44, RZ ;  /* 0x0000002c2f2cb224 */ /* 0x004fe400078e02ff */
[----:B------:R-:W1:Y:S02]  /*3a80*/  @!P2 LDC R47, c[0x0][0x374] ;  /* 0x0000dd00ff2fab82 */ /* 0x000e640000000800 */
[----:B---3--:R-:W-:Y:S01]  /*3a90*/  @!P3 IMAD R46, R44, R45, RZ ;  /* 0x0000002d2c2eb224 */ /* 0x008fe200078e02ff */
[----:B------:R-:W-:-:S05]  /*3aa0*/  IADD3 R44, PT, PT, R40, 0x3, RZ ;  /* 0x00000003282c7810 */ /* 0x000fca0007ffe0ff */
[----:B------:R-:W2:Y:S01]  /*3ab0*/  @!P2 LDC R48, c[0x0][0x370] ;  /* 0x0000dc00ff30ab82 */ /* 0x000ea20000000800 */
[----:B------:R-:W-:Y:S01]  /*3ac0*/  ISETP.NE.AND P1, PT, R44, UR8, PT ;  /* 0x000000082c007c0c */ /* 0x000fe2000bf25270 */
[----:B0-----:R-:W-:-:S03]  /*3ad0*/  @!P4 IMAD.WIDE R42, R41, 0x4, R42 ;  /* 0x00000004292ac825 */ /* 0x001fc600078e022a */
[----:B------:R-:W-:-:S03]  /*3ae0*/  ISETP.NE.OR P1, PT, R55, RZ, !P1 ;  /* 0x000000ff3700720c */ /* 0x000fc60004f25670 */
[----:B------:R-:W0:Y:S01]  /*3af0*/  @!P3 LDC.64 R44, c[0x0][0x3d0] ;  /* 0x0000f400ff2cbb82 */ /* 0x000e220000000a00 */
[----:B------:R-:W-:-:S05]  /*3b00*/  MOV R41, UR5 ;  /* 0x0000000500297c02 */ /* 0x000fca0008000f00 */
[----:B------:R-:W-:-:S04]  /*3b10*/  @!P4 IMAD.WIDE.U32 R42, R41, 0x8, R42 ;  /* 0x00000008292ac825 */ /* 0x000fc800078e002a */
[----:B-1----:R-:W-:Y:S01]  /*3b20*/  @!P2 IMAD R47, R50, R47, RZ ;  /* 0x0000002f322fa224 */ /* 0x002fe200078e02ff */
[----:B------:R-:W1:Y:S01]  /*3b30*/  @!P1 LDC R49, c[0x0][0x374] ;  /* 0x0000dd00ff319b82 */ /* 0x000e620000000800 */
[----:B------:R-:W3:Y:S01]  /*3b40*/  @!P4 LDG.E.64 R42, desc[UR10][R42.64] ;  /* 0x0000000a2a2ac981 */ /* 0x000ee2000c1e1b00 */
[----:B------:R-:W-:Y:S01]  /*3b50*/  @!P3 SHF.L.U32 R41, R46, 0x1, RZ ;  /* 0x000000012e29b819 */ /* 0x000fe200000006ff */
[----:B--2---:R-:W-:Y:S01]  /*3b60*/  @!P2 IMAD R48, R47, R48, RZ ;  /* 0x000000302f30a224 */ /* 0x004fe200078e02ff */
[----:B------:R-:W-:-:S04]  /*3b70*/  @!P1 LOP3.LUT R50, R54, 0x1, RZ, 0xc0, !PT ;  /* 0x0000000136329812 */ /* 0x000fc800078ec0ff */
[----:B------:R-:W2:Y:S01]  /*3b80*/  @!P2 LDC.64 R46, c[0x0][0x3d0] ;  /* 0x0000f400ff2eab82 */ /* 0x000ea20000000a00 */
[----:B0-----:R-:W-:Y:S01]  /*3b90*/  @!P3 IMAD.WIDE R44, R41, 0x4, R44 ;  /* 0x00000004292cb825 */ /* 0x001fe200078e022c */
[----:B------:R-:W-:-:S05]  /*3ba0*/  MOV R41, UR6 ;  /* 0x0000000600297c02 */ /* 0x000fca0008000f00 */
[----:B------:R-:W-:-:S04]  /*3bb0*/  @!P3 IMAD.WIDE.U32 R44, R41, 0x8, R44 ;  /* 0x00000008292cb825 */ /* 0x000fc800078e002c */
[----:B-1----:R-:W-:Y:S01]  /*3bc0*/  @!P1 IMAD R49, R50, R49, RZ ;  /* 0x0000003132319224 */ /* 0x002fe200078e02ff */
[----:B------:R-:W-:Y:S01]  /*3bd0*/  @!P2 SHF.L.U32 R41, R48, 0x1, RZ ;  /* 0x000000013029a819 */ /* 0x000fe200000006ff */
[----:B------:R-:W0:Y:S01]  /*3be0*/  @!P1 LDC R50, c[0x0][0x370] ;  /* 0x0000dc00ff329b82 */ /* 0x000e220000000800 */
[----:B------:R-:W4:Y:S03]  /*3bf0*/  @!P3 LDG.E.64 R44, desc[UR10][R44.64] ;  /* 0x0000000a2c2cb981 */ /* 0x000f26000c1e1b00 */
[----:B--2---:R-:W-:Y:S01]  /*3c00*/  @!P2 IMAD.WIDE R46, R41, 0x4, R46 ;  /* 0x00000004292ea825 */ /* 0x004fe200078e022e */
[----:B------:R-:W-:-:S05]  /*3c10*/  MOV R41, UR18 ;  /* 0x0000001200297c02 */ /* 0x000fca0008000f00 */
[----:B------:R-:W-:-:S06]  /*3c20*/  @!P2 IMAD.WIDE.U32 R46, R41, 0x8, R46 ;  /* 0x00000008292ea825 */ /* 0x000fcc00078e002e */
[----:B------:R-:W2:Y:S01]  /*3c30*/  @!P2 LDG.E.64 R46, desc[UR10][R46.64] ;  /* 0x0000000a2e2ea981 */ /* 0x000ea2000c1e1b00 */
[----:B0-----:R-:W-:Y:S02]  /*3c40*/  @!P1 IMAD R41, R49, R50, RZ ;  /* 0x0000003231299224 */ /* 0x001fe400078e02ff */
[----:B------:R-:W0:Y:S03]  /*3c50*/  @!P1 LDC.64 R48, c[0x0][0x3d0] ;  /* 0x0000f400ff309b82 */ /* 0x000e260000000a00 */
[----:B------:R-:W-:-:S05]  /*3c60*/  @!P1 SHF.L.U32 R41, R41, 0x1, RZ ;  /* 0x0000000129299819 */ /* 0x000fca00000006ff */
[----:B0-----:R-:W-:Y:S01]  /*3c70*/  @!P1 IMAD.WIDE R48, R41, 0x4, R48 ;  /* 0x0000000429309825 */ /* 0x001fe200078e0230 */
[----:B------:R-:W-:-:S05]  /*3c80*/  MOV R41, UR15 ;  /* 0x0000000f00297c02 */ /* 0x000fca0008000f00 */
[----:B------:R-:W-:-:S06]  /*3c90*/  @!P1 IMAD.WIDE.U32 R48, R41, 0x8, R48 ;  /* 0x0000000829309825 */ /* 0x000fcc00078e0030 */
[----:B------:R-:W5:Y:S01]  /*3ca0*/  @!P1 LDG.E.64 R48, desc[UR10][R48.64] ;  /* 0x0000000a30309981 */ /* 0x000f62000c1e1b00 */
[----:B------:R-:W-:-:S04]  /*3cb0*/  IADD3 R41, PT, PT, R40, 0x4, RZ ;  /* 0x0000000428297810 */ /* 0x000fc80007ffe0ff */
[----:B------:R-:W-:-:S04]  /*3cc0*/  ISETP.NE.AND P0, PT, R41, UR8, PT ;  /* 0x0000000829007c0c */ /* 0x000fc8000bf05270 */
[----:B------:R-:W-:-:S13]  /*3cd0*/  ISETP.NE.OR P0, PT, R55, RZ, !P0 ;  /* 0x000000ff3700720c */ /* 0x000fda0004705670 */
[----:B------:R-:W0:Y:S08]  /*3ce0*/  @!P0 LDC R41, c[0x0][0x374] ;  /* 0x0000dd00ff298b82 */ /* 0x000e300000000800 */
[----:B------:R-:W1:Y:S01]  /*3cf0*/  @!P0 LDC R50, c[0x0][0x370] ;  /* 0x0000dc00ff328b82 */ /* 0x000e620000000800 */
[----:B---3--:R-:W-:Y:S01]  /*3d00*/  @!P4 FADD.FTZ R38, R38, R42 ;  /* 0x0000002a2626c221 */ /* 0x008fe20000010000 */
[----:B------:R-:W-:Y:S01]  /*3d10*/  @!P0 LOP3.LUT R42, R54, 0x1, RZ, 0xc0, !PT ;  /* 0x00000001362a8812 */ /* 0x000fe200078ec0ff */
[----:B------:R-:W-:-:S04]  /*3d20*/  @!P4 FADD.FTZ R39, R39, R43 ;  /* 0x0000002b2727c221 */ /* 0x000fc80000010000 */
[----:B0-----:R-:W-:Y:S01]  /*3d30*/  @!P0 IMAD R41, R42, R41, RZ ;  /* 0x000000292a298224 */ /* 0x001fe200078e02ff */
[----:B------:R-:W-:-:S04]  /*3d40*/  IADD3 R42, PT, PT, R40, 0x5, RZ ;  /* 0x00000005282a7810 */ /* 0x000fc80007ffe0ff */
[----:B------:R-:W-:Y:S02]  /*3d50*/  ISETP.NE.AND P4, PT, R42, UR8, PT ;  /* 0x000000082a007c0c */ /* 0x000fe4000bf85270 */
[----:B------:R-:W-:Y:S02]  /*3d60*/  IADD3 R42, PT, PT, R40, 0x6, RZ ;  /* 0x00000006282a7810 */ /* 0x000fe40007ffe0ff */
[----:B------:R-:W-:Y:S02]  /*3d70*/  ISETP.NE.OR P4, PT, R55, RZ, !P4 ;  /* 0x000000ff3700720c */ /* 0x000fe40006785670 */
[----:B------:R-:W-:-:S04]  /*3d80*/  ISETP.NE.AND P5, PT, R42, UR8, PT ;  /* 0x000000082a007c0c */ /* 0x000fc8000bfa5270 */
[----:B------:R-:W-:-:S07]  /*3d90*/  ISETP.NE.OR P5, PT, R55, RZ, !P5 ;  /* 0x000000ff3700720c */ /* 0x000fce0006fa5670 */
[----:B------:R-:W0:Y:S08]  /*3da0*/  @!P4 LDC R42, c[0x0][0x374] ;  /* 0x0000dd00ff2acb82 */ /* 0x000e300000000800 */
[----:B------:R-:W3:Y:S08]  /*3db0*/  @!P4 LDC R51, c[0x0][0x370] ;  /* 0x0000dc00ff33cb82 */ /* 0x000ef00000000800 */
[----:B------:R-:W2:Y:S01]  /*3dc0*/  @!P5 LDC R43, c[0x0][0x374] ;  /* 0x0000dd00ff2bdb82 */ /* 0x000ea20000000800 */
[----:B----4-:R-:W-:Y:S01]  /*3dd0*/  @!P3 FADD.FTZ R38, R38, R44 ;  /* 0x0000002c2626b221 */ /* 0x010fe20000010000 */
[C---:B------:R-:W-:Y:S01]  /*3de0*/  @!P5 LOP3.LUT R44, R54.reuse, 0x1, RZ, 0xc0, !PT ;  /* 0x00000001362cd812 */ /* 0x040fe200078ec0ff */
[----:B------:R-:W-:Y:S01]  /*3df0*/  @!P3 FADD.FTZ R39, R39, R45 ;  /* 0x0000002d2727b221 */ /* 0x000fe20000010000 */
[----:B-1----:R-:W-:Y:S01]  /*3e00*/  @!P0 IMAD R41, R41, R50, RZ ;  /* 0x0000003229298224 */ /* 0x002fe200078e02ff */
[----:B------:R-:W-:-:S03]  /*3e10*/  @!P4 LOP3.LUT R45, R54, 0x1, RZ, 0xc0, !PT ;  /* 0x00000001362dc812 */ /* 0x000fc600078ec0ff */
[----:B------:R-:W1:Y:S02]  /*3e20*/  @!P5 LDC R50, c[0x0][0x370] ;  /* 0x0000dc00ff32db82 */ /* 0x000e640000000800 */
[----:B0-----:R-:W-:Y:S02]  /*3e30*/  @!P4 IMAD R42, R45, R42, RZ ;  /* 0x0000002a2d2ac224 */ /* 0x001fe400078e02ff */
[----:B--2---:R-:W-:Y:S01]  /*3e40*/  @!P5 IMAD R43, R44, R43, RZ ;  /* 0x0000002b2c2bd224 */ /* 0x004fe200078e02ff */
[----:B------:R-:W-:-:S04]  /*3e50*/  IADD3 R44, PT, PT, R40, 0x7, RZ ;  /* 0x00000007282c7810 */ /* 0x000fc80007ffe0ff */
[----:B------:R-:W-:Y:S02]  /*3e60*/  ISETP.NE.AND P3, PT, R44, UR8, PT ;  /* 0x000000082c007c0c */ /* 0x000fe4000bf65270 */
[----:B------:R-:W0:Y:S02]  /*3e70*/  @!P4 LDC.64 R44, c[0x0][0x3d0] ;  /* 0x0000f400ff2ccb82 */ /* 0x000e240000000a00 */
[----:B------:R-:W-:Y:S01]  /*3e80*/  ISETP.NE.OR P3, PT, R55, RZ, !P3 ;  /* 0x000000ff3700720c */ /* 0x000fe20005f65670 */
[----:B------:R-:W-:Y:S01]  /*3e90*/  @!P2 FADD.FTZ R38, R38, R46 ;  /* 0x0000002e2626a221 */ /* 0x000fe20000010000 */
[----:B---3--:R-:W-:-:S03]  /*3ea0*/  @!P4 IMAD R46, R42, R51, RZ ;  /* 0x000000332a2ec224 */ /* 0x008fc600078e02ff */
[----:B-----5:R-:W-:-:S08]  /*3eb0*/  @!P1 FADD.FTZ R38, R38, R48 ;  /* 0x0000003026269221 */ /* 0x020fd00000010000 */
[----:B------:R-:W2:Y:S01]  /*3ec0*/  @!P3 LDC R48, c[0x0][0x374] ;  /* 0x0000dd00ff30bb82 */ /* 0x000ea20000000800 */
[----:B------:R-:W-:Y:S01]  /*3ed0*/  @!P2 FADD.FTZ R39, R39, R47 ;  /* 0x0000002f2727a221 */ /* 0x000fe20000010000 */
[----:B-1----:R-:W-:Y:S01]  /*3ee0*/  @!P5 IMAD R50, R43, R50, RZ ;  /* 0x000000322b32d224 */ /* 0x002fe200078e02ff */
[----:B------:R-:W-:-:S05]  /*3ef0*/  @!P4 SHF.L.U32 R47, R46, 0x1, RZ ;  /* 0x000000012e2fc819 */ /* 0x000fca00000006ff */
[----:B------:R-:W1:Y:S01]  /*3f00*/  @!P0 LDC.64 R42, c[0x0][0x3d0] ;  /* 0x0000f400ff2a8b82 */ /* 0x000e620000000a00 */
[----:B0-----:R-:W-:-:S04]  /*3f10*/  @!P4 IMAD.WIDE R44, R47, 0x4, R44 ;  /* 0x000000042f2cc825 */ /* 0x001fc800078e022c */
[----:B------:R-:W-:Y:S01]  /*3f20*/  @!P1 FADD.FTZ R39, R39, R49 ;  /* 0x0000003127279221 */ /* 0x000fe20000010000 */
[----:B------:R-:W-:Y:S02]  /*3f30*/  MOV R47, UR16 ;  /* 0x00000010002f7c02 */ /* 0x000fe40008000f00 */
[----:B------:R-:W-:-:S03]  /*3f40*/  @!P3 LOP3.LUT R49, R54, 0x1, RZ, 0xc0, !PT ;  /* 0x000000013631b812 */ /* 0x000fc600078ec0ff */
[----:B------:R-:W-:Y:S02]  /*3f50*/  @!P4 IMAD.WIDE.U32 R44, R47, 0x8, R44 ;  /* 0x000000082f2cc825 */ /* 0x000fe400078e002c */
[----:B------:R-:W0:Y:S01]  /*3f60*/  @!P5 LDC.64 R46, c[0x0][0x3d0] ;  /* 0x0000f400ff2edb82 */ /* 0x000e220000000a00 */
[----:B------:R-:W-:Y:S02]  /*3f70*/  @!P0 SHF.L.U32 R41, R41, 0x1, RZ ;  /* 0x0000000129298819 */ /* 0x000fe400000006ff */
[----:B------:R-:W-:Y:S01]  /*3f80*/  MOV R51, UR14 ;  /* 0x0000000e00337c02 */ /* 0x000fe20008000f00 */
[----:B------:R-:W3:Y:S01]  /*3f90*/  @!P4 LDG.E.64 R44, desc[UR10][R44.64] ;  /* 0x0000000a2c2cc981 */ /* 0x000ee2000c1e1b00 */
[----:B--2---:R-:W-:-:S03]  /*3fa0*/  @!P3 IMAD R48, R49, R48, RZ ;  /* 0x000000303130b224 */ /* 0x004fc600078e02ff */
[----:B------:R-:W2:Y:S01]  /*3fb0*/  @!P3 LDC R49, c[0x0][0x370] ;  /* 0x0000dc00ff31bb82 */ /* 0x000ea20000000800 */
[----:B-1----:R-:W-:Y:S01]  /*3fc0*/  @!P0 IMAD.WIDE R42, R41, 0x4, R42 ;  /* 0x00000004292a8825 */ /* 0x002fe200078e022a */
[----:B------:R-:W-:-:S05]  /*3fd0*/  MOV R41, UR17 ;  /* 0x0000001100297c02 */ /* 0x000fca0008000f00 */
[----:B------:R-:W-:Y:S01]  /*3fe0*/  @!P0 IMAD.WIDE.U32 R42, R41, 0x8, R42 ;  /* 0x00000008292a8825 */ /* 0x000fe200078e002a */
[----:B------:R-:W-:-:S05]  /*3ff0*/  @!P5 SHF.L.U32 R41, R50, 0x1, RZ ;  /* 0x000000013229d819 */ /* 0x000fca00000006ff */
[----:B0-----:R-:W-:Y:S01]  /*4000*/  @!P5 IMAD.WIDE R46, R41, 0x4, R46 ;  /* 0x00000004292ed825 */ /* 0x001fe200078e022e */
[----:B------:R-:W4:Y:S03]  /*4010*/  @!P0 LDG.E.64 R42, desc[UR10][R42.64] ;  /* 0x0000000a2a2a8981 */ /* 0x000f26000c1e1b00 */
[----:B--2---:R-:W-:Y:S02]  /*4020*/  @!P3 IMAD R41, R48, R49, RZ ;  /* 0x000000313029b224 */ /* 0x004fe400078e02ff */
[----:B------:R-:W0:Y:S03]  /*4030*/  @!P3 LDC.64 R48, c[0x0][0x3d0] ;  /* 0x0000f400ff30bb82 */ /* 0x000e260000000a00 */
[----:B------:R-:W-:Y:S01]  /*4040*/  @!P3 SHF.L.U32 R41, R41, 0x1, RZ ;  /* 0x000000012929b819 */ /* 0x000fe200000006ff */
[----:B------:R-:W-:-:S06]  /*4050*/  @!P5 IMAD.WIDE.U32 R46, R51, 0x8, R46 ;  /* 0x00000008332ed825 */ /* 0x000fcc00078e002e */
[----:B------:R-:W2:Y:S01]  /*4060*/  @!P5 LDG.E.64 R46, desc[UR10][R46.64] ;  /* 0x0000000a2e2ed981 */ /* 0x000ea2000c1e1b00 */
[----:B0-----:R-:W-:Y:S01]  /*4070*/  @!P3 IMAD.WIDE R48, R41, 0x4, R48 ;  /* 0x000000042930b825 */ /* 0x001fe200078e0230 */
[----:B------:R-:W-:-:S05]  /*4080*/  MOV R41, UR13 ;  /* 0x0000000d00297c02 */ /* 0x000fca0008000f00 */
[----:B------:R-:W-:-:S06]  /*4090*/  @!P3 IMAD.WIDE.U32 R48, R41, 0x8, R48 ;  /* 0x000000082930b825 */ /* 0x000fcc00078e0030 */
[----:B------:R-:W5:Y:S01]  /*40a0*/  @!P3 LDG.E.64 R48, desc[UR10][R48.64] ;  /* 0x0000000a3030b981 */ /* 0x000f62000c1e1b00 */
[----:B------:R-:W0:Y:S01]  /*40b0*/  LDCU UR7, c[0x0][0x374] ;  /* 0x00006e80ff0777ac */ /* 0x000e220008000800 */
[----:B------:R-:W1:Y:S01]  /*40c0*/  LDC R41, c[0x0][0x370] ;  /* 0x0000dc00ff297b82 */ /* 0x000e620000000800 */
[----:B------:R-:W-:Y:S01]  /*40d0*/  IADD3 R40, PT, PT, R40, 0x8, RZ ;  /* 0x0000000828287810 */ /* 0x000fe20007ffe0ff */
[----:B------:R-:W-:Y:S01]  /*40e0*/  UIADD3 UR19, UPT, UPT, UR19, 0x8, URZ ;  /* 0x0000000813137890 */ /* 0x000fe2000fffe0ff */
[----:B-1----:R-:W-:Y:S01]  /*40f0*/  LOP3.LUT R41, R41, 0x7ffffff8, RZ, 0xc0, !PT ;  /* 0x7ffffff829297812 */ /* 0x002fe200078ec0ff */
[----:B0-----:R-:W-:Y:S02]  /*4100*/  ULEA UR13, UR7, UR13, 0x3 ;  /* 0x0000000d070d7291 */ /* 0x001fe4000f8e18ff */
[----:B------:R-:W-:Y:S02]  /*4110*/  ULEA UR14, UR7, UR14, 0x3 ;  /* 0x0000000e070e7291 */ /* 0x000fe4000f8e18ff */
[----:B------:R-:W-:-:S02]  /*4120*/  ULEA UR16, UR7, UR16, 0x3 ;  /* 0x0000001007107291 */ /* 0x000fc4000f8e18ff */
[----:B------:R-:W-:Y:S02]  /*4130*/  ULEA UR17, UR7, UR17, 0x3 ;  /* 0x0000001107117291 */ /* 0x000fe4000f8e18ff */
[----:B------:R-:W-:Y:S02]  /*4140*/  ULEA UR15, UR7, UR15, 0x3 ;  /* 0x0000000f070f7291 */ /* 0x000fe4000f8e18ff */
[----:B------:R-:W-:Y:S02]  /*4150*/  ULEA UR18, UR7, UR18, 0x3 ;  /* 0x0000001207127291 */ /* 0x000fe4000f8e18ff */
[----:B------:R-:W-:Y:S02]  /*4160*/  ULEA UR6, UR7, UR6, 0x3 ;  /* 0x0000000607067291 */ /* 0x000fe4000f8e18ff */
[----:B------:R-:W-:Y:S01]  /*4170*/  ULEA UR5, UR7, UR5, 0x3 ;  /* 0x0000000507057291 */ /* 0x000fe2000f8e18ff */
[----:B----4-:R-:W-:Y:S01]  /*4180*/  @!P0 FADD.FTZ R38, R38, R42 ;  /* 0x0000002a26268221 */ /* 0x010fe20000010000 */
[----:B------:R-:W-:Y:S01]  /*4190*/  @!P0 FADD.FTZ R39, R39, R43 ;  /* 0x0000002b27278221 */ /* 0x000fe20000010000 */
[----:B------:R-:W-:-:S02]  /*41a0*/  ISETP.NE.AND P0, PT, R40, R41, PT ;  /* 0x000000292800720c */ /* 0x000fc40003f05270 */
[----:B---3--:R-:W-:Y:S01]  /*41b0*/  @!P4 FADD.FTZ R38, R38, R44 ;  /* 0x0000002c2626c221 */ /* 0x008fe20000010000 */
[----:B------:R-:W-:-:S03]  /*41c0*/  @!P4 FADD.FTZ R39, R39, R45 ;  /* 0x0000002d2727c221 */ /* 0x000fc60000010000 */
[----:B--2---:R-:W-:Y:S01]  /*41d0*/  @!P5 FADD.FTZ R38, R38, R46 ;  /* 0x0000002e2626d221 */ /* 0x004fe20000010000 */
[----:B------:R-:W-:-:S03]  /*41e0*/  @!P5 FADD.FTZ R39, R39, R47 ;  /* 0x0000002f2727d221 */ /* 0x000fc60000010000 */
[----:B-----5:R-:W-:Y:S01]  /*41f0*/  @!P3 FADD.FTZ R38, R38, R48 ;  /* 0x000000302626b221 */ /* 0x020fe20000010000 */
[----:B------:R-:W-:Y:S02]  /*4200*/  @!P3 FADD.FTZ R39, R39, R49 ;  /* 0x000000312727b221 */ /* 0x000fe40000010000 */
[----:B------:R-:W-:Y:S05]  /*4210*/  @P0 BRA `(.L_x_1247) ;  /* 0xfffffff400c00947 */ /* 0x000fea000383ffff */
[----:B------:R-:W-:-:S07]  /*4220*/  MOV R0, R41 ;  /* 0x0000002900007202 */ /* 0x000fce0000000f00 */
.L_x_1246:
[----:B------:R-:W3:Y:S02]  /*4230*/  LDCU UR5, c[0x0][0x370] ;  /* 0x00006e00ff0577ac */ /* 0x000ee40008000800 */
[----:B---3--:R-:W-:-:S09]  /*4240*/  ULOP3.LUT UP0, UR5, UR5, 0x7, URZ, 0xc0, !UPT ;  /* 0x0000000705057892 */ /* 0x008fd2000f80c0ff */
[----:B------:R-:W-:Y:S05]  /*4250*/  BRA.U !UP0, `(.L_x_1243) ;  /* 0x0000000908187547 */ /* 0x000fea000b800000 */
[----:B------:R-:W-:-:S04]  /*4260*/  UIADD3 UR5, UPT, UPT, UR5, -0x1, URZ ;  /* 0xffffffff05057890 */ /* 0x000fc8000fffe0ff */
[----:B------:R-:W-:-:S09]  /*4270*/  UISETP.GE.U32.AND UP0, UPT, UR5, 0x3, UPT ;  /* 0x000000030500788c */ /* 0x000fd2000bf06070 */
[----:B------:R-:W-:Y:S05]  /*4280*/  BRA.U !UP0, `(.L_x_1248) ;  /* 0x0000000508147547 */ /* 0x000fea000b800000 */
[C---:B------:R-:W-:Y:S02]  /*4290*/  ISETP.NE.AND P0, PT, R0.reuse, UR8, PT ;  /* 0x0000000800007c0c */ /* 0x040fe4000bf05270 */
[----:B------:R-:W-:Y:S02]  /*42a0*/  IADD3 R40, PT, PT, R0, 0x1, RZ ;  /* 0x0000000100287810 */ /* 0x000fe40007ffe0ff */
[C---:B------:R-:W-:Y:S02]  /*42b0*/  ISETP.NE.OR P0, PT, R55.reuse, RZ, !P0 ;  /* 0x000000ff3700720c */ /* 0x040fe40004705670 */
[----:B------:R-:W-:Y:S02]  /*42c0*/  ISETP.NE.AND P1, PT, R40, UR8, PT ;  /* 0x0000000828007c0c */ /* 0x000fe4000bf25270 */
[----:B0-2---:R-:W-:Y:S02]  /*42d0*/  IADD3 R44, PT, PT, R0, 0x2, RZ ;  /* 0x00000002002c7810 */ /* 0x005fe40007ffe0ff */
[----:B------:R-:W-:-:S02]  /*42e0*/  ISETP.NE.OR P1, PT, R55, RZ, !P1 ;  /* 0x000000ff3700720c */ /* 0x000fc40004f25670 */
[----:B------:R-:W-:-:S04]  /*42f0*/  ISETP.NE.AND P2, PT, R44, UR8, PT ;  /* 0x000000082c007c0c */ /* 0x000fc8000bf45270 */
[----:B------:R-:W-:Y:S01]  /*4300*/  ISETP.NE.OR P2, PT, R55, RZ, !P2 ;  /* 0x000000ff3700720c */ /* 0x000fe20005745670 */
[----:B-1----:R-:W0:Y:S01]  /*4310*/  @!P0 LDC R43, c[0x0][0x374] ;  /* 0x0000dd00ff2b8b82 */ /* 0x002e220000000800 */
[----:B------:R-:W1:Y:S01]  /*4320*/  @!P0 S2R R46, SR_CTAID.Y ;  /* 0x00000000002e8919 */ /* 0x000e620000002600 */
[----:B------:R-:W-:-:S04]  /*4330*/  @!P0 LOP3.LUT R42, R54, 0x1, RZ, 0xc0, !PT ;  /* 0x00000001362a8812 */ /* 0x000fc800078ec0ff */
[----:B------:R-:W2:Y:S02]  /*4340*/  @!P1 S2R R59, SR_CTAID.Y ;  /* 0x00000000003b9919 */ /* 0x000ea40000002600 */
[----:B------:R-:W3:Y:S04]  /*4350*/  @!P0 LDC R45, c[0x0][0x370] ;  /* 0x0000dc00ff2d8b82 */ /* 0x000ee80000000800 */
[----:B------:R-:W4:Y:S04]  /*4360*/  @!P2 S2R R48, SR_CTAID.Y ;  /* 0x000000000030a919 */ /* 0x000f280000002600 */
[----:B------:R-:W5:Y:S08]  /*4370*/  @!P0 LDC.64 R40, c[0x0][0x3d0] ;  /* 0x0000f400ff288b82 */ /* 0x000f700000000a00 */
[----:B------:R-:W2:Y:S01]  /*4380*/  @!P1 LDC R47, c[0x0][0x374] ;  /* 0x0000dd00ff2f9b82 */ /* 0x000ea20000000800 */
[----:B0-----:R-:W-:-:S07]  /*4390*/  @!P0 IMAD R42, R42, R43, RZ ;  /* 0x0000002b2a2a8224 */ /* 0x001fce00078e02ff */
[----:B------:R-:W0:Y:S01]  /*43a0*/  @!P1 LDC R49, c[0x0][0x370] ;  /* 0x0000dc00ff319b82 */ /* 0x000e220000000800 */
[----:B---3--:R-:W-:Y:S02]  /*43b0*/  @!P0 IMAD R42, R42, R45, RZ ;  /* 0x0000002d2a2a8224 */ /* 0x008fe400078e02ff */
[----:B-1----:R-:W-:Y:S01]  /*43c0*/  @!P0 IMAD R43, R0, R43, R46 ;  /* 0x0000002b002b8224 */ /* 0x002fe200078e022e */
[----:B------:R-:W-:Y:S02]  /*43d0*/  @!P2 LOP3.LUT R46, R54, 0x1, RZ, 0xc0, !PT ;  /* 0x00000001362ea812 */ /* 0x000fe400078ec0ff */
[----:B------:R-:W-:Y:S02]  /*43e0*/  @!P0 SHF.L.U32 R45, R42, 0x1, RZ ;  /* 0x000000012a2d8819 */ /* 0x000fe400000006ff */
[----:B------:R-:W-:Y:S01]  /*43f0*/  @!P1 LOP3.LUT R42, R54, 0x1, RZ, 0xc0, !PT ;  /* 0x00000001362a9812 */ /* 0x000fe200078ec0ff */
[----:B------:R-:W4:Y:S02]  /*4400*/  @!P2 LDC R51, c[0x0][0x374] ;  /* 0x0000dd00ff33ab82 */ /* 0x000f240000000800 */
[----:B-----5:R-:W-:-:S04]  /*4410*/  @!P0 IMAD.WIDE R40, R45, 0x4, R40 ;  /* 0x000000042d288825 */ /* 0x020fc800078e0228 */
[----:B--2---:R-:W-:Y:S02]  /*4420*/  @!P1 IMAD R42, R42, R47, RZ ;  /* 0x0000002f2a2a9224 */ /* 0x004fe400078e02ff */
[----:B------:R-:W-:-:S04]  /*4430*/  @!P0 IMAD.WIDE.U32 R40, R43, 0x8, R40 ;  /* 0x000000082b288825 */ /* 0x000fc800078e0028 */
[----:B0-----:R-:W-:Y:S02]  /*4440*/  @!P1 IMAD R45, R42, R49, RZ ;  /* 0x000000312a2d9224 */ /* 0x001fe400078e02ff */
[----:B------:R-:W2:Y:S01]  /*4450*/  @!P0 LDG.E.64 R40, desc[UR10][R40.64] ;  /* 0x0000000a28288981 */ /* 0x000ea2000c1e1b00 */
[----:B------:R-:W0:Y:S02]  /*4460*/  @!P1 LDC.64 R42, c[0x0][0x3d0] ;  /* 0x0000f400ff2a9b82 */ /* 0x000e240000000a00 */
[----:B------:R-:W-:Y:S01]  /*4470*/  @!P1 SHF.L.U32 R45, R45, 0x1, RZ ;  /* 0x000000012d2d9819 */ /* 0x000fe200000006ff */
[-C--:B----4-:R-:W-:Y:S01]  /*4480*/  @!P2 IMAD R49, R44, R51.reuse, R48 ;  /* 0x000000332c31a224 */ /* 0x090fe200078e0230 */
[----:B------:R-:W-:Y:S01]  /*4490*/  IADD3 R48, PT, PT, R0, 0x3, RZ ;  /* 0x0000000300307810 */ /* 0x000fe20007ffe0ff */
[----:B------:R-:W-:-:S03]  /*44a0*/  @!P2 IMAD R46, R46, R51, RZ ;  /* 0x000000332e2ea224 */ /* 0x000fc600078e02ff */
[----:B------:R-:W1:Y:S01]  /*44b0*/  @!P2 LDC R51, c[0x0][0x370] ;  /* 0x0000dc00ff33ab82 */ /* 0x000e620000000800 */
[----:B------:R-:W-:Y:S01]  /*44c0*/  @!P1 IMAD R44, R0, R47, R47 ;  /* 0x0000002f002c9224 */ /* 0x000fe200078e022f */
[----:B------:R-:W-:-:S04]  /*44d0*/  ISETP.NE.AND P3, PT, R48, UR8, PT ;  /* 0x0000000830007c0c */ /* 0x000fc8000bf65270 */
[----:B------:R-:W-:Y:S02]  /*44e0*/  @!P1 IADD3 R47, PT, PT, R44, R59, RZ ;  /* 0x0000003b2c2f9210 */ /* 0x000fe40007ffe0ff */
[----:B------:R-:W-:Y:S01]  /*44f0*/  ISETP.NE.OR P3, PT, R55, RZ, !P3 ;  /* 0x000000ff3700720c */ /* 0x000fe20005f65670 */
[----:B0-----:R-:W-:Y:S02]  /*4500*/  @!P1 IMAD.WIDE R42, R45, 0x4, R42 ;  /* 0x000000042d2a9825 */ /* 0x001fe400078e022a */
[----:B------:R-:W0:Y:S02]  /*4510*/  @!P2 LDC.64 R44, c[0x0][0x3d0] ;  /* 0x0000f400ff2cab82 */ /* 0x000e240000000a00 */
[----:B------:R-:W-:-:S04]  /*4520*/  @!P1 IMAD.WIDE.U32 R42, R47, 0x8, R42 ;  /* 0x000000082f2a9825 */ /* 0x000fc800078e002a */
[----:B-1----:R-:W-:Y:S02]  /*4530*/  @!P2 IMAD R46, R46, R51, RZ ;  /* 0x000000332e2ea224 */ /* 0x002fe400078e02ff */
[----:B------:R-:W3:Y:S02]  /*4540*/  @!P1 LDG.E.64 R42, desc[UR10][R42.64] ;  /* 0x0000000a2a2a9981 */ /* 0x000ee4000c1e1b00 */
[----:B------:R-:W1:Y:S01]  /*4550*/  @!P3 S2R R51, SR_CTAID.Y ;  /* 0x000000000033b919 */ /* 0x000e620000002600 */
[----:B------:R-:W-:Y:S02]  /*4560*/  @!P2 SHF.L.U32 R47, R46, 0x1, RZ ;  /* 0x000000012e2fa819 */ /* 0x000fe400000006ff */
[----:B------:R-:W-:-:S03]  /*4570*/  @!P3 LOP3.LUT R46, R54, 0x1, RZ, 0xc0, !PT ;  /* 0x00000001362eb812 */ /* 0x000fc600078ec0ff */
[----:B0-----:R-:W-:Y:S02]  /*4580*/  @!P2 IMAD.WIDE R44, R47, 0x4, R44 ;  /* 0x000000042f2ca825 */ /* 0x001fe400078e022c */
[----:B------:R-:W1:Y:S02]  /*4590*/  @!P3 LDC R47, c[0x0][0x374] ;  /* 0x0000dd00ff2fbb82 */ /* 0x000e640000000800 */
[----:B------:R-:W-:-:S06]  /*45a0*/  @!P2 IMAD.WIDE.U32 R44, R49, 0x8, R44 ;  /* 0x00000008312ca825 */ /* 0x000fcc00078e002c */
[----:B------:R-:W4:Y:S01]  /*45b0*/  @!P2 LDG.E.64 R44, desc[UR10][R44.64] ;  /* 0x0000000a2c2ca981 */ /* 0x000f22000c1e1b00 */
[-C--:B-1----:R-:W-:Y:S02]  /*45c0*/  @!P3 IMAD R51, R48, R47.reuse, R51 ;  /* 0x0000002f3033b224 */ /* 0x082fe400078e0233 */
[----:B------:R-:W-:Y:S02]  /*45d0*/  @!P3 IMAD R46, R46, R47, RZ ;  /* 0x0000002f2e2eb224 */ /* 0x000fe400078e02ff */
[----:B------:R-:W0:Y:S02]  /*45e0*/  @!P3 LDC R47, c[0x0][0x370] ;  /* 0x0000dc00ff2fbb82 */ /* 0x000e240000000800 */
[----:B0-----:R-:W-:-:S06]  /*45f0*/  @!P3 IMAD R48, R46, R47, RZ ;  /* 0x0000002f2e30b224 */ /* 0x001fcc00078e02ff */
[----:B------:R-:W0:Y:S01]  /*4600*/  @!P3 LDC.64 R46, c[0x0][0x3d0] ;  /* 0x0000f400ff2ebb82 */ /* 0x000e220000000a00 */
[----:B------:R-:W-:-:S05]  /*4610*/  @!P3 SHF.L.U32 R49, R48, 0x1, RZ ;  /* 0x000000013031b819 */ /* 0x000fca00000006ff */
[----:B0-----:R-:W-:-:S04]  /*4620*/  @!P3 IMAD.WIDE R46, R49, 0x4, R46 ;  /* 0x00000004312eb825 */ /* 0x001fc800078e022e */
        /* <DEDUP_REMOVED lines=11> */
.L_x_1248:
[----:B------:R-:W3:Y:S02]  /*46e0*/  LDCU UR5, c[0x0][0x370] ;  /* 0x00006e00ff0577ac */ /* 0x000ee40008000800 */
[----:B---3--:R-:W-:-:S09]  /*46f0*/  ULOP3.LUT UP0, UR5, UR5, 0x3, URZ, 0xc0, !UPT ;  /* 0x0000000305057892 */ /* 0x008fd2000f80c0ff */
[----:B------:R-:W-:Y:S05]  /*4700*/  BRA.U !UP0, `(.L_x_1243) ;  /* 0x0000000108ec7547 */ /* 0x000fea000b800000 */
[----:B------:R-:W-:-:S09]  /*4710*/  UISETP.NE.AND UP0, UPT, UR5, 0x1, UPT ;  /* 0x000000010500788c */ /* 0x000fd2000bf05270 */
[----:B------:R-:W-:Y:S05]  /*4720*/  BRA.U !UP0, `(.L_x_1249) ;  /* 0x00000001088c7547 */ /* 0x000fea000b800000 */
[C---:B------:R-:W-:Y:S02]  /*4730*/  ISETP.NE.AND P0, PT, R0.reuse, UR8, PT ;  /* 0x0000000800007c0c */ /* 0x040fe4000bf05270 */
[----:B------:R-:W-:Y:S02]  /*4740*/  IADD3 R40, PT, PT, R0, 0x1, RZ ;  /* 0x0000000100287810 */ /* 0x000fe40007ffe0ff */
[----:B------:R-:W-:Y:S02]  /*4750*/  ISETP.NE.OR P0, PT, R55, RZ, !P0 ;  /* 0x000000ff3700720c */ /* 0x000fe40004705670 */
[----:B------:R-:W-:-:S04]  /*4760*/  ISETP.NE.AND P1, PT, R40, UR8, PT ;  /* 0x0000000828007c0c */ /* 0x000fc8000bf25270 */
[----:B------:R-:W-:-:S07]  /*4770*/  ISETP.NE.OR P1, PT, R55, RZ, !P1 ;  /* 0x000000ff3700720c */ /* 0x000fce0004f25670 */
[----:B-1----:R-:W1:Y:S01]  /*4780*/  @!P0 LDC R49, c[0x0][0x374] ;  /* 0x0000dd00ff318b82 */ /* 0x002e620000000800 */
[C---:B------:R-:W-:Y:S01]  /*4790*/  @!P0 LOP3.LUT R40, R54.reuse, 0x1, RZ, 0xc0, !PT ;  /* 0x0000000136288812 */ /* 0x040fe200078ec0ff */
[----:B------:R-:W3:Y:S04]  /*47a0*/  @!P0 S2R R48, SR_CTAID.Y ;  /* 0x0000000000308919 */ /* 0x000ee80000002600 */
[----:B--2---:R-:W-:Y:S01]  /*47b0*/  @!P1 LOP3.LUT R42, R54, 0x1, RZ, 0xc0, !PT ;  /* 0x00000001362a9812 */ /* 0x004fe200078ec0ff */
[----:B------:R-:W2:Y:S01]  /*47c0*/  @!P1 S2R R59, SR_CTAID.Y ;  /* 0x00000000003b9919 */ /* 0x000ea20000002600 */
[----:B------:R-:W0:Y:S08]  /*47d0*/  @!P0 LDC R41, c[0x0][0x370] ;  /* 0x0000dc00ff298b82 */ /* 0x000e300000000800 */
[----:B------:R-:W4:Y:S08]  /*47e0*/  @!P1 LDC R51, c[0x0][0x374] ;  /* 0x0000dd00ff339b82 */ /* 0x000f300000000800 */
[----:B------:R-:W5:Y:S01]  /*47f0*/  @!P1 LDC R43, c[0x0][0x370] ;  /* 0x0000dc00ff2b9b82 */ /* 0x000f620000000800 */
[----:B-1----:R-:W-:-:S04]  /*4800*/  @!P0 IMAD R40, R40, R49, RZ ;  /* 0x0000003128288224 */ /* 0x002fc800078e02ff */
[----:B0-----:R-:W-:-:S03]  /*4810*/  @!P0 IMAD R44, R40, R41, RZ ;  /* 0x00000029282c8224 */ /* 0x001fc600078e02ff */
[----:B------:R-:W0:Y:S02]  /*4820*/  @!P0 LDC.64 R40, c[0x0][0x3d0] ;  /* 0x0000f400ff288b82 */ /* 0x000e240000000a00 */
[----:B------:R-:W-:Y:S01]  /*4830*/  @!P0 SHF.L.U32 R45, R44, 0x1, RZ ;  /* 0x000000012c2d8819 */ /* 0x000fe200000006ff */
[-C--:B----4-:R-:W-:Y:S02]  /*4840*/  @!P1 IMAD R42, R42, R51.reuse, RZ ;  /* 0x000000332a2a9224 */ /* 0x090fe400078e02ff */
[----:B------:R-:W-:Y:S02]  /*4850*/  @!P1 IMAD R44, R0, R51, R51 ;  /* 0x00000033002c9224 */ /* 0x000fe400078e0233 */
[----:B-----5:R-:W-:Y:S02]  /*4860*/  @!P1 IMAD R46, R42, R43, RZ ;  /* 0x0000002b2a2e9224 */ /* 0x020fe400078e02ff */
[----:B------:R-:W1:Y:S03]  /*4870*/  @!P1 LDC.64 R42, c[0x0][0x3d0] ;  /* 0x0000f400ff2a9b82 */ /* 0x000e660000000a00 */
[----:B------:R-:W-:Y:S01]  /*4880*/  @!P1 SHF.L.U32 R47, R46, 0x1, RZ ;  /* 0x000000012e2f9819 */ /* 0x000fe200000006ff */
[----:B0-----:R-:W-:-:S04]  /*4890*/  @!P0 IMAD.WIDE R40, R45, 0x4, R40 ;  /* 0x000000042d288825 */ /* 0x001fc800078e0228 */
[----:B---3--:R-:W-:-:S04]  /*48a0*/  @!P0 IMAD R45, R0, R49, R48 ;  /* 0x00000031002d8224 */ /* 0x008fc800078e0230 */
[----:B------:R-:W-:-:S06]  /*48b0*/  @!P0 IMAD.WIDE.U32 R40, R45, 0x8, R40 ;  /* 0x000000082d288825 */ /* 0x000fcc00078e0028 */
[----:B------:R-:W3:Y:S01]  /*48c0*/  @!P0 LDG.E.64 R40, desc[UR10][R40.64] ;  /* 0x0000000a28288981 */ /* 0x000ee2000c1e1b00 */
[----:B-1----:R-:W-:Y:S01]  /*48d0*/  @!P1 IMAD.WIDE R42, R47, 0x4, R42 ;  /* 0x000000042f2a9825 */ /* 0x002fe200078e022a */
[----:B--2---:R-:W-:-:S05]  /*48e0*/  @!P1 IADD3 R47, PT, PT, R44, R59, RZ ;  /* 0x0000003b2c2f9210 */ /* 0x004fca0007ffe0ff */
[----:B------:R-:W-:-:S06]  /*48f0*/  @!P1 IMAD.WIDE.U32 R42, R47, 0x8, R42 ;  /* 0x000000082f2a9825 */ /* 0x000fcc00078e002a */
[----:B------:R-:W2:Y:S01]  /*4900*/  @!P1 LDG.E.64 R42, desc[UR10][R42.64] ;  /* 0x0000000a2a2a9981 */ /* 0x000ea2000c1e1b00 */
[----:B------:R-:W-:Y:S01]  /*4910*/  IADD3 R0, PT, PT, R0, 0x2, RZ ;  /* 0x0000000200007810 */ /* 0x000fe20007ffe0ff */
[----:B---3--:R-:W-:Y:S01]  /*4920*/  @!P0 FADD.FTZ R38, R38, R40 ;  /* 0x0000002826268221 */ /* 0x008fe20000010000 */
[----:B------:R-:W-:-:S03]  /*4930*/  @!P0 FADD.FTZ R39, R39, R41 ;  /* 0x0000002927278221 */ /* 0x000fc60000010000 */
[----:B--2---:R-:W-:Y:S01]  /*4940*/  @!P1 FADD.FTZ R38, R38, R42 ;  /* 0x0000002a26269221 */ /* 0x004fe20000010000 */
[----:B------:R-:W-:-:S07]  /*4950*/  @!P1 FADD.FTZ R39, R39, R43 ;  /* 0x0000002b27279221 */ /* 0x000fce0000010000 */
.L_x_1249:
[----:B------:R-:W3:Y:S01]  /*4960*/  LDC R40, c[0x0][0x370] ;  /* 0x0000dc00ff287b82 */ /* 0x000ee20000000800 */
[----:B------:R-:W-:Y:S01]  /*4970*/  ISETP.NE.AND P0, PT, R0, UR8, PT ;  /* 0x0000000800007c0c */ /* 0x000fe2000bf05270 */
[----:B------:R-:W-:Y:S03]  /*4980*/  BSSY.RECONVERGENT B0, `(.L_x_1243) ;  /* 0x0000013000007945 */ /* 0x000fe60003800200 */
[----:B------:R-:W-:Y:S02]  /*4990*/  ISETP.NE.OR P0, PT, R55, RZ, !P0 ;  /* 0x000000ff3700720c */ /* 0x000fe40004705670 */
[----:B---3--:R-:W-:-:S04]  /*49a0*/  LOP3.LUT R40, R40, 0x1, RZ, 0xc0, !PT ;  /* 0x0000000128287812 */ /* 0x008fc800078ec0ff */
[----:B------:R-:W-:-:S13]  /*49b0*/  ISETP.NE.U32.OR P0, PT, R40, 0x1, P0 ;  /* 0x000000012800780c */ /* 0x000fda0000705470 */
[----:B------:R-:W-:Y:S05]  /*49c0*/  @P0 BRA `(.L_x_1250) ;  /* 0x0000000000380947 */ /* 0x000fea0003800000 */
[----:B------:R-:W3:Y:S01]  /*49d0*/  LDCU UR5, c[0x0][0x374] ;  /* 0x00006e80ff0577ac */ /* 0x000ee20008000800 */
[----:B-12---:R-:W1:Y:S01]  /*49e0*/  LDC R43, c[0x0][0x370] ;  /* 0x0000dc00ff2b7b82 */ /* 0x006e620000000800 */
[----:B------:R-:W2:Y:S01]  /*49f0*/  S2R R45, SR_CTAID.Y ;  /* 0x00000000002d7919 */ /* 0x000ea20000002600 */
[----:B------:R-:W-:-:S06]  /*4a00*/  LOP3.LUT R42, R54, 0x1, RZ, 0xc0, !PT ;  /* 0x00000001362a7812 */ /* 0x000fcc00078ec0ff */
[----:B------:R-:W4:Y:S01]  /*4a10*/  LDC.64 R40, c[0x0][0x3d0] ;  /* 0x0000f400ff287b82 */ /* 0x000f220000000a00 */
[----:B---3--:R-:W-:-:S04]  /*4a20*/  IMAD R42, R42, UR5, RZ ;  /* 0x000000052a2a7c24 */ /* 0x008fc8000f8e02ff */
[----:B-1----:R-:W-:-:S05]  /*4a30*/  IMAD R42, R42, R43, RZ ;  /* 0x0000002b2a2a7224 */ /* 0x002fca00078e02ff */
[----:B------:R-:W-:-:S05]  /*4a40*/  SHF.L.U32 R43, R42, 0x1, RZ ;  /* 0x000000012a2b7819 */ /* 0x000fca00000006ff */
[----:B----4-:R-:W-:-:S04]  /*4a50*/  IMAD.WIDE R40, R43, 0x4, R40 ;  /* 0x000000042b287825 */ /* 0x010fc800078e0228 */
[----:B--2---:R-:W-:-:S04]  /*4a60*/  IMAD R43, R0, UR5, R45 ;  /* 0x00000005002b7c24 */ /* 0x004fc8000f8e022d */
[----:B------:R-:W-:-:S06]  /*4a70*/  IMAD.WIDE.U32 R40, R43, 0x8, R40 ;  /* 0x000000082b287825 */ /* 0x000fcc00078e0028 */
[----:B------:R-:W0:Y:S02]  /*4a80*/  LDG.E.64 R40, desc[UR10][R40.64] ;  /* 0x0000000a28287981 */ /* 0x000e24000c1e1b00 */
[----:B0-----:R-:W-:Y:S01]  /*4a90*/  FADD.FTZ R38, R38, R40 ;  /* 0x0000002826267221 */ /* 0x001fe20000010000 */
[----:B------:R-:W-:-:S07]  /*4aa0*/  FADD.FTZ R39, R39, R41 ;  /* 0x0000002927277221 */ /* 0x000fce0000010000 */
.L_x_1250:
[----:B------:R-:W-:Y:S05]  /*4ab0*/  BSYNC.RECONVERGENT B0 ;  /* 0x0000000000007941 */ /* 0x000fea0003800200 */
.L_x_1243:
[----:B------:R-:W3:Y:S01]  /*4ac0*/  S2UR UR6, SR_CgaCtaId ;  /* 0x00000000000679c3 */ /* 0x000ee20000008800 */
[----:B------:R-:W-:Y:S01]  /*4ad0*/  ISETP.NE.AND P0, PT, R55, RZ, PT ;  /* 0x000000ff3700720c */ /* 0x000fe20003f05270 */
[----:B------:R-:W-:Y:S01]  /*4ae0*/  UMOV UR5, 0x400 ;  /* 0x0000040000057882 */ /* 0x000fe20000000000 */
[----:B------:R-:W4:Y:S01]  /*4af0*/  LDCU.64 UR14, c[0x0][0x400] ;  /* 0x00008000ff0e77ac */ /* 0x000f220008000a00 */
[----:B0-2---:R-:W-:Y:S01]  /*4b00*/  FADD.FTZ R44, R6, -UR20 ;  /* 0x80000014062c7e21 */ /* 0x005fe20008010000 */
[----:B------:R-:W-:-:S03]  /*4b10*/  FADD.FTZ R45, R7, -UR20 ;  /* 0x80000014072d7e21 */ /* 0x000fc60008010000 */
[----:B------:R-:W0:Y:S01]  /*4b20*/  LDC R40, c[0x0][0x41c] ;  /* 0x00010700ff287b82 */ /* 0x000e220000000800 */
[----:B-1----:R-:W-:Y:S01]  /*4b30*/  FMUL.FTZ R50, R45, UR12 ;  /* 0x0000000c2d327c20 */ /* 0x002fe20008410000 */
[----:B---3--:R-:W-:Y:S01]  /*4b40*/  ULEA UR5, UR6, UR5, 0x18 ;  /* 0x0000000506057291 */ /* 0x008fe2000f8ec0ff */
[----:B------:R-:W1:Y:S01]  /*4b50*/  LDCU.U8 UR6, c[0x0][0x414] ;  /* 0x00008280ff0677ac */ /* 0x000e620008000000 */
[----:B0-----:R-:W-:-:S07]  /*4b60*/  IMAD R40, R40, UR8, R57 ;  /* 0x0000000828287c24 */ /* 0x001fce000f8e0239 */
[----:B------:R0:W-:Y:S01]  /*4b70*/  @!P0 STS.64 [UR5+0xb0], R38 ;  /* 0x0000b026ff008988 */ /* 0x0001e20008000a05 */
[----:B------:R-:W-:Y:S01]  /*4b80*/  BAR.SYNC.DEFER_BLOCKING 0x0 ;  /* 0x0000000000007b1d */ /* 0x000fe20000010000 */
[C---:B------:R-:W-:Y:S02]  /*4b90*/  IADD3 R41, PT, PT, R40.reuse, 0x10, RZ ;  /* 0x0000001028297810 */ /* 0x040fe40007ffe0ff */
[C---:B------:R-:W-:Y:S02]  /*4ba0*/  IADD3 R6, PT, PT, R40.reuse, 0x20, RZ ;  /* 0x0000002028067810 */ /* 0x040fe40007ffe0ff */
[----:B----4-:R-:W-:Y:S01]  /*4bb0*/  ISETP.GE.U32.AND P0, PT, R40, UR14, PT ;  /* 0x0000000e28007c0c */ /* 0x010fe2000bf06070 */
[----:B-1----:R-:W-:Y:S01]  /*4bc0*/  UISETP.NE.AND UP0, UPT, UR6, URZ, UPT ;  /* 0x000000ff0600728c */ /* 0x002fe2000bf05270 */
[----:B------:R-:W-:Y:S02]  /*4bd0*/  SHF.R.S32.HI R58, RZ, 0x1f, R40 ;  /* 0x0000001fff3a7819 */ /* 0x000fe40000011428 */
[----:B------:R-:W-:-:S02]  /*4be0*/  ISETP.GE.U32.AND P1, PT, R41, UR14, PT ;  /* 0x0000000e29007c0c */ /* 0x000fc4000bf26070 */
[----:B------:R-:W-:Y:S02]  /*4bf0*/  ISETP.GE.U32.AND P2, PT, R6, UR14, PT ;  /* 0x0000000e06007c0c */ /* 0x000fe4000bf46070 */
[----:B0-----:R-:W-:Y:S02]  /*4c00*/  SHF.R.S32.HI R39, RZ, 0x1f, R41 ;  /* 0x0000001fff277819 */ /* 0x001fe40000011429 */
[----:B------:R-:W-:Y:S02]  /*4c10*/  SHF.R.S32.HI R38, RZ, 0x1f, R6 ;  /* 0x0000001fff267819 */ /* 0x000fe40000011406 */
[----:B------:R-:W-:Y:S02]  /*4c20*/  ISETP.GE.AND.EX P0, PT, R58, UR15, PT, P0 ;  /* 0x0000000f3a007c0c */ /* 0x000fe4000bf06300 */
[----:B------:R-:W-:Y:S02]  /*4c30*/  ISETP.GE.AND.EX P1, PT, R39, UR15, PT, P1 ;  /* 0x0000000f27007c0c */ /* 0x000fe4000bf26310 */
[----:B------:R-:W-:Y:S01]  /*4c40*/  ISETP.GE.AND.EX P2, PT, R38, UR15, PT, P2 ;  /* 0x0000000f26007c0c */ /* 0x000fe2000bf46320 */
[----:B------:R-:W0:Y:S01]  /*4c50*/  LDS.64 R42, [UR5+0xb0] ;  /* 0x0000b005ff2a7984 */ /* 0x000e220008000a00 */
[----:B------:R-:W0:Y:S02]  /*4c60*/  LDCU UR5, c[0x0][0x42c] ;  /* 0x00008580ff0577ac */ /* 0x000e240008000800 */
[----:B0-----:R-:W-:Y:S01]  /*4c70*/  FMUL.FTZ R7, R43, UR5 ;  /* 0x000000052b077c20 */ /* 0x001fe20008410000 */
[----:B------:R-:W-:Y:S01]  /*4c80*/  FMUL.FTZ R0, R42, UR5 ;  /* 0x000000052a007c20 */ /* 0x000fe20008410000 */
[----:B------:R-:W-:-:S04]  /*4c90*/  FMUL.FTZ R43, R44, UR12 ;  /* 0x0000000c2c2b7c20 */ /* 0x000fc80008410000 */
[----:B------:R-:W-:Y:S01]  /*4ca0*/  FFMA.FTZ R51, R0, R43, R7 ;  /* 0x0000002b00337223 */ /* 0x000fe20000010007 */
        /* <DEDUP_REMOVED lines=19> */
.L_x_1251:
[----:B------:R-:W-:Y:S01]  /*4de0*/  FADD.FTZ R42, R8, -UR20 ;  /* 0x80000014082a7e21 */ /* 0x000fe20008010000 */
[----:B------:R-:W-:Y:S01]  /*4df0*/  FFMA.FTZ R8, R0, R50, R7 ;  /* 0x0000003200087223 */ /* 0x000fe20000010007 */
[----:B------:R-:W-:Y:S01]  /*4e00*/  BSSY.RECONVERGENT B0, `(.L_x_1252) ;  /* 0x0000013000007945 */ /* 0x000fe20003800200 */
[----:B------:R-:W-:Y:S01]  /*4e10*/  FFMA.FTZ R51, R36, R2, -R51 ;  /* 0x0000000224337223 */ /* 0x000fe20000010833 */
[----:B------:R-:W-:Y:S01]  /*4e20*/  FADD.FTZ R44, R9, -UR20 ;  /* 0x80000014092c7e21 */ /* 0x000fe20008010000 */
        /* <DEDUP_REMOVED lines=13> */
[----:B------:R-:W-:-:S04]  /*4f00*/  IADD3 R45, PT, PT, R9, R45, RZ ;  /* 0x0000002d092d7210 */ /* 0x000fc80007ffe0ff */
[----:B------:R-:W-:-:S05]  /*4f10*/  LEA.HI.X R3, R8, UR7, R45, 0x2, P0 ;  /* 0x0000000708037c11 */ /* 0x000fca00080f142d */
[----:B------:R0:W-:Y:S02]  /*4f20*/  STG.E.64 desc[UR10][R2.64], R42 ;  /* 0x0000002a02007986 */ /* 0x0001e4000c101b0a */
.L_x_1253:
[----:B------:R-:W-:Y:S05]  /*4f30*/  BSYNC.RECONVERGENT B0 ;  /* 0x0000000000007941 */ /* 0x000fea0003800200 */
.L_x_1252:
        /* <DEDUP_REMOVED lines=21> */
.L_x_1254:
[----:B------:R-:W-:Y:S01]  /*5090*/  FADD.FTZ R12, R12, -UR20 ;  /* 0x800000140c0c7e21 */ /* 0x000fe20008010000 */
[----:B0-----:R-:W-:Y:S01]  /*50a0*/  FFMA.FTZ R2, R0, R48, R7 ;  /* 0x0000003000027223 */ /* 0x001fe20000010007 */
        /* <DEDUP_REMOVED lines=13> */
[----:B------:R-:W-:Y:S01]  /*5180*/  IMAD R41, R41, UR7, R10 ;  /* 0x0000000729297c24 */ /* 0x000fe2000f8e020a */
[----:B-1----:R-:W-:Y:S01]  /*5190*/  LEA R2, P0, R8, UR8, 0x2 ;  /* 0x0000000808027c11 */ /* 0x002fe2000f8010ff */
[----:B------:R-:W-:-:S03]  /*51a0*/  FMUL.FTZ R10, R47, UR12 ;  /* 0x0000000c2f0a7c20 */ /* 0x000fc60008410000 */
[----:B------:R-:W-:-:S04]  /*51b0*/  IADD3 R41, PT, PT, R9, R41, RZ ;  /* 0x0000002909297210 */ /* 0x000fc80007ffe0ff */
[----:B------:R-:W-:-:S05]  /*51c0*/  LEA.HI.X R3, R8, UR9, R41, 0x2, P0 ;  /* 0x0000000908037c11 */ /* 0x000fca00080f1429 */
[----:B------:R0:W-:Y:S02]  /*51d0*/  STG.E.64 desc[UR10][R2.64], R10 ;  /* 0x0000000a02007986 */ /* 0x0001e4000c101b0a */
.L_x_1256:
[----:B------:R-:W-:Y:S05]  /*51e0*/  BSYNC.RECONVERGENT B0 ;  /* 0x0000000000007941 */ /* 0x000fea0003800200 */
.L_x_1255:
        /* <DEDUP_REMOVED lines=21> */
.L_x_1257:
[----:B0-----:R-:W-:Y:S01]  /*5340*/  FFMA.FTZ R2, R0, R44, R7 ;  /* 0x0000002c00027223 */ /* 0x001fe20000010007 */
[----:B------:R-:W-:Y:S01]  /*5350*/  BSSY.RECONVERGENT B0, `(.L_x_1258) ;  /* 0x0000013000007945 */ /* 0x000fe20003800200 */
[----:B------:R-:W-:Y:S01]  /*5360*/  FFMA.FTZ R39, R36, R14, -R39 ;  /* 0x0000000e24277223 */ /* 0x000fe20000010827 */
[----:B------:R-:W-:Y:S01]  /*5370*/  FADD.FTZ R16, R16, -UR20 ;  /* 0x8000001410107e21 */ /* 0x000fe20008010000 */
        /* <DEDUP_REMOVED lines=16> */
.L_x_1259:
[----:B------:R-:W-:Y:S05]  /*5480*/  BSYNC.RECONVERGENT B0 ;  /* 0x0000000000007941 */ /* 0x000fea0003800200 */
.L_x_1258:
[----:B------:R-:W-:Y:S01]  /*5490*/  FADD.FTZ R20, R20, -UR20 ;  /* 0x8000001414147e21 */ /* 0x000fe20008010000 */
[----:B------:R-:W-:Y:S01]  /*54a0*/  FADD.FTZ R21, R21, -UR20 ;  /* 0x8000001415157e21 */ /* 0x000fe20008010000 */
[----:B------:R-:W-:Y:S01]  /*54b0*/  FADD.FTZ R15, R24, -UR20 ;  /* 0x80000014180f7e21 */ /* 0x000fe20008010000 */
[----:B------:R-:W-:Y:S01]  /*54c0*/  FADD.FTZ R25, R25, -UR20 ;  /* 0x8000001419197e21 */ /* 0x000fe20008010000 */
[----:B------:R-:W-:Y:S01]  /*54d0*/  FADD.FTZ R9, R28, -UR20 ;  /* 0x800000141c097e21 */ /* 0x000fe20008010000 */
[----:B0-----:R-:W-:Y:S01]  /*54e0*/  FADD.FTZ R10, R29, -UR20 ;  /* 0x800000141d0a7e21 */ /* 0x001fe20008010000 */
[----:B------:R-:W-:Y:S01]  /*54f0*/  FADD.FTZ R2, R32, -UR20 ;  /* 0x8000001420027e21 */ /* 0x000fe20008010000 */
[----:B------:R-:W-:Y:S01]  /*5500*/  FADD.FTZ R6, R33, -UR20 ;  /* 0x8000001421067e21 */ /* 0x000fe20008010000 */
[----:B------:R-:W-:Y:S01]  /*5510*/  IADD3 R45, PT, PT, R40, 0x30, RZ ;  /* 0x00000030282d7810 */ /* 0x000fe20007ffe0ff */
[----:B------:R-:W-:Y:S01]  /*5520*/  FMUL.FTZ R33, R16, UR12 ;  /* 0x0000000c10217c20 */ /* 0x000fe20008410000 */
[C---:B------:R-:W-:Y:S01]  /*5530*/  IADD3 R24, PT, PT, R40.reuse, 0x40, RZ ;  /* 0x0000004028187810 */ /* 0x040fe20007ffe0ff */
        /* <DEDUP_REMOVED lines=14> */
[--C-:B------:R-:W-:Y:S01]  /*5620*/  FFMA.FTZ R46, R0, R32, R7.reuse ;  /* 0x00000020002e7223 */ /* 0x100fe20000010007 */
[----:B------:R-:W-:Y:S01]  /*5630*/  ISETP.GE.U32.AND P3, PT, R24, UR14, PT ;  /* 0x0000000e18007c0c */ /* 0x000fe2000bf66070 */
[--C-:B------:R-:W-:Y:S01]  /*5640*/  FFMA.FTZ R29, R0, R48, R7.reuse ;  /* 0x00000030001d7223 */ /* 0x100fe20000010007 */
[----:B------:R-:W-:Y:S01]  /*5650*/  ISETP.GE.U32.AND P4, PT, R14, UR14, PT ;  /* 0x0000000e0e007c0c */ /* 0x000fe2000bf86070 */
[--C-:B------:R-:W-:Y:S01]  /*5660*/  FFMA.FTZ R28, R0, R50, R7.reuse ;  /* 0x00000032001c7223 */ /* 0x100fe20000010007 */
[----:B------:R-:W-:Y:S01]  /*5670*/  ISETP.GE.U32.AND P2, PT, R8, UR14, PT ;  /* 0x0000000e08007c0c */ /* 0x000fe2000bf46070 */
[C---:B------:R-:W-:Y:S01]  /*5680*/  FFMA.FTZ R21, R0.reuse, R15, R7 ;  /* 0x0000000f00157223 */ /* 0x040fe20000010007 */
[----:B------:R-:W-:Y:S01]  /*5690*/  SHF.R.S32.HI R47, RZ, 0x1f, R45 ;  /* 0x0000001fff2f7819 */ /* 0x000fe2000001142d */
[C-C-:B------:R-:W-:Y:S01]  /*56a0*/  FFMA.FTZ R20, R0.reuse, R16, R7.reuse ;  /* 0x0000001000147223 */ /* 0x140fe20000010007 */
[----:B------:R-:W-:Y:S01]  /*56b0*/  SHF.R.S32.HI R25, RZ, 0x1f, R24 ;  /* 0x0000001fff197819 */ /* 0x000fe20000011418 */
[C-C-:B------:R-:W-:Y:S01]  /*56c0*/  FFMA.FTZ R13, R0.reuse, R9, R7.reuse ;  /* 0x00000009000d7223 */ /* 0x140fe20000010007 */
[----:B------:R-:W-:Y:S01]  /*56d0*/  SHF.R.S32.HI R17, RZ, 0x1f, R14 ;  /* 0x0000001fff117819 */ /* 0x000fe2000001140e */
[C-C-:B------:R-:W-:Y:S01]  /*56e0*/  FFMA.FTZ R12, R0.reuse, R10, R7.reuse ;  /* 0x0000000a000c7223 */ /* 0x140fe20000010007 */
[----:B------:R-:W-:Y:S01]  /*56f0*/  SHF.R.S32.HI R11, RZ, 0x1f, R8 ;  /* 0x0000001fff0b7819 */ /* 0x000fe20000011408 */
[--C-:B------:R-:W-:Y:S01]  /*5700*/  FFMA.FTZ R3, R0, R2, R7.reuse ;  /* 0x0000000200037223 */ /* 0x100fe20000010007 */
[----:B------:R-:W-:Y:S01]  /*5710*/  ISETP.GE.U32.AND P0, PT, R40, UR14, PT ;  /* 0x0000000e28007c0c */ /* 0x000fe2000bf06070 */
[----:B------:R-:W-:Y:S01]  /*5720*/  FFMA.FTZ R0, R0, R6, R7 ;  /* 0x0000000600007223 */ /* 0x000fe20000010007 */
        /* <DEDUP_REMOVED lines=23> */
.L_x_1260:
        /* <DEDUP_REMOVED lines=17> */
.L_x_1262:
[----:B------:R-:W-:Y:S05]  /*59b0*/  BSYNC.RECONVERGENT B0 ;  /* 0x0000000000007941 */ /* 0x000fea0003800200 */
.L_x_1261:
[----:B------:R-:W-:Y:S05]  /*59c0*/  BRA.U !UP0, `(.L_x_1263) ;  /* 0x0000000108487547 */ /* 0x000fea000b800000 */
        /* <DEDUP_REMOVED lines=18> */
.L_x_1263:
[----:B------:R-:W-:Y:S01]  /*5af0*/  BSSY.RECONVERGENT B0, `(.L_x_1264) ;  /* 0x0000011000007945 */ /* 0x000fe20003800200 */
[----:B------:R-:W-:Y:S01]  /*5b00*/  FFMA.FTZ R29, R36, R22, -R29 ;  /* 0x00000016241d7223 */ /* 0x000fe2000001081d */
[----:B------:R-:W-:Y:S02]  /*5b10*/  FFMA.FTZ R28, R37, R23, -R28 ;  /* 0x00000017251c7223 */ /* 0x000fe4000001081c */
[----:B------:R-:W-:Y:S05]  /*5b20*/  @P3 BRA `(.L_x_1265) ;  /* 0x0000000000343947 */ /* 0x000fea0003800000 */
[----:B------:R-:W1:Y:S01]  /*5b30*/  LDCU.64 UR6, c[0x0][0x3f8] ;  /* 0x00007f00ff0677ac */ /* 0x000e620008000a00 */
[----:B0-----:R-:W-:Y:S02]  /*5b40*/  MOV R18, R60 ;  /* 0x0000003c00127202 */ /* 0x001fe40000000f00 */
[----:B------:R-:W-:Y:S01]  /*5b50*/  MOV R19, R63 ;  /* 0x0000003f00137202 */ /* 0x000fe20000000f00 */
[----:B------:R-:W0:Y:S01]  /*5b60*/  LDCU.64 UR8, c[0x0][0x380] ;  /* 0x00007000ff0877ac */ /* 0x000e220008000a00 */
[----:B-1----:R-:W-:Y:S02]  /*5b70*/  IMAD R25, R25, UR6, RZ ;  /* 0x0000000619197c24 */ /* 0x002fe4000f8e02ff */
[----:B------:R-:W-:-:S04]  /*5b80*/  IMAD.WIDE.U32 R22, R24, UR6, R18 ;  /* 0x0000000618167c25 */ /* 0x000fc8000f8e0012 */
[----:B------:R-:W-:Y:S01]  /*5b90*/  IMAD R25, R24, UR7, R25 ;  /* 0x0000000718197c24 */ /* 0x000fe2000f8e0219 */
[----:B0-----:R-:W-:Y:S01]  /*5ba0*/  LEA R18, P1, R22, UR8, 0x2 ;  /* 0x0000000816127c11 */ /* 0x001fe2000f8210ff */
[----:B------:R-:W-:-:S03]  /*5bb0*/  FMUL.FTZ R24, R29, UR12 ;  /* 0x0000000c1d187c20 */ /* 0x000fc60008410000 */
[----:B------:R-:W-:-:S04]  /*5bc0*/  IADD3 R25, PT, PT, R23, R25, RZ ;  /* 0x0000001917197210 */ /* 0x000fc80007ffe0ff */
[----:B------:R-:W-:Y:S01]  /*5bd0*/  LEA.HI.X R19, R22, UR9, R25, 0x2, P1 ;  /* 0x0000000916137c11 */ /* 0x000fe200088f1419 */
[----:B------:R-:W-:-:S05]  /*5be0*/  FMUL.FTZ R25, R28, UR12 ;  /* 0x0000000c1c197c20 */ /* 0x000fca0008410000 */
[----:B------:R1:W-:Y:S02]  /*5bf0*/  STG.E.64 desc[UR10][R18.64], R24 ;  /* 0x0000001812007986 */ /* 0x0003e4000c101b0a */
.L_x_1265:
[----:B------:R-:W-:Y:S05]  /*5c00*/  BSYNC.RECONVERGENT B0 ;  /* 0x0000000000007941 */ /* 0x000fea0003800200 */
.L_x_1264:
[----:B------:R-:W-:Y:S05]  /*5c10*/  BRA.U !UP0, `(.L_x_1266) ;  /* 0x0000000108487547 */ /* 0x000fea000b800000 */
[----:B------:R-:W-:Y:S01]  /*5c20*/  FFMA.FTZ R15, R36, R15, R4 ;  /* 0x0000000f240f7223 */ /* 0x000fe20000010004 */
[----:B------:R-:W-:-:S03]  /*5c30*/  FFMA.FTZ R16, R37, R16, R5 ;  /* 0x0000001025107223 */ /* 0x000fc60000010005 */
[----:B------:R-:W-:Y:S01]  /*5c40*/  FMUL.FTZ R7, R15, -1.4426950216293334961 ;  /* 0xbfb8aa3b0f077820 */ /* 0x000fe20000410000 */
[----:B------:R-:W-:-:S05]  /*5c50*/  FMUL.FTZ R22, R16, -1.4426950216293334961 ;  /* 0xbfb8aa3b10167820 */ /* 0x000fca0000410000 */
[----:B------:R-:W0:Y:S04]  /*5c60*/  MUFU.EX2 R7, R7 ;  /* 0x0000000700077308 */ /* 0x000e280000000800 */
[----:B------:R-:W2:Y:S01]  /*5c70*/  MUFU.EX2 R22, R22 ;  /* 0x0000001600167308 */ /* 0x000ea20000000800 */
[----:B01----:R-:W-:Y:S01]  /*5c80*/  FADD.FTZ R18, R7, 1 ;  /* 0x3f80000007127421 */ /* 0x003fe20000010000 */
[----:B--2---:R-:W-:-:S03]  /*5c90*/  FADD.FTZ R23, R22, 1 ;  /* 0x3f80000016177421 */ /* 0x004fc60000010000 */
        /* <DEDUP_REMOVED lines=10> */
.L_x_1266:
[----:B------:R-:W-:Y:S01]  /*5d40*/  BSSY.RECONVERGENT B0, `(.L_x_1267) ;  /* 0x0000011000007945 */ /* 0x000fe20003800200 */
[----:B------:R-:W-:Y:S01]  /*5d50*/  FFMA.FTZ R21, R36, R26, -R21 ;  /* 0x0000001a24157223 */ /* 0x000fe20000010815 */
[----:B01----:R-:W-:Y:S02]  /*5d60*/  FFMA.FTZ R19, R37, R27, -R20 ;  /* 0x0000001b25137223 */ /* 0x003fe40000010814 */
[----:B------:R-:W-:Y:S05]  /*5d70*/  @P4 BRA `(.L_x_1268) ;  /* 0x0000000000344947 */ /* 0x000fea0003800000 */
        /* <DEDUP_REMOVED lines=13> */
.L_x_1268:
[----:B------:R-:W-:Y:S05]  /*5e50*/  BSYNC.RECONVERGENT B0 ;  /* 0x0000000000007941 */ /* 0x000fea0003800200 */
.L_x_1267:
[----:B------:R-:W-:Y:S05]  /*5e60*/  BRA.U !UP0, `(.L_x_1269) ;  /* 0x0000000108487547 */ /* 0x000fea000b800000 */
        /* <DEDUP_REMOVED lines=18> */
.L_x_1269:
[----:B------:R-:W-:Y:S01]  /*5f90*/  BSSY.RECONVERGENT B0, `(.L_x_1270) ;  /* 0x0000012000007945 */ /* 0x000fe20003800200 */
[----:B------:R-:W-:Y:S01]  /*5fa0*/  FFMA.FTZ R13, R36, R30, -R13 ;  /* 0x0000001e240d7223 */ /* 0x000fe2000001080d */
[----:B0-----:R-:W-:Y:S01]  /*5fb0*/  SHF.R.S32.HI R14, RZ, 0x1f, R40 ;  /* 0x0000001fff0e7819 */ /* 0x001fe20000011428 */
        /* <DEDUP_REMOVED lines=15> */
.L_x_1271:
[----:B------:R-:W-:Y:S05]  /*60b0*/  BSYNC.RECONVERGENT B0 ;  /* 0x0000000000007941 */ /* 0x000fea0003800200 */
.L_x_1270:
        /* <DEDUP_REMOVED lines=19> */
.L_x_1272:
[----:B------:R-:W-:Y:S01]  /*61f0*/  ISETP.GE.AND.EX P0, PT, R14, UR15, PT, P0 ;  /* 0x0000000f0e007c0c */ /* 0x000fe2000bf06300 */
[----:B------:R-:W-:Y:S01]  /*6200*/  FFMA.FTZ R3, R36, R34, -R3 ;  /* 0x0000002224037223 */ /* 0x000fe20000010803 */
[----:B------:R-:W-:Y:S01]  /*6210*/  FFMA.FTZ R0, R37, R35, -R0 ;  /* 0x0000002325007223 */ /* 0x000fe20000010800 */
[----:B------:R-:W-:Y:S02]  /*6220*/  BSSY.RECONVERGENT B0, `(.L_x_1273) ;  /* 0x000000e000007945 */ /* 0x000fe40003800200 */
[----:B------:R-:W-:Y:S01]  /*6230*/  FMUL.FTZ R4, R3, UR12 ;  /* 0x0000000c03047c20 */ /* 0x000fe20008410000 */
[----:B------:R-:W-:-:S07]  /*6240*/  FMUL.FTZ R5, R0, UR12 ;  /* 0x0000000c00057c20 */ /* 0x000fce0008410000 */
        /* <DEDUP_REMOVED lines=11> */
.L_x_1274:
[----:B------:R-:W-:Y:S05]  /*6300*/  BSYNC.RECONVERGENT B0 ;  /* 0x0000000000007941 */ /* 0x000fea0003800200 */
.L_x_1273:
[----:B------:R-:W2:Y:S01]  /*6310*/  LDCU UR5, c[0x0][0x374] ;  /* 0x00006e80ff0577ac */ /* 0x000ea20008000800 */
[----:B------:R-:W-:Y:S01]  /*6320*/  IADD3 R54, PT, PT, R54, 0x1, RZ ;  /* 0x0000000136367810 */ /* 0x000fe20007ffe0ff */
[----:B------:R-:W3:Y:S01]  /*6330*/  LDCU UR6, c[0x0][0x410] ;  /* 0x00008200ff0677ac */ /* 0x000ee20008000800 */
[----:B------:R-:W3:Y:S01]  /*6340*/  LDCU UR7, c[0x0][0x3e0] ;  /* 0x00007c00ff0777ac */ /* 0x000ee20008000800 */
[----:B--2---:R-:W-:Y:S02]  /*6350*/  UIADD3 UR4, UPT, UPT, UR5, UR4, URZ ;  /* 0x0000000405047290 */ /* 0x004fe4000fffe0ff */
[----:B---3--:R-:W-:-:S04]  /*6360*/  UIMAD UR6, UR6, UR7, URZ ;  /* 0x00000007060672a4 */ /* 0x008fc8000f8e02ff */
[----:B------:R-:W-:-:S09]  /*6370*/  UISETP.GE.AND UP0, UPT, UR4, UR6, UPT ;  /* 0x000000060400728c */ /* 0x000fd2000bf06270 */
[----:B------:R-:W-:Y:S05]  /*6380*/  BRA.U !UP0, `(.L_x_1275) ;  /* 0xffffff9d08747547 */ /* 0x000fea000b83ffff */
.L_x_1234:
[----:B-1----:R-:W1:Y:S01]  /*6390*/  LDC R4, c[0x0][0x370] ;  /* 0x0000dc00ff047b82 */ /* 0x002e620000000800 */
[----:B------:R-:W-:Y:S01]  /*63a0*/  ISETP.NE.AND P1, PT, R55, RZ, PT ;  /* 0x000000ff3700720c */ /* 0x000fe20003f25270 */
[----:B------:R-:W-:Y:S06]  /*63b0*/  BSSY.RECONVERGENT B0, `(.L_x_1276) ;  /* 0x000000d000007945 */ /* 0x000fec0003800200 */
[----:B------:R-:W2:Y:S08]  /*63c0*/  LDC R7, c[0x0][0x374] ;  /* 0x0000dd00ff077b82 */ /* 0x000eb00000000800 */
[----:B------:R-:W3:Y:S01]  /*63d0*/  LDC.64 R2, c[0x0][0x3c8] ;  /* 0x0000f200ff027b82 */ /* 0x000ee20000000a00 */
[----:B-1----:R-:W-:-:S02]  /*63e0*/  ISETP.NE.AND P0, PT, R4, 0x1, PT ;  /* 0x000000010400780c */ /* 0x002fc40003f05270 */
[----:B--2---:R-:W-:-:S04]  /*63f0*/  SHF.L.U32 R0, R7, 0x1, RZ ;  /* 0x0000000107007819 */ /* 0x004fc800000006ff */
[----:B------:R-:W-:-:S05]  /*6400*/  SEL R5, R0, RZ, P0 ;  /* 0x000000ff00057207 */ /* 0x000fca0000000000 */
[----:B---3--:R-:W-:Y:S01]  /*6410*/  IMAD.WIDE.U32 R2, R5, 0x4, R2 ;  /* 0x0000000405027825 */ /* 0x008fe200078e0002 */
[----:B------:R-:W-:Y:S06]  /*6420*/  @P1 BRA `(.L_x_1277) ;  /* 0x0000000000141947 */ /* 0x000fec0003800000 */
[----:B------:R-:W-:Y:S01]  /*6430*/  HFMA2 R5, -RZ, RZ, 0, 5.9604644775390625e-08 ;  /* 0x00000001ff057431 */ /* 0x000fe200000001ff */
[----:B------:R-:W-:Y:S06]  /*6440*/  MEMBAR.ALL.GPU ;  /* 0x0000000000007992 */ /* 0x000fec000000a000 */
[----:B------:R-:W-:-:S00]  /*6450*/  ERRBAR ;  /* 0x00000000000079ab */ /* 0x000fc00000000000 */
[----:B------:R-:W-:Y:S06]  /*6460*/  CGAERRBAR ;  /* 0x00000000000075ab */ /* 0x000fec0000000000 */
[----:B------:R1:W-:Y:S02]  /*6470*/  REDG.E.ADD.S32.STRONG.GPU desc[UR10][R2.64], R5 ;  /* 0x000000050200798e */ /* 0x0003e4000c12e30a */
.L_x_1277:
[----:B------:R-:W-:Y:S05]  /*6480*/  BSYNC.RECONVERGENT B0 ;  /* 0x0000000000007941 */ /* 0x000fea0003800200 */
.L_x_1276:
[----:B------:R-:W2:Y:S01]  /*6490*/  S2UR UR5, SR_CTAID.Y ;  /* 0x00000000000579c3 */ /* 0x000ea20000002600 */
[----:B-1----:R-:W-:Y:S02]  /*64a0*/  IADD3 R5, PT, PT, R7, -0x1, RZ ;  /* 0xffffffff07057810 */ /* 0x002fe40007ffe0ff */
[----:B------:R-:W-:-:S05]  /*64b0*/  IADD3 R0, PT, PT, R4, -0x1, RZ ;  /* 0xffffffff04007810 */ /* 0x000fca0007ffe0ff */
[----:B------:R-:W1:Y:S01]  /*64c0*/  S2UR UR4, SR_CTAID.X ;  /* 0x00000000000479c3 */ /* 0x000e620000002500 */
[----:B--2---:R-:W-:-:S04]  /*64d0*/  ISETP.NE.AND P0, PT, R5, UR5, PT ;  /* 0x0000000505007c0c */ /* 0x004fc8000bf05270 */
[----:B-1----:R-:W-:-:S13]  /*64e0*/  ISETP.NE.OR P0, PT, R0, UR4, P0 ;  /* 0x0000000400007c0c */ /* 0x002fda0008705670 */
[----:B------:R-:W-:Y:S05]  /*64f0*/  @P0 EXIT ;  /* 0x000000000000094d */ /* 0x000fea0003800000 */
[----:B------:R-:W-:Y:S05]  /*6500*/  @P1 BRA `(.L_x_1278) ;  /* 0x0000000000201947 */ /* 0x000fea0003800000 */
[----:B------:R-:W-:-:S05]  /*6510*/  IMAD R0, R4, R7, RZ ;  /* 0x0000000704007224 */ /* 0x000fca00078e02ff */
[----:B------:R-:W-:-:S13]  /*6520*/  ISETP.NE.AND P0, PT, R0, -0x1, PT ;  /* 0xffffffff0000780c */ /* 0x000fda0003f05270 */
[----:B------:R-:W-:Y:S05]  /*6530*/  @!P0 BRA `(.L_x_1278) ;  /* 0x0000000000148947 */ /* 0x000fea0003800000 */
.L_x_1279:
[----:B------:R-:W2:Y:S04]  /*6540*/  LDG.E.STRONG.GPU R5, desc[UR10][R2.64] ;  /* 0x0000000a02057981 */ /* 0x000ea8000c1ef900 */
[----:B--2---:R-:W-:Y:S01]  /*6550*/  CCTL.IVALL ;  /* 0x00000000ff00798f */ /* 0x004fe20002000000 */
[----:B------:R-:W-:Y:S05]  /*6560*/  YIELD ;  /* 0x0000000000007946 */ /* 0x000fea0003800000 */
[----:B------:R-:W-:-:S13]  /*6570*/  ISETP.NE.AND P0, PT, R5, R0, PT ;  /* 0x000000000500720c */ /* 0x000fda0003f05270 */
[----:B------:R-:W-:Y:S05]  /*6580*/  @P0 BRA `(.L_x_1279) ;  /* 0xfffffffc00ec0947 */ /* 0x000fea000383ffff */
.L_x_1278:
        /* <DEDUP_REMOVED lines=14> */
[----:B0-----:R-:W-:-:S04]  /*6670*/  IADD3.X R8, PT, PT, RZ, R2, RZ, P1, !PT ;  /* 0x00000002ff087210 */ /* 0x001fc80000ffe4ff */
        /* <DEDUP_REMOVED lines=59> */
.L_x_1282:
        /* <DEDUP_REMOVED lines=29> */
.L_x_1281:
[----:B------:R-:W-:Y:S05]  /*6c00*/  BSYNC.RECONVERGENT B0 ;  /* 0x0000000000007941 */ /* 0x000fea0003800200 */
.L_x_1280:
        /* <DEDUP_REMOVED lines=10> */
.L_x_1283:
[C---:B0-----:R-:W-:Y:S02]  /*6cb0*/  SHF.L.U32 R16, R55.reuse, 0x2, RZ ;  /* 0x0000000237107819 */ /* 0x041fe400000006ff */
[----:B----4-:R-:W-:Y:S02]  /*6cc0*/  SHF.L.U64.HI R13, R55, 0x2, R2 ;  /* 0x00000002370d7819 */ /* 0x010fe40000010202 */
[----:B-1----:R-:W-:-:S04]  /*6cd0*/  IADD3 R4, P0, PT, R16, UR4, RZ ;  /* 0x0000000410047c10 */ /* 0x002fc8000ff1e0ff */
[----:B------:R-:W-:Y:S02]  /*6ce0*/  IADD3.X R5, PT, PT, R13, UR5, RZ, P0, !PT ;  /* 0x000000050d057c10 */ /* 0x000fe400087fe4ff */
[C---:B------:R-:W-:Y:S02]  /*6cf0*/  IADD3 R6, P0, PT, R4.reuse, R35, RZ ;  /* 0x0000002304067210 */ /* 0x040fe40007f1e0ff */
[C---:B------:R-:W-:Y:S01]  /*6d00*/  IADD3 R10, P1, PT, R4.reuse, R39, RZ ;  /* 0x00000027040a7210 */ /* 0x040fe20007f3e0ff */
[----:B------:R0:W4:Y:S01]  /*6d10*/  LDG.E R18, desc[UR10][R4.64] ;  /* 0x0000000a04127981 */ /* 0x000122000c1e1900 */
[C---:B------:R-:W-:Y:S02]  /*6d20*/  IADD3.X R7, PT, PT, R5.reuse, R33, RZ, P0, !PT ;  /* 0x0000002105077210 */ /* 0x040fe400007fe4ff */
[----:B------:R-:W-:Y:S02]  /*6d30*/  IADD3 R8, P0, PT, R4, R29, RZ ;  /* 0x0000001d04087210 */ /* 0x000fe40007f1e0ff */
[C---:B------:R-:W-:Y:S01]  /*6d40*/  IADD3.X R11, PT, PT, R5.reuse, R37, RZ, P1, !PT ;  /* 0x00000025050b7210 */ /* 0x040fe20000ffe4ff */
[----:B------:R1:W4:Y:S01]  /*6d50*/  LDG.E R19, desc[UR10][R6.64] ;  /* 0x0000000a06137981 */ /* 0x000322000c1e1900 */
[----:B------:R-:W-:-:S03]  /*6d60*/  IADD3.X R9, PT, PT, R5, R31, RZ, P0, !PT ;  /* 0x0000001f05097210 */ /* 0x000fc600007fe4ff */
[----:B------:R-:W5:Y:S04]  /*6d70*/  LDG.E R21, desc[UR10][R10.64] ;  /* 0x0000000a0a157981 */ /* 0x000f68000c1e1900 */
[----:B------:R1:W5:Y:S01]  /*6d80*/  LDG.E R20, desc[UR10][R8.64] ;  /* 0x0000000a08147981 */ /* 0x000362000c1e1900 */
[C---:B------:R-:W-:Y:S02]  /*6d90*/  SHF.L.U32 R27, R55.reuse, 0x3, RZ ;  /* 0x00000003371b7819 */ /* 0x040fe400000006ff */
[----:B------:R-:W-:Y:S02]  /*6da0*/  SHF.L.U64.HI R28, R55, 0x3, R2 ;  /* 0x00000003371c7819 */ /* 0x000fe40000010202 */
[----:B------:R-:W-:Y:S02]  /*6db0*/  LOP3.LUT R14, R27, 0xfffffff8, RZ, 0xc0, !PT ;  /* 0xfffffff81b0e7812 */ /* 0x000fe400078ec0ff */
[----:B------:R-:W-:-:S02]  /*6dc0*/  LOP3.LUT R16, R16, 0xfffffffc, RZ, 0xc0, !PT ;  /* 0xfffffffc10107812 */ /* 0x000fc400078ec0ff */
[----:B--2---:R-:W-:Y:S02]  /*6dd0*/  IADD3 R12, P0, PT, R14, UR6, RZ ;  /* 0x000000060e0c7c10 */ /* 0x004fe4000ff1e0ff */
[----:B0-----:R-:W-:Y:S02]  /*6de0*/  LOP3.LUT R4, R28, 0x3, RZ, 0xc0, !PT ;  /* 0x000000031c047812 */ /* 0x001fe400078ec0ff */
[----:B---3--:R-:W-:Y:S02]  /*6df0*/  IADD3 R14, P1, PT, R14, UR8, RZ ;  /* 0x000000080e0e7c10 */ /* 0x008fe4000ff3e0ff */
[----:B------:R-:W-:Y:S02]  /*6e00*/  LOP3.LUT R2, R13, 0x3, RZ, 0xc0, !PT ;  /* 0x000000030d027812 */ /* 0x000fe400078ec0ff */
[----:B------:R-:W-:Y:S02]  /*6e10*/  IADD3 R16, P2, PT, R16, UR4, RZ ;  /* 0x0000000410107c10 */ /* 0x000fe4000ff5e0ff */
[----:B------:R-:W-:-:S02]  /*6e20*/  IADD3.X R13, PT, PT, R4, UR7, RZ, P0, !PT ;  /* 0x00000007040d7c10 */ /* 0x000fc400087fe4ff */
[----:B------:R-:W-:Y:S02]  /*6e30*/  IADD3.X R15, PT, PT, R4, UR9, RZ, P1, !PT ;  /* 0x00000009040f7c10 */ /* 0x000fe40008ffe4ff */
[----:B------:R-:W-:Y:S02]  /*6e40*/  IADD3.X R17, PT, PT, R2, UR5, RZ, P2, !PT ;  /* 0x0000000502117c10 */ /* 0x000fe400097fe4ff */
[C---:B------:R-:W-:Y:S02]  /*6e50*/  IADD3 R4, P0, PT, R16.reuse, R35, RZ ;  /* 0x0000002310047210 */ /* 0x040fe40007f1e0ff */
[C---:B-1----:R-:W-:Y:S02]  /*6e60*/  IADD3 R6, P1, PT, R16.reuse, R29, RZ ;  /* 0x0000001d10067210 */ /* 0x042fe40007f3e0ff */
[----:B------:R-:W-:Y:S02]  /*6e70*/  IADD3 R8, P2, PT, R16, R39, RZ ;  /* 0x0000002710087210 */ /* 0x000fe40007f5e0ff */
[----:B------:R-:W-:-:S02]  /*6e80*/  IADD3.X R5, PT, PT, R17, R33, RZ, P0, !PT ;  /* 0x0000002111057210 */ /* 0x000fc400007fe4ff */
[C---:B------:R-:W-:Y:S02]  /*6e90*/  IADD3.X R7, PT, PT, R17.reuse, R31, RZ, P1, !PT ;  /* 0x0000001f11077210 */ /* 0x040fe40000ffe4ff */
[----:B------:R-:W-:Y:S01]  /*6ea0*/  IADD3.X R9, PT, PT, R17, R37, RZ, P2, !PT ;  /* 0x0000002511097210 */ /* 0x000fe200017fe4ff */
[----:B----4-:R0:W-:Y:S04]  /*6eb0*/  STG.E.64 desc[UR10][R12.64], R18 ;  /* 0x000000120c007986 */ /* 0x0101e8000c101b0a */
[----:B-----5:R1:W-:Y:S04]  /*6ec0*/  STG.E.64 desc[UR10][R14.64], R20 ;  /* 0x000000140e007986 */ /* 0x0203e8000c101b0a */
        /* <DEDUP_REMOVED lines=14> */
[----:B------:R-:W3:Y:S04]  /*6fb0*/  LDG.E R18, desc[UR10][R16.64+0x1180] ;  /* 0x0011800a10127981 */ /* 0x000ee8000c1e1900 */
[----:B------:R-:W3:Y:S04]  /*6fc0*/  LDG.E R19, desc[UR10][R4.64+0x1180] ;  /* 0x0011800a04137981 */ /* 0x000ee8000c1e1900 */
[----:B-1----:R-:W4:Y:S04]  /*6fd0*/  LDG.E R20, desc[UR10][R6.64+0x1180] ;  /* 0x0011800a06147981 */ /* 0x002f28000c1e1900 */
        /* <DEDUP_REMOVED lines=11> */
[----:B------:R-:W3:Y:S04]  /*7090*/  LDG.E R22, desc[UR10][R16.64+0x1a40] ;  /* 0x001a400a10167981 */ /* 0x000ee8000c1e1900 */
[----:B------:R-:W3:Y:S04]  /*70a0*/  LDG.E R23, desc[UR10][R4.64+0x1a40] ;  /* 0x001a400a04177981 */ /* 0x000ee8000c1e1900 */
        /* <DEDUP_REMOVED lines=14> */
[----:B---3--:R4:W-:Y:S04]  /*7190*/  STG.E.64 desc[UR10][R12.64], R22 ;  /* 0x000000160c007986 */ /* 0x0089e8000c101b0a */
[----:B--2---:R4:W-:Y:S07]  /*71a0*/  STG.E.64 desc[UR10][R14.64], R24 ;  /* 0x000000180e007986 */ /* 0x0049ee000c101b0a */
[----:B------:R-:W-:Y:S05]  /*71b0*/  @P0 BRA `(.L_x_1283) ;  /* 0xfffffff800bc0947 */ /* 0x000fea000383ffff */
[----:B------:R-:W-:Y:S05]  /*71c0*/  EXIT ;  /* 0x000000000000794d */ /* 0x000fea0003800000 */
.L_x_1284:
        /* <DEDUP_REMOVED lines=11> */
.L_x_4374:


//--------------------- .text._Z35group_norm_nhwc_bwd_one_pass_kernelI11Fp32IOFp32WLi256ELi70ELi560EEv26Group_norm_nhwc_bwd_params --------------------------
	.section	.text._Z35group_norm_nhwc_bwd_one_pass_kernelI11Fp32IOFp32WLi256ELi70ELi560EEv26Group_norm_nhwc_bwd_params,"ax",@progbits
	.align	128
        .global         _Z35group_norm_nhwc_bwd_one_pass_kernelI11Fp32IOFp32WLi256ELi70ELi560EEv26Group_norm_nhwc_bwd_params
        .type           _Z35group_norm_nhwc_bwd_one_pass_kernelI11Fp32IOFp32WLi256ELi70ELi560EEv26Group_norm_nhwc_bwd_params,@function
        .size           _Z35group_norm_nhwc_bwd_one_pass_kernelI11Fp32IOFp32WLi256ELi70ELi560EEv26Group_norm_nhwc_bwd_params,(.L_x_4375 - _Z35group_norm_nhwc_bwd_one_pass_kernelI11Fp32IOFp32WLi256ELi70ELi560EEv26Group_norm_nhwc_bwd_params)
        .other          _Z35group_norm_nhwc_bwd_one_pass_kernelI11Fp32IOFp32WLi256ELi70ELi560EEv26Group_norm_nhwc_bwd_params,@"STO_CUDA_ENTRY STV_DEFAULT"
_Z35group_norm_nhwc_bwd_one_pass_kernelI11Fp32IOFp32WLi256ELi70ELi560EEv26Group_norm_nhwc_bwd_params:
.text._Z35group_norm_nhwc_bwd_one_pass_kernelI11Fp32IOFp32WLi256ELi70ELi560EEv26Group_norm_nhwc_bwd_params:
[----:B------:R-:W0:Y:S01]  /*0000*/  LDC R1, c[0x0][0x37c] ;  /* 0x0000df00ff017b82 */ /* 0x000e220000000800 */
[----:B------:R-:W1:Y:S01]  /*0010*/  S2R R4, SR_CTAID.Y ;  /* 0x0000000000047919 */ /* 0x000e620000002600 */
[----:B------:R-:W2:Y:S06]  /*0020*/  LDCU UR4, c[0x0][0x410] ;  /* 0x00008200ff0477ac */ /* 0x000eac0008000800 */
[----:B------:R-:W3:Y:S01]  /*0030*/  S2UR UR7, SR_CTAID.X ;  /* 0x00000000000779c3 */ /* 0x000ee20000002500 */
[----:B0-----:R-:W-:Y:S01]  /*0040*/  IADD3 R1, PT, PT, R1, -0x20, RZ ;  /* 0xffffffe001017810 */ /* 0x001fe20007ffe0ff */
[----:B------:R-:W0:Y:S01]  /*0050*/  S2R R0, SR_TID.X ;  /* 0x0000000000007919 */ /* 0x000e220000002100 */
[----:B------:R-:W2:Y:S01]  /*0060*/  LDCU UR5, c[0x0][0x3e0] ;  /* 0x00007c00ff0577ac */ /* 0x000ea20008000800 */
[----:B------:R-:W4:Y:S01]  /*0070*/  LDCU.64 UR8, c[0x0][0x358] ;  /* 0x00006b00ff0877ac */ /* 0x000f220008000a00 */
[----:B--2---:R-:W-:-:S06]  /*0080*/  UIMAD UR4, UR4, UR5, URZ ;  /* 0x00000005040472a4 */ /* 0x004fcc000f8e02ff */
[----:B-1----:R-:W-:-:S13]  /*0090*/  ISETP.GE.AND P0, PT, R4, UR4, PT ;  /* 0x0000000404007c0c */ /* 0x002fda000bf06270 */
[----:B0--34-:R-:W-:Y:S05]  /*00a0*/  @P0 BRA `(.L_x_1285) ;  /* 0x0000009400040947 */ /* 0x019fea0003800000 */
[----:B------:R-:W0:Y:S01]  /*00b0*/  LDC R3, c[0x0][0x41c] ;  /* 0x00010700ff037b82 */ /* 0x000e220000000800 */
[----:B------:R-:W-:Y:S01]  /*00c0*/  LOP3.LUT R0, R0, 0xffff, RZ, 0xc0, !PT ;  /* 0x0000ffff00007812 */ /* 0x000fe200078ec0ff */
[----:B------:R-:W-:Y:S01]  /*00d0*/  STL [R1+0x1c], RZ ;  /* 0x00001cff01007387 */ /* 0x000fe20000100800 */
[----:B------:R-:W1:Y:S03]  /*00e0*/  LDCU.U8 UR10, c[0x0][0x414] ;  /* 0x00008280ff0a77ac */ /* 0x000e660008000000 */
[----:B------:R-:W-:Y:S02]  /*00f0*/  IMAD R2, R0, 0x751, RZ ;  /* 0x0000075100027824 */ /* 0x000fe400078e02ff */
[----:B------:R-:W2:Y:S03]  /*0100*/  LDC R0, c[0x0][0x374] ;  /* 0x0000dd00ff007b82 */ /* 0x000ea60000000800 */
[----:B------:R-:W-:-:S05]  /*0110*/  SHF.R.U32.HI R2, RZ, 0x10, R2 ;  /* 0x00000010ff027819 */ /* 0x000fca0000011602 */
[----:B0-----:R-:W-:Y:S01]  /*0120*/  IMAD R2, R3, UR7, R2 ;  /* 0x0000000703027c24 */ /* 0x001fe2000f8e0202 */
[----:B------:R-:W-:-:S04]  /*0130*/  MOV R3, R4 ;  /* 0x0000000400037202 */ /* 0x000fc80000000f00 */
[C---:B------:R-:W-:Y:S01]  /*0140*/  IADD3 R5, PT, PT, R2.reuse, 0x20, RZ ;  /* 0x0000002002057810 */ /* 0x040fe20007ffe0ff */
[----:B------:R0:W-:Y:S01]  /*0150*/  STL [R1+0x18], R3 ;  /* 0x0000180301007387 */ /* 0x0001e20000100800 */
[----:B------:R-:W-:-:S03]  /*0160*/  IADD3 R4, PT, PT, R2, 0x50, RZ ;  /* 0x0000005002047810 */ /* 0x000fc60007ffe0ff */
[----:B------:R3:W-:Y:S04]  /*0170*/  STL [R1+0x14], R5 ;  /* 0x0000140501007387 */ /* 0x0007e80000100800 */
[----:B------:R3:W-:Y:S01]  /*0180*/  STL [R1+0x10], R4 ;  /* 0x0000100401007387 */ /* 0x0007e20000100800 */
[C---:B0-----:R-:W-:Y:S02]  /*0190*/  IADD3 R3, PT, PT, R2.reuse, 0x60, RZ ;  /* 0x0000006002037810 */ /* 0x041fe40007ffe0ff */
[----:B------:R-:W-:-:S05]  /*01a0*/  IADD3 R2, PT, PT, R2, 0x70, RZ ;  /* 0x0000007002027810 */ /* 0x000fca0007ffe0ff */
[----:B------:R3:W-:Y:S04]  /*01b0*/  STL [R1+0x8], R2 ;  /* 0x0000080201007387 */ /* 0x0007e80000100800 */
[----:B-12---:R3:W-:Y:S02]  /*01c0*/  STL [R1+0xc], R3 ;  /* 0x00000c0301007387 */ /* 0x0067e40000100800 */
.L_x_1350:
[----:B------:R-:W2:Y:S01]  /*01d0*/  LDL R56, [R1+0x18] ;  /* 0x0000180001387983 */ /* 0x000ea20000100800 */
[----:B------:R-:W3:Y:S01]  /*01e0*/  LDC R8, c[0x0][0x410] ;  /* 0x00010400ff087b82 */ /* 0x000ee20000000800 */
[----:B------:R-:W0:Y:S02]  /*01f0*/  LDCU.128 UR12, c[0x0][0x400] ;  /* 0x00008000ff0c77ac */ /* 0x000e240008000c00 */
[----:B------:R-:W4:Y:S04]  /*0200*/  LDL R12, [R1+0x14] ;  /* 0x00001400010c7983 */ /* 0x000f280000100800 */
[----:B------:R-:W4:Y:S01]  /*0210*/  LDL R28, [R1+0x10] ;  /* 0x00001000011c7983 */ /* 0x000f220000100800 */
[----:B------:R-:W1:Y:S03]  /*0220*/  LDC R50, c[0x0][0x41c] ;  /* 0x00010700ff327b82 */ /* 0x000e660000000800 */
[----:B------:R-:W4:Y:S04]  /*0230*/  LDL R26, [R1+0xc] ;  /* 0x00000c00011a7983 */ /* 0x000f280000100800 */
[----:B------:R-:W4:Y:S01]  /*0240*/  LDL R24, [R1+0x8] ;  /* 0x0000080001187983 */ /* 0x000f220000100800 */
[----:B---3--:R-:W-:-:S04]  /*0250*/  IABS R5, R8 ;  /* 0x0000000800057213 */ /* 0x008fc80000000000 */
[----:B------:R-:W3:Y:S08]  /*0260*/  I2F.RP R4, R5 ;  /* 0x0000000500047306 */ /* 0x000ef00000209400 */
[----:B---3--:R-:W3:Y:S02]  /*0270*/  MUFU.RCP R4, R4 ;  /* 0x0000000400047308 */ /* 0x008ee40000001000 */
[----:B---3--:R-:W-:-:S06]  /*0280*/  IADD3 R2, PT, PT, R4, 0xffffffe, RZ ;  /* 0x0ffffffe04027810 */ /* 0x008fcc0007ffe0ff */
[----:B------:R3:W0:Y:S01]  /*0290*/  F2I.FTZ.U32.TRUNC.NTZ R3, R2 ;  /* 0x0000000200037305 */ /* 0x000622000021f000 */
[----:B------:R-:W1:Y:S01]  /*02a0*/  S2R R77, SR_TID.X ;  /* 0x00000000004d7919 */ /* 0x000e620000002100 */
[----:B---3--:R-:W-:Y:S01]  /*02b0*/  HFMA2 R2, -RZ, RZ, 0, 0 ;  /* 0x00000000ff027431 */ /* 0x008fe200000001ff */
[----:B0-----:R-:W-:-:S05]  /*02c0*/  IADD3 R6, PT, PT, RZ, -R3, RZ ;  /* 0x80000003ff067210 */ /* 0x001fca0007ffe0ff */
[----:B------:R-:W-:-:S04]  /*02d0*/  IMAD R7, R6, R5, RZ ;  /* 0x0000000506077224 */ /* 0x000fc800078e02ff */
[----:B------:R-:W-:Y:S01]  /*02e0*/  IMAD.HI.U32 R3, R3, R7, R2 ;  /* 0x0000000703037227 */ /* 0x000fe200078e0002 */
[----:B-1----:R-:W-:-:S05]  /*02f0*/  LOP3.LUT R7, R77, 0xffff, RZ, 0xc0, !PT ;  /* 0x0000ffff4d077812 */ /* 0x002fca00078ec0ff */
[----:B------:R-:W-:-:S05]  /*0300*/  IMAD R7, R7, 0x751, RZ ;  /* 0x0000075107077824 */ /* 0x000fca00078e02ff */
[----:B------:R-:W-:-:S05]  /*0310*/  SHF.R.U32.HI R25, RZ, 0x10, R7 ;  /* 0x00000010ff197819 */ /* 0x000fca0000011607 */
[----:B------:R-:W-:Y:S01]  /*0320*/  IMAD R50, R50, UR7, R25 ;  /* 0x0000000732327c24 */ /* 0x000fe2000f8e0219 */
[----:B------:R-:W-:Y:S02]  /*0330*/  CS2R R54, SRZ ;  /* 0x0000000000367805 */ /* 0x000fe4000001ff00 */
[----:B--2---:R-:W-:-:S05]  /*0340*/  IABS R6, R56 ;  /* 0x0000003800067213 */ /* 0x004fca0000000000 */
[----:B------:R-:W-:-:S05]  /*0350*/  IMAD.HI.U32 R3, R3, R6, RZ ;  /* 0x0000000603037227 */ /* 0x000fca00078e00ff */
[----:B------:R-:W-:-:S05]  /*0360*/  IADD3 R4, PT, PT, -R3, RZ, RZ ;  /* 0x000000ff03047210 */ /* 0x000fca0007ffe1ff */
[----:B------:R-:W-:-:S05]  /*0370*/  IMAD R2, R5, R4, R6 ;  /* 0x0000000405027224 */ /* 0x000fca00078e0206 */
[----:B------:R-:W-:Y:S02]  /*0380*/  ISETP.GT.U32.AND P4, PT, R5, R2, PT ;  /* 0x000000020500720c */ /* 0x000fe40003f84070 */
[----:B------:R-:W-:-:S11]  /*0390*/  LOP3.LUT R6, R56, R8, RZ, 0x3c, !PT ;  /* 0x0000000838067212 */ /* 0x000fd600078e3cff */
[----:B------:R-:W-:-:S04]  /*03a0*/  @!P4 IADD3 R2, PT, PT, R2, -R5, RZ ;  /* 0x800000050202c210 */ /* 0x000fc80007ffe0ff */
[----:B------:R-:W-:Y:S02]  /*03b0*/  ISETP.GE.U32.AND P0, PT, R2, R5, PT ;  /* 0x000000050200720c */ /* 0x000fe40003f06070 */
[----:B------:R-:W-:Y:S02]  /*03c0*/  ISETP.GE.AND P2, PT, R6, RZ, PT ;  /* 0x000000ff0600720c */ /* 0x000fe40003f46270 */
[----:B------:R-:W-:Y:S02]  /*03d0*/  PRMT R4, R25, 0x9910, RZ ;  /* 0x0000991019047816 */ /* 0x000fe400000000ff */
[----:B------:R-:W-:Y:S02]  /*03e0*/  @!P4 IADD3 R3, PT, PT, R3, 0x1, RZ ;  /* 0x000000010303c810 */ /* 0x000fe40007ffe0ff */
[----:B------:R-:W-:Y:S02]  /*03f0*/  ISETP.GE.AND P1, PT, R56, RZ, PT ;  /* 0x000000ff3800720c */ /* 0x000fe40003f26270 */
[----:B----4-:R-:W-:-:S02]  /*0400*/  SHF.R.S32.HI R9, RZ, 0x1f, R12 ;  /* 0x0000001fff097819 */ /* 0x010fc4000001140c */
[----:B------:R-:W-:Y:S01]  /*0410*/  ISETP.GE.U32.AND P3, PT, R12, UR12, PT ;  /* 0x0000000c0c007c0c */ /* 0x000fe2000bf66070 */
[----:B------:R-:W-:Y:S01]  /*0420*/  IMAD R4, R4, 0x23, RZ ;  /* 0x0000002304047824 */ /* 0x000fe200078e02ff */
[----:B------:R-:W-:Y:S02]  /*0430*/  @P0 IADD3 R3, PT, PT, R3, 0x1, RZ ;  /* 0x0000000103030810 */ /* 0x000fe40007ffe0ff */
[----:B------:R-:W-:Y:S02]  /*0440*/  ISETP.GT.U32.AND P5, PT, R5, R2, PT ;  /* 0x000000020500720c */ /* 0x000fe40003fa4070 */
[----:B------:R-:W-:Y:S02]  /*0450*/  ISETP.GE.AND.EX P3, PT, R9, UR13, PT, P3 ;  /* 0x0000000d09007c0c */ /* 0x000fe4000bf66330 */
[----:B------:R-:W-:Y:S02]  /*0460*/  IADD3 R5, PT, PT, R2, -R5, RZ ;  /* 0x8000000502057210 */ /* 0x000fe40007ffe0ff */
[----:B------:R-:W-:-:S02]  /*0470*/  IADD3 R4, PT, PT, RZ, -R4, RZ ;  /* 0x80000004ff047210 */ /* 0x000fc40007ffe0ff */
[----:B------:R-:W-:Y:S02]  /*0480*/  @!P2 IADD3 R3, PT, PT, -R3, RZ, RZ ;  /* 0x000000ff0303a210 */ /* 0x000fe40007ffe1ff */
[----:B------:R-:W-:Y:S02]  /*0490*/  SHF.R.S32.HI R27, RZ, 0x1f, R28 ;  /* 0x0000001fff1b7819 */ /* 0x000fe4000001141c */
[----:B------:R-:W-:Y:S02]  /*04a0*/  ISETP.GE.U32.AND P2, PT, R28, UR12, PT ;  /* 0x0000000c1c007c0c */ /* 0x000fe4000bf46070 */
[----:B------:R-:W-:Y:S01]  /*04b0*/  SEL R2, R5, R2, !P5 ;  /* 0x0000000205027207 */ /* 0x000fe20006800000 */
[----:B------:R-:W0:Y:S01]  /*04c0*/  @!P3 LDC.64 R10, c[0x0][0x3f8] ;  /* 0x0000fe00ff0abb82 */ /* 0x000e220000000a00 */
[----:B------:R-:W-:Y:S02]  /*04d0*/  PRMT R4, R4, 0x7710, RZ ;  /* 0x0000771004047816 */ /* 0x000fe400000000ff */
[----:B------:R-:W-:-:S02]  /*04e0*/  ISETP.GE.AND.EX P2, PT, R27, UR13, PT, P2 ;  /* 0x0000000d1b007c0c */ /* 0x000fc4000bf46320 */
[----:B------:R-:W-:Y:S02]  /*04f0*/  ISETP.NE.AND P4, PT, R8, RZ, PT ;  /* 0x000000ff0800720c */ /* 0x000fe40003f85270 */
[----:B------:R-:W-:Y:S01]  /*0500*/  LOP3.LUT R5, RZ, R8, RZ, 0x33, !PT ;  /* 0x00000008ff057212 */ /* 0x000fe200078e33ff */
[----:B------:R-:W1:Y:S01]  /*0510*/  @!P3 LDC.64 R18, c[0x0][0x3a0] ;  /* 0x0000e800ff12bb82 */ /* 0x000e620000000a00 */
[----:B------:R-:W-:Y:S02]  /*0520*/  @!P1 IADD3 R2, PT, PT, -R2, RZ, RZ ;  /* 0x000000ff02029210 */ /* 0x000fe40007ffe1ff */
[----:B------:R-:W-:Y:S02]  /*0530*/  IADD3 R4, PT, PT, R4, R77, RZ ;  /* 0x0000004d04047210 */ /* 0x000fe40007ffe0ff */
[C---:B------:R-:W-:Y:S02]  /*0540*/  SEL R53, R5.reuse, R2, !P4 ;  /* 0x0000000205357207 */ /* 0x040fe40006000000 */
[----:B------:R-:W-:Y:S01]  /*0550*/  SHF.L.U32 R4, R4, 0x1, RZ ;  /* 0x0000000104047819 */ /* 0x000fe200000006ff */
[----:B------:R-:W2:Y:S01]  /*0560*/  @!P2 LDC.64 R16, c[0x0][0x3f8] ;  /* 0x0000fe00ff10ab82 */ /* 0x000ea20000000a00 */
[----:B------:R-:W-:Y:S01]  /*0570*/  SEL R3, R5, R3, !P4 ;  /* 0x0000000305037207 */ /* 0x000fe20006000000 */
[----:B------:R-:W-:Y:S01]  /*0580*/  IMAD R7, R53, 0x46, RZ ;  /* 0x0000004635077824 */ /* 0x000fe200078e02ff */
[----:B------:R-:W-:-:S02]  /*0590*/  LOP3.LUT R38, R4, 0xffff, RZ, 0xc0, !PT ;  /* 0x0000ffff04267812 */ /* 0x000fc400078ec0ff */
[----:B------:R-:W-:Y:S02]  /*05a0*/  SHF.R.S32.HI R2, RZ, 0x1f, R3 ;  /* 0x0000001fff027819 */ /* 0x000fe40000011403 */
[C---:B------:R-:W-:Y:S01]  /*05b0*/  IADD3 R4, P0, PT, R7.reuse, R38, RZ ;  /* 0x0000002607047210 */ /* 0x040fe20007f1e0ff */
[----:B------:R-:W3:Y:S01]  /*05c0*/  @!P3 LDC.64 R22, c[0x0][0x398] ;  /* 0x0000e600ff16bb82 */ /* 0x000ee20000000a00 */
[----:B------:R-:W-:Y:S02]  /*05d0*/  SHF.R.S32.HI R29, RZ, 0x1f, R26 ;  /* 0x0000001fff1d7819 */ /* 0x000fe4000001141a */
[----:B------:R-:W-:Y:S01]  /*05e0*/  ISETP.GE.U32.AND P1, PT, R26, UR12, PT ;  /* 0x0000000c1a007c0c */ /* 0x000fe2000bf26070 */
[----:B------:R-:W-:Y:S01]  /*05f0*/  IMAD R2, R2, UR14, RZ ;  /* 0x0000000e02027c24 */ /* 0x000fe2000f8e02ff */
[----:B------:R-:W-:Y:S02]  /*0600*/  LEA.HI.X.SX32 R5, R7, RZ, 0x1, P0 ;  /* 0x000000ff07057211 */ /* 0x000fe400000f0eff */
[----:B------:R-:W-:Y:S01]  /*0610*/  ISETP.GE.AND.EX P1, PT, R29, UR13, PT, P1 ;  /* 0x0000000d1d007c0c */ /* 0x000fe2000bf26310 */
[C---:B------:R-:W-:Y:S01]  /*0620*/  IMAD R7, R3.reuse, UR15, R2 ;  /* 0x0000000f03077c24 */ /* 0x040fe2000f8e0202 */
[----:B------:R-:W-:Y:S01]  /*0630*/  SHF.R.S32.HI R33, RZ, 0x1f, R24 ;  /* 0x0000001fff217819 */ /* 0x000fe20000011418 */
[----:B------:R-:W-:Y:S01]  /*0640*/  IMAD.WIDE.U32 R4, R3, UR14, R4 ;  /* 0x0000000e03047c25 */ /* 0x000fe2000f8e0004 */
[----:B------:R-:W-:Y:S01]  /*0650*/  ISETP.GE.U32.AND P0, PT, R24, UR12, PT ;  /* 0x0000000c18007c0c */ /* 0x000fe2000bf06070 */
[----:B------:R-:W4:Y:S02]  /*0660*/  @!P2 LDC.64 R20, c[0x0][0x3a0] ;  /* 0x0000e800ff14ab82 */ /* 0x000f240000000a00 */
[----:B0-----:R-:W-:Y:S01]  /*0670*/  @!P3 IMAD R2, R9, R10, RZ ;  /* 0x0000000a0902b224 */ /* 0x001fe200078e02ff */
[----:B------:R-:W-:-:S02]  /*0680*/  IADD3 R7, PT, PT, R5, R7, RZ ;  /* 0x0000000705077210 */ /* 0x000fc40007ffe0ff */
[----:B------:R-:W-:Y:S01]  /*0690*/  @!P3 MOV R6, R4 ;  /* 0x000000040006b202 */ /* 0x000fe20000000f00 */
[C---:B------:R-:W-:Y:S02]  /*06a0*/  @!P3 IMAD R11, R12.reuse, R11, R2 ;  /* 0x0000000b0c0bb224 */ /* 0x040fe400078e0202 */
[----:B------:R-:W0:Y:S02]  /*06b0*/  @!P2 LDC.64 R14, c[0x0][0x398] ;  /* 0x0000e600ff0eab82 */ /* 0x000e240000000a00 */
[----:B------:R-:W-:Y:S01]  /*06c0*/  @!P3 IMAD.WIDE.U32 R2, R12, R10, R6 ;  /* 0x0000000a0c02b225 */ /* 0x000fe200078e0006 */
[----:B------:R-:W-:-:S05]  /*06d0*/  ISETP.GE.AND.EX P0, PT, R33, UR13, PT, P0 ;  /* 0x0000000d21007c0c */ /* 0x000fca000bf06300 */
[----:B------:R-:W4:Y:S01]  /*06e0*/  @!P1 LDC.64 R8, c[0x0][0x3f8] ;  /* 0x0000fe00ff089b82 */ /* 0x000f220000000a00 */
[----:B--2---:R-:W-:Y:S01]  /*06f0*/  @!P2 IMAD R10, R27, R16, RZ ;  /* 0x000000101b0aa224 */ /* 0x004fe200078e02ff */
[----:B------:R-:W-:Y:S02]  /*0700*/  @!P3 IADD3 R3, PT, PT, R3, R11, RZ ;  /* 0x0000000b0303b210 */ /* 0x000fe40007ffe0ff */
[----:B------:R-:W-:Y:S01]  /*0710*/  @!P3 SHF.L.U32 R13, R2, 0x2, RZ ;  /* 0x00000002020db819 */ /* 0x000fe200000006ff */
[----:B------:R-:W-:Y:S01]  /*0720*/  @!P2 IMAD R17, R28, R17, R10 ;  /* 0x000000111c11a224 */ /* 0x000fe200078e020a */
[----:B------:R-:W-:Y:S02]  /*0730*/  @!P2 MOV R10, R4 ;  /* 0x00000004000aa202 */ /* 0x000fe40000000f00 */
[----:B------:R-:W-:Y:S01]  /*0740*/  @!P2 MOV R11, R7 ;  /* 0x00000007000ba202 */ /* 0x000fe20000000f00 */
[----:B------:R-:W2:Y:S01]  /*0750*/  @!P1 LDC.64 R42, c[0x0][0x398] ;  /* 0x0000e600ff2a9b82 */ /* 0x000ea20000000a00 */
[----:B------:R-:W-:-:S02]  /*0760*/  @!P3 SHF.L.U64.HI R2, R2, 0x2, R3 ;  /* 0x000000020202b819 */ /* 0x000fc40000010203 */
[C---:B-1----:R-:W-:Y:S02]  /*0770*/  @!P3 IADD3 R18, P4, PT, R13.reuse, R18, RZ ;  /* 0x000000120d12b210 */ /* 0x042fe40007f9e0ff */
[----:B---3--:R-:W-:Y:S01]  /*0780*/  @!P3 IADD3 R12, P5, PT, R13, R22, RZ ;  /* 0x000000160d0cb210 */ /* 0x008fe20007fbe0ff */
[----:B------:R-:W-:Y:S01]  /*0790*/  @!P2 IMAD.WIDE.U32 R10, R28, R16, R10 ;  /* 0x000000101c0aa225 */ /* 0x000fe200078e000a */
[C---:B------:R-:W-:Y:S02]  /*07a0*/  @!P3 IADD3.X R19, PT, PT, R2.reuse, R19, RZ, P4, !PT ;  /* 0x000000130213b210 */ /* 0x040fe400027fe4ff */
[----:B------:R-:W-:Y:S02]  /*07b0*/  @!P3 IADD3.X R13, PT, PT, R2, R23, RZ, P5, !PT ;  /* 0x00000017020db210 */ /* 0x000fe40002ffe4ff */
[----:B------:R-:W1:Y:S01]  /*07c0*/  @!P0 LDC.64 R2, c[0x0][0x3f8] ;  /* 0x0000fe00ff028b82 */ /* 0x000e620000000a00 */
[----:B------:R-:W-:Y:S02]  /*07d0*/  @!P2 IADD3 R17, PT, PT, R11, R17, RZ ;  /* 0x000000110b11a210 */ /* 0x000fe40007ffe0ff */
[C---:B------:R-:W-:Y:S01]  /*07e0*/  @!P2 SHF.L.U32 R11, R10.reuse, 0x2, RZ ;  /* 0x000000020a0ba819 */ /* 0x040fe200000006ff */
[----:B----4-:R-:W-:Y:S01]  /*07f0*/  @!P1 IMAD R22, R29, R8, RZ ;  /* 0x000000081d169224 */ /* 0x010fe200078e02ff */
[----:B------:R-:W-:-:S02]  /*0800*/  @!P2 SHF.L.U64.HI R16, R10, 0x2, R17 ;  /* 0x000000020a10a819 */ /* 0x000fc40000010211 */
[C---:B------:R-:W-:Y:S02]  /*0810*/  @!P2 IADD3 R20, P6, PT, R11.reuse, R20, RZ ;  /* 0x000000140b14a210 */ /* 0x040fe40007fde0ff */
[----:B0-----:R-:W-:Y:S02]  /*0820*/  @!P2 IADD3 R14, P5, PT, R11, R14, RZ ;  /* 0x0000000e0b0ea210 */ /* 0x001fe40007fbe0ff */
[----:B------:R-:W-:Y:S02]  /*0830*/  @!P1 MOV R10, R4 ;  /* 0x00000004000a9202 */ /* 0x000fe40000000f00 */
[----:B------:R-:W-:Y:S02]  /*0840*/  @!P1 MOV R11, R7 ;  /* 0x00000007000b9202 */ /* 0x000fe40000000f00 */
[----:B------:R-:W-:Y:S02]  /*0850*/  ISETP.GE.U32.AND P4, PT, R50, UR12, PT ;  /* 0x0000000c32007c0c */ /* 0x000fe4000bf86070 */
[----:B------:R-:W-:Y:S01]  /*0860*/  SHF.R.S32.HI R29, RZ, 0x1f, R50 ;  /* 0x0000001fff1d7819 */ /* 0x000fe20000011432 */
[----:B------:R-:W-:-:S02]  /*0870*/  @!P1 IMAD R17, R26, R9, R22 ;  /* 0x000000091a119224 */ /* 0x000fc400078e0216 */
[----:B------:R-:W-:Y:S01]  /*0880*/  @!P1 IMAD.WIDE.U32 R8, R26, R8, R10 ;  /* 0x000000081a089225 */ /* 0x000fe200078e000a */
[----:B------:R-:W-:Y:S01]  /*0890*/  ISETP.GE.AND.EX P4, PT, R29, UR13, PT, P4 ;  /* 0x0000000d1d007c0c */ /* 0x000fe2000bf86340 */
[----:B------:R-:W0:Y:S03]  /*08a0*/  @!P1 LDC.64 R26, c[0x0][0x3a0] ;  /* 0x0000e800ff1a9b82 */ /* 0x000e260000000a00 */
[----:B------:R-:W-:Y:S02]  /*08b0*/  @!P1 IADD3 R9, PT, PT, R9, R17, RZ ;  /* 0x0000001109099210 */ /* 0x000fe40007ffe0ff */
[C---:B------:R-:W-:Y:S02]  /*08c0*/  @!P1 SHF.L.U32 R39, R8.reuse, 0x2, RZ ;  /* 0x0000000208279819 */ /* 0x040fe400000006ff */
[----:B------:R-:W-:Y:S01]  /*08d0*/  @!P1 SHF.L.U64.HI R34, R8, 0x2, R9 ;  /* 0x0000000208229819 */ /* 0x000fe20000010209 */
[----:B-1----:R-:W-:Y:S01]  /*08e0*/  @!P0 IMAD R8, R33, R2, RZ ;  /* 0x0000000221088224 */ /* 0x002fe200078e02ff */
[----:B------:R-:W-:Y:S01]  /*08f0*/  @!P2 IADD3.X R21, PT, PT, R16, R21, RZ, P6, !PT ;  /* 0x000000151015a210 */ /* 0x000fe200037fe4ff */
[----:B------:R-:W1:Y:S02]  /*0900*/  @!P0 LDC.64 R22, c[0x0][0x398] ;  /* 0x0000e600ff168b82 */ /* 0x000e640000000a00 */
[----:B------:R-:W-:Y:S01]  /*0910*/  @!P0 IMAD R41, R24, R3, R8 ;  /* 0x0000000318298224 */ /* 0x000fe200078e0208 */
[----:B------:R-:W-:-:S02]  /*0920*/  CS2R R8, SRZ ;  /* 0x0000000000087805 */ /* 0x000fc4000001ff00 */
[----:B------:R-:W-:-:S03]  /*0930*/  @!P2 IADD3.X R15, PT, PT, R16, R15, RZ, P5, !PT ;  /* 0x0000000f100fa210 */ /* 0x000fc60002ffe4ff */
[----:B------:R-:W3:Y:S01]  /*0940*/  @!P4 LDC.64 R32, c[0x0][0x3f8] ;  /* 0x0000fe00ff20cb82 */ /* 0x000ee20000000a00 */
[----:B------:R4:W5:Y:S07]  /*0950*/  @!P3 LDG.E.64 R8, desc[UR8][R12.64] ;  /* 0x000000080c08b981 */ /* 0x00096e000c1e1b00 */
[----:B------:R-:W1:Y:S01]  /*0960*/  @!P0 LDC.64 R16, c[0x0][0x3a0] ;  /* 0x0000e800ff108b82 */ /* 0x000e620000000a00 */
[----:B----4-:R-:W-:Y:S02]  /*0970*/  @!P0 MOV R12, R4 ;  /* 0x00000004000c8202 */ /* 0x010fe40000000f00 */
[----:B------:R-:W-:-:S03]  /*0980*/  @!P0 MOV R13, R7 ;  /* 0x00000007000d8202 */ /* 0x000fc60000000f00 */
[----:B------:R-:W-:Y:S02]  /*0990*/  @!P0 IMAD.WIDE.U32 R2, R24, R2, R12 ;  /* 0x0000000218028225 */ /* 0x000fe400078e000c */
[----:B------:R-:W4:Y:S01]  /*09a0*/  @!P4 LDC.64 R24, c[0x0][0x3a0] ;  /* 0x0000e800ff18cb82 */ /* 0x000f220000000a00 */
[----:B0-----:R-:W-:Y:S02]  /*09b0*/  @!P1 IADD3 R26, P6, PT, R39, R26, RZ ;  /* 0x0000001a271a9210 */ /* 0x001fe40007fde0ff */
[----:B------:R-:W-:Y:S02]  /*09c0*/  @!P0 IADD3 R3, PT, PT, R3, R41, RZ ;  /* 0x0000002903038210 */ /* 0x000fe40007ffe0ff */
[----:B------:R-:W-:Y:S01]  /*09d0*/  @!P1 IADD3.X R27, PT, PT, R34, R27, RZ, P6, !PT ;  /* 0x0000001b221b9210 */ /* 0x000fe200037fe4ff */
[----:B---3--:R-:W-:Y:S01]  /*09e0*/  @!P4 IMAD R36, R29, R32, RZ ;  /* 0x000000201d24c224 */ /* 0x008fe200078e02ff */
[----:B--2---:R-:W-:Y:S02]  /*09f0*/  @!P1 IADD3 R28, P6, PT, R39, R42, RZ ;  /* 0x0000002a271c9210 */ /* 0x004fe40007fde0ff */
[----:B------:R-:W-:-:S02]  /*0a00*/  @!P0 SHF.L.U32 R13, R2, 0x2, RZ ;  /* 0x00000002020d8819 */ /* 0x000fc400000006ff */
[----:B------:R-:W-:Y:S02]  /*0a10*/  @!P0 SHF.L.U64.HI R12, R2, 0x2, R3 ;  /* 0x00000002020c8819 */ /* 0x000fe40000010203 */
[----:B------:R-:W-:Y:S02]  /*0a20*/  @!P4 MOV R2, R4 ;  /* 0x000000040002c202 */ /* 0x000fe40000000f00 */
[----:B------:R-:W-:Y:S01]  /*0a30*/  @!P4 MOV R3, R7 ;  /* 0x000000070003c202 */ /* 0x000fe20000000f00 */
[----:B------:R-:W-:Y:S01]  /*0a40*/  @!P4 IMAD R39, R50, R33, R36 ;  /* 0x000000213227c224 */ /* 0x000fe200078e0224 */
[----:B------:R-:W-:Y:S02]  /*0a50*/  @!P1 IADD3.X R29, PT, PT, R34, R43, RZ, P6, !PT ;  /* 0x0000002b221d9210 */ /* 0x000fe400037fe4ff */
[----:B-1----:R-:W-:Y:S01]  /*0a60*/  @!P0 IADD3 R16, P6, PT, R13, R16, RZ ;  /* 0x000000100d108210 */ /* 0x002fe20007fde0ff */
[----:B------:R-:W-:-:S03]  /*0a70*/  @!P4 IMAD.WIDE.U32 R32, R50, R32, R2 ;  /* 0x000000203220c225 */ /* 0x000fc600078e0002 */
[----:B------:R-:W-:Y:S02]  /*0a80*/  @!P0 IADD3.X R17, PT, PT, R12, R17, RZ, P6, !PT ;  /* 0x000000110c118210 */ /* 0x000fe400037fe4ff */
[----:B------:R-:W-:Y:S02]  /*0a90*/  @!P0 IADD3 R22, P6, PT, R13, R22, RZ ;  /* 0x000000160d168210 */ /* 0x000fe40007fde0ff */
[----:B------:R-:W-:Y:S02]  /*0aa0*/  @!P4 IADD3 R13, PT, PT, R33, R39, RZ ;  /* 0x00000027210dc210 */ /* 0x000fe40007ffe0ff */
[----:B------:R-:W-:Y:S02]  /*0ab0*/  @!P4 SHF.L.U32 R33, R32, 0x2, RZ ;  /* 0x000000022021c819 */ /* 0x000fe400000006ff */
[----:B------:R-:W-:Y:S02]  /*0ac0*/  @!P0 IADD3.X R23, PT, PT, R12, R23, RZ, P6, !PT ;  /* 0x000000170c178210 */ /* 0x000fe400037fe4ff */
[----:B------:R-:W-:-:S02]  /*0ad0*/  @!P4 SHF.L.U64.HI R32, R32, 0x2, R13 ;  /* 0x000000022020c819 */ /* 0x000fc4000001020d */
[----:B----4-:R-:W-:-:S04]  /*0ae0*/  @!P4 IADD3 R24, P6, PT, R33, R24, RZ ;  /* 0x000000182118c210 */ /* 0x010fc80007fde0ff */
[----:B------:R-:W-:-:S05]  /*0af0*/  @!P4 IADD3.X R25, PT, PT, R32, R25, RZ, P6, !PT ;  /* 0x000000192019c210 */ /* 0x000fca00037fe4ff */
[----:B------:R-:W2:Y:S01]  /*0b00*/  @!P4 LDG.E.64 R54, desc[UR8][R24.64] ;  /* 0x000000081836c981 */ /* 0x000ea2000c1e1b00 */
[----:B------:R-:W-:-:S04]  /*0b10*/  IADD3 R31, PT, PT, R50, 0x10, RZ ;  /* 0x00000010321f7810 */ /* 0x000fc80007ffe0ff */
[----:B------:R-:W-:Y:S02]  /*0b20*/  ISETP.GE.U32.AND P5, PT, R31, UR12, PT ;  /* 0x0000000c1f007c0c */ /* 0x000fe4000bfa6070 */
[----:B------:R-:W-:-:S04]  /*0b30*/  SHF.R.S32.HI R35, RZ, 0x1f, R31 ;  /* 0x0000001fff237819 */ /* 0x000fc8000001141f */
[----:B------:R-:W-:Y:S02]  /*0b40*/  ISETP.GE.AND.EX P5, PT, R35, UR13, PT, P5 ;  /* 0x0000000d23007c0c */ /* 0x000fe4000bfa6350 */
[----:B------:R-:W-:Y:S02]  /*0b50*/  CS2R R90, SRZ ;  /* 0x00000000005a7805 */ /* 0x000fe4000001ff00 */
[----:B------:R-:W-:-:S04]  /*0b60*/  IADD3 R30, PT, PT, R50, 0x30, RZ ;  /* 0x00000030321e7810 */ /* 0x000fc80007ffe0ff */
[----:B------:R-:W-:Y:S01]  /*0b70*/  SHF.R.S32.HI R37, RZ, 0x1f, R30 ;  /* 0x0000001fff257819 */ /* 0x000fe2000001141e */
[----:B------:R0:W5:Y:S01]  /*0b80*/  @!P3 LDG.E.64 R90, desc[UR8][R18.64] ;  /* 0x00000008125ab981 */ /* 0x000162000c1e1b00 */
[----:B------:R-:W-:-:S03]  /*0b90*/  ISETP.GE.U32.AND P3, PT, R30, UR12, PT ;  /* 0x0000000c1e007c0c */ /* 0x000fc6000bf66070 */
[----:B------:R-:W1:Y:S01]  /*0ba0*/  @!P5 LDC.64 R10, c[0x0][0x3f8] ;  /* 0x0000fe00ff0adb82 */ /* 0x000e620000000a00 */
[----:B------:R-:W-:Y:S02]  /*0bb0*/  ISETP.GE.AND.EX P3, PT, R37, UR13, PT, P3 ;  /* 0x0000000d25007c0c */ /* 0x000fe4000bf66330 */
[----:B------:R-:W-:Y:S02]  /*0bc0*/  @!P5 MOV R12, R4 ;  /* 0x00000004000cd202 */ /* 0x000fe40000000f00 */
[----:B------:R-:W-:-:S03]  /*0bd0*/  @!P5 MOV R13, R7 ;  /* 0x00000007000dd202 */ /* 0x000fc60000000f00 */
[----:B0-----:R-:W0:Y:S08]  /*0be0*/  @!P4 LDC.64 R18, c[0x0][0x398] ;  /* 0x0000e600ff12cb82 */ /* 0x001e300000000a00 */
[----:B------:R-:W3:Y:S01]  /*0bf0*/  @!P3 LDC.64 R2, c[0x0][0x3f8] ;  /* 0x0000fe00ff02bb82 */ /* 0x000ee20000000a00 */
[----:B-1----:R-:W-:-:S04]  /*0c00*/  @!P5 IMAD R34, R35, R10, RZ ;  /* 0x0000000a2322d224 */ /* 0x002fc800078e02ff */
[C---:B------:R-:W-:Y:S02]  /*0c10*/  @!P5 IMAD R35, R31.reuse, R11, R34 ;  /* 0x0000000b1f23d224 */ /* 0x040fe400078e0222 */
[----:B------:R-:W-:-:S05]  /*0c20*/  @!P5 IMAD.WIDE.U32 R10, R31, R10, R12 ;  /* 0x0000000a1f0ad225 */ /* 0x000fca00078e000c */
[----:B------:R-:W-:Y:S02]  /*0c30*/  @!P5 IADD3 R11, PT, PT, R11, R35, RZ ;  /* 0x000000230b0bd210 */ /* 0x000fe40007ffe0ff */
[----:B------:R-:W-:Y:S02]  /*0c40*/  CS2R R84, SRZ ;  /* 0x0000000000547805 */ /* 0x000fe4000001ff00 */
[C---:B------:R-:W-:Y:S02]  /*0c50*/  @!P5 SHF.L.U32 R43, R10.reuse, 0x2, RZ ;  /* 0x000000020a2bd819 */ /* 0x040fe400000006ff */
[----:B------:R-:W-:Y:S02]  /*0c60*/  CS2R R72, SRZ ;  /* 0x0000000000487805 */ /* 0x000fe4000001ff00 */
[----:B------:R-:W-:Y:S02]  /*0c70*/  @!P5 SHF.L.U64.HI R40, R10, 0x2, R11 ;  /* 0x000000020a28d819 */ /* 0x000fe4000001020b */
[----:B------:R-:W-:-:S02]  /*0c80*/  CS2R R10, SRZ ;  /* 0x00000000000a7805 */ /* 0x000fc4000001ff00 */
[----:B------:R-:W-:Y:S01]  /*0c90*/  IADD3 R41, PT, PT, R50, 0x40, RZ ;  /* 0x0000004032297810 */ /* 0x000fe20007ffe0ff */
[----:B---3--:R-:W-:Y:S01]  /*0ca0*/  @!P3 IMAD R37, R37, R2, RZ ;  /* 0x000000022525b224 */ /* 0x008fe200078e02ff */
[----:B------:R-:W5:Y:S01]  /*0cb0*/  @!P2 LDG.E.64 R84, desc[UR8][R20.64] ;  /* 0x000000081454a981 */ /* 0x000f62000c1e1b00 */
[----:B0-----:R-:W-:Y:S01]  /*0cc0*/  @!P4 IADD3 R18, P6, PT, R33, R18, RZ ;  /* 0x000000122112c210 */ /* 0x001fe20007fde0ff */
[----:B------:R-:W0:Y:S01]  /*0cd0*/  @!P5 LDC.64 R34, c[0x0][0x398] ;  /* 0x0000e600ff22db82 */ /* 0x000e220000000a00 */
[----:B------:R-:W-:Y:S01]  /*0ce0*/  SHF.R.S32.HI R49, RZ, 0x1f, R41 ;  /* 0x0000001fff317819 */ /* 0x000fe20000011429 */
[----:B------:R-:W5:Y:S01]  /*0cf0*/  @!P2 LDG.E.64 R10, desc[UR8][R14.64] ;  /* 0x000000080e0aa981 */ /* 0x000f62000c1e1b00 */
[----:B------:R-:W-:Y:S01]  /*0d00*/  ISETP.GE.U32.AND P2, PT, R41, UR12, PT ;  /* 0x0000000c29007c0c */ /* 0x000fe2000bf46070 */
[----:B------:R-:W-:Y:S01]  /*0d10*/  @!P3 IMAD R51, R30, R3, R37 ;  /* 0x000000031e33b224 */ /* 0x000fe200078e0225 */
[----:B------:R-:W-:Y:S02]  /*0d20*/  CS2R R12, SRZ ;  /* 0x00000000000c7805 */ /* 0x000fe4000001ff00 */
[----:B------:R-:W-:Y:S01]  /*0d30*/  IADD3 R44, PT, PT, R50, 0x80, RZ ;  /* 0x00000080322c7810 */ /* 0x000fe20007ffe0ff */
[----:B------:R1:W5:Y:S01]  /*0d40*/  @!P1 LDG.E.64 R72, desc[UR8][R26.64] ;  /* 0x000000081a489981 */ /* 0x000362000c1e1b00 */
[----:B------:R-:W-:Y:S01]  /*0d50*/  ISETP.GE.AND.EX P2, PT, R49, UR13, PT, P2 ;  /* 0x0000000d31007c0c */ /* 0x000fe2000bf46320 */
[----:B------:R-:W3:Y:S01]  /*0d60*/  @!P5 LDC.64 R36, c[0x0][0x3a0] ;  /* 0x0000e800ff24db82 */ /* 0x000ee20000000a00 */
[----:B------:R-:W-:Y:S01]  /*0d70*/  @!P4 IADD3.X R19, PT, PT, R32, R19, RZ, P6, !PT ;  /* 0x000000132013c210 */ /* 0x000fe200037fe4ff */
[----:B------:R4:W5:Y:S01]  /*0d80*/  @!P1 LDG.E.64 R12, desc[UR8][R28.64] ;  /* 0x000000081c0c9981 */ /* 0x000962000c1e1b00 */
[----:B------:R-:W-:-:S02]  /*0d90*/  CS2R R70, SRZ ;  /* 0x0000000000467805 */ /* 0x000fc4000001ff00 */
[----:B------:R-:W-:-:S03]  /*0da0*/  ISETP.GE.U32.AND P1, PT, R44, UR12, PT ;  /* 0x0000000c2c007c0c */ /* 0x000fc6000bf26070 */
[----:B------:R-:W0:Y:S01]  /*0db0*/  @!P3 LDC.64 R32, c[0x0][0x3a0] ;  /* 0x0000e800ff20bb82 */ /* 0x000e220000000a00 */
[----:B------:R-:W-:Y:S01]  /*0dc0*/  SHF.R.S32.HI R47, RZ, 0x1f, R44 ;  /* 0x0000001fff2f7819 */ /* 0x000fe2000001142c */
[----:B------:R4:W5:Y:S06]  /*0dd0*/  @!P0 LDG.E.64 R70, desc[UR8][R16.64] ;  /* 0x0000000810468981 */ /* 0x00096c000c1e1b00 */
[----:B-1----:R-:W1:Y:S01]  /*0de0*/  @!P2 LDC.64 R26, c[0x0][0x3f8] ;  /* 0x0000fe00ff1aab82 */ /* 0x002e620000000a00 */
[----:B------:R-:W-:-:S07]  /*0df0*/  ISETP.GE.AND.EX P1, PT, R47, UR13, PT, P1 ;  /* 0x0000000d2f007c0c */ /* 0x000fce000bf26310 */
[----:B----4-:R-:W4:Y:S01]  /*0e00*/  @!P3 LDC.64 R28, c[0x0][0x398] ;  /* 0x0000e600ff1cbb82 */ /* 0x010f220000000a00 */
[----:B------:R-:W-:Y:S02]  /*0e10*/  @!P3 MOV R16, R4 ;  /* 0x000000040010b202 */ /* 0x000fe40000000f00 */
[----:B------:R-:W-:Y:S02]  /*0e20*/  @!P3 MOV R17, R7 ;  /* 0x000000070011b202 */ /* 0x000fe40000000f00 */
[----:B------:R-:W-:Y:S02]  /*0e30*/  CS2R R14, SRZ ;  /* 0x00000000000e7805 */ /* 0x000fe4000001ff00 */
[C---:B---3--:R-:W-:Y:S02]  /*0e40*/  @!P5 IADD3 R20, P6, PT, R43.reuse, R36, RZ ;  /* 0x000000242b14d210 */ /* 0x048fe40007fde0ff */
[----:B------:R-:W-:Y:S01]  /*0e50*/  IADD3 R39, PT, PT, R50, 0x90, RZ ;  /* 0x0000009032277810 */ /* 0x000fe20007ffe0ff */
[----:B------:R-:W-:Y:S01]  /*0e60*/  @!P3 IMAD.WIDE.U32 R30, R30, R2, R16 ;  /* 0x000000021e1eb225 */ /* 0x000fe200078e0010 */
[----:B------:R-:W-:Y:S01]  /*0e70*/  @!P5 IADD3.X R21, PT, PT, R40, R37, RZ, P6, !PT ;  /* 0x000000252815d210 */ /* 0x000fe200037fe4ff */
[----:B------:R3:W5:Y:S01]  /*0e80*/  @!P0 LDG.E.64 R14, desc[UR8][R22.64] ;  /* 0x00000008160e8981 */ /* 0x000762000c1e1b00 */
[----:B0-----:R-:W-:Y:S01]  /*0e90*/  @!P5 IADD3 R34, P6, PT, R43, R34, RZ ;  /* 0x000000222b22d210 */ /* 0x001fe20007fde0ff */
[----:B------:R-:W0:Y:S01]  /*0ea0*/  @!P1 LDC.64 R2, c[0x0][0x3f8] ;  /* 0x0000fe00ff029b82 */ /* 0x000e220000000a00 */
[----:B------:R-:W-:-:S02]  /*0eb0*/  ISETP.GE.U32.AND P0, PT, R39, UR12, PT ;  /* 0x0000000c27007c0c */ /* 0x000fc4000bf06070 */
[----:B------:R-:W-:Y:S02]  /*0ec0*/  SHF.R.S32.HI R45, RZ, 0x1f, R39 ;  /* 0x0000001fff2d7819 */ /* 0x000fe40000011427 */
[----:B------:R-:W-:Y:S02]  /*0ed0*/  @!P3 IADD3 R17, PT, PT, R31, R51, RZ ;  /* 0x000000331f11b210 */ /* 0x000fe40007ffe0ff */
[----:B------:R-:W-:Y:S01]  /*0ee0*/  @!P3 SHF.L.U32 R37, R30, 0x2, RZ ;  /* 0x000000021e25b819 */ /* 0x000fe200000006ff */
[----:B------:R-:W0:Y:S01]  /*0ef0*/  @!P2 LDC.64 R42, c[0x0][0x3a0] ;  /* 0x0000e800ff2aab82 */ /* 0x000e220000000a00 */
[----:B------:R-:W-:Y:S02]  /*0f00*/  @!P5 IADD3.X R35, PT, PT, R40, R35, RZ, P6, !PT ;  /* 0x000000232823d210 */ /* 0x000fe400037fe4ff */
[----:B------:R-:W-:Y:S02]  /*0f10*/  ISETP.GE.AND.EX P0, PT, R45, UR13, PT, P0 ;  /* 0x0000000d2d007c0c */ /* 0x000fe4000bf06300 */
[----:B------:R-:W-:-:S02]  /*0f20*/  @!P3 SHF.L.U64.HI R36, R30, 0x2, R17 ;  /* 0x000000021e24b819 */ /* 0x000fc40000010211 */
[----:B---3--:R-:W-:Y:S01]  /*0f30*/  @!P3 IADD3 R22, P6, PT, R37, R32, RZ ;  /* 0x000000202516b210 */ /* 0x008fe20007fde0ff */
[----:B-1----:R-:W-:Y:S01]  /*0f40*/  @!P2 IMAD R32, R49, R26, RZ ;  /* 0x0000001a3120a224 */ /* 0x002fe200078e02ff */
[----:B------:R-:W1:Y:S02]  /*0f50*/  @!P2 LDC.64 R30, c[0x0][0x398] ;  /* 0x0000e600ff1eab82 */ /* 0x000e640000000a00 */
[----:B------:R-:W-:Y:S02]  /*0f60*/  @!P3 IADD3.X R23, PT, PT, R36, R33, RZ, P6, !PT ;  /* 0x000000212417b210 */ /* 0x000fe400037fe4ff */
[----:B----4-:R-:W-:Y:S01]  /*0f70*/  @!P3 IADD3 R28, P6, PT, R37, R28, RZ ;  /* 0x0000001c251cb210 */ /* 0x010fe20007fde0ff */
[C---:B------:R-:W-:Y:S01]  /*0f80*/  @!P2 IMAD R37, R41.reuse, R27, R32 ;  /* 0x0000001b2925a224 */ /* 0x040fe200078e0220 */
[----:B------:R-:W-:Y:S02]  /*0f90*/  @!P2 MOV R32, R4 ;  /* 0x000000040020a202 */ /* 0x000fe40000000f00 */
[----:B------:R-:W-:Y:S01]  /*0fa0*/  @!P2 MOV R33, R7 ;  /* 0x000000070021a202 */ /* 0x000fe20000000f00 */
[----:B------:R-:W3:Y:S02]  /*0fb0*/  @!P0 LDC.64 R16, c[0x0][0x3f8] ;  /* 0x0000fe00ff108b82 */ /* 0x000ee40000000a00 */
[----:B------:R-:W-:-:S06]  /*0fc0*/  @!P2 IMAD.WIDE.U32 R26, R41, R26, R32 ;  /* 0x0000001a291aa225 */ /* 0x000fcc00078e0020 */
[----:B------:R-:W4:Y:S01]  /*0fd0*/  @!P1 LDC.64 R40, c[0x0][0x3a0] ;  /* 0x0000e800ff289b82 */ /* 0x000f220000000a00 */
[----:B------:R-:W-:Y:S01]  /*0fe0*/  @!P2 IADD3 R27, PT, PT, R27, R37, RZ ;  /* 0x000000251b1ba210 */ /* 0x000fe20007ffe0ff */
[----:B0-----:R-:W-:Y:S01]  /*0ff0*/  @!P1 IMAD R32, R47, R2, RZ ;  /* 0x000000022f209224 */ /* 0x001fe200078e02ff */
[C---:B------:R-:W-:Y:S02]  /*1000*/  @!P2 SHF.L.U32 R47, R26.reuse, 0x2, RZ ;  /* 0x000000021a2fa819 */ /* 0x040fe400000006ff */
[----:B------:R-:W-:Y:S02]  /*1010*/  @!P2 SHF.L.U64.HI R46, R26, 0x2, R27 ;  /* 0x000000021a2ea819 */ /* 0x000fe4000001021b */
[----:B------:R-:W-:Y:S02]  /*1020*/  @!P1 MOV R26, R4 ;  /* 0x00000004001a9202 */ /* 0x000fe40000000f00 */
[----:B------:R-:W-:Y:S01]  /*1030*/  @!P1 MOV R27, R7 ;  /* 0x00000007001b9202 */ /* 0x000fe20000000f00 */
[----:B------:R-:W-:Y:S01]  /*1040*/  @!P1 IMAD R49, R44, R3, R32 ;  /* 0x000000032c319224 */ /* 0x000fe200078e0220 */
[----:B------:R-:W-:-:S02]  /*1050*/  @!P3 IADD3.X R29, PT, PT, R36, R29, RZ, P6, !PT ;  /* 0x0000001d241db210 */ /* 0x000fc400037fe4ff */
[----:B------:R-:W-:Y:S01]  /*1060*/  CS2R R92, SRZ ;  /* 0x00000000005c7805 */ /* 0x000fe2000001ff00 */
[----:B------:R-:W0:Y:S01]  /*1070*/  @!P1 LDC.64 R36, c[0x0][0x398] ;  /* 0x0000e600ff249b82 */ /* 0x000e220000000a00 */
[----:B------:R-:W-:Y:S01]  /*1080*/  @!P1 IMAD.WIDE.U32 R2, R44, R2, R26 ;  /* 0x000000022c029225 */ /* 0x000fe200078e001a */
[----:B------:R-:W-:Y:S02]  /*1090*/  @!P2 IADD3 R42, P6, PT, R47, R42, RZ ;  /* 0x0000002a2f2aa210 */ /* 0x000fe40007fde0ff */
[----:B------:R-:W-:Y:S01]  /*10a0*/  IADD3 R57, PT, PT, R50, 0xb0, RZ ;  /* 0x000000b032397810 */ /* 0x000fe20007ffe0ff */
[----:B------:R-:W5:Y:S01]  /*10b0*/  @!P5 LDG.E.64 R92, desc[UR8][R20.64] ;  /* 0x00000008145cd981 */ /* 0x000f62000c1e1b00 */
[----:B------:R-:W-:Y:S01]  /*10c0*/  @!P1 IADD3 R3, PT, PT, R3, R49, RZ ;  /* 0x0000003103039210 */ /* 0x000fe20007ffe0ff */
[----:B---3--:R-:W-:Y:S01]  /*10d0*/  @!P0 IMAD R44, R45, R16, RZ ;  /* 0x000000102d2c8224 */ /* 0x008fe200078e02ff */
[C---:B------:R-:W-:Y:S01]  /*10e0*/  @!P1 SHF.L.U32 R27, R2.reuse, 0x2, RZ ;  /* 0x00000002021b9819 */ /* 0x040fe200000006ff */
[----:B------:R-:W3:Y:S01]  /*10f0*/  @!P0 LDC.64 R32, c[0x0][0x3a0] ;  /* 0x0000e800ff208b82 */ /* 0x000ee20000000a00 */
[----:B------:R-:W-:-:S02]  /*1100*/  @!P1 SHF.L.U64.HI R26, R2, 0x2, R3 ;  /* 0x00000002021a9819 */ /* 0x000fc40000010203 */
[----:B------:R-:W-:Y:S02]  /*1110*/  @!P0 MOV R2, R4 ;  /* 0x0000000400028202 */ /* 0x000fe40000000f00 */
[----:B------:R-:W-:Y:S01]  /*1120*/  @!P0 MOV R3, R7 ;  /* 0x0000000700038202 */ /* 0x000fe20000000f00 */
[C---:B------:R-:W-:Y:S02]  /*1130*/  @!P0 IMAD R45, R39.reuse, R17, R44 ;  /* 0x00000011272d8224 */ /* 0x040fe400078e022c */
[----:B------:R-:W-:-:S05]  /*1140*/  @!P0 IMAD.WIDE.U32 R16, R39, R16, R2 ;  /* 0x0000001027108225 */ /* 0x000fca00078e0002 */
[----:B------:R-:W-:Y:S02]  /*1150*/  @!P0 IADD3 R3, PT, PT, R17, R45, RZ ;  /* 0x0000002d11038210 */ /* 0x000fe40007ffe0ff */
[----:B------:R-:W-:Y:S02]  /*1160*/  MOV R2, RZ ;  /* 0x000000ff00027202 */ /* 0x000fe40000000f00 */
[----:B------:R-:W-:Y:S01]  /*1170*/  @!P0 SHF.L.U64.HI R44, R16, 0x2, R3 ;  /* 0x00000002102c8819 */ /* 0x000fe20000010203 */
[----:B------:R-:W-:Y:S01]  /*1180*/  HFMA2 R3, -RZ, RZ, 0, 0 ;  /* 0x00000000ff037431 */ /* 0x000fe200000001ff */
[----:B------:R-:W-:Y:S02]  /*1190*/  IADD3 R45, PT, PT, R50, 0xa0, RZ ;  /* 0x000000a0322d7810 */ /* 0x000fe40007ffe0ff */
[----:B------:R-:W-:Y:S02]  /*11a0*/  @!P0 SHF.L.U32 R61, R16, 0x2, RZ ;  /* 0x00000002103d8819 */ /* 0x000fe400000006ff */
[----:B------:R-:W-:-:S02]  /*11b0*/  CS2R R16, SRZ ;  /* 0x0000000000107805 */ /* 0x000fc4000001ff00 */
[----:B------:R-:W-:Y:S01]  /*11c0*/  SHF.R.S32.HI R63, RZ, 0x1f, R45 ;  /* 0x0000001fff3f7819 */ /* 0x000fe2000001142d */
[----:B------:R0:W5:Y:S01]  /*11d0*/  @!P4 LDG.E.64 R2, desc[UR8][R18.64] ;  /* 0x000000081202c981 */ /* 0x000162000c1e1b00 */
[----:B------:R-:W-:Y:S02]  /*11e0*/  ISETP.GE.U32.AND P4, PT, R45, UR12, PT ;  /* 0x0000000c2d007c0c */ /* 0x000fe4000bf86070 */
[----:B------:R-:W-:Y:S01]  /*11f0*/  @!P2 IADD3.X R43, PT, PT, R46, R43, RZ, P6, !PT ;  /* 0x0000002b2e2ba210 */ /* 0x000fe200037fe4ff */
[----:B------:R3:W5:Y:S01]  /*1200*/  @!P5 LDG.E.64 R16, desc[UR8][R34.64] ;  /* 0x000000082210d981 */ /* 0x000762000c1e1b00 */
[----:B-1----:R-:W-:Y:S02]  /*1210*/  @!P2 IADD3 R30, P6, PT, R47, R30, RZ ;  /* 0x0000001e2f1ea210 */ /* 0x002fe40007fde0ff */
[----:B------:R-:W-:Y:S02]  /*1220*/  ISETP.GE.AND.EX P4, PT, R63, UR13, PT, P4 ;  /* 0x0000000d3f007c0c */ /* 0x000fe4000bf86340 */
[----:B------:R-:W-:-:S02]  /*1230*/  ISETP.GE.U32.AND P5, PT, R57, UR12, PT ;  /* 0x0000000c39007c0c */ /* 0x000fc4000bfa6070 */
[----:B------:R-:W-:Y:S02]  /*1240*/  SHF.R.S32.HI R59, RZ, 0x1f, R57 ;  /* 0x0000001fff3b7819 */ /* 0x000fe40000011439 */
[----:B------:R-:W-:Y:S02]  /*1250*/  @!P2 IADD3.X R31, PT, PT, R46, R31, RZ, P6, !PT ;  /* 0x0000001f2e1fa210 */ /* 0x000fe400037fe4ff */
[----:B----4-:R-:W-:Y:S02]  /*1260*/  @!P1 IADD3 R40, P6, PT, R27, R40, RZ ;  /* 0x000000281b289210 */ /* 0x010fe40007fde0ff */
[----:B------:R-:W-:Y:S02]  /*1270*/  ISETP.GE.AND.EX P5, PT, R59, UR13, PT, P5 ;  /* 0x0000000d3b007c0c */ /* 0x000fe4000bfa6350 */
[----:B------:R-:W-:Y:S02]  /*1280*/  @!P1 IADD3.X R41, PT, PT, R26, R41, RZ, P6, !PT ;  /* 0x000000291a299210 */ /* 0x000fe400037fe4ff */
[----:B------:R-:W-:-:S02]  /*1290*/  CS2R R88, SRZ ;  /* 0x0000000000587805 */ /* 0x000fc4000001ff00 */
[----:B0-----:R-:W-:Y:S02]  /*12a0*/  @!P1 IADD3 R36, P6, PT, R27, R36, RZ ;  /* 0x000000241b249210 */ /* 0x001fe40007fde0ff */
[----:B------:R-:W-:Y:S01]  /*12b0*/  CS2R R18, SRZ ;  /* 0x0000000000127805 */ /* 0x000fe2000001ff00 */
[----:B------:R-:W0:Y:S01]  /*12c0*/  @!P4 LDC.64 R24, c[0x0][0x3f8] ;  /* 0x0000fe00ff18cb82 */ /* 0x000e220000000a00 */
[----:B------:R-:W-:Y:S02]  /*12d0*/  IADD3 R51, PT, PT, R50, 0xc0, RZ ;  /* 0x000000c032337810 */ /* 0x000fe40007ffe0ff */
[----:B------:R-:W-:Y:S01]  /*12e0*/  @!P1 IADD3.X R37, PT, PT, R26, R37, RZ, P6, !PT ;  /* 0x000000251a259210 */ /* 0x000fe200037fe4ff */
[----:B------:R-:W5:Y:S04]  /*12f0*/  @!P3 LDG.E.64 R88, desc[UR8][R22.64] ;  /* 0x000000081658b981 */ /* 0x000f68000c1e1b00 */
[----:B------:R-:W1:Y:S01]  /*1300*/  @!P0 LDC.64 R26, c[0x0][0x398] ;  /* 0x0000e600ff1a8b82 */ /* 0x000e620000000a00 */
[----:B------:R4:W5:Y:S01]  /*1310*/  @!P3 LDG.E.64 R18, desc[UR8][R28.64] ;  /* 0x000000081c12b981 */ /* 0x000962000c1e1b00 */
[----:B------:R-:W-:-:S06]  /*1320*/  ISETP.GE.U32.AND P3, PT, R51, UR12, PT ;  /* 0x0000000c33007c0c */ /* 0x000fcc000bf66070 */
[----:B---3--:R-:W3:Y:S01]  /*1330*/  @!P5 LDC.64 R34, c[0x0][0x3f8] ;  /* 0x0000fe00ff22db82 */ /* 0x008ee20000000a00 */
[----:B------:R-:W-:Y:S02]  /*1340*/  CS2R R86, SRZ ;  /* 0x0000000000567805 */ /* 0x000fe4000001ff00 */
[----:B------:R-:W-:Y:S02]  /*1350*/  CS2R R20, SRZ ;  /* 0x0000000000147805 */ /* 0x000fe4000001ff00 */
[----:B------:R-:W-:Y:S02]  /*1360*/  IADD3 R39, PT, PT, R50, 0xd0, RZ ;  /* 0x000000d032277810 */ /* 0x000fe40007ffe0ff */
[----:B------:R-:W-:Y:S01]  /*1370*/  @!P0 IADD3 R32, P6, PT, R61, R32, RZ ;  /* 0x000000203d208210 */ /* 0x000fe20007fde0ff */
[----:B------:R-:W5:Y:S01]  /*1380*/  @!P2 LDG.E.64 R86, desc[UR8][R42.64] ;  /* 0x000000082a56a981 */ /* 0x000f62000c1e1b00 */
[----:B----4-:R-:W4:Y:S01]  /*1390*/  @!P4 LDC.64 R28, c[0x0][0x3a0] ;  /* 0x0000e800ff1ccb82 */ /* 0x010f220000000a00 */
[----:B------:R-:W-:-:S02]  /*13a0*/  SHF.R.S32.HI R49, RZ, 0x1f, R39 ;  /* 0x0000001fff317819 */ /* 0x000fc40000011427 */
[----:B------:R2:W5:Y:S01]  /*13b0*/  @!P2 LDG.E.64 R20, desc[UR8][R30.64] ;  /* 0x000000081e14a981 */ /* 0x000562000c1e1b00 */
[----:B------:R-:W-:Y:S01]  /*13c0*/  ISETP.GE.U32.AND P2, PT, R39, UR12, PT ;  /* 0x0000000c27007c0c */ /* 0x000fe2000bf46070 */
[----:B0-----:R-:W-:-:S03]  /*13d0*/  @!P4 IMAD R48, R63, R24, RZ ;  /* 0x000000183f30c224 */ /* 0x001fc600078e02ff */
[----:B------:R-:W0:Y:S01]  /*13e0*/  @!P4 LDC.64 R46, c[0x0][0x398] ;  /* 0x0000e600ff2ecb82 */ /* 0x000e220000000a00 */
[C---:B------:R-:W-:Y:S02]  /*13f0*/  @!P0 IADD3.X R33, PT, PT, R44.reuse, R33, RZ, P6, !PT ;  /* 0x000000212c218210 */ /* 0x040fe400037fe4ff */
[----:B-1----:R-:W-:Y:S02]  /*1400*/  @!P0 IADD3 R26, P6, PT, R61, R26, RZ ;  /* 0x0000001a3d1a8210 */ /* 0x002fe40007fde0ff */
[----:B--2---:R-:W-:Y:S02]  /*1410*/  @!P4 MOV R30, R4 ;  /* 0x00000004001ec202 */ /* 0x004fe40000000f00 */
[----:B------:R-:W-:Y:S01]  /*1420*/  @!P4 MOV R31, R7 ;  /* 0x00000007001fc202 */ /* 0x000fe20000000f00 */
[----:B------:R-:W-:Y:S01]  /*1430*/  @!P4 IMAD R61, R45, R25, R48 ;  /* 0x000000192d3dc224 */ /* 0x000fe200078e0230 */
[----:B------:R-:W-:Y:S01]  /*1440*/  ISETP.GE.AND.EX P2, PT, R49, UR13, PT, P2 ;  /* 0x0000000d31007c0c */ /* 0x000fe2000bf46320 */
[----:B------:R-:W1:Y:S01]  /*1450*/  @!P5 LDC.64 R42, c[0x0][0x3a0] ;  /* 0x0000e800ff2adb82 */ /* 0x000e620000000a00 */
[----:B------:R-:W-:Y:S01]  /*1460*/  @!P0 IADD3.X R27, PT, PT, R44, R27, RZ, P6, !PT ;  /* 0x0000001b2c1b8210 */ /* 0x000fe200037fe4ff */
[----:B------:R-:W-:-:S04]  /*1470*/  @!P4 IMAD.WIDE.U32 R24, R45, R24, R30 ;  /* 0x000000182d18c225 */ /* 0x000fc800078e001e */
[----:B---3--:R-:W-:Y:S01]  /*1480*/  @!P5 IMAD R44, R59, R34, RZ ;  /* 0x000000223b2cd224 */ /* 0x008fe200078e02ff */
[----:B------:R-:W-:Y:S01]  /*1490*/  @!P4 IADD3 R25, PT, PT, R25, R61, RZ ;  /* 0x0000003d1919c210 */ /* 0x000fe20007ffe0ff */
[----:B------:R-:W2:Y:S01]  /*14a0*/  @!P5 LDC.64 R30, c[0x0][0x398] ;  /* 0x0000e600ff1edb82 */ /* 0x000ea20000000a00 */
[----:B------:R3:W-:Y:S01]  /*14b0*/  STL.64 [R1], R54 ;  /* 0x0000003601007387 */ /* 0x0007e20000100a00 */
[----:B------:R-:W-:Y:S02]  /*14c0*/  MOV R74, R55 ;  /* 0x00000037004a7202 */ /* 0x000fe40000000f00 */
[----:B---3--:R-:W-:-:S04]  /*14d0*/  SHF.R.S32.HI R55, RZ, 0x1f, R51 ;  /* 0x0000001fff377819 */ /* 0x008fc80000011433 */
[----:B------:R-:W-:-:S13]  /*14e0*/  ISETP.GE.AND.EX P3, PT, R55, UR13, PT, P3 ;  /* 0x0000000d37007c0c */ /* 0x000fda000bf66330 */
[----:B------:R-:W3:Y:S01]  /*14f0*/  @!P3 LDC.64 R22, c[0x0][0x3f8] ;  /* 0x0000fe00ff16bb82 */ /* 0x000ee20000000a00 */
[----:B------:R-:W-:Y:S01]  /*1500*/  @!P5 IMAD R35, R57, R35, R44 ;  /* 0x000000233923d224 */ /* 0x000fe200078e022c */
[C---:B------:R-:W-:Y:S02]  /*1510*/  @!P4 SHF.L.U32 R59, R24.reuse, 0x2, RZ ;  /* 0x00000002183bc819 */ /* 0x040fe400000006ff */
[----:B------:R-:W-:Y:S02]  /*1520*/  @!P5 MOV R44, R4 ;  /* 0x00000004002cd202 */ /* 0x000fe40000000f00 */
[----:B------:R-:W-:Y:S02]  /*1530*/  @!P5 MOV R45, R7 ;  /* 0x00000007002dd202 */ /* 0x000fe40000000f00 */
[----:B------:R-:W-:Y:S02]  /*1540*/  @!P4 SHF.L.U64.HI R48, R24, 0x2, R25 ;  /* 0x000000021830c819 */ /* 0x000fe40000010219 */
[----:B------:R-:W2:Y:S01]  /*1550*/  @!P2 LDC.64 R24, c[0x0][0x3f8] ;  /* 0x0000fe00ff18ab82 */ /* 0x000ea20000000a00 */
[----:B----4-:R-:W-:Y:S01]  /*1560*/  @!P4 IADD3 R28, P6, PT, R59, R28, RZ ;  /* 0x0000001c3b1cc210 */ /* 0x010fe20007fde0ff */
[----:B------:R-:W-:-:S03]  /*1570*/  @!P5 IMAD.WIDE.U32 R44, R57, R34, R44 ;  /* 0x00000022392cd225 */ /* 0x000fc600078e002c */
[C---:B------:R-:W-:Y:S02]  /*1580*/  @!P4 IADD3.X R29, PT, PT, R48.reuse, R29, RZ, P6, !PT ;  /* 0x0000001d301dc210 */ /* 0x040fe400037fe4ff */
[----:B0-----:R-:W-:Y:S02]  /*1590*/  @!P4 IADD3 R46, P6, PT, R59, R46, RZ ;  /* 0x0000002e3b2ec210 */ /* 0x001fe40007fde0ff */
[----:B------:R-:W-:Y:S02]  /*15a0*/  @!P5 IADD3 R35, PT, PT, R45, R35, RZ ;  /* 0x000000232d23d210 */ /* 0x000fe40007ffe0ff */
[----:B------:R-:W-:Y:S01]  /*15b0*/  @!P4 IADD3.X R47, PT, PT, R48, R47, RZ, P6, !PT ;  /* 0x0000002f302fc210 */ /* 0x000fe200037fe4ff */
[----:B---3--:R-:W-:Y:S01]  /*15c0*/  @!P3 IMAD R34, R55, R22, RZ ;  /* 0x000000163722b224 */ /* 0x008fe200078e02ff */
[C---:B------:R-:W-:Y:S02]  /*15d0*/  @!P5 SHF.L.U32 R55, R44.reuse, 0x2, RZ ;  /* 0x000000022c37d819 */ /* 0x040fe400000006ff */
[----:B------:R-:W-:Y:S01]  /*15e0*/  @!P5 SHF.L.U64.HI R48, R44, 0x2, R35 ;  /* 0x000000022c30d819 */ /* 0x000fe20000010223 */
[----:B------:R-:W-:Y:S01]  /*15f0*/  @!P3 IMAD R57, R51, R23, R34 ;  /* 0x000000173339b224 */ /* 0x000fe200078e0222 */
[----:B------:R-:W-:Y:S01]  /*1600*/  @!P3 MOV R44, R4 ;  /* 0x00000004002cb202 */ /* 0x000fe20000000f00 */
[----:B------:R-:W0:Y:S01]  /*1610*/  @!P3 LDC.64 R34, c[0x0][0x3a0] ;  /* 0x0000e800ff22bb82 */ /* 0x000e220000000a00 */
[----:B------:R-:W-:-:S02]  /*1620*/  @!P3 MOV R45, R7 ;  /* 0x00000007002db202 */ /* 0x000fc40000000f00 */
[----:B-1----:R-:W-:Y:S01]  /*1630*/  @!P5 IADD3 R42, P6, PT, R55, R42, RZ ;  /* 0x0000002a372ad210 */ /* 0x002fe20007fde0ff */
[----:B------:R-:W-:-:S04]  /*1640*/  @!P3 IMAD.WIDE.U32 R22, R51, R22, R44 ;  /* 0x000000163316b225 */ /* 0x000fc800078e002c */
[----:B------:R-:W1:Y:S01]  /*1650*/  @!P3 LDC.64 R44, c[0x0][0x398] ;  /* 0x0000e600ff2cbb82 */ /* 0x000e620000000a00 */
[C---:B------:R-:W-:Y:S02]  /*1660*/  @!P5 IADD3.X R43, PT, PT, R48.reuse, R43, RZ, P6, !PT ;  /* 0x0000002b302bd210 */ /* 0x040fe400037fe4ff */
[----:B--2---:R-:W-:Y:S02]  /*1670*/  @!P5 IADD3 R30, P6, PT, R55, R30, RZ ;  /* 0x0000001e371ed210 */ /* 0x004fe40007fde0ff */
[----:B------:R-:W-:Y:S01]  /*1680*/  @!P3 IADD3 R23, PT, PT, R23, R57, RZ ;  /* 0x000000391717b210 */ /* 0x000fe20007ffe0ff */
[----:B------:R-:W-:Y:S01]  /*1690*/  @!P2 IMAD R52, R49, R24, RZ ;  /* 0x000000183134a224 */ /* 0x000fe200078e02ff */
[----:B------:R-:W-:Y:S02]  /*16a0*/  @!P5 IADD3.X R31, PT, PT, R48, R31, RZ, P6, !PT ;  /* 0x0000001f301fd210 */ /* 0x000fe400037fe4ff */
[C---:B------:R-:W-:Y:S02]  /*16b0*/  @!P3 SHF.L.U32 R49, R22.reuse, 0x2, RZ ;  /* 0x000000021631b819 */ /* 0x040fe400000006ff */
[----:B------:R-:W-:-:S02]  /*16c0*/  @!P3 SHF.L.U64.HI R48, R22, 0x2, R23 ;  /* 0x000000021630b819 */ /* 0x000fc40000010217 */
[----:B------:R-:W-:Y:S02]  /*16d0*/  @!P2 MOV R22, R4 ;  /* 0x000000040016a202 */ /* 0x000fe40000000f00 */
[----:B------:R-:W-:Y:S01]  /*16e0*/  @!P2 MOV R23, R7 ;  /* 0x000000070017a202 */ /* 0x000fe20000000f00 */
[C---:B------:R-:W-:Y:S02]  /*16f0*/  @!P2 IMAD R55, R39.reuse, R25, R52 ;  /* 0x000000192737a224 */ /* 0x040fe400078e0234 */
[----:B------:R-:W-:Y:S01]  /*1700*/  @!P2 IMAD.WIDE.U32 R24, R39, R24, R22 ;  /* 0x000000182718a225 */ /* 0x000fe200078e0016 */
[----:B------:R-:W-:Y:S02]  /*1710*/  CS2R R68, SRZ ;  /* 0x0000000000447805 */ /* 0x000fe4000001ff00 */
[----:B------:R-:W-:Y:S02]  /*1720*/  CS2R R22, SRZ ;  /* 0x0000000000167805 */ /* 0x000fe4000001ff00 */
[----:B------:R-:W-:-:S02]  /*1730*/  MOV R75, R54 ;  /* 0x00000036004b7202 */ /* 0x000fc40000000f00 */
[----:B0-----:R-:W-:Y:S02]  /*1740*/  @!P3 IADD3 R34, P6, PT, R49, R34, RZ ;  /* 0x000000223122b210 */ /* 0x001fe40007fde0ff */
[----:B------:R-:W-:Y:S01]  /*1750*/  @!P2 IADD3 R39, PT, PT, R25, R55, RZ ;  /* 0x000000371927a210 */ /* 0x000fe20007ffe0ff */
[----:B------:R-:W5:Y:S01]  /*1760*/  @!P1 LDG.E.64 R68, desc[UR8][R40.64] ;  /* 0x0000000828449981 */ /* 0x000f62000c1e1b00 */
[----:B------:R-:W0:Y:S01]  /*1770*/  LDC.64 R54, c[0x0][0x3b8] ;  /* 0x0000ee00ff367b82 */ /* 0x000e220000000a00 */
[----:B------:R-:W-:Y:S02]  /*1780*/  IADD3 R51, PT, PT, R50, 0xe0, RZ ;  /* 0x000000e032337810 */ /* 0x000fe40007ffe0ff */
[----:B------:R-:W-:Y:S01]  /*1790*/  @!P3 IADD3.X R35, PT, PT, R48, R35, RZ, P6, !PT ;  /* 0x000000233023b210 */ /* 0x000fe200037fe4ff */
[----:B------:R2:W5:Y:S01]  /*17a0*/  @!P1 LDG.E.64 R22, desc[UR8][R36.64] ;  /* 0x0000000824169981 */ /* 0x000562000c1e1b00 */
[----:B-1----:R-:W-:Y:S02]  /*17b0*/  @!P3 IADD3 R44, P6, PT, R49, R44, RZ ;  /* 0x0000002c312cb210 */ /* 0x002fe40007fde0ff */
[----:B------:R-:W-:-:S02]  /*17c0*/  ISETP.GE.U32.AND P1, PT, R51, UR12, PT ;  /* 0x0000000c33007c0c */ /* 0x000fc4000bf26070 */
[----:B------:R-:W-:Y:S02]  /*17d0*/  SHF.R.S32.HI R52, RZ, 0x1f, R51 ;  /* 0x0000001fff347819 */ /* 0x000fe40000011433 */
[----:B------:R-:W-:Y:S02]  /*17e0*/  @!P3 IADD3.X R45, PT, PT, R48, R45, RZ, P6, !PT ;  /* 0x0000002d302db210 */ /* 0x000fe400037fe4ff */
[----:B------:R-:W-:Y:S02]  /*17f0*/  ISETP.GE.AND.EX P1, PT, R52, UR13, PT, P1 ;  /* 0x0000000d34007c0c */ /* 0x000fe4000bf26310 */
[----:B------:R-:W-:Y:S02]  /*1800*/  CS2R R66, SRZ ;  /* 0x0000000000427805 */ /* 0x000fe4000001ff00 */
[----:B------:R-:W-:Y:S02]  /*1810*/  @!P2 SHF.L.U32 R48, R24, 0x2, RZ ;  /* 0x000000021830a819 */ /* 0x000fe400000006ff */
[----:B------:R-:W-:-:S02]  /*1820*/  CS2R R62, SRZ ;  /* 0x00000000003e7805 */ /* 0x000fc4000001ff00 */
[----:B------:R-:W-:Y:S02]  /*1830*/  @!P2 SHF.L.U64.HI R39, R24, 0x2, R39 ;  /* 0x000000021827a819 */ /* 0x000fe40000010227 */
[----:B------:R-:W-:Y:S01]  /*1840*/  CS2R R24, SRZ ;  /* 0x0000000000187805 */ /* 0x000fe2000001ff00 */
[----:B--2---:R-:W1:Y:S01]  /*1850*/  @!P2 LDC.64 R36, c[0x0][0x398] ;  /* 0x0000e600ff24ab82 */ /* 0x004e620000000a00 */
[----:B------:R-:W5:Y:S04]  /*1860*/  @!P0 LDG.E.64 R66, desc[UR8][R32.64] ;  /* 0x0000000820428981 */ /* 0x000f68000c1e1b00 */
[----:B------:R2:W5:Y:S03]  /*1870*/  @!P0 LDG.E.64 R24, desc[UR8][R26.64] ;  /* 0x000000081a188981 */ /* 0x000566000c1e1b00 */
[----:B------:R-:W3:Y:S01]  /*1880*/  @!P1 LDC.64 R40, c[0x0][0x3f8] ;  /* 0x0000fe00ff289b82 */ /* 0x000ee20000000a00 */
[----:B------:R-:W5:Y:S01]  /*1890*/  @!P5 LDG.E.64 R62, desc[UR8][R42.64] ;  /* 0x000000082a3ed981 */ /* 0x000f62000c1e1b00 */
[----:B--2---:R-:W-:-:S06]  /*18a0*/  CS2R R26, SRZ ;  /* 0x00000000001a7805 */ /* 0x004fcc000001ff00 */
[----:B------:R-:W2:Y:S01]  /*18b0*/  @!P2 LDC.64 R32, c[0x0][0x3a0] ;  /* 0x0000e800ff20ab82 */ /* 0x000ea20000000a00 */
[----:B------:R0:W5:Y:S01]  /*18c0*/  @!P4 LDG.E.64 R26, desc[UR8][R46.64] ;  /* 0x000000082e1ac981 */ /* 0x000162000c1e1b00 */
[----:B------:R-:W-:Y:S02]  /*18d0*/  IADD3 R50, PT, PT, R50, 0xf0, RZ ;  /* 0x000000f032327810 */ /* 0x000fe40007ffe0ff */
[----:B------:R-:W-:Y:S01]  /*18e0*/  CS2R R64, SRZ ;  /* 0x0000000000407805 */ /* 0x000fe2000001ff00 */
[----:B0-----:R-:W-:Y:S01]  /*18f0*/  IMAD.WIDE R46, R56, 0x8, R54 ;  /* 0x00000008382e7825 */ /* 0x001fe200078e0236 */
[----:B------:R-:W-:-:S04]  /*1900*/  ISETP.GE.U32.AND P0, PT, R50, UR12, PT ;  /* 0x0000000c32007c0c */ /* 0x000fc8000bf06070 */
[----:B------:R0:W5:Y:S04]  /*1910*/  @!P4 LDG.E.64 R64, desc[UR8][R28.64] ;  /* 0x000000081c40c981 */ /* 0x000168000c1e1b00 */
[----:B------:R4:W4:Y:S01]  /*1920*/  LDG.E.64 R42, desc[UR8][R46.64] ;  /* 0x000000082e2a7981 */ /* 0x000922000c1e1b00 */
[----:B------:R-:W-:-:S04]  /*1930*/  SHF.R.S32.HI R49, RZ, 0x1f, R50 ;  /* 0x0000001fff317819 */ /* 0x000fc80000011432 */
[----:B------:R-:W-:Y:S02]  /*1940*/  ISETP.GE.AND.EX P0, PT, R49, UR13, PT, P0 ;  /* 0x0000000d31007c0c */ /* 0x000fe4000bf06300 */
[----:B0-----:R-:W-:Y:S01]  /*1950*/  CS2R R28, SRZ ;  /* 0x00000000001c7805 */ /* 0x001fe2000001ff00 */
[----:B---3--:R-:W-:Y:S01]  /*1960*/  @!P1 IMAD R52, R52, R40, RZ ;  /* 0x0000002834349224 */ /* 0x008fe200078e02ff */
[----:B------:R-:W-:-:S04]  /*1970*/  CS2R R60, SRZ ;  /* 0x00000000003c7805 */ /* 0x000fc8000001ff00 */
[----:B------:R0:W5:Y:S01]  /*1980*/  @!P5 LDG.E.64 R28, desc[UR8][R30.64] ;  /* 0x000000081e1cd981 */ /* 0x000162000c1e1b00 */
[C---:B--2---:R-:W-:Y:S02]  /*1990*/  @!P2 IADD3 R32, P4, PT, R48.reuse, R32, RZ ;  /* 0x000000203020a210 */ /* 0x044fe40007f9e0ff */
[----:B-1----:R-:W-:Y:S01]  /*19a0*/  @!P2 IADD3 R36, P5, PT, R48, R36, RZ ;  /* 0x000000243024a210 */ /* 0x002fe20007fbe0ff */
[----:B------:R-:W-:Y:S01]  /*19b0*/  @!P1 IMAD R48, R51, R41, R52 ;  /* 0x0000002933309224 */ /* 0x000fe200078e0234 */
[----:B------:R1:W5:Y:S01]  /*19c0*/  @!P3 LDG.E.64 R60, desc[UR8][R34.64] ;  /* 0x00000008223cb981 */ /* 0x000362000c1e1b00 */
[----:B----4-:R-:W2:Y:S01]  /*19d0*/  @!P0 LDC.64 R46, c[0x0][0x3f8] ;  /* 0x0000fe00ff2e8b82 */ /* 0x010ea20000000a00 */
[----:B0-----:R-:W-:Y:S02]  /*19e0*/  @!P1 MOV R30, R4 ;  /* 0x00000004001e9202 */ /* 0x001fe40000000f00 */
[----:B------:R-:W-:-:S05]  /*19f0*/  @!P1 MOV R31, R7 ;  /* 0x00000007001f9202 */ /* 0x000fca0000000f00 */
[----:B-1----:R-:W0:Y:S01]  /*1a00*/  @!P1 LDC.64 R34, c[0x0][0x3a0] ;  /* 0x0000e800ff229b82 */ /* 0x002e220000000a00 */
[----:B------:R-:W-:Y:S01]  /*1a10*/  @!P1 IMAD.WIDE.U32 R40, R51, R40, R30 ;  /* 0x0000002833289225 */ /* 0x000fe200078e001e */
[----:B------:R-:W-:Y:S02]  /*1a20*/  CS2R R30, SRZ ;  /* 0x00000000001e7805 */ /* 0x000fe4000001ff00 */
[----:B------:R-:W-:Y:S02]  /*1a30*/  CS2R R58, SRZ ;  /* 0x00000000003a7805 */ /* 0x000fe4000001ff00 */
[C---:B------:R-:W-:Y:S02]  /*1a40*/  @!P2 IADD3.X R33, PT, PT, R39.reuse, R33, RZ, P4, !PT ;  /* 0x000000212721a210 */ /* 0x040fe400027fe4ff */
[----:B------:R1:W5:Y:S01]  /*1a50*/  @!P3 LDG.E.64 R30, desc[UR8][R44.64] ;  /* 0x000000082c1eb981 */ /* 0x000362000c1e1b00 */
[----:B------:R-:W-:-:S03]  /*1a60*/  @!P2 IADD3.X R37, PT, PT, R39, R37, RZ, P5, !PT ;  /* 0x000000252725a210 */ /* 0x000fc60002ffe4ff */
[----:B------:R3:W5:Y:S01]  /*1a70*/  @!P2 LDG.E.64 R58, desc[UR8][R32.64] ;  /* 0x00000008203aa981 */ /* 0x000762000c1e1b00 */
[----:B-1----:R-:W1:Y:S01]  /*1a80*/  @!P1 LDC.64 R44, c[0x0][0x398] ;  /* 0x0000e600ff2c9b82 */ /* 0x002e620000000a00 */
[----:B------:R-:W-:Y:S02]  /*1a90*/  @!P1 IADD3 R39, PT, PT, R41, R48, RZ ;  /* 0x0000003029279210 */ /* 0x000fe40007ffe0ff */
[----:B---3--:R-:W-:Y:S02]  /*1aa0*/  CS2R R32, SRZ ;  /* 0x0000000000207805 */ /* 0x008fe4000001ff00 */
[C---:B------:R-:W-:Y:S02]  /*1ab0*/  @!P1 SHF.L.U64.HI R39, R40.reuse, 0x2, R39 ;  /* 0x0000000228279819 */ /* 0x040fe40000010227 */
[----:B------:R-:W-:Y:S02]  /*1ac0*/  @!P1 SHF.L.U32 R52, R40, 0x2, RZ ;  /* 0x0000000228349819 */ /* 0x000fe400000006ff */
[----:B------:R-:W3:Y:S01]  /*1ad0*/  @!P0 LDC.64 R40, c[0x0][0x398] ;  /* 0x0000e600ff288b82 */ /* 0x000ee20000000a00 */
[----:B------:R4:W5:Y:S01]  /*1ae0*/  @!P2 LDG.E.64 R32, desc[UR8][R36.64] ;  /* 0x000000082420a981 */ /* 0x000962000c1e1b00 */
[----:B--2---:R-:W-:Y:S01]  /*1af0*/  @!P0 IMAD R51, R49, R46, RZ ;  /* 0x0000002e31338224 */ /* 0x004fe200078e02ff */
[----:B0-----:R-:W-:-:S05]  /*1b00*/  @!P1 IADD3 R34, P2, PT, R52, R34, RZ ;  /* 0x0000002234229210 */ /* 0x001fca0007f5e0ff */
[----:B----4-:R-:W0:Y:S01]  /*1b10*/  @!P0 LDC.64 R36, c[0x0][0x3a0] ;  /* 0x0000e800ff248b82 */ /* 0x010e220000000a00 */
[----:B------:R-:W-:Y:S02]  /*1b20*/  @!P0 MOV R48, R4 ;  /* 0x0000000400308202 */ /* 0x000fe40000000f00 */
[----:B------:R-:W-:Y:S02]  /*1b30*/  @!P0 MOV R49, R7 ;  /* 0x0000000700318202 */ /* 0x000fe40000000f00 */
[----:B------:R-:W-:Y:S02]  /*1b40*/  CS2R R56, SRZ ;  /* 0x0000000000387805 */ /* 0x000fe4000001ff00 */
[C---:B------:R-:W-:Y:S01]  /*1b50*/  @!P1 IADD3.X R35, PT, PT, R39.reuse, R35, RZ, P2, !PT ;  /* 0x0000002327239210 */ /* 0x040fe200017fe4ff */
[C---:B------:R-:W-:Y:S01]  /*1b60*/  @!P0 IMAD R51, R50.reuse, R47, R51 ;  /* 0x0000002f32338224 */ /* 0x040fe200078e0233 */
[----:B------:R-:W-:Y:S01]  /*1b70*/  ISETP.NE.AND P2, PT, RZ, UR10, PT ;  /* 0x0000000aff007c0c */ /* 0x000fe2000bf45270 */
[----:B------:R-:W-:Y:S01]  /*1b80*/  @!P0 IMAD.WIDE.U32 R46, R50, R46, R48 ;  /* 0x0000002e322e8225 */ /* 0x000fe200078e0030 */
[----:B-1----:R-:W-:Y:S01]  /*1b90*/  @!P1 IADD3 R44, P3, PT, R52, R44, RZ ;  /* 0x0000002c342c9210 */ /* 0x002fe20007f7e0ff */
[----:B------:R1:W5:Y:S03]  /*1ba0*/  @!P1 LDG.E.64 R56, desc[UR8][R34.64] ;  /* 0x0000000822389981 */ /* 0x000366000c1e1b00 */
[----:B------:R-:W-:-:S02]  /*1bb0*/  @!P1 IADD3.X R45, PT, PT, R39, R45, RZ, P3, !PT ;  /* 0x0000002d272d9210 */ /* 0x000fc40001ffe4ff */
[----:B------:R-:W-:Y:S02]  /*1bc0*/  @!P0 IADD3 R39, PT, PT, R47, R51, RZ ;  /* 0x000000332f278210 */ /* 0x000fe40007ffe0ff */
[C---:B------:R-:W-:Y:S02]  /*1bd0*/  @!P0 SHF.L.U32 R47, R46.reuse, 0x2, RZ ;  /* 0x000000022e2f8819 */ /* 0x040fe400000006ff */
[----:B-1----:R-:W-:Y:S02]  /*1be0*/  CS2R R34, SRZ ;  /* 0x0000000000227805 */ /* 0x002fe4000001ff00 */
[----:B------:R-:W-:Y:S02]  /*1bf0*/  @!P0 SHF.L.U64.HI R39, R46, 0x2, R39 ;  /* 0x000000022e278819 */ /* 0x000fe40000010227 */
[C---:B---3--:R-:W-:Y:S02]  /*1c00*/  @!P0 IADD3 R40, P4, PT, R47.reuse, R40, RZ ;  /* 0x000000282f288210 */ /* 0x048fe40007f9e0ff */
[----:B0-----:R-:W-:Y:S01]  /*1c10*/  @!P0 IADD3 R36, P3, PT, R47, R36, RZ ;  /* 0x000000242f248210 */ /* 0x001fe20007f7e0ff */
[----:B------:R0:W5:Y:S01]  /*1c20*/  @!P1 LDG.E.64 R34, desc[UR8][R44.64] ;  /* 0x000000082c229981 */ /* 0x000162000c1e1b00 */
[----:B------:R-:W1:Y:S08]  /*1c30*/  LDC.64 R46, c[0x0][0x3a8] ;  /* 0x0000ea00ff2e7b82 */ /* 0x000e700000000a00 */
[----:B0-----:R-:W0:Y:S01]  /*1c40*/  @P2 LDC.64 R44, c[0x0][0x3b0] ;  /* 0x0000ec00ff2c2b82 */ /* 0x001e220000000a00 */
[----:B------:R-:W-:-:S02]  /*1c50*/  CS2R R54, SRZ ;  /* 0x0000000000367805 */ /* 0x000fc4000001ff00 */
[C---:B------:R-:W-:Y:S02]  /*1c60*/  @!P0 IADD3.X R37, PT, PT, R39.reuse, R37, RZ, P3, !PT ;  /* 0x0000002527258210 */ /* 0x040fe40001ffe4ff */
[----:B------:R-:W-:-:S03]  /*1c70*/  @!P0 IADD3.X R41, PT, PT, R39, R41, RZ, P4, !PT ;  /* 0x0000002927298210 */ /* 0x000fc600027fe4ff */
[----:B------:R2:W5:Y:S01]  /*1c80*/  @!P0 LDG.E.64 R54, desc[UR8][R36.64] ;  /* 0x0000000824368981 */ /* 0x000562000c1e1b00 */
[----:B------:R-:W-:Y:S01]  /*1c90*/  IMAD R39, R53, 0x46, R38 ;  /* 0x0000004635277824 */ /* 0x000fe200078e0226 */
[----:B--2---:R-:W-:-:S06]  /*1ca0*/  CS2R R36, SRZ ;  /* 0x0000000000247805 */ /* 0x004fcc000001ff00 */
[----:B------:R1:W5:Y:S01]  /*1cb0*/  @!P0 LDG.E.64 R36, desc[UR8][R40.64] ;  /* 0x0000000828248981 */ /* 0x000362000c1e1b00 */
[----:B0-----:R-:W-:-:S04]  /*1cc0*/  @P2 IMAD.WIDE R44, R39, 0x4, R44 ;  /* 0x00000004272c2825 */ /* 0x001fc800078e022c */
[----:B-1----:R-:W-:Y:S01]  /*1cd0*/  IMAD.WIDE R40, R39, 0x4, R46 ;  /* 0x0000000427287825 */ /* 0x002fe200078e022e */
[----:B------:R-:W-:-:S05]  /*1ce0*/  CS2R R38, SRZ ;  /* 0x0000000000267805 */ /* 0x000fca000001ff00 */
[----:B------:R-:W5:Y:S04]  /*1cf0*/  LDG.E.64 R40, desc[UR8][R40.64] ;  /* 0x0000000828287981 */ /* 0x000f68000c1e1b00 */
        /* <DEDUP_REMOVED lines=15> */
[----:B------:R-:W-:Y:S01]  /*1df0*/  FADD.FTZ R43, R75, -UR11 ;  /* 0x8000000b4b2b7e21 */ /* 0x000fe20008010000 */
[----:B-----5:R-:W-:Y:S01]  /*1e00*/  FMUL.FTZ R44, R2, R40 ;  /* 0x00000028022c7220 */ /* 0x020fe20000410000 */
[----:B------:R-:W-:Y:S01]  /*1e10*/  FADD.FTZ R42, R74, -UR11 ;  /* 0x8000000b4a2a7e21 */ /* 0x000fe20008010000 */
[----:B------:R-:W-:Y:S01]  /*1e20*/  FMUL.FTZ R45, R3, R41 ;  /* 0x00000029032d7220 */ /* 0x000fe20000410000 */
[----:B------:R-:W-:Y:S01]  /*1e30*/  FMUL.FTZ R43, R43, UR12 ;  /* 0x0000000c2b2b7c20 */ /* 0x000fe20008410000 */
[----:B------:R-:W-:Y:S01]  /*1e40*/  FADD.FTZ R46, RZ, R44 ;  /* 0x0000002cff2e7221 */ /* 0x000fe20000010000 */
[----:B------:R-:W-:Y:S02]  /*1e50*/  FMUL.FTZ R42, R42, UR12 ;  /* 0x0000000c2a2a7c20 */ /* 0x000fe40008410000 */
[----:B------:R-:W-:Y:S01]  /*1e60*/  FFMA.FTZ R47, R43, R44, RZ ;  /* 0x0000002c2b2f7223 */ /* 0x000fe200000100ff */
[----:B------:R-:W-:Y:S01]  /*1e70*/  FADD.FTZ R44, R45, R46 ;  /* 0x0000002e2d2c7221 */ /* 0x000fe20000010000 */
[----:B------:R-:W-:Y:S01]  /*1e80*/  FADD.FTZ R46, R92, -UR11 ;  /* 0x8000000b5c2e7e21 */ /* 0x000fe20008010000 */
[----:B------:R-:W-:Y:S01]  /*1e90*/  FFMA.FTZ R43, R2, R43, RZ ;  /* 0x0000002b022b7223 */ /* 0x000fe200000100ff */
[----:B------:R-:W-:Y:S01]  /*1ea0*/  FFMA.FTZ R45, R42, R45, R47 ;  /* 0x0000002d2a2d7223 */ /* 0x000fe2000001002f */
[----:B------:R-:W-:Y:S01]  /*1eb0*/  FMUL.FTZ R47, R16, R40 ;  /* 0x00000028102f7220 */ /* 0x000fe20000410000 */
[----:B------:R-:W-:Y:S01]  /*1ec0*/  FMUL.FTZ R46, R46, UR12 ;  /* 0x0000000c2e2e7c20 */ /* 0x000fe20008410000 */
[----:B------:R-:W-:-:S03]  /*1ed0*/  FFMA.FTZ R42, R3, R42, RZ ;  /* 0x0000002a032a7223 */ /* 0x000fc600000100ff */
[----:B------:R-:W-:Y:S01]  /*1ee0*/  FFMA.FTZ R45, R46, R47, R45 ;  /* 0x0000002f2e2d7223 */ /* 0x000fe2000001002d */
[----:B------:R-:W-:Y:S01]  /*1ef0*/  FADD.FTZ R47, R44, R47 ;  /* 0x0000002f2c2f7221 */ /* 0x000fe20000010000 */
[----:B------:R-:W-:Y:S01]  /*1f00*/  FADD.FTZ R44, R93, -UR11 ;  /* 0x8000000b5d2c7e21 */ /* 0x000fe20008010000 */
[----:B------:R-:W-:Y:S01]  /*1f10*/  FFMA.FTZ R43, R16, R46, R43 ;  /* 0x0000002e102b7223 */ /* 0x000fe2000001002b */
[C---:B------:R-:W-:Y:S02]  /*1f20*/  FMUL.FTZ R46, R17.reuse, R41 ;  /* 0x00000029112e7220 */ /* 0x040fe40000410000 */
[----:B------:R-:W-:Y:S02]  /*1f30*/  FMUL.FTZ R44, R44, UR12 ;  /* 0x0000000c2c2c7c20 */ /* 0x000fe40008410000 */
[----:B------:R-:W-:Y:S02]  /*1f40*/  FADD.FTZ R47, R46, R47 ;  /* 0x0000002f2e2f7221 */ /* 0x000fe40000010000 */
[----:B------:R-:W-:Y:S01]  /*1f50*/  FFMA.FTZ R42, R17, R44, R42 ;  /* 0x0000002c112a7223 */ /* 0x000fe2000001002a */
[----:B------:R-:W-:Y:S01]  /*1f60*/  FFMA.FTZ R45, R44, R46, R45 ;  /* 0x0000002e2c2d7223 */ /* 0x000fe2000001002d */
[----:B------:R-:W-:Y:S01]  /*1f70*/  FADD.FTZ R44, R90, -UR11 ;  /* 0x8000000b5a2c7e21 */ /* 0x000fe20008010000 */
[----:B------:R-:W-:-:S03]  /*1f80*/  FMUL.FTZ R46, R8, R40 ;  /* 0x00000028082e7220 */ /* 0x000fc60000410000 */
[----:B------:R-:W-:-:S04]  /*1f90*/  FMUL.FTZ R44, R44, UR12 ;  /* 0x0000000c2c2c7c20 */ /* 0x000fc80008410000 */
[----:B------:R-:W-:Y:S01]  /*1fa0*/  FFMA.FTZ R43, R8, R44, R43 ;  /* 0x0000002c082b7223 */ /* 0x000fe2000001002b */
[----:B------:R-:W-:Y:S01]  /*1fb0*/  FFMA.FTZ R49, R44, R46, R45 ;  /* 0x0000002e2c317223 */ /* 0x000fe2000001002d */
[----:B------:R-:W-:Y:S01]  /*1fc0*/  FADD.FTZ R44, R91, -UR11 ;  /* 0x8000000b5b2c7e21 */ /* 0x000fe20008010000 */
[----:B------:R-:W-:Y:S01]  /*1fd0*/  FMUL.FTZ R45, R9, R41 ;  /* 0x00000029092d7220 */ /* 0x000fe20000410000 */
[----:B------:R-:W-:Y:S01]  /*1fe0*/  FADD.FTZ R46, R47, R46 ;  /* 0x0000002e2f2e7221 */ /* 0x000fe20000010000 */
[----:B------:R-:W-:Y:S01]  /*1ff0*/  FMUL.FTZ R47, R34, R40 ;  /* 0x00000028222f7220 */ /* 0x000fe20000410000 */
[----:B------:R-:W-:Y:S02]  /*2000*/  FMUL.FTZ R44, R44, UR12 ;  /* 0x0000000c2c2c7c20 */ /* 0x000fe40008410000 */
[----:B------:R-:W-:Y:S02]  /*2010*/  FADD.FTZ R46, R45, R46 ;  /* 0x0000002e2d2e7221 */ /* 0x000fe40000010000 */
[----:B------:R-:W-:Y:S01]  /*2020*/  FFMA.FTZ R42, R9, R44, R42 ;  /* 0x0000002c092a7223 */ /* 0x000fe2000001002a */
[----:B------:R-:W-:Y:S01]  /*2030*/  FFMA.FTZ R49, R44, R45, R49 ;  /* 0x0000002d2c317223 */ /* 0x000fe20000010031 */
[----:B------:R-:W-:Y:S01]  /*2040*/  FADD.FTZ R44, R88, -UR11 ;  /* 0x8000000b582c7e21 */ /* 0x000fe20008010000 */
[----:B------:R-:W-:-:S03]  /*2050*/  FMUL.FTZ R45, R18, R40 ;  /* 0x00000028122d7220 */ /* 0x000fc60000410000 */
[----:B------:R-:W-:Y:S01]  /*2060*/  FMUL.FTZ R44, R44, UR12 ;  /* 0x0000000c2c2c7c20 */ /* 0x000fe20008410000 */
[----:B------:R-:W-:-:S03]  /*2070*/  FADD.FTZ R46, R46, R45 ;  /* 0x0000002d2e2e7221 */ /* 0x000fc60000010000 */
        /* <DEDUP_REMOVED lines=128> */
[----:B------:R-:W-:-:S04]  /*2880*/  FADD.FTZ R44, R56, -UR11 ;  /* 0x8000000b382c7e21 */ /* 0x000fc80008010000 */
[----:B------:R-:W-:-:S04]  /*2890*/  FMUL.FTZ R44, R44, UR12 ;  /* 0x0000000c2c2c7c20 */ /* 0x000fc80008410000 */
[----:B------:R-:W-:Y:S01]  /*28a0*/  FFMA.FTZ R45, R34, R44, R43 ;  /* 0x0000002c222d7223 */ /* 0x000fe2000001002b */
[----:B------:R-:W-:Y:S01]  /*28b0*/  FADD.FTZ R43, R57, -UR11 ;  /* 0x8000000b392b7e21 */ /* 0x000fe20008010000 */
[----:B------:R-:W-:Y:S01]  /*28c0*/  FFMA.FTZ R48, R44, R47, R49 ;  /* 0x0000002f2c307223 */ /* 0x000fe20000010031 */
[----:B------:R-:W-:Y:S01]  /*28d0*/  FADD.FTZ R47, R46, R47 ;  /* 0x0000002f2e2f7221 */ /* 0x000fe20000010000 */
[----:B------:R-:W-:Y:S01]  /*28e0*/  FMUL.FTZ R44, R35, R41 ;  /* 0x00000029232c7220 */ /* 0x000fe20000410000 */
[----:B------:R-:W-:Y:S01]  /*28f0*/  FMUL.FTZ R43, R43, UR12 ;  /* 0x0000000c2b2b7c20 */ /* 0x000fe20008410000 */
[----:B------:R-:W-:Y:S02]  /*2900*/  FMUL.FTZ R46, R36, R40 ;  /* 0x00000028242e7220 */ /* 0x000fe40000410000 */
[----:B------:R-:W-:Y:S01]  /*2910*/  FADD.FTZ R47, R44, R47 ;  /* 0x0000002f2c2f7221 */ /* 0x000fe20000010000 */
[----:B------:R-:W-:Y:S01]  /*2920*/  FFMA.FTZ R42, R35, R43, R42 ;  /* 0x0000002b232a7223 */ /* 0x000fe2000001002a */
[----:B------:R-:W-:Y:S01]  /*2930*/  FFMA.FTZ R43, R43, R44, R48 ;  /* 0x0000002c2b2b7223 */ /* 0x000fe20000010030 */
[----:B------:R-:W-:Y:S01]  /*2940*/  FADD.FTZ R44, R54, -UR11 ;  /* 0x8000000b362c7e21 */ /* 0x000fe20008010000 */
[----:B------:R-:W-:Y:S01]  /*2950*/  FADD.FTZ R48, R47, R46 ;  /* 0x0000002e2f307221 */ /* 0x000fe20000010000 */
[----:B------:R-:W-:-:S02]  /*2960*/  FMUL.FTZ R47, R37, R41 ;  /* 0x00000029252f7220 */ /* 0x000fc40000410000 */
[----:B------:R-:W-:-:S04]  /*2970*/  FMUL.FTZ R44, R44, UR12 ;  /* 0x0000000c2c2c7c20 */ /* 0x000fc80008410000 */
[----:B------:R-:W-:Y:S01]  /*2980*/  FFMA.FTZ R49, R44, R46, R43 ;  /* 0x0000002e2c317223 */ /* 0x000fe2000001002b */
[----:B------:R-:W-:Y:S01]  /*2990*/  FADD.FTZ R43, R55, -UR11 ;  /* 0x8000000b372b7e21 */ /* 0x000fe20008010000 */
[----:B------:R-:W-:-:S03]  /*29a0*/  FFMA.FTZ R44, R36, R44, R45 ;  /* 0x0000002c242c7223 */ /* 0x000fc6000001002d */
[----:B------:R-:W-:Y:S01]  /*29b0*/  FMUL.FTZ R46, R43, UR12 ;  /* 0x0000000c2b2e7c20 */ /* 0x000fe20008410000 */
[----:B------:R-:W-:-:S03]  /*29c0*/  FADD.FTZ R43, R47, R48 ;  /* 0x000000302f2b7221 */ /* 0x000fc60000010000 */
[----:B------:R-:W-:Y:S01]  /*29d0*/  FFMA.FTZ R48, R46, R47, R49 ;  /* 0x0000002f2e307223 */ /* 0x000fe20000010031 */
[----:B------:R-:W-:Y:S01]  /*29e0*/  FFMA.FTZ R45, R37, R46, R42 ;  /* 0x0000002e252d7223 */ /* 0x000fe2000001002a */
[----:B------:R-:W-:Y:S01]  /*29f0*/  FADD.FTZ R47, RZ, R2 ;  /* 0x00000002ff2f7221 */ /* 0x000fe20000010000 */
[----:B------:R-:W-:-:S03]  /*2a00*/  FADD.FTZ R42, RZ, R3 ;  /* 0x00000003ff2a7221 */ /* 0x000fc60000010000 */
[----:B------:R-:W-:Y:S01]  /*2a10*/  FADD.FTZ R47, R16, R47 ;  /* 0x0000002f102f7221 */ /* 0x000fe20000010000 */
[----:B------:R-:W-:-:S03]  /*2a20*/  FADD.FTZ R42, R17, R42 ;  /* 0x0000002a112a7221 */ /* 0x000fc60000010000 */
        /* <DEDUP_REMOVED lines=27> */
[----:B------:R-:W-:Y:S01]  /*2be0*/  FADD.FTZ R47, R37, R42 ;  /* 0x0000002a252f7221 */ /* 0x000fe20000010000 */
[----:B------:R-:W-:Y:S06]  /*2bf0*/  BRA `(.L_x_1287) ;  /* 0x0000002000007947 */ /* 0x000fec0003800000 */
.L_x_1286:
[----:B------:R-:W-:Y:S01]  /*2c00*/  FADD.FTZ R43, R75, -UR11 ;  /* 0x8000000b4b2b7e21 */ /* 0x000fe20008010000 */
[----:B------:R-:W-:-:S03]  /*2c10*/  FADD.FTZ R42, R74, -UR11 ;  /* 0x8000000b4a2a7e21 */ /* 0x000fc60008010000 */
[----:B------:R-:W-:Y:S01]  /*2c20*/  FMUL.FTZ R43, R43, UR12 ;  /* 0x0000000c2b2b7c20 */ /* 0x000fe20008410000 */
[----:B------:R-:W-:-:S03]  /*2c30*/  FMUL.FTZ R42, R42, UR12 ;  /* 0x0000000c2a2a7c20 */ /* 0x000fc60008410000 */
[----:B-----5:R-:W-:Y:S01]  /*2c40*/  FFMA.FTZ R44, R40, R43, R38 ;  /* 0x0000002b282c7223 */ /* 0x020fe20000010026 */
[----:B------:R-:W-:-:S03]  /*2c50*/  FFMA.FTZ R45, R41, R42, R39 ;  /* 0x0000002a292d7223 */ /* 0x000fc60000010027 */
[----:B------:R-:W-:Y:S01]  /*2c60*/  FMUL.FTZ R47, R44, -1.4426950216293334961 ;  /* 0xbfb8aa3b2c2f7820 */ /* 0x000fe20000410000 */
[----:B------:R-:W-:-:S05]  /*2c70*/  FMUL.FTZ R50, R45, -1.4426950216293334961 ;  /* 0xbfb8aa3b2d327820 */ /* 0x000fca0000410000 */
[----:B------:R-:W0:Y:S04]  /*2c80*/  MUFU.EX2 R47, R47 ;  /* 0x0000002f002f7308 */ /* 0x000e280000000800 */
[----:B------:R-:W1:Y:S01]  /*2c90*/  MUFU.EX2 R50, R50 ;  /* 0x0000003200327308 */ /* 0x000e620000000800 */
[----:B0-----:R-:W-:-:S04]  /*2ca0*/  FADD.FTZ R48, R47, 1 ;  /* 0x3f8000002f307421 */ /* 0x001fc80000010000 */
[----:B------:R-:W0:Y:S01]  /*2cb0*/  MUFU.RCP R49, R48 ;  /* 0x0000003000317308 */ /* 0x000e220000001000 */
[----:B-1----:R-:W-:-:S07]  /*2cc0*/  FADD.FTZ R46, R50, 1 ;  /* 0x3f800000322e7421 */ /* 0x002fce0000010000 */
[----:B------:R-:W1:Y:S01]  /*2cd0*/  MUFU.RCP R46, R46 ;  /* 0x0000002e002e7308 */ /* 0x000e620000001000 */
[----:B0-----:R-:W-:-:S04]  /*2ce0*/  FADD.FTZ R51, -R49, 1 ;  /* 0x3f80000031337421 */ /* 0x001fc80000010100 */
[----:B------:R-:W-:Y:S01]  /*2cf0*/  FFMA.FTZ R51, R44, R51, 1 ;  /* 0x3f8000002c337423 */ /* 0x000fe20000010033 */
[----:B------:R-:W-:Y:S01]  /*2d00*/  FMUL.FTZ R44, R2, R49 ;  /* 0x00000031022c7220 */ /* 0x000fe20000410000 */
[----:B------:R-:W-:Y:S01]  /*2d10*/  FADD.FTZ R49, R92, -UR11 ;  /* 0x8000000b5c317e21 */ /* 0x000fe20008010000 */
[----:B-1----:R-:W-:Y:S02]  /*2d20*/  FADD.FTZ R52, -R46, 1 ;  /* 0x3f8000002e347421 */ /* 0x002fe40000010100 */
[----:B------:R-:W-:Y:S01]  /*2d30*/  FMUL.FTZ R44, R44, R51 ;  /* 0x000000332c2c7220 */ /* 0x000fe20000410000 */
[----:B------:R-:W-:Y:S01]  /*2d40*/  FMUL.FTZ R49, R49, UR12 ;  /* 0x0000000c31317c20 */ /* 0x000fe20008410000 */
[----:B------:R-:W-:Y:S02]  /*2d50*/  FFMA.FTZ R52, R45, R52, 1 ;  /* 0x3f8000002d347423 */ /* 0x000fe40000010034 */
[----:B------:R-:W-:Y:S01]  /*2d60*/  FMUL.FTZ R48, R40, R44 ;  /* 0x0000002c28307220 */ /* 0x000fe20000410000 */
[----:B------:R-:W-:Y:S01]  /*2d70*/  FMUL.FTZ R45, R3, R46 ;  /* 0x0000002e032d7220 */ /* 0x000fe20000410000 */
[----:B------:R-:W-:-:S02]  /*2d80*/  FFMA.FTZ R50, R43, R44, RZ ;  /* 0x0000002c2b327223 */ /* 0x000fc400000100ff */
[----:B------:R-:W-:Y:S01]  /*2d90*/  FFMA.FTZ R47, R43, R48, RZ ;  /* 0x000000302b2f7223 */ /* 0x000fe200000100ff */
[----:B------:R-:W-:Y:S01]  /*2da0*/  FADD.FTZ R46, RZ, R48 ;  /* 0x00000030ff2e7221 */ /* 0x000fe20000010000 */
[----:B------:R-:W-:Y:S01]  /*2db0*/  FFMA.FTZ R48, R40, R49, R38 ;  /* 0x0000003128307223 */ /* 0x000fe20000010026 */
[----:B------:R-:W-:Y:S01]  /*2dc0*/  FMUL.FTZ R45, R45, R52 ;  /* 0x000000342d2d7220 */ /* 0x000fe20000410000 */
[----:B------:R-:W-:Y:S02]  /*2dd0*/  FADD.FTZ R43, RZ, R44 ;  /* 0x0000002cff2b7221 */ /* 0x000fe40000010000 */
[----:B------:R-:W-:Y:S01]  /*2de0*/  FMUL.FTZ R52, R48, -1.4426950216293334961 ;  /* 0xbfb8aa3b30347820 */ /* 0x000fe20000410000 */
[----:B------:R-:W-:-:S04]  /*2df0*/  FMUL.FTZ R51, R41, R45 ;  /* 0x0000002d29337220 */ /* 0x000fc80000410000 */
[----:B------:R-:W-:Y:S01]  /*2e00*/  FFMA.FTZ R47, R42, R51, R47 ;  /* 0x000000332a2f7223 */ /* 0x000fe2000001002f */
[----:B------:R-:W0:Y:S01]  /*2e10*/  MUFU.EX2 R52, R52 ;  /* 0x0000003400347308 */ /* 0x000e220000000800 */
[----:B------:R-:W-:Y:S01]  /*2e20*/  FADD.FTZ R46, R51, R46 ;  /* 0x0000002e332e7221 */ /* 0x000fe20000010000 */
[----:B0-----:R-:W-:-:S06]  /*2e30*/  FADD.FTZ R51, R52, 1 ;  /* 0x3f80000034337421 */ /* 0x001fcc0000010000 */
[----:B------:R-:W0:Y:S02]  /*2e40*/  MUFU.RCP R51, R51 ;  /* 0x0000003300337308 */ /* 0x000e240000001000 */
[----:B0-----:R-:W-:-:S04]  /*2e50*/  FADD.FTZ R75, -R51, 1 ;  /* 0x3f800000334b7421 */ /* 0x001fc80000010100 */
[----:B------:R-:W-:Y:S01]  /*2e60*/  FFMA.FTZ R75, R48, R75, 1 ;  /* 0x3f800000304b7423 */ /* 0x000fe2000001004b */
[----:B------:R-:W-:Y:S01]  /*2e70*/  FMUL.FTZ R48, R16, R51 ;  /* 0x0000003310307220 */ /* 0x000fe20000410000 */
[----:B------:R-:W-:Y:S01]  /*2e80*/  FFMA.FTZ R51, R42, R45, RZ ;  /* 0x0000002d2a337223 */ /* 0x000fe200000100ff */
[----:B------:R-:W-:Y:S02]  /*2e90*/  FADD.FTZ R42, RZ, R45 ;  /* 0x0000002dff2a7221 */ /* 0x000fe40000010000 */
[----:B------:R-:W-:-:S04]  /*2ea0*/  FMUL.FTZ R48, R48, R75 ;  /* 0x0000004b30307220 */ /* 0x000fc80000410000 */
        /* <DEDUP_REMOVED lines=10> */
[----:B0-----:R-:W-:-:S04]  /*2f50*/  FADD.FTZ R74, R52, 1 ;  /* 0x3f800000344a7421 */ /* 0x001fc80000010000 */
[----:B------:R-:W0:Y:S02]  /*2f60*/  MUFU.RCP R50, R74 ;  /* 0x0000004a00327308 */ /* 0x000e240000001000 */
[----:B0-----:R-:W-:-:S04]  /*2f70*/  FADD.FTZ R76, -R50, 1 ;  /* 0x3f800000324c7421 */ /* 0x001fc80000010100 */
[----:B------:R-:W-:Y:S01]  /*2f80*/  FFMA.FTZ R76, R49, R76, 1 ;  /* 0x3f800000314c7423 */ /* 0x000fe2000001004c */
[----:B------:R-:W-:-:S04]  /*2f90*/  FMUL.FTZ R49, R17, R50 ;  /* 0x0000003211317220 */ /* 0x000fc80000410000 */
[----:B------:R-:W-:-:S04]  /*2fa0*/  FMUL.FTZ R49, R49, R76 ;  /* 0x0000004c31317220 */ /* 0x000fc80000410000 */
[-C--:B------:R-:W-:Y:S01]  /*2fb0*/  FMUL.FTZ R50, R41, R49.reuse ;  /* 0x0000003129327220 */ /* 0x080fe20000410000 */
[----:B------:R-:W-:Y:S01]  /*2fc0*/  FADD.FTZ R45, R42, R49 ;  /* 0x000000312a2d7221 */ /* 0x000fe20000010000 */
[C---:B------:R-:W-:Y:S02]  /*2fd0*/  FFMA.FTZ R42, R48.reuse, R49, R51 ;  /* 0x00000031302a7223 */ /* 0x040fe40000010033 */
[----:B------:R-:W-:Y:S01]  /*2fe0*/  FFMA.FTZ R47, R48, R50, R47 ;  /* 0x00000032302f7223 */ /* 0x000fe2000001002f */
        /* <DEDUP_REMOVED lines=8> */
[----:B0-----:R-:W-:-:S04]  /*3070*/  FADD.FTZ R50, -R51, 1 ;  /* 0x3f80000033327421 */ /* 0x001fc80000010100 */
[----:B------:R-:W-:Y:S01]  /*3080*/  FFMA.FTZ R50, R49, R50, 1 ;  /* 0x3f80000031327423 */ /* 0x000fe20000010032 */
[----:B------:R-:W-:-:S04]  /*3090*/  FMUL.FTZ R49, R8, R51 ;  /* 0x0000003308317220 */ /* 0x000fc80000410000 */
[----:B------:R-:W-:-:S04]  /*30a0*/  FMUL.FTZ R49, R49, R50 ;  /* 0x0000003231317220 */ /* 0x000fc80000410000 */
[-C--:B------:R-:W-:Y:S01]  /*30b0*/  FMUL.FTZ R50, R40, R49.reuse ;  /* 0x0000003128327220 */ /* 0x080fe20000410000 */
[----:B------:R-:W-:Y:S01]  /*30c0*/  FFMA.FTZ R43, R48, R49, R43 ;  /* 0x00000031302b7223 */ /* 0x000fe2000001002b */
[----:B------:R-:W-:Y:S02]  /*30d0*/  FADD.FTZ R44, R44, R49 ;  /* 0x000000312c2c7221 */ /* 0x000fe40000010000 */
[----:B------:R-:W-:Y:S01]  /*30e0*/  FFMA.FTZ R47, R48, R50, R47 ;  /* 0x00000032302f7223 */ /* 0x000fe2000001002f */
[----:B------:R-:W-:Y:S01]  /*30f0*/  FADD.FTZ R48, R91, -UR11 ;  /* 0x8000000b5b307e21 */ /* 0x000fe20008010000 */
[----:B------:R-:W-:-:S03]  /*3100*/  FADD.FTZ R46, R46, R50 ;  /* 0x000000322e2e7221 */ /* 0x000fc60000010000 */
[----:B------:R-:W-:-:S04]  /*3110*/  FMUL.FTZ R48, R48, UR12 ;  /* 0x0000000c30307c20 */ /* 0x000fc80008410000 */
[----:B------:R-:W-:-:S04]  /*3120*/  FFMA.FTZ R49, R41, R48, R39 ;  /* 0x0000003029317223 */ /* 0x000fc80000010027 */
[----:B------:R-:W-:-:S06]  /*3130*/  FMUL.FTZ R51, R49, -1.4426950216293334961 ;  /* 0xbfb8aa3b31337820 */ /* 0x000fcc0000410000 */
[----:B------:R-:W0:Y:S02]  /*3140*/  MUFU.EX2 R51, R51 ;  /* 0x0000003300337308 */ /* 0x000e240000000800 */
[----:B0-----:R-:W-:-:S04]  /*3150*/  FADD.FTZ R52, R51, 1 ;  /* 0x3f80000033347421 */ /* 0x001fc80000010000 */
[----:B------:R-:W0:Y:S02]  /*3160*/  MUFU.RCP R50, R52 ;  /* 0x0000003400327308 */ /* 0x000e240000001000 */
[----:B0-----:R-:W-:Y:S01]  /*3170*/  FADD.FTZ R74, -R50, 1 ;  /* 0x3f800000324a7421 */ /* 0x001fe20000010100 */
[----:B------:R-:W-:-:S03]  /*3180*/  FMUL.FTZ R50, R9, R50 ;  /* 0x0000003209327220 */ /* 0x000fc60000410000 */
[----:B------:R-:W-:-:S04]  /*3190*/  FFMA.FTZ R49, R49, R74, 1 ;  /* 0x3f80000031317423 */ /* 0x000fc8000001004a */
[----:B------:R-:W-:-:S04]  /*31a0*/  FMUL.FTZ R50, R50, R49 ;  /* 0x0000003132327220 */ /* 0x000fc80000410000 */
[----:B------:R-:W-:Y:S01]  /*31b0*/  FADD.FTZ R45, R45, R50 ;  /* 0x000000322d2d7221 */ /* 0x000fe20000010000 */
[-C--:B------:R-:W-:Y:S01]  /*31c0*/  FFMA.FTZ R42, R48, R50.reuse, R42 ;  /* 0x00000032302a7223 */ /* 0x080fe2000001002a */
[----:B------:R-:W-:-:S04]  /*31d0*/  FMUL.FTZ R50, R41, R50 ;  /* 0x0000003229327220 */ /* 0x000fc80000410000 */
        /* <DEDUP_REMOVED lines=382> */
[----:B------:R-:W-:Y:S01]  /*49c0*/  FADD.FTZ R45, R45, R50 ;  /* 0x000000322d2d7221 */ /* 0x000fe20000010000 */
[-C--:B------:R-:W-:Y:S01]  /*49d0*/  FFMA.FTZ R42, R48, R50.reuse, R42 ;  /* 0x00000032302a7223 */ /* 0x080fe2000001002a */
[----:B------:R-:W-:Y:S01]  /*49e0*/  FMUL.FTZ R50, R41, R50 ;  /* 0x0000003229327220 */ /* 0x000fe20000410000 */
[----:B------:R-:W-:-:S03]  /*49f0*/  FMUL.FTZ R49, R49, UR12 ;  /* 0x0000000c31317c20 */ /* 0x000fc60008410000 */
[----:B------:R-:W-:Y:S01]  /*4a00*/  FFMA.FTZ R48, R48, R50, R47 ;  /* 0x0000003230307223 */ /* 0x000fe2000001002f */
[----:B------:R-:W-:Y:S01]  /*4a10*/  FADD.FTZ R47, R50, R46 ;  /* 0x0000002e322f7221 */ /* 0x000fe20000010000 */
        /* <DEDUP_REMOVED lines=29> */
[----:B------:R-:W-:-:S07]  /*4bf0*/  FADD.FTZ R43, R75, R43 ;  /* 0x0000002b4b2b7221 */ /* 0x000fce0000010000 */
.L_x_1287:
[----:B------:R-:W0:Y:S01]  /*4c00*/  S2R R51, SR_LANEID ;  /* 0x0000000000337919 */ /* 0x000e220000000000 */
[C---:B------:R-:W-:Y:S01]  /*4c10*/  LOP3.LUT R42, R77.reuse, 0x3e0, RZ, 0xc0, !PT ;  /* 0x000003e04d2a7812 */ /* 0x040fe200078ec0ff */
[----:B------:R-:W1:Y:S01]  /*4c20*/  S2UR UR14, SR_CgaCtaId ;  /* 0x00000000000e79c3 */ /* 0x000e620000008800 */
[----:B------:R-:W-:Y:S01]  /*4c30*/  UMOV UR6, 0x400 ;  /* 0x0000040000067882 */ /* 0x000fe20000000000 */
[----:B------:R-:W-:Y:S01]  /*4c40*/  ISETP.NE.AND P1, PT, R77, RZ, PT ;  /* 0x000000ff4d00720c */ /* 0x000fe20003f25270 */
[----:B------:R-:W-:Y:S01]  /*4c50*/  UIADD3 UR5, UPT, UPT, UR6, 0xc0, URZ ;  /* 0x000000c006057890 */ /* 0x000fe2000fffe0ff */
[C---:B------:R-:W-:Y:S01]  /*4c60*/  ISETP.GT.U32.AND P0, PT, R42.reuse, 0x210, PT ;  /* 0x000002102a00780c */ /* 0x040fe20003f04070 */
[----:B------:R-:W-:Y:S01]  /*4c70*/  BSSY.RECONVERGENT B0, `(.L_x_1288) ;  /* 0x0000059000007945 */ /* 0x000fe20003800200 */
[----:B------:R-:W-:Y:S02]  /*4c80*/  IADD3 R49, PT, PT, -R42, 0x22f, RZ ;  /* 0x0000022f2a317810 */ /* 0x000fe40007ffe1ff */
[----:B------:R-:W-:-:S02]  /*4c90*/  MOV R42, R48 ;  /* 0x00000030002a7202 */ /* 0x000fc40000000f00 */
[----:B------:R-:W-:-:S05]  /*4ca0*/  SEL R48, R49, 0x1f, P0 ;  /* 0x0000001f31307807 */ /* 0x000fca0000000000 */
[----:B------:R-:W2:Y:S04]  /*4cb0*/  SHFL.DOWN PT, R49, R42, 0x1, R48 ;  /* 0x082000002a317989 */ /* 0x000ea800000e0030 */
[----:B------:R-:W3:Y:S01]  /*4cc0*/  SHFL.DOWN PT, R50, R43, 0x1, R48 ;  /* 0x082000002b327989 */ /* 0x000ee200000e0030 */
[----:B-1----:R-:W-:Y:S01]  /*4cd0*/  ULEA UR5, UR14, UR5, 0x18 ;  /* 0x000000050e057291 */ /* 0x002fe2000f8ec0ff */
[C---:B0-----:R-:W-:Y:S02]  /*4ce0*/  ISETP.GE.AND P0, PT, R51.reuse, R48, PT ;  /* 0x000000303300720c */ /* 0x041fe40003f06270 */
[----:B------:R-:W-:-:S03]  /*4cf0*/  ISETP.NE.AND P3, PT, R51, RZ, PT ;  /* 0x000000ff3300720c */ /* 0x000fc60003f65270 */
[----:B------:R-:W-:-:S05]  /*4d00*/  LEA R52, R77, UR5, 0x4 ;  /* 0x000000054d347c11 */ /* 0x000fca000f8e20ff */
[----:B------:R-:W-:Y:S03]  /*4d10*/  STS.128 [R52], R44 ;  /* 0x0000002c34007388 */ /* 0x000fe60000000c00 */
[----:B--2---:R-:W-:Y:S01]  /*4d20*/  @!P0 FADD.FTZ R42, R49, R42 ;  /* 0x0000002a312a8221 */ /* 0x004fe20000010000 */
[----:B------:R-:W-:Y:S01]  /*4d30*/  IADD3 R49, PT, PT, R51, 0x2, RZ ;  /* 0x0000000233317810 */ /* 0x000fe20007ffe0ff */
[----:B---3--:R-:W-:Y:S01]  /*4d40*/  @!P0 FADD.FTZ R43, R50, R43 ;  /* 0x0000002b322b8221 */ /* 0x008fe20000010000 */
[----:B------:R-:W-:Y:S02]  /*4d50*/  VOTEU.ALL UP0, P3 ;  /* 0x0000000000ff7886 */ /* 0x000fe40001800000 */
[----:B------:R-:W-:Y:S02]  /*4d60*/  ISETP.GT.AND P0, PT, R49, R48, PT ;  /* 0x000000303100720c */ /* 0x000fe40003f04270 */
[----:B------:R-:W0:Y:S01]  /*4d70*/  SHFL.DOWN PT, R49, R42, 0x2, R48 ;  /* 0x084000002a317989 */ /* 0x000e2200000e0030 */
[----:B------:R-:W-:-:S03]  /*4d80*/  @!UP0 ULEA UR13, UR14, UR6, 0x18 ;  /* 0x000000060e0d8291 */ /* 0x000fc6000f8ec0ff */
[----:B------:R-:W1:Y:S07]  /*4d90*/  SHFL.DOWN PT, R50, R43, 0x2, R48 ;  /* 0x084000002b327989 */ /* 0x000e6e00000e0030 */
[----:B0-----:R-:W-:Y:S01]  /*4da0*/  @!P0 FADD.FTZ R42, R42, R49 ;  /* 0x000000312a2a8221 */ /* 0x001fe20000010000 */
[----:B------:R-:W-:Y:S01]  /*4db0*/  IADD3 R49, PT, PT, R51, 0x4, RZ ;  /* 0x0000000433317810 */ /* 0x000fe20007ffe0ff */
[----:B-1----:R-:W-:-:S03]  /*4dc0*/  @!P0 FADD.FTZ R43, R43, R50 ;  /* 0x000000322b2b8221 */ /* 0x002fc60000010000 */
[----:B------:R-:W-:Y:S02]  /*4dd0*/  ISETP.GT.AND P0, PT, R49, R48, PT ;  /* 0x000000303100720c */ /* 0x000fe40003f04270 */
[----:B------:R-:W0:Y:S04]  /*4de0*/  SHFL.DOWN PT, R49, R42, 0x4, R48 ;  /* 0x088000002a317989 */ /* 0x000e2800000e0030 */
        /* <DEDUP_REMOVED lines=14> */
[----:B------:R-:W-:Y:S01]  /*4ed0*/  @!P3 SHF.R.U32.HI R49, RZ, 0x2, R77 ;  /* 0x00000002ff31b819 */ /* 0x000fe2000001164d */
[----:B-1----:R-:W-:-:S03]  /*4ee0*/  @!P0 FADD.FTZ R43, R43, R50 ;  /* 0x000000322b2b8221 */ /* 0x002fc60000010000 */
[----:B------:R-:W-:Y:S02]  /*4ef0*/  @!P3 LOP3.LUT R49, R49, 0xf8, RZ, 0xc0, !PT ;  /* 0x000000f83131b812 */ /* 0x000fe400078ec0ff */
[----:B------:R-:W-:-:S03]  /*4f00*/  ISETP.GT.U32.AND P0, PT, R77, 0x22, PT ;  /* 0x000000224d00780c */ /* 0x000fc60003f04070 */
        /* <DEDUP_REMOVED lines=8> */
[----:B------:R-:W-:Y:S02]  /*4f90*/  FADD.FTZ R43, R48, R51 ;  /* 0x00000033302b7221 */ /* 0x000fe40000010000 */
[----:B------:R-:W0:Y:S02]  /*4fa0*/  LDS.128 R48, [UR5+0x30] ;  /* 0x00003005ff307984 */ /* 0x000e240008000c00 */
        /* <DEDUP_REMOVED lines=34> */
[----:B------:R-:W0:Y:S02]  /*51d0*/  LDS.64 R42, [UR5+0xa0] ;  /* 0x0000a005ff2a7984 */ /* 0x000e240008000a00 */
[----:B0-----:R-:W-:Y:S01]  /*51e0*/  FADD.FTZ R42, R75, R42 ;  /* 0x0000002a4b2a7221 */ /* 0x001fe20000010000 */
[----:B------:R-:W-:-:S07]  /*51f0*/  FADD.FTZ R43, R48, R43 ;  /* 0x0000002b302b7221 */ /* 0x000fce0000010000 */
.L_x_1289:
[----:B------:R-:W-:Y:S05]  /*5200*/  BSYNC.RECONVERGENT B0 ;  /* 0x0000000000007941 */ /* 0x000fea0003800200 */
.L_x_1288:
[----:B------:R-:W-:Y:S06]  /*5210*/  BAR.SYNC.DEFER_BLOCKING 0x0 ;  /* 0x0000000000007b1d */ /* 0x000fec0000010000 */
[----:B------:R-:W-:Y:S04]  /*5220*/  BSSY.RECONVERGENT B0, `(.L_x_1290) ;  /* 0x000004d000007945 */ /* 0x000fe80003800200 */
[----:B------:R-:W-:Y:S05]  /*5230*/  @P0 BRA `(.L_x_1291) ;  /* 0x00000004002c0947 */ /* 0x000fea0003800000 */
[----:B0-----:R-:W0:Y:S02]  /*5240*/  LDS.128 R48, [R52+0x230] ;  /* 0x0002300034307984 */ /* 0x001e240000000c00 */
        /* <DEDUP_REMOVED lines=8> */
[----:B------:R-:W-:-:S02]  /*52d0*/  FADD.FTZ R51, R51, R47 ;  /* 0x0000002f33337221 */ /* 0x000fc40000010000 */
[----:B------:R-:W0:Y:S02]  /*52e0*/  LDS.128 R44, [R52+0x690] ;  /* 0x00069000342c7984 */ /* 0x000e240000000c00 */
        /* <DEDUP_REMOVED lines=63> */
[----:B------:R-:W-:-:S07]  /*56e0*/  FADD.FTZ R47, R51, R47 ;  /* 0x0000002f332f7221 */ /* 0x000fce0000010000 */
.L_x_1291:
[----:B------:R-:W-:Y:S05]  /*56f0*/  BSYNC.RECONVERGENT B0 ;  /* 0x0000000000007941 */ /* 0x000fea0003800200 */
.L_x_1290:
[----:B------:R-:W-:Y:S04]  /*5700*/  BSSY.RECONVERGENT B0, `(.L_x_1292) ;  /* 0x000001d000007945 */ /* 0x000fe80003800200 */
[----:B------:R-:W-:Y:S05]  /*5710*/  @P0 BRA `(.L_x_1293) ;  /* 0x00000000006c0947 */ /* 0x000fea0003800000 */
[----:B0-----:R-:W0:Y:S01]  /*5720*/  LDC.64 R48, c[0x0][0x3f8] ;  /* 0x0000fe00ff307b82 */ /* 0x001e220000000a00 */
[----:B------:R-:W-:-:S07]  /*5730*/  IMAD R53, R53, 0x23, R77 ;  /* 0x0000002335357824 */ /* 0x000fce00078e024d */
[----:B------:R-:W1:Y:S01]  /*5740*/  LDC.64 R50, c[0x0][0x3d8] ;  /* 0x0000f600ff327b82 */ /* 0x000e620000000a00 */
[----:B0-----:R-:W-:Y:S01]  /*5750*/  LEA.HI R52, P0, R49, R48, RZ, 0x1 ;  /* 0x0000003031347211 */ /* 0x001fe200078108ff */
[----:B-1----:R-:W-:-:S03]  /*5760*/  IMAD.WIDE R50, R53, 0x4, R50 ;  /* 0x0000000435327825 */ /* 0x002fc600078e0232 */
[----:B------:R-:W-:-:S04]  /*5770*/  IADD3.X R53, PT, PT, RZ, R49, RZ, P0, !PT ;  /* 0x00000031ff357210 */ /* 0x000fc800007fe4ff */
[C---:B------:R-:W-:Y:S01]  /*5780*/  SHF.L.U64.HI R53, R52.reuse, 0x1, R53 ;  /* 0x0000000134357819 */ /* 0x040fe20000010235 */
[----:B------:R-:W-:Y:S01]  /*5790*/  REDG.E.ADD.F32.FTZ.RN.STRONG.GPU desc[UR8][R50.64], R44 ;  /* 0x0000002c320079a6 */ /* 0x000fe2000c12f308 */
[----:B------:R-:W-:-:S04]  /*57a0*/  SHF.L.U32 R52, R52, 0x1, RZ ;  /* 0x0000000134347819 */ /* 0x000fc800000006ff */
[----:B------:R-:W-:-:S04]  /*57b0*/  LOP3.LUT R52, R52, 0xfffffffc, RZ, 0xc0, !PT ;  /* 0xfffffffc34347812 */ /* 0x000fc800078ec0ff */
[----:B------:R-:W-:-:S04]  /*57c0*/  IADD3 R52, P0, PT, R50, R52, RZ ;  /* 0x0000003432347210 */ /* 0x000fc80007f1e0ff */
[----:B------:R-:W-:Y:S02]  /*57d0*/  IADD3.X R53, PT, PT, R51, R53, RZ, P0, !PT ;  /* 0x0000003533357210 */ /* 0x000fe400007fe4ff */
[----:B------:R-:W-:-:S03]  /*57e0*/  LEA R75, R49, R49, 0x1 ;  /* 0x00000031314b7211 */ /* 0x000fc600078e08ff */
[----:B------:R0:W-:Y:S02]  /*57f0*/  REDG.E.ADD.F32.FTZ.RN.STRONG.GPU desc[UR8][R52.64], R45 ;  /* 0x0000002d340079a6 */ /* 0x0001e4000c12f308 */
[----:B0-----:R-:W-:-:S05]  /*5800*/  IMAD.WIDE.U32 R44, R48, 0x3, RZ ;  /* 0x00000003302c7825 */ /* 0x001fca00078e00ff */
[----:B------:R-:W-:-:S04]  /*5810*/  IADD3 R75, PT, PT, R45, R75, RZ ;  /* 0x0000004b2d4b7210 */ /* 0x000fc80007ffe0ff */
[----:B------:R-:W-:-:S04]  /*5820*/  LEA.HI R74, P0, R75, R44, RZ, 0x1 ;  /* 0x0000002c4b4a7211 */ /* 0x000fc800078108ff */
[----:B------:R-:W-:Y:S02]  /*5830*/  IADD3.X R77, PT, PT, RZ, R75, RZ, P0, !PT ;  /* 0x0000004bff4d7210 */ /* 0x000fe400007fe4ff */
[----:B------:R-:W-:-:S04]  /*5840*/  SHF.L.U32 R75, R74, 0x1, RZ ;  /* 0x000000014a4b7819 */ /* 0x000fc800000006ff */
[----:B------:R-:W-:Y:S02]  /*5850*/  LOP3.LUT R45, R75, 0xfffffffc, RZ, 0xc0, !PT ;  /* 0xfffffffc4b2d7812 */ /* 0x000fe400078ec0ff */
[----:B------:R-:W-:Y:S02]  /*5860*/  LEA R44, P0, R48, R50, 0x2 ;  /* 0x00000032302c7211 */ /* 0x000fe400078010ff */
[----:B------:R-:W-:Y:S02]  /*5870*/  SHF.L.U64.HI R52, R74, 0x1, R77 ;  /* 0x000000014a347819 */ /* 0x000fe4000001024d */
[----:B------:R-:W-:Y:S02]  /*5880*/  IADD3 R50, P3, PT, R50, R45, RZ ;  /* 0x0000002d32327210 */ /* 0x000fe40007f7e0ff */
[----:B------:R-:W-:Y:S02]  /*5890*/  LEA.HI.X R45, R48, R51, R49, 0x2, P0 ;  /* 0x00000033302d7211 */ /* 0x000fe400000f1431 */
[----:B------:R-:W-:-:S03]  /*58a0*/  IADD3.X R51, PT, PT, R51, R52, RZ, P3, !PT ;  /* 0x0000003433337210 */ /* 0x000fc60001ffe4ff */
[----:B------:R1:W-:Y:S04]  /*58b0*/  REDG.E.ADD.F32.FTZ.RN.STRONG.GPU desc[UR8][R44.64], R46 ;  /* 0x0000002e2c0079a6 */ /* 0x0003e8000c12f308 */
[----:B------:R1:W-:Y:S02]  /*58c0*/  REDG.E.ADD.F32.FTZ.RN.STRONG.GPU desc[UR8][R50.64], R47 ;  /* 0x0000002f320079a6 */ /* 0x0003e4000c12f308 */
.L_x_1293:
[----:B------:R-:W-:Y:S05]  /*58d0*/  BSYNC.RECONVERGENT B0 ;  /* 0x0000000000007941 */ /* 0x000fea0003800200 */
.L_x_1292:
[----:B------:R-:W2:Y:S02]  /*58e0*/  LDCU UR5, c[0x0][0x370] ;  /* 0x00006e00ff0577ac */ /* 0x000ea40008000800 */
[----:B--2---:R-:W-:-:S09]  /*58f0*/  UISETP.GE.U32.AND UP0, UPT, UR5, 0x2, UPT ;  /* 0x000000020500788c */ /* 0x004fd2000bf06070 */
[----:B------:R-:W-:Y:S05]  /*5900*/  BRA.U !UP0, `(.L_x_1294) ;  /* 0x0000000908c47547 */ /* 0x000fea000b800000 */
[----:B-1----:R-:W2:Y:S01]  /*5910*/  LDL R50, [R1+0x1c] ;  /* 0x00001c0001327983 */ /* 0x002ea20000100800 */
[----:B------:R-:W1:Y:S08]  /*5920*/  LDC R47, c[0x0][0x370] ;  /* 0x0000dc00ff2f7b82 */ /* 0x000e700000000800 */
[----:B------:R-:W3:Y:S01]  /*5930*/  LDC.64 R74, c[0x0][0x3d0] ;  /* 0x0000f400ff4a7b82 */ /* 0x000ee20000000a00 */
[----:B--2---:R-:W-:-:S05]  /*5940*/  LOP3.LUT R45, R50, 0x1, RZ, 0xc0, !PT ;  /* 0x00000001322d7812 */ /* 0x004fca00078ec0ff */
[----:B------:R-:W-:-:S04]  /*5950*/  IMAD R48, R45, R0, RZ ;  /* 0x000000002d307224 */ /* 0x000fc800078e02ff */
[----:B-1----:R-:W-:-:S05]  /*5960*/  IMAD R44, R48, R47, RZ ;  /* 0x0000002f302c7224 */ /* 0x002fca00078e02ff */
[----:B------:R-:W-:-:S05]  /*5970*/  SHF.L.U32 R45, R44, 0x1, RZ ;  /* 0x000000012c2d7819 */ /* 0x000fca00000006ff */
[----:B---3--:R-:W-:Y:S01]  /*5980*/  IMAD.WIDE R74, R45, 0x4, R74 ;  /* 0x000000042d4a7825 */ /* 0x008fe200078e024a */
[----:B------:R-:W-:Y:S06]  /*5990*/  @P1 BRA `(.L_x_1295) ;  /* 0x0000000000581947 */ /* 0x000fec0003800000 */
[----:B0-----:R-:W0:Y:S01]  /*59a0*/  S2R R49, SR_CTAID.Y ;  /* 0x0000000000317919 */ /* 0x001e220000002600 */
[----:B------:R-:W1:Y:S01]  /*59b0*/  LDC.64 R46, c[0x0][0x3c8] ;  /* 0x0000f200ff2e7b82 */ /* 0x000e620000000a00 */
[----:B0-----:R-:W-:Y:S01]  /*59c0*/  IMAD R45, R0, UR7, R49 ;  /* 0x00000007002d7c24 */ /* 0x001fe2000f8e0231 */
[----:B------:R-:W-:-:S03]  /*59d0*/  IADD3 R49, PT, PT, R48, R49, RZ ;  /* 0x0000003130317210 */ /* 0x000fc60007ffe0ff */
[----:B------:R-:W-:-:S05]  /*59e0*/  IMAD.WIDE.U32 R44, R45, 0x8, R74 ;  /* 0x000000082d2c7825 */ /* 0x000fca00078e004a */
[----:B------:R1:W-:Y:S02]  /*59f0*/  STG.E.64 desc[UR8][R44.64], R42 ;  /* 0x0000002a2c007986 */ /* 0x0003e4000c101b08 */
[----:B-1----:R-:W-:Y:S01]  /*5a00*/  IMAD.WIDE.U32 R44, R49, 0x4, R46 ;  /* 0x00000004312c7825 */ /* 0x002fe200078e002e */
[----:B------:R-:W-:-:S04]  /*5a10*/  LOP3.LUT P0, R46, R50, 0x2, RZ, 0xc0, !PT ;  /* 0x00000002322e7812 */ /* 0x000fc8000780c0ff */
[----:B------:R-:W-:Y:S02]  /*5a20*/  IADD3 R47, PT, PT, -R46, 0x1, RZ ;  /* 0x000000012e2f7810 */ /* 0x000fe40007ffe1ff */
[----:B------:R-:W0:Y:S01]  /*5a30*/  LDC R46, c[0x0][0x370] ;  /* 0x0000dc00ff2e7b82 */ /* 0x000e220000000800 */
[----:B------:R-:W-:Y:S06]  /*5a40*/  MEMBAR.ALL.GPU ;  /* 0x0000000000007992 */ /* 0x000fec000000a000 */
[----:B------:R-:W-:-:S00]  /*5a50*/  ERRBAR ;  /* 0x00000000000079ab */ /* 0x000fc00000000000 */
[----:B------:R-:W-:Y:S06]  /*5a60*/  CGAERRBAR ;  /* 0x00000000000075ab */ /* 0x000fec0000000000 */
[----:B------:R1:W-:Y:S01]  /*5a70*/  REDG.E.ADD.S32.STRONG.GPU desc[UR8][R44.64], R47 ;  /* 0x0000002f2c00798e */ /* 0x0003e2000c12e308 */
[----:B0-----:R-:W-:-:S04]  /*5a80*/  SEL R49, R46, RZ, !P0 ;  /* 0x000000ff2e317207 */ /* 0x001fc80004000000 */
[----:B------:R-:W-:-:S13]  /*5a90*/  ISETP.NE.AND P0, PT, R49, -0x1, PT ;  /* 0xffffffff3100780c */ /* 0x000fda0003f05270 */
[----:B-1----:R-:W-:Y:S05]  /*5aa0*/  @!P0 BRA `(.L_x_1295) ;  /* 0x0000000000148947 */ /* 0x002fea0003800000 */
.L_x_1296:
[----:B------:R-:W2:Y:S04]  /*5ab0*/  LDG.E.STRONG.GPU R46, desc[UR8][R44.64] ;  /* 0x000000082c2e7981 */ /* 0x000ea8000c1ef900 */
[----:B--2---:R-:W-:Y:S01]  /*5ac0*/  CCTL.IVALL ;  /* 0x00000000ff00798f */ /* 0x004fe20002000000 */
[----:B------:R-:W-:Y:S05]  /*5ad0*/  YIELD ;  /* 0x0000000000007946 */ /* 0x000fea0003800000 */
[----:B------:R-:W-:-:S13]  /*5ae0*/  ISETP.NE.AND P0, PT, R46, R49, PT ;  /* 0x000000312e00720c */ /* 0x000fda0003f05270 */
[----:B------:R-:W-:Y:S05]  /*5af0*/  @P0 BRA `(.L_x_1296) ;  /* 0xfffffffc00ec0947 */ /* 0x000fea000383ffff */
.L_x_1295:
[----:B------:R-:W1:Y:S01]  /*5b00*/  LDC R44, c[0x0][0x370] ;  /* 0x0000dc00ff2c7b82 */ /* 0x000e620000000800 */
[----:B------:R-:W-:Y:S05]  /*5b10*/  WARPSYNC.ALL ;  /* 0x0000000000007948 */ /* 0x000fea0003800000 */
[----:B-1----:R-:W-:Y:S02]  /*5b20*/  ISETP.GE.U32.AND P0, PT, R44, 0x8, PT ;  /* 0x000000082c00780c */ /* 0x002fe40003f06070 */
[----:B------:R-:W-:Y:S01]  /*5b30*/  BAR.SYNC.DEFER_BLOCKING 0x0 ;  /* 0x0000000000007b1d */ /* 0x000fe20000010000 */
[----:B------:R-:W-:-:S10]  /*5b40*/  HFMA2 R44, -RZ, RZ, 0, 0 ;  /* 0x00000000ff2c7431 */ /* 0x000fd400000001ff */
[----:B------:R-:W-:Y:S05]  /*5b50*/  @!P0 BRA `(.L_x_1297) ;  /* 0x0000000400208947 */ /* 0x000fea0003800000 */
[----:B------:R-:W1:Y:S01]  /*5b60*/  S2R R52, SR_CTAID.Y ;  /* 0x0000000000347919 */ /* 0x000e620000002600 */
[----:B------:R-:W-:Y:S01]  /*5b70*/  MOV R51, RZ ;  /* 0x000000ff00337202 */ /* 0x000fe20000000f00 */
[----:B------:R-:W-:Y:S01]  /*5b80*/  UIADD3 UR5, UPT, UPT, -UR7, URZ, URZ ;  /* 0x000000ff07057290 */ /* 0x000fe2000fffe1ff */
[CC--:B-1----:R-:W-:Y:S01]  /*5b90*/  LEA R44, R0.reuse, R52.reuse, 0x1 ;  /* 0x00000034002c7211 */ /* 0x0c2fe200078e08ff */
[C-C-:B------:R-:W-:Y:S01]  /*5ba0*/  IMAD R46, R0.reuse, 0x6, R52.reuse ;  /* 0x00000006002e7824 */ /* 0x140fe200078e0234 */
[C---:B------:R-:W-:Y:S01]  /*5bb0*/  LEA R45, R0.reuse, R52, 0x2 ;  /* 0x00000034002d7211 */ /* 0x040fe200078e10ff */
[--C-:B------:R-:W-:Y:S01]  /*5bc0*/  IMAD R47, R0, 0x5, R52.reuse ;  /* 0x00000005002f7824 */ /* 0x100fe200078e0234 */
[----:B------:R-:W-:Y:S01]  /*5bd0*/  IADD3 R50, PT, PT, R52, R0, RZ ;  /* 0x0000000034327210 */ /* 0x000fe20007ffe0ff */
[C-C-:B------:R-:W-:Y:S02]  /*5be0*/  IMAD R48, R0.reuse, 0x3, R52.reuse ;  /* 0x0000000300307824 */ /* 0x140fe400078e0234 */
[----:B0-----:R-:W-:-:S07]  /*5bf0*/  IMAD R49, R0, 0x7, R52 ;  /* 0x0000000700317824 */ /* 0x001fce00078e0234 */
.L_x_1298:
        /* <DEDUP_REMOVED lines=10> */
[----:B------:R-:W-:Y:S01]  /*5ca0*/  @!P5 IMAD.WIDE.U32 R80, R44, 0x8, R74 ;  /* 0x000000082c50d825 */ /* 0x000fe200078e004a */
[----:B------:R-:W3:Y:S01]  /*5cb0*/  @!P4 LDG.E.64 R76, desc[UR8][R76.64] ;  /* 0x000000084c4cc981 */ /* 0x000ee2000c1e1b00 */
[----:B------:R-:W-:-:S04]  /*5cc0*/  IADD3 R53, PT, PT, R51, 0x4, RZ ;  /* 0x0000000433357810 */ /* 0x000fc80007ffe0ff */
[----:B------:R-:W4:Y:S01]  /*5cd0*/  @!P5 LDG.E.64 R80, desc[UR8][R80.64] ;  /* 0x000000085050d981 */ /* 0x000f22000c1e1b00 */
[----:B--2---:R-:W-:Y:S01]  /*5ce0*/  @!P3 FADD.FTZ R42, R42, R78 ;  /* 0x0000004e2a2ab221 */ /* 0x004fe20000010000 */
[----:B------:R-:W-:Y:S01]  /*5cf0*/  @!P3 FADD.FTZ R43, R43, R79 ;  /* 0x0000004f2b2bb221 */ /* 0x000fe20000010000 */
[----:B------:R-:W-:Y:S01]  /*5d00*/  @!P0 IMAD.WIDE.U32 R78, R48, 0x8, R74 ;  /* 0x00000008304e8825 */ /* 0x000fe200078e004a */
[----:B------:R-:W-:-:S05]  /*5d10*/  ISETP.EQ.OR P3, PT, R53, UR7, P1 ;  /* 0x0000000735007c0c */ /* 0x000fca0008f62670 */
[----:B------:R-:W2:Y:S01]  /*5d20*/  @!P0 LDG.E.64 R78, desc[UR8][R78.64] ;  /* 0x000000084e4e8981 */ /* 0x000ea2000c1e1b00 */
[----:B------:R-:W-:Y:S01]  /*5d30*/  IADD3 R53, PT, PT, R51, 0x5, RZ ;  /* 0x0000000533357810 */ /* 0x000fe20007ffe0ff */
[----:B---3--:R-:W-:Y:S01]  /*5d40*/  @!P4 FADD.FTZ R42, R42, R76 ;  /* 0x0000004c2a2ac221 */ /* 0x008fe20000010000 */
[----:B------:R-:W-:Y:S02]  /*5d50*/  @!P4 FADD.FTZ R43, R43, R77 ;  /* 0x0000004d2b2bc221 */ /* 0x000fe40000010000 */
[----:B------:R-:W-:Y:S02]  /*5d60*/  ISETP.EQ.OR P4, PT, R53, UR7, P1 ;  /* 0x0000000735007c0c */ /* 0x000fe40008f82670 */
[----:B------:R-:W-:Y:S01]  /*5d70*/  IADD3 R53, PT, PT, R51, 0x6, RZ ;  /* 0x0000000633357810 */ /* 0x000fe20007ffe0ff */
[----:B----4-:R-:W-:Y:S01]  /*5d80*/  @!P5 FADD.FTZ R42, R42, R80 ;  /* 0x000000502a2ad221 */ /* 0x010fe20000010000 */
[----:B------:R-:W-:Y:S01]  /*5d90*/  @!P5 FADD.FTZ R43, R43, R81 ;  /* 0x000000512b2bd221 */ /* 0x000fe20000010000 */
[----:B------:R-:W-:-:S06]  /*5da0*/  @!P3 IMAD.WIDE.U32 R82, R45, 0x8, R74 ;  /* 0x000000082d52b825 */ /* 0x000fcc00078e004a */
[----:B------:R-:W3:Y:S02]  /*5db0*/  @!P3 LDG.E.64 R82, desc[UR8][R82.64] ;  /* 0x000000085252b981 */ /* 0x000ee4000c1e1b00 */
[----:B------:R-:W-:-:S06]  /*5dc0*/  @!P4 IMAD.WIDE.U32 R76, R47, 0x8, R74 ;  /* 0x000000082f4cc825 */ /* 0x000fcc00078e004a */
[----:B------:R-:W4:Y:S01]  /*5dd0*/  @!P4 LDG.E.64 R76, desc[UR8][R76.64] ;  /* 0x000000084c4cc981 */ /* 0x000f22000c1e1b00 */
[----:B--2---:R-:W-:Y:S01]  /*5de0*/  @!P0 FADD.FTZ R42, R42, R78 ;  /* 0x0000004e2a2a8221 */ /* 0x004fe20000010000 */
[----:B------:R-:W-:Y:S01]  /*5df0*/  @!P0 FADD.FTZ R43, R43, R79 ;  /* 0x0000004f2b2b8221 */ /* 0x000fe20000010000 */
[----:B------:R-:W-:Y:S02]  /*5e00*/  ISETP.EQ.OR P0, PT, R53, UR7, P1 ;  /* 0x0000000735007c0c */ /* 0x000fe40008f02670 */
[----:B------:R-:W-:-:S04]  /*5e10*/  IADD3 R53, PT, PT, R51, 0x7, RZ ;  /* 0x0000000733357810 */ /* 0x000fc80007ffe0ff */
[----:B------:R-:W-:-:S07]  /*5e20*/  ISETP.EQ.OR P5, PT, R53, UR7, P1 ;  /* 0x0000000735007c0c */ /* 0x000fce0008fa2670 */
[----:B------:R-:W-:-:S06]  /*5e30*/  @!P0 IMAD.WIDE.U32 R78, R46, 0x8, R74 ;  /* 0x000000082e4e8825 */ /* 0x000fcc00078e004a */
[----:B------:R-:W2:Y:S01]  /*5e40*/  @!P0 LDG.E.64 R78, desc[UR8][R78.64] ;  /* 0x000000084e4e8981 */ /* 0x000ea2000c1e1b00 */
[----:B------:R-:W-:-:S06]  /*5e50*/  @!P5 IMAD.WIDE.U32 R80, R49, 0x8, R74 ;  /* 0x000000083150d825 */ /* 0x000fcc00078e004a */
[----:B------:R-:W5:Y:S01]  /*5e60*/  @!P5 LDG.E.64 R80, desc[UR8][R80.64] ;  /* 0x000000085050d981 */ /* 0x000f62000c1e1b00 */
[----:B------:R-:W0:Y:S01]  /*5e70*/  LDC R53, c[0x0][0x370] ;  /* 0x0000dc00ff357b82 */ /* 0x000e220000000800 */
[----:B---3--:R-:W-:Y:S01]  /*5e80*/  @!P3 FADD.FTZ R42, R42, R82 ;  /* 0x000000522a2ab221 */ /* 0x008fe20000010000 */
[----:B------:R-:W-:Y:S01]  /*5e90*/  @!P3 FADD.FTZ R43, R43, R83 ;  /* 0x000000532b2bb221 */ /* 0x000fe20000010000 */
[----:B------:R-:W-:Y:S02]  /*5ea0*/  IADD3 R51, PT, PT, R51, 0x8, RZ ;  /* 0x0000000833337810 */ /* 0x000fe40007ffe0ff */
[----:B----4-:R-:W-:Y:S01]  /*5eb0*/  @!P4 FADD.FTZ R42, R42, R76 ;  /* 0x0000004c2a2ac221 */ /* 0x010fe20000010000 */
[----:B------:R-:W-:Y:S01]  /*5ec0*/  @!P4 FADD.FTZ R43, R43, R77 ;  /* 0x0000004d2b2bc221 */ /* 0x000fe20000010000 */
[----:B0-----:R-:W-:Y:S01]  /*5ed0*/  LOP3.LUT R53, R53, 0x7ffffff8, RZ, 0xc0, !PT ;  /* 0x7ffffff835357812 */ /* 0x001fe200078ec0ff */
[----:B------:R-:W-:Y:S01]  /*5ee0*/  UIADD3 UR5, UPT, UPT, UR5, 0x8, URZ ;  /* 0x0000000805057890 */ /* 0x000fe2000fffe0ff */
[----:B------:R-:W-:-:S02]  /*5ef0*/  LEA R52, R0, R52, 0x3 ;  /* 0x0000003400347211 */ /* 0x000fc400078e18ff */
        /* <DEDUP_REMOVED lines=8> */
[----:B------:R-:W-:Y:S01]  /*5f80*/  @!P0 FADD.FTZ R43, R43, R79 ;  /* 0x0000004f2b2b8221 */ /* 0x000fe20000010000 */
[----:B------:R-:W-:Y:S02]  /*5f90*/  ISETP.NE.AND P0, PT, R51, R53, PT ;  /* 0x000000353300720c */ /* 0x000fe40003f05270 */
[----:B-----5:R-:W-:Y:S01]  /*5fa0*/  @!P5 FADD.FTZ R42, R42, R80 ;  /* 0x000000502a2ad221 */ /* 0x020fe20000010000 */
[----:B------:R-:W-:-:S10]  /*5fb0*/  @!P5 FADD.FTZ R43, R43, R81 ;  /* 0x000000512b2bd221 */ /* 0x000fd40000010000 */
[----:B------:R-:W-:Y:S05]  /*5fc0*/  @P0 BRA `(.L_x_1298) ;  /* 0xfffffffc000c0947 */ /* 0x000fea000383ffff */
[----:B------:R-:W-:-:S07]  /*5fd0*/  MOV R44, R53 ;  /* 0x00000035002c7202 */ /* 0x000fce0000000f00 */
.L_x_1297:
[----:B------:R-:W1:Y:S02]  /*5fe0*/  LDCU UR5, c[0x0][0x370] ;  /* 0x00006e00ff0577ac */ /* 0x000e640008000800 */
[----:B-1----:R-:W-:-:S09]  /*5ff0*/  ULOP3.LUT UP0, URZ, UR5, 0x7, URZ, 0xc0, !UPT ;  /* 0x0000000705ff7892 */ /* 0x002fd2000f80c0ff */
[----:B------:R-:W-:Y:S05]  /*6000*/  BRA.U !UP0, `(.L_x_1294) ;  /* 0x0000000508047547 */ /* 0x000fea000b800000 */
[----:B------:R-:W1:Y:S01]  /*6010*/  LDCU UR5, c[0x0][0x370] ;  /* 0x00006e00ff0577ac */ /* 0x000e620008000800 */
[----:B------:R-:W2:Y:S01]  /*6020*/  S2R R50, SR_CTAID.Y ;  /* 0x0000000000327919 */ /* 0x000ea20000002600 */
[----:B------:R-:W3:Y:S01]  /*6030*/  LDCU UR6, c[0x0][0x370] ;  /* 0x00006e00ff0677ac */ /* 0x000ee20008000800 */
[----:B-1----:R-:W-:-:S04]  /*6040*/  ULOP3.LUT UR5, UR5, 0x7, URZ, 0xc0, !UPT ;  /* 0x0000000705057892 */ /* 0x002fc8000f8ec0ff */
[----:B------:R-:W-:Y:S02]  /*6050*/  UIADD3 UR5, UPT, UPT, UR5, -0x1, URZ ;  /* 0xffffffff05057890 */ /* 0x000fe4000fffe0ff */
[----:B---3--:R-:W-:Y:S02]  /*6060*/  ULOP3.LUT UP1, UR6, UR6, 0x3, URZ, 0xc0, !UPT ;  /* 0x0000000306067892 */ /* 0x008fe4000f82c0ff */
[----:B------:R-:W-:-:S09]  /*6070*/  UISETP.GE.U32.AND UP0, UPT, UR5, 0x3, UPT ;  /* 0x000000030500788c */ /* 0x000fd2000bf06070 */
[----:B--2---:R-:W-:Y:S05]  /*6080*/  BRA.U !UP0, `(.L_x_1299) ;  /* 0x0000000108707547 */ /* 0x004fea000b800000 */
[C---:B------:R-:W-:Y:S02]  /*6090*/  ISETP.EQ.OR P0, PT, R44.reuse, UR7, P1 ;  /* 0x000000072c007c0c */ /* 0x040fe40008f02670 */
[----:B0-----:R-:W-:-:S04]  /*60a0*/  IADD3 R49, PT, PT, R44, 0x1, RZ ;  /* 0x000000012c317810 */ /* 0x001fc80007ffe0ff */
[----:B------:R-:W-:-:S07]  /*60b0*/  ISETP.EQ.OR P3, PT, R49, UR7, P1 ;  /* 0x0000000731007c0c */ /* 0x000fce0008f62670 */
[----:B------:R-:W-:-:S04]  /*60c0*/  @!P0 IMAD R47, R44, R0, R50 ;  /* 0x000000002c2f8224 */ /* 0x000fc800078e0232 */
[----:B------:R-:W-:-:S06]  /*60d0*/  @!P0 IMAD.WIDE.U32 R46, R47, 0x8, R74 ;  /* 0x000000082f2e8825 */ /* 0x000fcc00078e004a */
[----:B------:R-:W2:Y:S01]  /*60e0*/  @!P0 LDG.E.64 R46, desc[UR8][R46.64] ;  /* 0x000000082e2e8981 */ /* 0x000ea2000c1e1b00 */
[----:B------:R-:W-:-:S04]  /*60f0*/  @!P3 IMAD R49, R49, R0, R50 ;  /* 0x000000003131b224 */ /* 0x000fc800078e0232 */
[----:B------:R-:W-:-:S06]  /*6100*/  @!P3 IMAD.WIDE.U32 R48, R49, 0x8, R74 ;  /* 0x000000083130b825 */ /* 0x000fcc00078e004a */
[----:B------:R-:W3:Y:S01]  /*6110*/  @!P3 LDG.E.64 R48, desc[UR8][R48.64] ;  /* 0x000000083030b981 */ /* 0x000ee2000c1e1b00 */
[C---:B------:R-:W-:Y:S02]  /*6120*/  IADD3 R51, PT, PT, R44.reuse, 0x2, RZ ;  /* 0x000000022c337810 */ /* 0x040fe40007ffe0ff */
[----:B------:R-:W-:-:S04]  /*6130*/  IADD3 R45, PT, PT, R44, 0x3, RZ ;  /* 0x000000032c2d7810 */ /* 0x000fc80007ffe0ff */
[----:B------:R-:W-:Y:S01]  /*6140*/  ISETP.EQ.OR P4, PT, R45, UR7, P1 ;  /* 0x000000072d007c0c */ /* 0x000fe20008f82670 */
[----:B--2---:R-:W-:Y:S01]  /*6150*/  @!P0 FADD.FTZ R42, R42, R46 ;  /* 0x0000002e2a2a8221 */ /* 0x004fe20000010000 */
[----:B------:R-:W-:Y:S01]  /*6160*/  @!P0 FADD.FTZ R43, R43, R47 ;  /* 0x0000002f2b2b8221 */ /* 0x000fe20000010000 */
[----:B------:R-:W-:-:S03]  /*6170*/  ISETP.EQ.OR P0, PT, R51, UR7, P1 ;  /* 0x0000000733007c0c */ /* 0x000fc60008f02670 */
[----:B---3--:R-:W-:-:S07]  /*6180*/  @!P3 FADD.FTZ R43, R43, R49 ;  /* 0x000000312b2bb221 */ /* 0x008fce0000010000 */
[-C--:B------:R-:W-:Y:S02]  /*6190*/  @!P4 IMAD R49, R45, R0.reuse, R50 ;  /* 0x000000002d31c224 */ /* 0x080fe400078e0232 */
[----:B------:R-:W-:Y:S01]  /*61a0*/  @!P3 FADD.FTZ R42, R42, R48 ;  /* 0x000000302a2ab221 */ /* 0x000fe20000010000 */
[----:B------:R-:W-:-:S04]  /*61b0*/  @!P0 IMAD R47, R51, R0, R50 ;  /* 0x00000000332f8224 */ /* 0x000fc800078e0232 */
        /* <DEDUP_REMOVED lines=9> */
.L_x_1299:
[----:B------:R-:W-:Y:S05]  /*6250*/  BRA.U !UP1, `(.L_x_1294) ;  /* 0x0000000109707547 */ /* 0x000fea000b800000 */
[----:B------:R-:W-:-:S09]  /*6260*/  UISETP.NE.AND UP0, UPT, UR6, 0x1, UPT ;  /* 0x000000010600788c */ /* 0x000fd2000bf05270 */
[----:B------:R-:W-:Y:S05]  /*6270*/  BRA.U !UP0, `(.L_x_1300) ;  /* 0x0000000108387547 */ /* 0x000fea000b800000 */
[C---:B------:R-:W-:Y:S02]  /*6280*/  ISETP.EQ.OR P3, PT, R44.reuse, UR7, P1 ;  /* 0x000000072c007c0c */ /* 0x040fe40008f62670 */
[----:B0-----:R-:W-:-:S04]  /*6290*/  IADD3 R49, PT, PT, R44, 0x1, RZ ;  /* 0x000000012c317810 */ /* 0x001fc80007ffe0ff */
[----:B------:R-:W-:-:S07]  /*62a0*/  ISETP.EQ.OR P0, PT, R49, UR7, P1 ;  /* 0x0000000731007c0c */ /* 0x000fce0008f02670 */
[----:B------:R-:W-:-:S04]  /*62b0*/  @!P3 IMAD R47, R44, R0, R50 ;  /* 0x000000002c2fb224 */ /* 0x000fc800078e0232 */
[----:B------:R-:W-:-:S04]  /*62c0*/  @!P3 IMAD.WIDE.U32 R46, R47, 0x8, R74 ;  /* 0x000000082f2eb825 */ /* 0x000fc800078e004a */
[----:B------:R-:W-:Y:S02]  /*62d0*/  @!P0 IMAD R49, R49, R0, R50 ;  /* 0x0000000031318224 */ /* 0x000fe400078e0232 */
[----:B------:R-:W2:Y:S02]  /*62e0*/  @!P3 LDG.E.64 R46, desc[UR8][R46.64] ;  /* 0x000000082e2eb981 */ /* 0x000ea4000c1e1b00 */
[----:B------:R-:W-:-:S06]  /*62f0*/  @!P0 IMAD.WIDE.U32 R48, R49, 0x8, R74 ;  /* 0x0000000831308825 */ /* 0x000fcc00078e004a */
[----:B------:R-:W3:Y:S01]  /*6300*/  @!P0 LDG.E.64 R48, desc[UR8][R48.64] ;  /* 0x0000000830308981 */ /* 0x000ee2000c1e1b00 */
[----:B------:R-:W-:Y:S01]  /*6310*/  IADD3 R44, PT, PT, R44, 0x2, RZ ;  /* 0x000000022c2c7810 */ /* 0x000fe20007ffe0ff */
[----:B--2---:R-:W-:Y:S01]  /*6320*/  @!P3 FADD.FTZ R42, R42, R46 ;  /* 0x0000002e2a2ab221 */ /* 0x004fe20000010000 */
[----:B------:R-:W-:-:S03]  /*6330*/  @!P3 FADD.FTZ R43, R43, R47 ;  /* 0x0000002f2b2bb221 */ /* 0x000fc60000010000 */
[----:B---3--:R-:W-:Y:S01]  /*6340*/  @!P0 FADD.FTZ R42, R42, R48 ;  /* 0x000000302a2a8221 */ /* 0x008fe20000010000 */
[----:B------:R-:W-:-:S07]  /*6350*/  @!P0 FADD.FTZ R43, R43, R49 ;  /* 0x000000312b2b8221 */ /* 0x000fce0000010000 */
.L_x_1300:
[----:B------:R-:W1:Y:S01]  /*6360*/  LDC R45, c[0x0][0x370] ;  /* 0x0000dc00ff2d7b82 */ /* 0x000e620000000800 */
[----:B------:R-:W-:Y:S01]  /*6370*/  ISETP.EQ.OR P0, PT, R44, UR7, P1 ;  /* 0x000000072c007c0c */ /* 0x000fe20008f02670 */
[----:B------:R-:W-:Y:S01]  /*6380*/  BSSY.RECONVERGENT B0, `(.L_x_1294) ;  /* 0x0000009000007945 */ /* 0x000fe20003800200 */
[----:B-1----:R-:W-:-:S04]  /*6390*/  LOP3.LUT R45, R45, 0x1, RZ, 0xc0, !PT ;  /* 0x000000012d2d7812 */ /* 0x002fc800078ec0ff */
[----:B------:R-:W-:-:S13]  /*63a0*/  ISETP.NE.U32.OR P0, PT, R45, 0x1, P0 ;  /* 0x000000012d00780c */ /* 0x000fda0000705470 */
[----:B------:R-:W-:Y:S05]  /*63b0*/  @P0 BRA `(.L_x_1301) ;  /* 0x0000000000140947 */ /* 0x000fea0003800000 */
[----:B------:R-:W-:-:S04]  /*63c0*/  IMAD R45, R0, R44, R50 ;  /* 0x0000002c002d7224 */ /* 0x000fc800078e0232 */
[----:B------:R-:W-:-:S06]  /*63d0*/  IMAD.WIDE.U32 R74, R45, 0x8, R74 ;  /* 0x000000082d4a7825 */ /* 0x000fcc00078e004a */
[----:B------:R-:W0:Y:S02]  /*63e0*/  LDG.E.64 R74, desc[UR8][R74.64] ;  /* 0x000000084a4a7981 */ /* 0x000e24000c1e1b00 */
[----:B0-----:R-:W-:Y:S01]  /*63f0*/  FADD.FTZ R42, R42, R74 ;  /* 0x0000004a2a2a7221 */ /* 0x001fe20000010000 */
[----:B------:R-:W-:-:S07]  /*6400*/  FADD.FTZ R43, R43, R75 ;  /* 0x0000004b2b2b7221 */ /* 0x000fce0000010000 */
.L_x_1301:
[----:B------:R-:W-:Y:S05]  /*6410*/  BSYNC.RECONVERGENT B0 ;  /* 0x0000000000007941 */ /* 0x000fea0003800200 */
.L_x_1294:
[----:B------:R-:W2:Y:S01]  /*6420*/  LDL.LU R48, [R1] ;  /* 0x0000000001307983 */ /* 0x000ea20000300800 */
[----:B------:R-:W3:Y:S01]  /*6430*/  S2UR UR6, SR_CgaCtaId ;  /* 0x00000000000679c3 */ /* 0x000ee20000008800 */
[----:B------:R-:W-:Y:S01]  /*6440*/  UMOV UR5, 0x400 ;  /* 0x0000040000057882 */ /* 0x000fe20000000000 */
[----:B------:R-:W4:Y:S01]  /*6450*/  LDCU.64 UR14, c[0x0][0x400] ;  /* 0x00008000ff0e77ac */ /* 0x000f220008000a00 */
[----:B-1----:R-:W5:Y:S01]  /*6460*/  LDL.LU R47, [R1+0x4] ;  /* 0x00000400012f7983 */ /* 0x002f620000300800 */
[----:B------:R-:W1:Y:S04]  /*6470*/  S2R R45, SR_TID.X ;  /* 0x00000000002d7919 */ /* 0x000e680000002100 */
[----:B------:R-:W0:Y:S01]  /*6480*/  LDC R44, c[0x0][0x41c] ;  /* 0x00010700ff2c7b82 */ /* 0x000e220000000800 */
[----:B---3--:R-:W-:Y:S01]  /*6490*/  ULEA UR5, UR6, UR5, 0x18 ;  /* 0x0000000506057291 */ /* 0x008fe2000f8ec0ff */
[----:B------:R-:W3:Y:S08]  /*64a0*/  LDCU UR6, c[0x0][0x42c] ;  /* 0x00008580ff0677ac */ /* 0x000ef00008000800 */
[----:B------:R-:W-:Y:S01]  /*64b0*/  @!P1 STS.64 [UR5+0xb0], R42 ;  /* 0x0000b02aff009988 */ /* 0x000fe20008000a05 */
[----:B------:R-:W-:Y:S01]  /*64c0*/  BAR.SYNC.DEFER_BLOCKING 0x0 ;  /* 0x0000000000007b1d */ /* 0x000fe20000010000 */
[----:B-1----:R-:W-:-:S05]  /*64d0*/  LOP3.LUT R45, R45, 0xffff, RZ, 0xc0, !PT ;  /* 0x0000ffff2d2d7812 */ /* 0x002fca00078ec0ff */
[----:B------:R-:W-:-:S05]  /*64e0*/  IMAD R45, R45, 0x751, RZ ;  /* 0x000007512d2d7824 */ /* 0x000fca00078e02ff */
[----:B------:R-:W-:-:S05]  /*64f0*/  SHF.R.U32.HI R45, RZ, 0x10, R45 ;  /* 0x00000010ff2d7819 */ /* 0x000fca000001162d */
[----:B0-----:R-:W-:-:S05]  /*6500*/  IMAD R44, R44, UR7, R45 ;  /* 0x000000072c2c7c24 */ /* 0x001fca000f8e022d */
[C---:B------:R-:W-:Y:S01]  /*6510*/  IADD3 R46, PT, PT, R44.reuse, 0x10, RZ ;  /* 0x000000102c2e7810 */ /* 0x040fe20007ffe0ff */
[----:B------:R-:W3:Y:S01]  /*6520*/  LDS.64 R42, [UR5+0xb0] ;  /* 0x0000b005ff2a7984 */ /* 0x000ee20008000a00 */
[----:B----4-:R-:W-:Y:S02]  /*6530*/  ISETP.GE.U32.AND P0, PT, R44, UR14, PT ;  /* 0x0000000e2c007c0c */ /* 0x010fe4000bf06070 */
[----:B------:R-:W-:Y:S01]  /*6540*/  ISETP.GE.U32.AND P1, PT, R46, UR14, PT ;  /* 0x0000000e2e007c0c */ /* 0x000fe2000bf26070 */
[----:B---3--:R-:W-:Y:S01]  /*6550*/  FMUL.FTZ R45, R42, UR6 ;  /* 0x000000062a2d7c20 */ /* 0x008fe20008410000 */
[----:B------:R-:W-:-:S04]  /*6560*/  SHF.R.S32.HI R42, RZ, 0x1f, R44 ;  /* 0x0000001fff2a7819 */ /* 0x000fc8000001142c */
[----:B------:R-:W-:Y:S02]  /*6570*/  R2UR UR5, R45 ;  /* 0x000000002d0572ca */ /* 0x000fe400000e0000 */
[----:B------:R-:W-:Y:S02]  /*6580*/  SHF.R.S32.HI R45, RZ, 0x1f, R46 ;  /* 0x0000001fff2d7819 */ /* 0x000fe4000001142e */
[----:B------:R-:W-:Y:S02]  /*6590*/  ISETP.GE.AND.EX P0, PT, R42, UR15, PT, P0 ;  /* 0x0000000f2a007c0c */ /* 0x000fe4000bf06300 */
[----:B------:R-:W-:Y:S01]  /*65a0*/  ISETP.GE.AND.EX P1, PT, R45, UR15, PT, P1 ;  /* 0x0000000f2d007c0c */ /* 0x000fe2000bf26310 */
[----:B--2---:R-:W-:Y:S01]  /*65b0*/  FADD.FTZ R50, R48, -UR11 ;  /* 0x8000000b30327e21 */ /* 0x004fe20008010000 */
[----:B-----5:R-:W-:Y:S01]  /*65c0*/  FADD.FTZ R48, R47, -UR11 ;  /* 0x8000000b2f307e21 */ /* 0x020fe20008010000 */
[----:B------:R-:W-:Y:S02]  /*65d0*/  FMUL.FTZ R47, R43, UR6 ;  /* 0x000000062b2f7c20 */ /* 0x000fe40008410000 */
[----:B------:R-:W-:Y:S01]  /*65e0*/  FMUL.FTZ R50, R50, UR12 ;  /* 0x0000000c32327c20 */ /* 0x000fe20008410000 */
[----:B------:R-:W-:Y:S01]  /*65f0*/  FMUL.FTZ R48, R48, UR12 ;  /* 0x0000000c30307c20 */ /* 0x000fe20008410000 */
        /* <DEDUP_REMOVED lines=19> */
.L_x_1302:
[--C-:B------:R-:W-:Y:S01]  /*6730*/  FFMA.FTZ R43, R50, UR5, R47.reuse ;  /* 0x00000005322b7c23 */ /* 0x100fe2000801002f */
[----:B------:R-:W-:Y:S01]  /*6740*/  FFMA.FTZ R50, R48, UR5, R47 ;  /* 0x0000000530327c23 */ /* 0x000fe2000801002f */
[----:B------:R-:W-:Y:S01]  /*6750*/  BSSY.RECONVERGENT B0, `(.L_x_1303) ;  /* 0x0000012000007945 */ /* 0x000fe20003800200 */
[----:B------:R-:W-:Y:S01]  /*6760*/  FADD.FTZ R92, R92, -UR11 ;  /* 0x8000000b5c5c7e21 */ /* 0x000fe20008010000 */
[----:B------:R-:W-:Y:S01]  /*6770*/  FFMA.FTZ R48, R40, R2, -R43 ;  /* 0x0000000228307223 */ /* 0x000fe2000001082b */
[----:B------:R-:W-:Y:S01]  /*6780*/  FFMA.FTZ R49, R41, R3, -R50 ;  /* 0x0000000329317223 */ /* 0x000fe20000010832 */
[----:B------:R-:W-:Y:S06]  /*6790*/  @P0 BRA `(.L_x_1304) ;  /* 0x0000000000340947 */ /* 0x000fec0003800000 */
[----:B------:R-:W0:Y:S01]  /*67a0*/  LDCU.64 UR18, c[0x0][0x3f8] ;  /* 0x00007f00ff1277ac */ /* 0x000e220008000a00 */
[----:B------:R-:W-:Y:S01]  /*67b0*/  MOV R43, R7 ;  /* 0x00000007002b7202 */ /* 0x000fe20000000f00 */
[----:B------:R-:W1:Y:S01]  /*67c0*/  LDCU.64 UR16, c[0x0][0x380] ;  /* 0x00007000ff1077ac */ /* 0x000e620008000a00 */
[----:B0-----:R-:W-:Y:S01]  /*67d0*/  IMAD R3, R42, UR18, RZ ;  /* 0x000000122a037c24 */ /* 0x001fe2000f8e02ff */
[----:B------:R-:W-:-:S03]  /*67e0*/  MOV R42, R4 ;  /* 0x00000004002a7202 */ /* 0x000fc60000000f00 */
[C---:B------:R-:W-:Y:S02]  /*67f0*/  IMAD R3, R44.reuse, UR19, R3 ;  /* 0x000000132c037c24 */ /* 0x040fe4000f8e0203 */
[----:B------:R-:W-:-:S05]  /*6800*/  IMAD.WIDE.U32 R42, R44, UR18, R42 ;  /* 0x000000122c2a7c25 */ /* 0x000fca000f8e002a */
[----:B------:R-:W-:Y:S01]  /*6810*/  IADD3 R3, PT, PT, R43, R3, RZ ;  /* 0x000000032b037210 */ /* 0x000fe20007ffe0ff */
[----:B------:R-:W-:Y:S01]  /*6820*/  FMUL.FTZ R43, R49, UR12 ;  /* 0x0000000c312b7c20 */ /* 0x000fe20008410000 */
[----:B-1----:R-:W-:-:S04]  /*6830*/  LEA R2, P0, R42, UR16, 0x2 ;  /* 0x000000102a027c11 */ /* 0x002fc8000f8010ff */
[----:B------:R-:W-:Y:S01]  /*6840*/  LEA.HI.X R3, R42, UR17, R3, 0x2, P0 ;  /* 0x000000112a037c11 */ /* 0x000fe200080f1403 */
[----:B------:R-:W-:-:S05]  /*6850*/  FMUL.FTZ R42, R48, UR12 ;  /* 0x0000000c302a7c20 */ /* 0x000fca0008410000 */
[----:B------:R0:W-:Y:S03]  /*6860*/  STG.E.64 desc[UR8][R2.64], R42 ;  /* 0x0000002a02007986 */ /* 0x0001e6000c101b08 */
.L_x_1304:
[----:B------:R-:W-:Y:S05]  /*6870*/  BSYNC.RECONVERGENT B0 ;  /* 0x0000000000007941 */ /* 0x000fea0003800200 */
.L_x_1303:
[----:B------:R-:W-:Y:S01]  /*6880*/  UISETP.NE.AND UP0, UPT, UR10, URZ, UPT ;  /* 0x000000ff0a00728c */ /* 0x000fe2000bf05270 */
[----:B0-----:R-:W-:Y:S01]  /*6890*/  FADD.FTZ R2, R93, -UR11 ;  /* 0x8000000b5d027e21 */ /* 0x001fe20008010000 */
[----:B------:R-:W-:-:S03]  /*68a0*/  FMUL.FTZ R92, R92, UR12 ;  /* 0x0000000c5c5c7c20 */ /* 0x000fc60008410000 */
[----:B------:R-:W-:Y:S01]  /*68b0*/  FMUL.FTZ R2, R2, UR12 ;  /* 0x0000000c02027c20 */ /* 0x000fe20008410000 */
[----:B------:R-:W-:-:S03]  /*68c0*/  FFMA.FTZ R3, R92, UR5, R47 ;  /* 0x000000055c037c23 */ /* 0x000fc6000801002f */
        /* <DEDUP_REMOVED lines=19> */
.L_x_1305:
[----:B------:R-:W2:Y:S01]  /*6a00*/  LDL R77, [R1+0x14] ;  /* 0x00001400014d7983 */ /* 0x000ea20000100800 */
[----:B------:R-:W-:Y:S01]  /*6a10*/  FFMA.FTZ R2, R2, UR5, R47 ;  /* 0x0000000502027c23 */ /* 0x000fe2000801002f */
[----:B------:R-:W-:Y:S01]  /*6a20*/  BSSY.RECONVERGENT B0, `(.L_x_1306) ;  /* 0x0000013000007945 */ /* 0x000fe20003800200 */
[----:B------:R-:W-:Y:S01]  /*6a30*/  FFMA.FTZ R42, R40, R16, -R3 ;  /* 0x00000010282a7223 */ /* 0x000fe20000010803 */
[----:B------:R-:W-:Y:S01]  /*6a40*/  FADD.FTZ R90, R90, -UR11 ;  /* 0x8000000b5a5a7e21 */ /* 0x000fe20008010000 */
[----:B------:R-:W-:Y:S01]  /*6a50*/  FFMA.FTZ R43, R41, R17, -R2 ;  /* 0x00000011292b7223 */ /* 0x000fe20000010802 */
[----:B--2---:R-:W-:Y:S01]  /*6a60*/  SHF.R.S32.HI R48, RZ, 0x1f, R77 ;  /* 0x0000001fff307819 */ /* 0x004fe2000001144d */
        /* <DEDUP_REMOVED lines=14> */
.L_x_1307:
[----:B------:R-:W-:Y:S05]  /*6b50*/  BSYNC.RECONVERGENT B0 ;  /* 0x0000000000007941 */ /* 0x000fea0003800200 */
.L_x_1306:
[----:B------:R-:W2:Y:S04]  /*6b60*/  LDL R81, [R1+0x10] ;  /* 0x0000100001517983 */ /* 0x000ea80000100800 */
[----:B------:R-:W3:Y:S04]  /*6b70*/  LDL R80, [R1+0xc] ;  /* 0x00000c0001507983 */ /* 0x000ee80000100800 */
[----:B------:R-:W4:Y:S01]  /*6b80*/  LDL R79, [R1+0x8] ;  /* 0x00000800014f7983 */ /* 0x000f220000100800 */
[----:B------:R-:W-:Y:S01]  /*6b90*/  IADD3 R46, PT, PT, R44, 0x30, RZ ;  /* 0x000000302c2e7810 */ /* 0x000fe20007ffe0ff */
[----:B------:R-:W-:Y:S01]  /*6ba0*/  FMUL.FTZ R90, R90, UR12 ;  /* 0x0000000c5a5a7c20 */ /* 0x000fe20008410000 */
[----:B0-----:R-:W-:Y:S01]  /*6bb0*/  IADD3 R17, PT, PT, R44, 0x40, RZ ;  /* 0x000000402c117810 */ /* 0x001fe20007ffe0ff */
[----:B------:R-:W-:Y:S01]  /*6bc0*/  FADD.FTZ R42, R91, -UR11 ;  /* 0x8000000b5b2a7e21 */ /* 0x000fe20008010000 */
[----:B------:R-:W-:Y:S01]  /*6bd0*/  ISETP.GE.U32.AND P1, PT, R77, UR14, PT ;  /* 0x0000000e4d007c0c */ /* 0x000fe2000bf26070 */
[----:B------:R-:W-:Y:S01]  /*6be0*/  FFMA.FTZ R43, R90, UR5, R47 ;  /* 0x000000055a2b7c23 */ /* 0x000fe2000801002f */
[----:B------:R-:W-:Y:S01]  /*6bf0*/  ISETP.GE.U32.AND P2, PT, R46, UR14, PT ;  /* 0x0000000e2e007c0c */ /* 0x000fe2000bf46070 */
[----:B------:R-:W-:Y:S01]  /*6c00*/  FMUL.FTZ R42, R42, UR12 ;  /* 0x0000000c2a2a7c20 */ /* 0x000fe20008410000 */
[----:B------:R-:W-:-:S02]  /*6c10*/  ISETP.GE.U32.AND P3, PT, R17, UR14, PT ;  /* 0x0000000e11007c0c */ /* 0x000fc4000bf66070 */
[----:B------:R-:W-:Y:S02]  /*6c20*/  SHF.R.S32.HI R50, RZ, 0x1f, R46 ;  /* 0x0000001fff327819 */ /* 0x000fe4000001142e */
[----:B------:R-:W-:Y:S02]  /*6c30*/  SHF.R.S32.HI R45, RZ, 0x1f, R17 ;  /* 0x0000001fff2d7819 */ /* 0x000fe40000011411 */
[----:B------:R-:W-:Y:S02]  /*6c40*/  ISETP.GE.AND.EX P1, PT, R48, UR15, PT, P1 ;  /* 0x0000000f30007c0c */ /* 0x000fe4000bf26310 */
[----:B------:R-:W-:Y:S02]  /*6c50*/  ISETP.GE.AND.EX P2, PT, R50, UR15, PT, P2 ;  /* 0x0000000f32007c0c */ /* 0x000fe4000bf46320 */
[----:B------:R-:W-:Y:S02]  /*6c60*/  ISETP.GE.AND.EX P3, PT, R45, UR15, PT, P3 ;  /* 0x0000000f2d007c0c */ /* 0x000fe4000bf66330 */
[----:B--2---:R-:W-:-:S02]  /*6c70*/  SHF.R.S32.HI R2, RZ, 0x1f, R81 ;  /* 0x0000001fff027819 */ /* 0x004fc40000011451 */
[----:B------:R-:W-:Y:S02]  /*6c80*/  ISETP.GE.U32.AND P0, PT, R81, UR14, PT ;  /* 0x0000000e51007c0c */ /* 0x000fe4000bf06070 */
[----:B---3--:R-:W-:Y:S02]  /*6c90*/  SHF.R.S32.HI R3, RZ, 0x1f, R80 ;  /* 0x0000001fff037819 */ /* 0x008fe40000011450 */
[----:B------:R-:W-:Y:S02]  /*6ca0*/  ISETP.GE.U32.AND P4, PT, R80, UR14, PT ;  /* 0x0000000e50007c0c */ /* 0x000fe4000bf86070 */
[----:B----4-:R-:W-:Y:S02]  /*6cb0*/  SHF.R.S32.HI R16, RZ, 0x1f, R79 ;  /* 0x0000001fff107819 */ /* 0x010fe4000001144f */
[----:B------:R-:W-:Y:S02]  /*6cc0*/  ISETP.GE.U32.AND P5, PT, R79, UR14, PT ;  /* 0x0000000e4f007c0c */ /* 0x000fe4000bfa6070 */
[----:B------:R-:W-:-:S02]  /*6cd0*/  ISETP.GE.AND.EX P0, PT, R2, UR15, PT, P0 ;  /* 0x0000000f02007c0c */ /* 0x000fc4000bf06300 */
        /* <DEDUP_REMOVED lines=21> */
.L_x_1308:
[----:B------:R-:W-:Y:S01]  /*6e30*/  FADD.FTZ R52, R88, -UR11 ;  /* 0x8000000b58347e21 */ /* 0x000fe20008010000 */
[----:B------:R-:W-:Y:S01]  /*6e40*/  FFMA.FTZ R42, R42, UR5, R47 ;  /* 0x000000052a2a7c23 */ /* 0x000fe2000801002f */
        /* <DEDUP_REMOVED lines=19> */
.L_x_1310:
[----:B------:R-:W-:Y:S05]  /*6f80*/  BSYNC.RECONVERGENT B0 ;  /* 0x0000000000007941 */ /* 0x000fea0003800200 */
.L_x_1309:
        /* <DEDUP_REMOVED lines=21> */
.L_x_1311:
[----:B------:R-:W-:Y:S01]  /*70e0*/  FADD.FTZ R86, R86, -UR11 ;  /* 0x8000000b56567e21 */ /* 0x000fe20008010000 */
[----:B------:R-:W-:Y:S01]  /*70f0*/  FFMA.FTZ R8, R8, UR5, R47 ;  /* 0x0000000508087c23 */ /* 0x000fe2000801002f */
[----:B------:R-:W-:Y:S01]  /*7100*/  BSSY.RECONVERGENT B0, `(.L_x_1312) ;  /* 0x0000013000007945 */ /* 0x000fe20003800200 */
[----:B0-----:R-:W-:Y:S01]  /*7110*/  FFMA.FTZ R42, R40, R18, -R9 ;  /* 0x00000012282a7223 */ /* 0x001fe20000010809 */
        /* <DEDUP_REMOVED lines=17> */
.L_x_1313:
[----:B------:R-:W-:Y:S05]  /*7230*/  BSYNC.RECONVERGENT B0 ;  /* 0x0000000000007941 */ /* 0x000fea0003800200 */
.L_x_1312:
        /* <DEDUP_REMOVED lines=21> */
.L_x_1314:
        /* <DEDUP_REMOVED lines=21> */
.L_x_1316:
[----:B------:R-:W-:Y:S05]  /*74e0*/  BSYNC.RECONVERGENT B0 ;  /* 0x0000000000007941 */ /* 0x000fea0003800200 */
.L_x_1315:
[----:B------:R-:W-:Y:S01]  /*74f0*/  FFMA.FTZ R45, R84, UR5, R47 ;  /* 0x00000005542d7c23 */ /* 0x000fe2000801002f */
[----:B------:R-:W-:Y:S01]  /*7500*/  FMUL.FTZ R48, R85, UR12 ;  /* 0x0000000c55307c20 */ /* 0x000fe20008410000 */
        /* <DEDUP_REMOVED lines=19> */
.L_x_1317:
[----:B------:R-:W-:Y:S01]  /*7640*/  FADD.FTZ R72, R72, -UR11 ;  /* 0x8000000b48487e21 */ /* 0x000fe20008010000 */
[----:B------:R-:W-:Y:S01]  /*7650*/  FFMA.FTZ R8, R48, UR5, R47 ;  /* 0x0000000530087c23 */ /* 0x000fe2000801002f */
[----:B------:R-:W-:Y:S01]  /*7660*/  BSSY.RECONVERGENT B0, `(.L_x_1318) ;  /* 0x0000013000007945 */ /* 0x000fe20003800200 */
[----:B------:R-:W-:Y:S01]  /*7670*/  FFMA.FTZ R45, R40, R10, -R45 ;  /* 0x0000000a282d7223 */ /* 0x000fe2000001082d */
[----:B------:R-:W-:Y:S01]  /*7680*/  FADD.FTZ R73, R73, -UR11 ;  /* 0x8000000b49497e21 */ /* 0x000fe20008010000 */
[----:B------:R-:W-:Y:S01]  /*7690*/  FMUL.FTZ R72, R72, UR12 ;  /* 0x0000000c48487c20 */ /* 0x000fe20008410000 */
[----:B01----:R-:W-:Y:S01]  /*76a0*/  FFMA.FTZ R19, R41, R11, -R8 ;  /* 0x0000000b29137223 */ /* 0x003fe20000010808 */
        /* <DEDUP_REMOVED lines=14> */
.L_x_1319:
[----:B------:R-:W-:Y:S05]  /*7790*/  BSYNC.RECONVERGENT B0 ;  /* 0x0000000000007941 */ /* 0x000fea0003800200 */
.L_x_1318:
        /* <DEDUP_REMOVED lines=21> */
.L_x_1320:
[----:B------:R-:W-:Y:S01]  /*78f0*/  FADD.FTZ R70, R70, -UR11 ;  /* 0x8000000b46467e21 */ /* 0x000fe20008010000 */
[----:B------:R-:W-:Y:S01]  /*7900*/  FFMA.FTZ R2, R20, UR5, R47 ;  /* 0x0000000514027c23 */ /* 0x000fe2000801002f */
[----:B------:R-:W-:Y:S01]  /*7910*/  BSSY.RECONVERGENT B0, `(.L_x_1321) ;  /* 0x0000013000007945 */ /* 0x000fe20003800200 */
[----:B------:R-:W-:Y:S01]  /*7920*/  FFMA.FTZ R43, R40, R12, -R43 ;  /* 0x0000000c282b7223 */ /* 0x000fe2000001082b */
[----:B------:R-:W-:Y:S01]  /*7930*/  FADD.FTZ R71, R71, -UR11 ;  /* 0x8000000b47477e21 */ /* 0x000fe20008010000 */
[----:B------:R-:W-:Y:S01]  /*7940*/  FMUL.FTZ R70, R70, UR12 ;  /* 0x0000000c46467c20 */ /* 0x000fe20008410000 */
[----:B0-----:R-:W-:Y:S01]  /*7950*/  FFMA.FTZ R11, R41, R13, -R2 ;  /* 0x0000000d290b7223 */ /* 0x001fe20000010802 */
[----:B------:R-:W-:Y:S06]  /*7960*/  @P4 BRA `(.L_x_1322) ;  /* 0x0000000000344947 */ /* 0x000fec0003800000 */
[----:B------:R-:W0:Y:S01]  /*7970*/  LDCU.64 UR16, c[0x0][0x3f8] ;  /* 0x00007f00ff1077ac */ /* 0x000e220008000a00 */
[----:B------:R-:W-:Y:S01]  /*7980*/  MOV R2, R4 ;  /* 0x0000000400027202 */ /* 0x000fe20000000f00 */
[----:B------:R-:W-:Y:S01]  /*7990*/  FMUL.FTZ R11, R11, UR12 ;  /* 0x0000000c0b0b7c20 */ /* 0x000fe20008410000 */
[----:B------:R-:W1:Y:S01]  /*79a0*/  LDCU.64 UR18, c[0x0][0x380] ;  /* 0x00007000ff1277ac */ /* 0x000e620008000a00 */
[----:B0-----:R-:W-:Y:S01]  /*79b0*/  IMAD R10, R3, UR16, RZ ;  /* 0x00000010030a7c24 */ /* 0x001fe2000f8e02ff */
[----:B------:R-:W-:-:S03]  /*79c0*/  MOV R3, R7 ;  /* 0x0000000700037202 */ /* 0x000fc60000000f00 */
[----:B------:R-:W-:-:S04]  /*79d0*/  IMAD.WIDE.U32 R8, R80, UR16, R2 ;  /* 0x0000001050087c25 */ /* 0x000fc8000f8e0002 */
[----:B------:R-:W-:Y:S01]  /*79e0*/  IMAD R3, R80, UR17, R10 ;  /* 0x0000001150037c24 */ /* 0x000fe2000f8e020a */
[----:B-1----:R-:W-:Y:S01]  /*79f0*/  LEA R2, P0, R8, UR18, 0x2 ;  /* 0x0000001208027c11 */ /* 0x002fe2000f8010ff */
[----:B------:R-:W-:-:S03]  /*7a00*/  FMUL.FTZ R10, R43, UR12 ;  /* 0x0000000c2b0a7c20 */ /* 0x000fc60008410000 */
[----:B------:R-:W-:-:S04]  /*7a10*/  IADD3 R3, PT, PT, R9, R3, RZ ;  /* 0x0000000309037210 */ /* 0x000fc80007ffe0ff */
[----:B------:R-:W-:-:S05]  /*7a20*/  LEA.HI.X R3, R8, UR19, R3, 0x2, P0 ;  /* 0x0000001308037c11 */ /* 0x000fca00080f1403 */
[----:B------:R0:W-:Y:S02]  /*7a30*/  STG.E.64 desc[UR8][R2.64], R10 ;  /* 0x0000000a02007986 */ /* 0x0001e4000c101b08 */
.L_x_1322:
[----:B------:R-:W-:Y:S05]  /*7a40*/  BSYNC.RECONVERGENT B0 ;  /* 0x0000000000007941 */ /* 0x000fea0003800200 */
.L_x_1321:
        /* <DEDUP_REMOVED lines=21> */
.L_x_1323:
[----:B0-----:R-:W-:Y:S01]  /*7ba0*/  FFMA.FTZ R2, R20, UR5, R47 ;  /* 0x0000000514027c23 */ /* 0x001fe2000801002f */
[----:B------:R-:W-:Y:S01]  /*7bb0*/  BSSY.RECONVERGENT B0, `(.L_x_1324) ;  /* 0x0000013000007945 */ /* 0x000fe20003800200 */
[----:B------:R-:W-:Y:S01]  /*7bc0*/  FFMA.FTZ R14, R40, R14, -R17 ;  /* 0x0000000e280e7223 */ /* 0x000fe20000010811 */
        /* <DEDUP_REMOVED lines=17> */
.L_x_1325:
[----:B------:R-:W-:Y:S05]  /*7ce0*/  BSYNC.RECONVERGENT B0 ;  /* 0x0000000000007941 */ /* 0x000fea0003800200 */
.L_x_1324:
[----:B0-----:R-:W-:Y:S01]  /*7cf0*/  IADD3 R15, PT, PT, R44, 0x90, RZ ;  /* 0x000000902c0f7810 */ /* 0x001fe20007ffe0ff */
[----:B------:R-:W-:Y:S01]  /*7d00*/  FMUL.FTZ R68, R68, UR12 ;  /* 0x0000000c44447c20 */ /* 0x000fe20008410000 */
[C---:B------:R-:W-:Y:S01]  /*7d10*/  IADD3 R13, PT, PT, R44.reuse, 0xa0, RZ ;  /* 0x000000a02c0d7810 */ /* 0x040fe20007ffe0ff */
[----:B------:R-:W-:Y:S01]  /*7d20*/  FADD.FTZ R69, R69, -UR11 ;  /* 0x8000000b45457e21 */ /* 0x000fe20008010000 */
[----:B------:R-:W-:Y:S01]  /*7d30*/  IADD3 R11, PT, PT, R44, 0xb0, RZ ;  /* 0x000000b02c0b7810 */ /* 0x000fe20007ffe0ff */
[----:B------:R-:W-:Y:S01]  /*7d40*/  FFMA.FTZ R49, R68, UR5, R47 ;  /* 0x0000000544317c23 */ /* 0x000fe2000801002f */
[C---:B------:R-:W-:Y:S01]  /*7d50*/  IADD3 R9, PT, PT, R44.reuse, 0xc0, RZ ;  /* 0x000000c02c097810 */ /* 0x040fe20007ffe0ff */
[----:B------:R-:W-:Y:S01]  /*7d60*/  FMUL.FTZ R50, R69, UR12 ;  /* 0x0000000c45327c20 */ /* 0x000fe20008410000 */
[C---:B------:R-:W-:Y:S02]  /*7d70*/  IADD3 R3, PT, PT, R44.reuse, 0xd0, RZ ;  /* 0x000000d02c037810 */ /* 0x040fe40007ffe0ff */
[----:B------:R-:W-:-:S02]  /*7d80*/  IADD3 R2, PT, PT, R44, 0xe0, RZ ;  /* 0x000000e02c027810 */ /* 0x000fc40007ffe0ff */
[----:B------:R-:W-:Y:S02]  /*7d90*/  ISETP.GE.U32.AND P2, PT, R17, UR14, PT ;  /* 0x0000000e11007c0c */ /* 0x000fe4000bf46070 */
[----:B------:R-:W-:Y:S02]  /*7da0*/  ISETP.GE.U32.AND P1, PT, R15, UR14, PT ;  /* 0x0000000e0f007c0c */ /* 0x000fe4000bf26070 */
[----:B------:R-:W-:Y:S02]  /*7db0*/  ISETP.GE.U32.AND P0, PT, R13, UR14, PT ;  /* 0x0000000e0d007c0c */ /* 0x000fe4000bf06070 */
[----:B------:R-:W-:Y:S02]  /*7dc0*/  ISETP.GE.U32.AND P6, PT, R11, UR14, PT ;  /* 0x0000000e0b007c0c */ /* 0x000fe4000bfc6070 */
[----:B------:R-:W-:Y:S02]  /*7dd0*/  ISETP.GE.U32.AND P4, PT, R9, UR14, PT ;  /* 0x0000000e09007c0c */ /* 0x000fe4000bf86070 */
[----:B------:R-:W-:-:S02]  /*7de0*/  ISETP.GE.U32.AND P5, PT, R3, UR14, PT ;  /* 0x0000000e03007c0c */ /* 0x000fc4000bfa6070 */
[----:B------:R-:W-:Y:S02]  /*7df0*/  SHF.R.S32.HI R51, RZ, 0x1f, R17 ;  /* 0x0000001fff337819 */ /* 0x000fe40000011411 */
[----:B------:R-:W-:Y:S02]  /*7e00*/  SHF.R.S32.HI R16, RZ, 0x1f, R15 ;  /* 0x0000001fff107819 */ /* 0x000fe4000001140f */
[----:B------:R-:W-:Y:S02]  /*7e10*/  SHF.R.S32.HI R14, RZ, 0x1f, R13 ;  /* 0x0000001fff0e7819 */ /* 0x000fe4000001140d */
[----:B------:R-:W-:Y:S02]  /*7e20*/  SHF.R.S32.HI R12, RZ, 0x1f, R11 ;  /* 0x0000001fff0c7819 */ /* 0x000fe4000001140b */
[----:B------:R-:W-:Y:S02]  /*7e30*/  SHF.R.S32.HI R10, RZ, 0x1f, R9 ;  /* 0x0000001fff0a7819 */ /* 0x000fe40000011409 */
[----:B------:R-:W-:-:S02]  /*7e40*/  SHF.R.S32.HI R8, RZ, 0x1f, R3 ;  /* 0x0000001fff087819 */ /* 0x000fc40000011403 */
[----:B------:R-:W-:Y:S02]  /*7e50*/  ISETP.GE.U32.AND P3, PT, R2, UR14, PT ;  /* 0x0000000e02007c0c */ /* 0x000fe4000bf66070 */
[----:B------:R-:W-:Y:S02]  /*7e60*/  ISETP.GE.AND.EX P2, PT, R51, UR15, PT, P2 ;  /* 0x0000000f33007c0c */ /* 0x000fe4000bf46320 */
[----:B------:R-:W-:Y:S02]  /*7e70*/  ISETP.GE.AND.EX P1, PT, R16, UR15, PT, P1 ;  /* 0x0000000f10007c0c */ /* 0x000fe4000bf26310 */
[----:B------:R-:W-:Y:S02]  /*7e80*/  ISETP.GE.AND.EX P0, PT, R14, UR15, PT, P0 ;  /* 0x0000000f0e007c0c */ /* 0x000fe4000bf06300 */
[----:B------:R-:W-:Y:S02]  /*7e90*/  ISETP.GE.AND.EX P6, PT, R12, UR15, PT, P6 ;  /* 0x0000000f0c007c0c */ /* 0x000fe4000bfc6360 */
        /* <DEDUP_REMOVED lines=21> */
.L_x_1326:
        /* <DEDUP_REMOVED lines=21> */
.L_x_1328:
[----:B------:R-:W-:Y:S05]  /*8140*/  BSYNC.RECONVERGENT B0 ;  /* 0x0000000000007941 */ /* 0x000fea0003800200 */
.L_x_1327:
[----:B------:R-:W-:Y:S01]  /*8150*/  FFMA.FTZ R45, R66, UR5, R47 ;  /* 0x00000005422d7c23 */ /* 0x000fe2000801002f */
[----:B------:R-:W-:Y:S01]  /*8160*/  FMUL.FTZ R48, R67, UR12 ;  /* 0x0000000c43307c20 */ /* 0x000fe20008410000 */
        /* <DEDUP_REMOVED lines=19> */
.L_x_1329:
        /* <DEDUP_REMOVED lines=18> */
[----:B------:R-:W-:-:S04]  /*83c0*/  IADD3 R15, PT, PT, R17, R15, RZ ;  /* 0x0000000f110f7210 */ /* 0x000fc80007ffe0ff */
[----:B------:R-:W-:-:S05]  /*83d0*/  LEA.HI.X R19, R16, UR19, R15, 0x2, P1 ;  /* 0x0000001310137c11 */ /* 0x000fca00088f140f */
[----:B------:R0:W-:Y:S02]  /*83e0*/  STG.E.64 desc[UR8][R18.64], R20 ;  /* 0x0000001412007986 */ /* 0x0001e4000c101b08 */
.L_x_1331:
[----:B------:R-:W-:Y:S05]  /*83f0*/  BSYNC.RECONVERGENT B0 ;  /* 0x0000000000007941 */ /* 0x000fea0003800200 */
.L_x_1330:
        /* <DEDUP_REMOVED lines=21> */
.L_x_1332:
        /* <DEDUP_REMOVED lines=13> */
[----:B------:R-:W-:-:S05]  /*8620*/  MOV R14, R4 ;  /* 0x00000004000e7202 */ /* 0x000fca0000000f00 */
[----:B------:R-:W-:-:S04]  /*8630*/  IMAD.WIDE.U32 R16, R13, UR16, R14 ;  /* 0x000000100d107c25 */ /* 0x000fc8000f8e000e */
[----:B------:R-:W-:Y:S01]  /*8640*/  IMAD R13, R13, UR17, R18 ;  /* 0x000000110d0d7c24 */ /* 0x000fe2000f8e0212 */
[----:B-1----:R-:W-:Y:S01]  /*8650*/  LEA R14, P0, R16, UR18, 0x2 ;  /* 0x00000012100e7c11 */ /* 0x002fe2000f8010ff */
[----:B------:R-:W-:-:S03]  /*8660*/  FMUL.FTZ R18, R25, UR12 ;  /* 0x0000000c19127c20 */ /* 0x000fc60008410000 */
[----:B------:R-:W-:-:S04]  /*8670*/  IADD3 R13, PT, PT, R17, R13, RZ ;  /* 0x0000000d110d7210 */ /* 0x000fc80007ffe0ff */
[----:B------:R-:W-:-:S05]  /*8680*/  LEA.HI.X R15, R16, UR19, R13, 0x2, P0 ;  /* 0x00000013100f7c11 */ /* 0x000fca00080f140d */
[----:B------:R0:W-:Y:S02]  /*8690*/  STG.E.64 desc[UR8][R14.64], R18 ;  /* 0x000000120e007986 */ /* 0x0001e4000c101b08 */
.L_x_1334:
[----:B------:R-:W-:Y:S05]  /*86a0*/  BSYNC.RECONVERGENT B0 ;  /* 0x0000000000007941 */ /* 0x000fea0003800200 */
.L_x_1333:
        /* <DEDUP_REMOVED lines=21> */
.L_x_1335:
[----:B------:R-:W-:Y:S01]  /*8800*/  FADD.FTZ R60, R60, -UR11 ;  /* 0x8000000b3c3c7e21 */ /* 0x000fe20008010000 */
[----:B0-----:R-:W-:Y:S01]  /*8810*/  FFMA.FTZ R14, R24, UR5, R47 ;  /* 0x00000005180e7c23 */ /* 0x001fe2000801002f */
        /* <DEDUP_REMOVED lines=19> */
.L_x_1337:
[----:B------:R-:W-:Y:S05]  /*8950*/  BSYNC.RECONVERGENT B0 ;  /* 0x0000000000007941 */ /* 0x000fea0003800200 */
.L_x_1336:
        /* <DEDUP_REMOVED lines=21> */
.L_x_1338:
        /* <DEDUP_REMOVED lines=21> */
.L_x_1340:
[----:B------:R-:W-:Y:S05]  /*8c00*/  BSYNC.RECONVERGENT B0 ;  /* 0x0000000000007941 */ /* 0x000fea0003800200 */
.L_x_1339:
        /* <DEDUP_REMOVED lines=21> */
.L_x_1341:
        /* <DEDUP_REMOVED lines=21> */
.L_x_1343:
[----:B------:R-:W-:Y:S05]  /*8eb0*/  BSYNC.RECONVERGENT B0 ;  /* 0x0000000000007941 */ /* 0x000fea0003800200 */
.L_x_1342:
        /* <DEDUP_REMOVED lines=21> */
.L_x_1344:
[----:B------:R-:W-:Y:S01]  /*9010*/  SHF.R.S32.HI R3, RZ, 0x1f, R2 ;  /* 0x0000001fff037819 */ /* 0x000fe20000011402 */
[----:B------:R-:W-:Y:S01]  /*9020*/  FADD.FTZ R54, R54, -UR11 ;  /* 0x8000000b36367e21 */ /* 0x000fe20008010000 */
[----:B------:R-:W-:Y:S01]  /*9030*/  FADD.FTZ R55, R55, -UR11 ;  /* 0x8000000b37377e21 */ /* 0x000fe20008010000 */
[----:B------:R-:W-:Y:S01]  /*9040*/  IADD3 R15, PT, PT, R44, 0xf0, RZ ;  /* 0x000000f02c0f7810 */ /* 0x000fe20007ffe0ff */
[----:B0-----:R-:W-:Y:S01]  /*9050*/  FFMA.FTZ R8, R18, UR5, R47 ;  /* 0x0000000512087c23 */ /* 0x001fe2000801002f */
[----:B------:R-:W-:Y:S01]  /*9060*/  ISETP.GE.AND.EX P3, PT, R3, UR15, PT, P3 ;  /* 0x0000000f03007c0c */ /* 0x000fe2000bf66330 */
[----:B------:R-:W-:Y:S01]  /*9070*/  FMUL.FTZ R54, R54, UR12 ;  /* 0x0000000c36367c20 */ /* 0x000fe20008410000 */
[----:B------:R-:W-:Y:S01]  /*9080*/  FMUL.FTZ R12, R55, UR12 ;  /* 0x0000000c370c7c20 */ /* 0x000fe20008410000 */
[----:B------:R-:W-:Y:S01]  /*9090*/  BSSY.RECONVERGENT B0, `(.L_x_1345) ;  /* 0x0000015000007945 */ /* 0x000fe20003800200 */
[----:B------:R-:W-:Y:S01]  /*90a0*/  FFMA.FTZ R17, R40, R34, -R17 ;  /* 0x0000002228117223 */ /* 0x000fe20000010811 */
[----:B------:R-:W-:Y:S01]  /*90b0*/  ISETP.GE.U32.AND P0, PT, R15, UR14, PT ;  /* 0x0000000e0f007c0c */ /* 0x000fe2000bf06070 */
[----:B------:R-:W-:Y:S01]  /*90c0*/  FFMA.FTZ R13, R54, UR5, R47 ;  /* 0x00000005360d7c23 */ /* 0x000fe2000801002f */
[----:B------:R-:W-:Y:S01]  /*90d0*/  SHF.R.S32.HI R16, RZ, 0x1f, R15 ;  /* 0x0000001fff107819 */ /* 0x000fe2000001140f */
[----:B------:R-:W-:Y:S01]  /*90e0*/  FFMA.FTZ R14, R12, UR5, R47 ;  /* 0x000000050c0e7c23 */ /* 0x000fe2000801002f */
[----:B------:R-:W-:-:S04]  /*90f0*/  FFMA.FTZ R11, R41, R35, -R8 ;  /* 0x00000023290b7223 */ /* 0x000fc80000010808 */
        /* <DEDUP_REMOVED lines=14> */
.L_x_1346:
[----:B------:R-:W-:Y:S05]  /*91e0*/  BSYNC.RECONVERGENT B0 ;  /* 0x0000000000007941 */ /* 0x000fea0003800200 */
.L_x_1345:
[----:B------:R-:W-:Y:S05]  /*91f0*/  BRA.U !UP0, `(.L_x_1347) ;  /* 0x0000000108487547 */ /* 0x000fea000b800000 */
        /* <DEDUP_REMOVED lines=18> */
.L_x_1347:
        /* <DEDUP_REMOVED lines=9> */
[----:B------:R-:W0:Y:S01]  /*93b0*/  LDCU.64 UR14, c[0x0][0x380] ;  /* 0x00007000ff0e77ac */ /* 0x000e220008000a00 */
[----:B-1----:R-:W-:Y:S02]  /*93c0*/  IMAD R16, R16, UR12, RZ ;  /* 0x0000000c10107c24 */ /* 0x002fe4000f8e02ff */
[----:B------:R-:W-:-:S04]  /*93d0*/  IMAD.WIDE.U32 R4, R15, UR12, R4 ;  /* 0x0000000c0f047c25 */ /* 0x000fc8000f8e0004 */
[----:B------:R-:W-:Y:S01]  /*93e0*/  IMAD R15, R15, UR13, R16 ;  /* 0x0000000d0f0f7c24 */ /* 0x000fe2000f8e0210 */
[----:B0-----:R-:W-:-:S04]  /*93f0*/  LEA R2, P0, R4, UR14, 0x2 ;  /* 0x0000000e04027c11 */ /* 0x001fc8000f8010ff */
[----:B------:R-:W-:-:S04]  /*9400*/  IADD3 R15, PT, PT, R5, R15, RZ ;  /* 0x0000000f050f7210 */ /* 0x000fc80007ffe0ff */
[----:B------:R-:W-:-:S05]  /*9410*/  LEA.HI.X R3, R4, UR15, R15, 0x2, P0 ;  /* 0x0000000f04037c11 */ /* 0x000fca00080f140f */
[----:B------:R1:W-:Y:S02]  /*9420*/  STG.E.64 desc[UR8][R2.64], R8 ;  /* 0x0000000802007986 */ /* 0x0003e4000c101b08 */
.L_x_1349:
[----:B------:R-:W-:Y:S05]  /*9430*/  BSYNC.RECONVERGENT B0 ;  /* 0x0000000000007941 */ /* 0x000fea0003800200 */
.L_x_1348:
[----:B01----:R-:W2:Y:S04]  /*9440*/  LDL.LU R3, [R1+0x18] ;  /* 0x0000180001037983 */ /* 0x003ea80000300800 */
[----:B------:R-:W3:Y:S01]  /*9450*/  LDL.LU R2, [R1+0x1c] ;  /* 0x00001c0001027983 */ /* 0x000ee20000300800 */
[----:B--2---:R-:W-:Y:S02]  /*9460*/  IADD3 R3, PT, PT, R0, R3, RZ ;  /* 0x0000000300037210 */ /* 0x004fe40007ffe0ff */
[----:B---3--:R-:W-:-:S03]  /*9470*/  IADD3 R2, PT, PT, R2, 0x1, RZ ;  /* 0x0000000102027810 */ /* 0x008fc60007ffe0ff */
[----:B------:R0:W-:Y:S01]  /*9480*/  STL [R1+0x18], R3 ;  /* 0x0000180301007387 */ /* 0x0001e20000100800 */
[----:B------:R-:W-:-:S03]  /*9490*/  ISETP.GE.AND P0, PT, R3, UR4, PT ;  /* 0x0000000403007c0c */ /* 0x000fc6000bf06270 */
[----:B------:R0:W-:Y:S10]  /*94a0*/  STL [R1+0x1c], R2 ;  /* 0x00001c0201007387 */ /* 0x0001f40000100800 */
[----:B0-----:R-:W-:Y:S05]  /*94b0*/  @!P0 BRA `(.L_x_1350) ;  /* 0xffffff6c00448947 */ /* 0x001fea000383ffff */
.L_x_1285:
[----:B------:R-:W0:Y:S01]  /*94c0*/  S2R R6, SR_TID.X ;  /* 0x0000000000067919 */ /* 0x000e220000002100 */
[----:B------:R-:W1:Y:S01]  /*94d0*/  LDC R4, c[0x0][0x370] ;  /* 0x0000dc00ff047b82 */ /* 0x000e620000000800 */
[----:B------:R-:W-:Y:S01]  /*94e0*/  BSSY.RECONVERGENT B0, `(.L_x_1351) ;  /* 0x0000013000007945 */ /* 0x000fe20003800200 */
[----:B------:R-:W2:Y:S06]  /*94f0*/  S2R R8, SR_CTAID.Y ;  /* 0x0000000000087919 */ /* 0x000eac0000002600 */
[----:B------:R-:W3:Y:S08]  /*9500*/  LDC R7, c[0x0][0x374] ;  /* 0x0000dd00ff077b82 */ /* 0x000ef00000000800 */
[----:B------:R-:W4:Y:S01]  /*9510*/  LDC.64 R2, c[0x0][0x3c8] ;  /* 0x0000f200ff027b82 */ /* 0x000f220000000a00 */
[----:B-1----:R-:W-:-:S02]  /*9520*/  IADD3 R5, PT, PT, R4, -0x1, RZ ;  /* 0xffffffff04057810 */ /* 0x002fc40007ffe0ff */
[----:B------:R-:W-:Y:S02]  /*9530*/  ISETP.NE.AND P1, PT, R4, 0x1, PT ;  /* 0x000000010400780c */ /* 0x000fe40003f25270 */
[----:B0-----:R-:W-:Y:S02]  /*9540*/  ISETP.NE.AND P2, PT, R6, RZ, PT ;  /* 0x000000ff0600720c */ /* 0x001fe40003f45270 */
[----:B---3--:R-:W-:-:S04]  /*9550*/  IADD3 R0, PT, PT, R7, -0x1, RZ ;  /* 0xffffffff07007810 */ /* 0x008fc80007ffe0ff */
[----:B--2---:R-:W-:Y:S02]  /*9560*/  ISETP.NE.AND P0, PT, R8, R0, PT ;  /* 0x000000000800720c */ /* 0x004fe40003f05270 */
[----:B------:R-:W-:Y:S02]  /*9570*/  SHF.L.U32 R0, R7, 0x1, RZ ;  /* 0x0000000107007819 */ /* 0x000fe400000006ff */
[----:B------:R-:W-:Y:S02]  /*9580*/  ISETP.NE.OR P0, PT, R5, UR7, P0 ;  /* 0x0000000705007c0c */ /* 0x000fe40008705670 */
        /* <DEDUP_REMOVED lines=8> */
.L_x_1352:
[----:B------:R-:W-:Y:S05]  /*9610*/  BSYNC.RECONVERGENT B0 ;  /* 0x0000000000007941 */ /* 0x000fea0003800200 */
.L_x_1351:
[----:B------:R-:W-:Y:S05]  /*9620*/  @P0 EXIT ;  /* 0x000000000000094d */ /* 0x000fea0003800000 */
[----:B------:R-:W-:Y:S05]  /*9630*/  @P2 BRA `(.L_x_1353) ;  /* 0x0000000000202947 */ /* 0x000fea0003800000 */
[----:B------:R-:W-:-:S05]  /*9640*/  IMAD R0, R4, R7, RZ ;  /* 0x0000000704007224 */ /* 0x000fca00078e02ff */
[----:B------:R-:W-:-:S13]  /*9650*/  ISETP.NE.AND P0, PT, R0, -0x1, PT ;  /* 0xffffffff0000780c */ /* 0x000fda0003f05270 */
[----:B------:R-:W-:Y:S05]  /*9660*/  @!P0 BRA `(.L_x_1353) ;  /* 0x0000000000148947 */ /* 0x000fea0003800000 */
.L_x_1354:
[----:B0-----:R-:W2:Y:S04]  /*9670*/  LDG.E.STRONG.GPU R5, desc[UR8][R2.64] ;  /* 0x0000000802057981 */ /* 0x001ea8000c1ef900 */
[----:B--2---:R-:W-:Y:S01]  /*9680*/  CCTL.IVALL ;  /* 0x00000000ff00798f */ /* 0x004fe20002000000 */
[----:B------:R-:W-:Y:S05]  /*9690*/  YIELD ;  /* 0x0000000000007946 */ /* 0x000fea0003800000 */
[----:B------:R-:W-:-:S13]  /*96a0*/  ISETP.NE.AND P0, PT, R5, R0, PT ;  /* 0x000000000500720c */ /* 0x000fda0003f05270 */
[----:B------:R-:W-:Y:S05]  /*96b0*/  @P0 BRA `(.L_x_1354) ;  /* 0xfffffffc00ec0947 */ /* 0x000fea000383ffff */
.L_x_1353:
[----:B------:R-:W-:Y:S05]  /*96c0*/  WARPSYNC.ALL ;  /* 0x0000000000007948 */ /* 0x000fea0003800000 */
[----:B0-----:R-:W0:Y:S01]  /*96d0*/  LDC.64 R4, c[0x0][0x3f8] ;  /* 0x0000fe00ff047b82 */ /* 0x001e220000000a00 */
[----:B------:R-:W1:Y:S07]  /*96e0*/  S2R R6, SR_TID.X ;  /* 0x0000000000067919 */ /* 0x000e6e0000002100 */
[----:B------:R-:W-:Y:S01]  /*96f0*/  BAR.SYNC.DEFER_BLOCKING 0x0 ;  /* 0x0000000000007b1d */ /* 0x000fe20000010000 */
[----:B0-----:R-:W-:-:S04]  /*9700*/  LEA.HI R0, P0, R5, R4, RZ, 0x1 ;  /* 0x0000000405007211 */ /* 0x001fc800078108ff */
[----:B------:R-:W-:-:S04]  /*9710*/  IADD3.X R3, PT, PT, RZ, R5, RZ, P0, !PT ;  /* 0x00000005ff037210 */ /* 0x000fc800007fe4ff */
[--C-:B------:R-:W-:Y:S02]  /*9720*/  SHF.R.S64 R0, R0, 0x1, R3.reuse ;  /* 0x0000000100007819 */ /* 0x100fe40000001003 */
[----:B------:R-:W-:Y:S02]  /*9730*/  SHF.R.S32.HI R3, RZ, 0x1, R3 ;  /* 0x00000001ff037819 */ /* 0x000fe40000011403 */
[----:B-1----:R-:W-:-:S04]  /*9740*/  ISETP.GT.U32.AND P0, PT, R0, R6, PT ;  /* 0x000000060000720c */ /* 0x002fc80003f04070 */
        /* <DEDUP_REMOVED lines=66> */
.L_x_1357:
        /* <DEDUP_REMOVED lines=29> */
.L_x_1356:
[----:B------:R-:W-:Y:S05]  /*9d40*/  BSYNC.RECONVERGENT B0 ;  /* 0x0000000000007941 */ /* 0x000fea0003800200 */
.L_x_1355:
        /* <DEDUP_REMOVED lines=10> */
.L_x_1358:
        /* <DEDUP_REMOVED lines=82> */
.L_x_1359:
        /* <DEDUP_REMOVED lines=15> */
.L_x_4375:


//--------------------- .text._Z35group_norm_nhwc_bwd_one_pass_kernelI11Fp32IOFp32WLi512ELi70ELi560EEv26Group_norm_nhwc_bwd_params --------------------------
	.section	.text._Z35group_norm_nhwc_bwd_one_pass_kernelI11Fp32IOFp32WLi512ELi70ELi560EEv26Group_norm_nhwc_bwd_params,"ax",@progbits
	.align	128
        .global         _Z35group_norm_nhwc_bwd_one_pass_kernelI11Fp32IOFp32WLi512ELi70ELi560EEv26Group_norm_nhwc_bwd_params
        .type           _Z35group_norm_nhwc_bwd_one_pass_kernelI11Fp32IOFp32WLi512ELi70ELi560EEv26Group_norm_nhwc_bwd_params,@function
        .size           _Z35group_norm_nhwc_bwd_one_pass_kernelI11Fp32IOFp32WLi512ELi70ELi560EEv26Group_norm_nhwc_bwd_params,(.L_x_4376 - _Z35group_norm_nhwc_bwd_one_pass_kernelI11Fp32IOFp32WLi512ELi70ELi560EEv26Group_norm_nhwc_bwd_params)
        .other          _Z35group_norm_nhwc_bwd_one_pass_kernelI11Fp32IOFp32WLi512ELi70ELi560EEv26Group_norm_nhwc_bwd_params,@"STO_CUDA_ENTRY STV_DEFAULT"
_Z35group_norm_nhwc_bwd_one_pass_kernelI11Fp32IOFp32WLi512ELi70ELi560EEv26Group_norm_nhwc_bwd_params:
.text._Z35group_norm_nhwc_bwd_one_pass_kernelI11Fp32IOFp32WLi512ELi70ELi560EEv26Group_norm_nhwc_bwd_params:
        /* <DEDUP_REMOVED lines=28> */
.L_x_1384:
        /* <DEDUP_REMOVED lines=37> */
[----:B------:R-:W-:-:S02]  /*0410*/  @!UP2 UIADD3 UR7, UPT, UPT, -UR7, URZ, URZ ;  /* 0x000000ff0707a290 */ /* 0x000fc4000fffe1ff */
[----:B------:R-:W-:Y:S02]  /*0420*/  UIMAD UR5, UR13, 0x46, URZ ;  /* 0x000000460d0578a4 */ /* 0x000fe4000f8e02ff */
[----:B------:R-:W-:Y:S01]  /*0430*/  USEL UR7, UR9, UR7, !UP0 ;  /* 0x0000000709077287 */ /* 0x000fe2000c000000 */
[----:B------:R-:W-:-:S03]  /*0440*/  IADD3 R17, PT, PT, R0, 0x10, RZ ;  /* 0x0000001000117810 */ /* 0x000fc60007ffe0ff */
[----:B------:R-:W-:Y:S02]  /*0450*/  MOV R3, UR5 ;  /* 0x0000000500037c02 */ /* 0x000fe40008000f00 */
[----:B------:R-:W-:Y:S02]  /*0460*/  ISETP.GE.U32.AND P1, PT, R17, UR16, PT ;  /* 0x0000001011007c0c */ /* 0x000fe4000bf26070 */
[----:B------:R-:W-:Y:S02]  /*0470*/  SHF.R.S32.HI R13, RZ, 0x1f, R17 ;  /* 0x0000001fff0d7819 */ /* 0x000fe40000011411 */
[----:B------:R-:W-:Y:S02]  /*0480*/  IADD3 R30, PT, PT, R0, 0x20, RZ ;  /* 0x00000020001e7810 */ /* 0x000fe40007ffe0ff */
[----:B------:R-:W-:Y:S02]  /*0490*/  ISETP.GE.AND.EX P4, PT, R13, UR17, PT, P1 ;  /* 0x000000110d007c0c */ /* 0x000fe4000bf86310 */
[----:B------:R-:W-:-:S02]  /*04a0*/  ISETP.GE.U32.AND P1, PT, R30, UR16, PT ;  /* 0x000000101e007c0c */ /* 0x000fc4000bf26070 */
[----:B------:R-:W-:-:S04]  /*04b0*/  SHF.R.S32.HI R27, RZ, 0x1f, R30 ;  /* 0x0000001fff1b7819 */ /* 0x000fc8000001141e */
[----:B------:R-:W-:Y:S02]  /*04c0*/  ISETP.GE.AND.EX P3, PT, R27, UR17, PT, P1 ;  /* 0x000000111b007c0c */ /* 0x000fe4000bf66310 */
[----:B------:R-:W-:-:S03]  /*04d0*/  LOP3.LUT R22, R22, 0xfeffffff, RZ, 0xc0, !PT ;  /* 0xfeffffff16167812 */ /* 0x000fc600078ec0ff */
[----:B------:R-:W0:Y:S01]  /*04e0*/  @!P4 LDC.64 R14, c[0x0][0x3f8] ;  /* 0x0000fe00ff0ecb82 */ /* 0x000e220000000a00 */
[----:B------:R-:W-:Y:S02]  /*04f0*/  @P4 LOP3.LUT R22, R22, 0x1000000, RZ, 0xfc, !PT ;  /* 0x0100000016164812 */ /* 0x000fe400078efcff */
[----:B------:R-:W-:Y:S02]  /*0500*/  IADD3 R28, PT, PT, R0, 0x30, RZ ;  /* 0x00000030001c7810 */ /* 0x000fe40007ffe0ff */
[----:B------:R-:W-:-:S03]  /*0510*/  LOP3.LUT R22, R22, 0xff7fffff, RZ, 0xc0, !PT ;  /* 0xff7fffff16167812 */ /* 0x000fc600078ec0ff */
[----:B------:R-:W1:Y:S01]  /*0520*/  @!P3 LDC.64 R18, c[0x0][0x3f8] ;  /* 0x0000fe00ff12bb82 */ /* 0x000e620000000a00 */
[----:B------:R-:W-:Y:S02]  /*0530*/  @P3 LOP3.LUT R22, R22, 0x800000, RZ, 0xfc, !PT ;  /* 0x0080000016163812 */ /* 0x000fe400078efcff */
[----:B------:R-:W-:Y:S02]  /*0540*/  ISETP.GE.U32.AND P1, PT, R28, UR16, PT ;  /* 0x000000101c007c0c */ /* 0x000fe4000bf26070 */
[----:B------:R-:W-:-:S04]  /*0550*/  IADD3 R26, PT, PT, R0, 0x40, RZ ;  /* 0x00000040001a7810 */ /* 0x000fc80007ffe0ff */
[----:B------:R-:W-:Y:S01]  /*0560*/  SHF.R.S32.HI R29, RZ, 0x1f, R26 ;  /* 0x0000001fff1d7819 */ /* 0x000fe2000001141a */
[----:B0-----:R-:W-:Y:S01]  /*0570*/  @!P4 IMAD R16, R13, R14, RZ ;  /* 0x0000000e0d10c224 */ /* 0x001fe200078e02ff */
[----:B------:R-:W-:Y:S01]  /*0580*/  IADD3 R23, PT, PT, R0, 0x50, RZ ;  /* 0x0000005000177810 */ /* 0x000fe20007ffe0ff */
[----:B------:R-:W0:Y:S02]  /*0590*/  @!P4 LDC.64 R12, c[0x0][0x398] ;  /* 0x0000e600ff0ccb82 */ /* 0x000e240000000a00 */
[----:B------:R-:W-:Y:S01]  /*05a0*/  @!P4 IMAD R31, R17, R15, R16 ;  /* 0x0000000f111fc224 */ /* 0x000fe200078e0210 */
[----:B--2---:R-:W-:-:S13]  /*05b0*/  ISETP.GE.AND.EX P0, PT, R6, UR17, PT, P0 ;  /* 0x0000001106007c0c */ /* 0x004fda000bf06300 */
[----:B------:R-:W2:Y:S01]  /*05c0*/  @!P0 LDC.64 R10, c[0x0][0x3f8] ;  /* 0x0000fe00ff0a8b82 */ /* 0x000ea20000000a00 */
[----:B---3--:R-:W-:Y:S01]  /*05d0*/  IADD3 R2, P2, PT, R5, UR5, RZ ;  /* 0x0000000505027c10 */ /* 0x008fe2000ff5e0ff */
[----:B------:R-:W-:Y:S01]  /*05e0*/  USHF.R.S32.HI UR5, URZ, 0x1f, UR7 ;  /* 0x0000001fff057899 */ /* 0x000fe20008011407 */
[----:B------:R-:W-:Y:S02]  /*05f0*/  MOV R5, UR18 ;  /* 0x0000001200057c02 */ /* 0x000fe40008000f00 */
[----:B------:R-:W-:Y:S01]  /*0600*/  LEA.HI.X.SX32 R3, R3, RZ, 0x1, P2 ;  /* 0x000000ff03037211 */ /* 0x000fe200010f0eff */
[----:B------:R-:W-:Y:S01]  /*0610*/  UIMAD UR5, UR5, UR18, URZ ;  /* 0x00000012050572a4 */ /* 0x000fe2000f8e02ff */
[----:B------:R-:W-:Y:S01]  /*0620*/  @!P0 SHF.R.S32.HI R6, RZ, 0x1f, R0 ;  /* 0x0000001fff068819 */ /* 0x000fe20000011400 */
[----:B------:R-:W3:Y:S02]  /*0630*/  @!P0 LDC.64 R8, c[0x0][0x398] ;  /* 0x0000e600ff088b82 */ /* 0x000ee40000000a00 */
[----:B------:R-:W-:-:S02]  /*0640*/  UIMAD UR5, UR7, UR19, UR5 ;  /* 0x00000013070572a4 */ /* 0x000fc4000f8e0205 */
[----:B------:R-:W-:-:S04]  /*0650*/  IMAD.WIDE.U32 R2, R5, UR7, R2 ;  /* 0x0000000705027c25 */ /* 0x000fc8000f8e0002 */
[----:B------:R-:W4:Y:S01]  /*0660*/  @!P0 LDC.64 R48, c[0x0][0x3a0] ;  /* 0x0000e800ff308b82 */ /* 0x000f220000000a00 */
[----:B------:R-:W-:Y:S01]  /*0670*/  IADD3 R5, PT, PT, R3, UR5, RZ ;  /* 0x0000000503057c10 */ /* 0x000fe2000fffe0ff */
[----:B--2---:R-:W-:Y:S01]  /*0680*/  @!P0 IMAD R4, R6, R10, RZ ;  /* 0x0000000a06048224 */ /* 0x004fe200078e02ff */
[----:B------:R2:W-:Y:S01]  /*0690*/  @!P0 STL [R1+0x484], R6 ;  /* 0x0004840601008387 */ /* 0x0005e20000100800 */
[C---:B------:R-:W-:Y:S01]  /*06a0*/  IADD3 R52, PT, PT, R0.reuse, 0xa0, RZ ;  /* 0x000000a000347810 */ /* 0x040fe20007ffe0ff */
[----:B------:R-:W0:Y:S01]  /*06b0*/  LDCU.64 UR6, c[0x0][0x3b8] ;  /* 0x00007700ff0677ac */ /* 0x000e220008000a00 */
[----:B------:R-:W-:Y:S01]  /*06c0*/  @!P0 IMAD R11, R0, R11, R4 ;  /* 0x0000000b000b8224 */ /* 0x000fe200078e0204 */
[----:B------:R-:W-:-:S05]  /*06d0*/  @!P0 MOV R4, R2 ;  /* 0x0000000200048202 */ /* 0x000fca0000000f00 */
[----:B--2---:R-:W-:-:S05]  /*06e0*/  @!P0 IMAD.WIDE.U32 R6, R0, R10, R4 ;  /* 0x0000000a00068225 */ /* 0x004fca00078e0004 */
[----:B------:R-:W-:Y:S02]  /*06f0*/  @!P0 IADD3 R7, PT, PT, R7, R11, RZ ;  /* 0x0000000b07078210 */ /* 0x000fe40007ffe0ff */
[C---:B------:R-:W-:Y:S02]  /*0700*/  @!P0 SHF.L.U32 R11, R6.reuse, 0x2, RZ ;  /* 0x00000002060b8819 */ /* 0x040fe400000006ff */
[----:B------:R-:W-:Y:S02]  /*0710*/  @!P0 SHF.L.U64.HI R6, R6, 0x2, R7 ;  /* 0x0000000206068819 */ /* 0x000fe40000010207 */
[----:B------:R-:W-:Y:S02]  /*0720*/  SHF.R.S32.HI R7, RZ, 0x1f, R28 ;  /* 0x0000001fff077819 */ /* 0x000fe4000001141c */
[C---:B---3--:R-:W-:Y:S02]  /*0730*/  @!P0 IADD3 R8, P3, PT, R11.reuse, R8, RZ ;  /* 0x000000080b088210 */ /* 0x048fe40007f7e0ff */
[----:B----4-:R-:W-:-:S02]  /*0740*/  @!P0 IADD3 R48, P2, PT, R11, R48, RZ ;  /* 0x000000300b308210 */ /* 0x010fc40007f5e0ff */
[----:B------:R-:W2:Y:S01]  /*0750*/  @!P4 LDC.64 R10, c[0x0][0x3a0] ;  /* 0x0000e800ff0acb82 */ /* 0x000ea20000000a00 */
[----:B------:R-:W-:Y:S02]  /*0760*/  ISETP.GE.AND.EX P6, PT, R7, UR17, PT, P1 ;  /* 0x0000001107007c0c */ /* 0x000fe4000bfc6310 */
[----:B------:R-:W-:Y:S02]  /*0770*/  @!P0 IADD3.X R9, PT, PT, R6, R9, RZ, P3, !PT ;  /* 0x0000000906098210 */ /* 0x000fe40001ffe4ff */
[----:B------:R-:W-:Y:S02]  /*0780*/  LOP3.LUT P3, RZ, R22, 0x800000, RZ, 0xc0, !PT ;  /* 0x0080000016ff7812 */ /* 0x000fe4000786c0ff */
[----:B------:R-:W-:Y:S02]  /*0790*/  ISETP.GE.U32.AND P1, PT, R26, UR16, PT ;  /* 0x000000101a007c0c */ /* 0x000fe4000bf26070 */
[----:B------:R-:W-:Y:S02]  /*07a0*/  LOP3.LUT R22, R22, 0xffbfffff, RZ, 0xc0, !PT ;  /* 0xffbfffff16167812 */ /* 0x000fe400078ec0ff */
[----:B------:R-:W-:-:S02]  /*07b0*/  ISETP.GE.AND.EX P5, PT, R29, UR17, PT, P1 ;  /* 0x000000111d007c0c */ /* 0x000fc4000bfa6310 */
[----:B------:R-:W-:Y:S01]  /*07c0*/  @!P4 MOV R20, R2 ;  /* 0x000000020014c202 */ /* 0x000fe20000000f00 */
[----:B------:R-:W3:Y:S01]  /*07d0*/  @!P6 LDC.64 R24, c[0x0][0x3f8] ;  /* 0x0000fe00ff18eb82 */ /* 0x000ee20000000a00 */
[----:B------:R-:W-:Y:S02]  /*07e0*/  @!P4 MOV R21, R5 ;  /* 0x000000050015c202 */ /* 0x000fe40000000f00 */
[----:B------:R-:W-:Y:S01]  /*07f0*/  @P6 LOP3.LUT R22, R22, 0x400000, RZ, 0xfc, !PT ;  /* 0x0040000016166812 */ /* 0x000fe200078efcff */
[----:B-1----:R-:W-:Y:S02]  /*0800*/  @!P3 IMAD R27, R27, R18, RZ ;  /* 0x000000121b1bb224 */ /* 0x002fe400078e02ff */
[----:B------:R-:W-:Y:S01]  /*0810*/  @!P4 IMAD.WIDE.U32 R20, R17, R14, R20 ;  /* 0x0000000e1114c225 */ /* 0x000fe200078e0014 */
[----:B------:R-:W-:Y:S01]  /*0820*/  LOP3.LUT R22, R22, 0xffdfffff, RZ, 0xc0, !PT ;  /* 0xffdfffff16167812 */ /* 0x000fe200078ec0ff */
[----:B------:R-:W1:Y:S01]  /*0830*/  @!P3 LDC.64 R14, c[0x0][0x3a0] ;  /* 0x0000e800ff0ebb82 */ /* 0x000e620000000a00 */
[----:B------:R-:W-:Y:S01]  /*0840*/  @!P0 IADD3.X R49, PT, PT, R6, R49, RZ, P2, !PT ;  /* 0x0000003106318210 */ /* 0x000fe200017fe4ff */
[----:B------:R-:W-:Y:S01]  /*0850*/  @!P3 IMAD R19, R30, R19, R27 ;  /* 0x000000131e13b224 */ /* 0x000fe200078e021b */
[----:B------:R-:W-:-:S02]  /*0860*/  @!P4 IADD3 R21, PT, PT, R21, R31, RZ ;  /* 0x0000001f1515c210 */ /* 0x000fc40007ffe0ff */
[----:B------:R-:W-:Y:S02]  /*0870*/  @!P4 SHF.L.U32 R33, R20, 0x2, RZ ;  /* 0x000000021421c819 */ /* 0x000fe400000006ff */
[----:B------:R-:W-:Y:S01]  /*0880*/  ISETP.GE.U32.AND P2, PT, R23, UR16, PT ;  /* 0x0000001017007c0c */ /* 0x000fe2000bf46070 */
[----:B------:R-:W4:Y:S01]  /*0890*/  @!P3 LDC.64 R16, c[0x0][0x398] ;  /* 0x0000e600ff10bb82 */ /* 0x000f220000000a00 */
[----:B------:R-:W-:Y:S02]  /*08a0*/  SHF.R.S32.HI R27, RZ, 0x1f, R23 ;  /* 0x0000001fff1b7819 */ /* 0x000fe40000011417 */
[----:B------:R-:W-:Y:S02]  /*08b0*/  @P5 LOP3.LUT R22, R22, 0x200000, RZ, 0xfc, !PT ;  /* 0x0020000016165812 */ /* 0x000fe400078efcff */
[----:B------:R-:W-:Y:S02]  /*08c0*/  @!P4 SHF.L.U64.HI R6, R20, 0x2, R21 ;  /* 0x000000021406c819 */ /* 0x000fe40000010215 */
[----:B--2---:R-:W-:Y:S01]  /*08d0*/  @!P4 IADD3 R10, P1, PT, R33, R10, RZ ;  /* 0x0000000a210ac210 */ /* 0x004fe20007f3e0ff */
[----:B------:R-:W2:Y:S01]  /*08e0*/  @!P6 LDC.64 R46, c[0x0][0x398] ;  /* 0x0000e600ff2eeb82 */ /* 0x000ea20000000a00 */
[----:B------:R-:W-:-:S02]  /*08f0*/  ISETP.GE.AND.EX P4, PT, R27, UR17, PT, P2 ;  /* 0x000000111b007c0c */ /* 0x000fc4000bf86320 */
[----:B------:R-:W-:Y:S02]  /*0900*/  LOP3.LUT P2, RZ, R22, 0x1000000, RZ, 0xc0, !PT ;  /* 0x0100000016ff7812 */ /* 0x000fe4000784c0ff */
[----:B------:R-:W-:Y:S02]  /*0910*/  @!P3 MOV R20, R2 ;  /* 0x000000020014b202 */ /* 0x000fe40000000f00 */
[----:B------:R-:W-:-:S03]  /*0920*/  @!P3 MOV R21, R5 ;  /* 0x000000050015b202 */ /* 0x000fc60000000f00 */
[----:B------:R-:W-:-:S03]  /*0930*/  @!P3 IMAD.WIDE.U32 R30, R30, R18, R20 ;  /* 0x000000121e1eb225 */ /* 0x000fc600078e0014 */
[----:B------:R-:W2:Y:S03]  /*0940*/  @!P5 LDC.64 R20, c[0x0][0x3f8] ;  /* 0x0000fe00ff14db82 */ /* 0x000ea60000000a00 */
[----:B------:R-:W-:Y:S02]  /*0950*/  @!P2 IADD3.X R11, PT, PT, R6, R11, RZ, P1, !PT ;  /* 0x0000000b060ba210 */ /* 0x000fe40000ffe4ff */
[----:B0-----:R-:W-:Y:S02]  /*0960*/  @!P2 IADD3 R12, P1, PT, R33, R12, RZ ;  /* 0x0000000c210ca210 */ /* 0x001fe40007f3e0ff */
[----:B------:R-:W-:Y:S02]  /*0970*/  @!P3 IADD3 R33, PT, PT, R31, R19, RZ ;  /* 0x000000131f21b210 */ /* 0x000fe40007ffe0ff */
[----:B------:R-:W-:Y:S01]  /*0980*/  @!P3 SHF.L.U32 R31, R30, 0x2, RZ ;  /* 0x000000021e1fb819 */ /* 0x000fe200000006ff */
[----:B------:R-:W0:Y:S01]  /*0990*/  @!P6 LDC.64 R18, c[0x0][0x3a0] ;  /* 0x0000e800ff12eb82 */ /* 0x000e220000000a00 */
[----:B------:R-:W-:-:S02]  /*09a0*/  @!P2 IADD3.X R13, PT, PT, R6, R13, RZ, P1, !PT ;  /* 0x0000000d060da210 */ /* 0x000fc40000ffe4ff */
[----:B------:R-:W-:Y:S02]  /*09b0*/  @!P3 SHF.L.U64.HI R30, R30, 0x2, R33 ;  /* 0x000000021e1eb819 */ /* 0x000fe40000010221 */
[----:B-1----:R-:W-:Y:S01]  /*09c0*/  @!P3 IADD3 R14, P1, PT, R31, R14, RZ ;  /* 0x0000000e1f0eb210 */ /* 0x002fe20007f3e0ff */
[----:B---3--:R-:W-:Y:S01]  /*09d0*/  @!P6 IMAD R32, R7, R24, RZ ;  /* 0x000000180720e224 */ /* 0x008fe200078e02ff */
[----:B------:R-:W-:Y:S01]  /*09e0*/  @!P6 MOV R33, R5 ;  /* 0x000000050021e202 */ /* 0x000fe20000000f00 */
[----:B------:R-:W1:Y:S01]  /*09f0*/  @!P4 LDC.64 R6, c[0x0][0x3f8] ;  /* 0x0000fe00ff06cb82 */ /* 0x000e620000000a00 */
[----:B------:R-:W-:Y:S02]  /*0a00*/  @!P3 IADD3.X R15, PT, PT, R30, R15, RZ, P1, !PT ;  /* 0x0000000f1e0fb210 */ /* 0x000fe40000ffe4ff */
[----:B----4-:R-:W-:Y:S01]  /*0a10*/  @!P3 IADD3 R16, P1, PT, R31, R16, RZ ;  /* 0x000000101f10b210 */ /* 0x010fe20007f3e0ff */
[----:B------:R-:W-:Y:S01]  /*0a20*/  @!P6 IMAD R31, R28, R25, R32 ;  /* 0x000000191c1fe224 */ /* 0x000fe200078e0220 */
[----:B------:R-:W-:-:S05]  /*0a30*/  @!P6 MOV R32, R2 ;  /* 0x000000020020e202 */ /* 0x000fca0000000f00 */
[----:B------:R-:W-:Y:S02]  /*0a40*/  @!P6 IMAD.WIDE.U32 R32, R28, R24, R32 ;  /* 0x000000181c20e225 */ /* 0x000fe400078e0020 */
[----:B------:R-:W3:Y:S03]  /*0a50*/  @!P5 LDC.64 R24, c[0x0][0x3a0] ;  /* 0x0000e800ff18db82 */ /* 0x000ee60000000a00 */
[----:B------:R-:W-:Y:S02]  /*0a60*/  @!P6 IADD3 R33, PT, PT, R33, R31, RZ ;  /* 0x0000001f2121e210 */ /* 0x000fe40007ffe0ff */
[C---:B------:R-:W-:Y:S02]  /*0a70*/  @!P6 SHF.L.U32 R35, R32.reuse, 0x2, RZ ;  /* 0x000000022023e819 */ /* 0x040fe400000006ff */
[----:B------:R-:W-:Y:S01]  /*0a80*/  @!P6 SHF.L.U64.HI R34, R32, 0x2, R33 ;  /* 0x000000022022e819 */ /* 0x000fe20000010221 */
[----:B--2---:R-:W-:Y:S01]  /*0a90*/  @!P5 IMAD R29, R29, R20, RZ ;  /* 0x000000141d1dd224 */ /* 0x004fe200078e02ff */
[----:B------:R-:W-:-:S02]  /*0aa0*/  @!P5 MOV R32, R2 ;  /* 0x000000020020d202 */ /* 0x000fc40000000f00 */
[----:B------:R-:W-:Y:S02]  /*0ab0*/  @!P5 MOV R33, R5 ;  /* 0x000000050021d202 */ /* 0x000fe40000000f00 */
[----:B------:R-:W-:Y:S02]  /*0ac0*/  @!P3 IADD3.X R17, PT, PT, R30, R17, RZ, P1, !PT ;  /* 0x000000111e11b210 */ /* 0x000fe40000ffe4ff */
[----:B------:R-:W2:Y:S01]  /*0ad0*/  @!P5 LDC.64 R30, c[0x0][0x398] ;  /* 0x0000e600ff1edb82 */ /* 0x000ea20000000a00 */
[----:B0-----:R-:W-:Y:S01]  /*0ae0*/  @!P6 IADD3 R18, P1, PT, R35, R18, RZ ;  /* 0x000000122312e210 */ /* 0x001fe20007f3e0ff */
[C---:B------:R-:W-:Y:S02]  /*0af0*/  @!P5 IMAD R37, R26.reuse, R21, R29 ;  /* 0x000000151a25d224 */ /* 0x040fe400078e021d */
[----:B------:R-:W-:Y:S01]  /*0b00*/  @!P5 IMAD.WIDE.U32 R32, R26, R20, R32 ;  /* 0x000000141a20d225 */ /* 0x000fe200078e0020 */
[----:B------:R-:W-:-:S03]  /*0b10*/  @!P6 IADD3.X R19, PT, PT, R34, R19, RZ, P1, !PT ;  /* 0x000000132213e210 */ /* 0x000fc60000ffe4ff */
[----:B------:R-:W0:Y:S01]  /*0b20*/  @!P4 LDC.64 R28, c[0x0][0x3a0] ;  /* 0x0000e800ff1ccb82 */ /* 0x000e220000000a00 */
[----:B------:R-:W-:Y:S01]  /*0b30*/  @!P6 IADD3 R46, P1, PT, R35, R46, RZ ;  /* 0x0000002e232ee210 */ /* 0x000fe20007f3e0ff */
[----:B-1----:R-:W-:Y:S01]  /*0b40*/  @!P4 IMAD R26, R27, R6, RZ ;  /* 0x000000061b1ac224 */ /* 0x002fe200078e02ff */
[----:B------:R-:W-:Y:S02]  /*0b50*/  @!P5 IADD3 R35, PT, PT, R33, R37, RZ ;  /* 0x000000252123d210 */ /* 0x000fe40007ffe0ff */
[----:B------:R-:W-:-:S03]  /*0b60*/  @!P5 SHF.L.U32 R33, R32, 0x2, RZ ;  /* 0x000000022021d819 */ /* 0x000fc600000006ff */
[----:B------:R-:W1:Y:S01]  /*0b70*/  @!P4 LDC.64 R20, c[0x0][0x398] ;  /* 0x0000e600ff14cb82 */ /* 0x000e620000000a00 */
[----:B------:R-:W-:Y:S01]  /*0b80*/  @!P5 SHF.L.U64.HI R32, R32, 0x2, R35 ;  /* 0x000000022020d819 */ /* 0x000fe20000010223 */
[----:B------:R-:W-:Y:S01]  /*0b90*/  @!P4 IMAD R35, R23, R7, R26 ;  /* 0x000000071723c224 */ /* 0x000fe200078e021a */
[----:B------:R-:W-:Y:S02]  /*0ba0*/  @!P4 MOV R26, R2 ;  /* 0x00000002001ac202 */ /* 0x000fe40000000f00 */
[----:B------:R-:W-:Y:S02]  /*0bb0*/  @!P4 MOV R27, R5 ;  /* 0x00000005001bc202 */ /* 0x000fe40000000f00 */
[----:B------:R-:W-:Y:S02]  /*0bc0*/  @!P6 IADD3.X R47, PT, PT, R34, R47, RZ, P1, !PT ;  /* 0x0000002f222fe210 */ /* 0x000fe40000ffe4ff */
        /* <DEDUP_REMOVED lines=8> */
[C---:B0-----:R-:W-:Y:S02]  /*0c50*/  @!P4 IADD3 R28, P1, PT, R7.reuse, R28, RZ ;  /* 0x0000001c071cc210 */ /* 0x041fe40007f3e0ff */
[----:B------:R-:W-:Y:S02]  /*0c60*/  IADD3 R23, PT, PT, R0, 0x60, RZ ;  /* 0x0000006000177810 */ /* 0x000fe40007ffe0ff */
[C---:B------:R-:W-:Y:S02]  /*0c70*/  @!P4 IADD3.X R29, PT, PT, R6.reuse, R29, RZ, P1, !PT ;  /* 0x0000001d061dc210 */ /* 0x040fe40000ffe4ff */
[----:B-1----:R-:W-:Y:S02]  /*0c80*/  @!P4 IADD3 R30, P1, PT, R7, R20, RZ ;  /* 0x00000014071ec210 */ /* 0x002fe40007f3e0ff */
        /* <DEDUP_REMOVED lines=39> */
[----:B------:R-:W-:Y:S02]  /*0f00*/  IADD3 R23, PT, PT, R0, 0x80, RZ ;  /* 0x0000008000177810 */ /* 0x000fe40007ffe0ff */
[----:B------:R-:W-:Y:S02]  /*0f10*/  @!P2 IADD3.X R37, PT, PT, R6, R37, RZ, P1, !PT ;  /* 0x000000250625a210 */ /* 0x000fe40000ffe4ff */
        /* <DEDUP_REMOVED lines=41> */
[----:B------:R0:W-:Y:S01]  /*11b0*/  STL.64 [R1+0x4d0], R44 ;  /* 0x0004d02c01007387 */ /* 0x0001e20000100a00 */
[----:B------:R-:W-:Y:S02]  /*11c0*/  LOP3.LUT R22, R22, 0xfffeffff, RZ, 0xc0, !PT ;  /* 0xfffeffff16167812 */ /* 0x000fe400078ec0ff */
[----:B------:R-:W-:Y:S02]  /*11d0*/  SHF.R.S32.HI R23, RZ, 0x1f, R52 ;  /* 0x0000001fff177819 */ /* 0x000fe40000011434 */
[----:B------:R-:W-:Y:S02]  /*11e0*/  @P2 LOP3.LUT R22, R22, 0x10000, RZ, 0xfc, !PT ;  /* 0x0001000016162812 */ /* 0x000fe400078efcff */
[----:B0-----:R-:W-:-:S04]  /*11f0*/  @!P2 IADD3 R44, P1, PT, R21, R6, RZ ;  /* 0x00000006152ca210 */ /* 0x001fc80007f3e0ff */
[----:B------:R-:W-:Y:S02]  /*1200*/  @!P2 IADD3.X R45, PT, PT, R20, R7, RZ, P1, !PT ;  /* 0x00000007142da210 */ /* 0x000fe40000ffe4ff */
[----:B------:R-:W-:-:S04]  /*1210*/  ISETP.GE.U32.AND P1, PT, R52, UR16, PT ;  /* 0x0000001034007c0c */ /* 0x000fc8000bf26070 */
[----:B------:R-:W-:-:S13]  /*1220*/  ISETP.GE.AND.EX P2, PT, R23, UR17, PT, P1 ;  /* 0x0000001117007c0c */ /* 0x000fda000bf46310 */
[----:B------:R-:W0:Y:S08]  /*1230*/  @!P2 LDC.64 R20, c[0x0][0x3f8] ;  /* 0x0000fe00ff14ab82 */ /* 0x000e300000000a00 */
[----:B------:R-:W1:Y:S01]  /*1240*/  @!P2 LDC.64 R6, c[0x0][0x3a0] ;  /* 0x0000e800ff06ab82 */ /* 0x000e620000000a00 */
[----:B------:R-:W-:Y:S02]  /*1250*/  @!P2 MOV R50, R2 ;  /* 0x000000020032a202 */ /* 0x000fe40000000f00 */
[----:B------:R-:W-:Y:S01]  /*1260*/  @!P2 MOV R51, R5 ;  /* 0x000000050033a202 */ /* 0x000fe20000000f00 */
[----:B0-----:R-:W-:-:S04]  /*1270*/  @!P2 IMAD R23, R23, R20, RZ ;  /* 0x000000141717a224 */ /* 0x001fc800078e02ff */
[C---:B------:R-:W-:Y:S02]  /*1280*/  @!P2 IMAD R23, R52.reuse, R21, R23 ;  /* 0x000000153417a224 */ /* 0x040fe400078e0217 */
[----:B------:R-:W-:Y:S01]  /*1290*/  @!P2 IMAD.WIDE.U32 R20, R52, R20, R50 ;  /* 0x000000143414a225 */ /* 0x000fe200078e0032 */
[----:B------:R1:W-:Y:S04]  /*12a0*/  STL.64 [R1+0x538], R48 ;  /* 0x0005383001007387 */ /* 0x0003e80000100a00 */
[----:B------:R-:W-:Y:S02]  /*12b0*/  @!P2 IADD3 R23, PT, PT, R21, R23, RZ ;  /* 0x000000171517a210 */ /* 0x000fe40007ffe0ff */
[C---:B------:R-:W-:Y:S02]  /*12c0*/  @!P2 SHF.L.U32 R21, R20.reuse, 0x2, RZ ;  /* 0x000000021415a819 */ /* 0x040fe400000006ff */
[----:B------:R-:W-:-:S02]  /*12d0*/  @!P2 SHF.L.U64.HI R20, R20, 0x2, R23 ;  /* 0x000000021414a819 */ /* 0x000fc40000010217 */
[----:B-1----:R-:W-:-:S04]  /*12e0*/  @!P2 IADD3 R48, P1, PT, R21, R6, RZ ;  /* 0x000000061530a210 */ /* 0x002fc80007f3e0ff */
[----:B------:R-:W-:Y:S02]  /*12f0*/  @!P2 IADD3.X R49, PT, PT, R20, R7, RZ, P1, !PT ;  /* 0x000000071431a210 */ /* 0x000fe40000ffe4ff */
[----:B------:R-:W0:Y:S01]  /*1300*/  @!P2 LDC.64 R6, c[0x0][0x398] ;  /* 0x0000e600ff06ab82 */ /* 0x000e220000000a00 */
[----:B------:R0:W-:Y:S01]  /*1310*/  STL.64 [R1+0x540], R8 ;  /* 0x0005400801007387 */ /* 0x0001e20000100a00 */
[----:B------:R-:W-:Y:S02]  /*1320*/  IADD3 R52, PT, PT, R0, 0xb0, RZ ;  /* 0x000000b000347810 */ /* 0x000fe40007ffe0ff */
[----:B------:R-:W-:Y:S02]  /*1330*/  LOP3.LUT R22, R22, 0xffff7fff, RZ, 0xc0, !PT ;  /* 0xffff7fff16167812 */ /* 0x000fe400078ec0ff */
[----:B------:R-:W-:Y:S01]  /*1340*/  SHF.R.S32.HI R23, RZ, 0x1f, R52 ;  /* 0x0000001fff177819 */ /* 0x000fe20000011434 */
[----:B------:R-:W-:Y:S01]  /*1350*/  @!P2 STL.64 [R1+0x370], R48 ;  /* 0x000370300100a387 */ /* 0x000fe20000100a00 */
[----:B------:R-:W-:-:S02]  /*1360*/  @P2 LOP3.LUT R22, R22, 0x8000, RZ, 0xfc, !PT ;  /* 0x0000800016162812 */ /* 0x000fc400078efcff */
[----:B0-----:R-:W-:-:S04]  /*1370*/  @!P2 IADD3 R8, P1, PT, R21, R6, RZ ;  /* 0x000000061508a210 */ /* 0x001fc80007f3e0ff */
[----:B------:R-:W-:Y:S02]  /*1380*/  @!P2 IADD3.X R9, PT, PT, R20, R7, RZ, P1, !PT ;  /* 0x000000071409a210 */ /* 0x000fe40000ffe4ff */
[----:B------:R-:W-:-:S03]  /*1390*/  ISETP.GE.U32.AND P1, PT, R52, UR16, PT ;  /* 0x0000001034007c0c */ /* 0x000fc6000bf26070 */
[----:B------:R0:W-:Y:S01]  /*13a0*/  @!P2 STL.64 [R1+0x3e8], R8 ;  /* 0x0003e8080100a387 */ /* 0x0001e20000100a00 */
[----:B------:R-:W-:-:S13]  /*13b0*/  ISETP.GE.AND.EX P2, PT, R23, UR17, PT, P1 ;  /* 0x0000001117007c0c */ /* 0x000fda000bf46310 */
[----:B------:R-:W1:Y:S08]  /*13c0*/  @!P2 LDC.64 R20, c[0x0][0x3f8] ;  /* 0x0000fe00ff14ab82 */ /* 0x000e700000000a00 */
[----:B------:R-:W0:Y:S01]  /*13d0*/  @!P2 LDC.64 R6, c[0x0][0x3a0] ;  /* 0x0000e800ff06ab82 */ /* 0x000e220000000a00 */
[----:B------:R-:W-:Y:S02]  /*13e0*/  @!P2 MOV R50, R2 ;  /* 0x000000020032a202 */ /* 0x000fe40000000f00 */
[----:B------:R-:W-:Y:S01]  /*13f0*/  @!P2 MOV R51, R5 ;  /* 0x000000050033a202 */ /* 0x000fe20000000f00 */
[----:B-1----:R-:W-:-:S04]  /*1400*/  @!P2 IMAD R23, R23, R20, RZ ;  /* 0x000000141717a224 */ /* 0x002fc800078e02ff */
[C---:B------:R-:W-:Y:S02]  /*1410*/  @!P2 IMAD R23, R52.reuse, R21, R23 ;  /* 0x000000153417a224 */ /* 0x040fe400078e0217 */
[----:B------:R-:W-:-:S05]  /*1420*/  @!P2 IMAD.WIDE.U32 R20, R52, R20, R50 ;  /* 0x000000143414a225 */ /* 0x000fca00078e0032 */
[----:B------:R-:W-:Y:S02]  /*1430*/  @!P2 IADD3 R23, PT, PT, R21, R23, RZ ;  /* 0x000000171517a210 */ /* 0x000fe40007ffe0ff */
[C---:B------:R-:W-:Y:S02]  /*1440*/  @!P2 SHF.L.U32 R21, R20.reuse, 0x2, RZ ;  /* 0x000000021415a819 */ /* 0x040fe400000006ff */
[----:B------:R-:W-:Y:S02]  /*1450*/  @!P2 SHF.L.U64.HI R20, R20, 0x2, R23 ;  /* 0x000000021414a819 */ /* 0x000fe40000010217 */
[----:B0-----:R-:W-:-:S04]  /*1460*/  @!P2 IADD3 R8, P1, PT, R21, R6, RZ ;  /* 0x000000061508a210 */ /* 0x001fc80007f3e0ff */
[----:B------:R-:W-:Y:S02]  /*1470*/  @!P2 IADD3.X R9, PT, PT, R20, R7, RZ, P1, !PT ;  /* 0x000000071409a210 */ /* 0x000fe40000ffe4ff */
[----:B------:R-:W0:Y:S03]  /*1480*/  @!P2 LDC.64 R6, c[0x0][0x398] ;  /* 0x0000e600ff06ab82 */ /* 0x000e260000000a00 */
[----:B------:R0:W-:Y:S01]  /*1490*/  @!P2 STL.64 [R1+0x3d0], R8 ;  /* 0x0003d0080100a387 */ /* 0x0001e20000100a00 */
[----:B------:R-:W-:Y:S02]  /*14a0*/  IADD3 R52, PT, PT, R0, 0xc0, RZ ;  /* 0x000000c000347810 */ /* 0x000fe40007ffe0ff */
[----:B------:R-:W-:Y:S02]  /*14b0*/  LOP3.LUT R22, R22, 0xffffbfff, RZ, 0xc0, !PT ;  /* 0xffffbfff16167812 */ /* 0x000fe400078ec0ff */
[----:B------:R-:W-:-:S02]  /*14c0*/  SHF.R.S32.HI R23, RZ, 0x1f, R52 ;  /* 0x0000001fff177819 */ /* 0x000fc40000011434 */
[----:B------:R-:W-:Y:S02]  /*14d0*/  @P2 LOP3.LUT R22, R22, 0x4000, RZ, 0xfc, !PT ;  /* 0x0000400016162812 */ /* 0x000fe400078efcff */
        /* <DEDUP_REMOVED lines=111> */
[----:B------:R0:W-:Y:S01]  /*1bd0*/  @!P2 STL.64 [R1+0x220], R8 ;  /* 0x000220080100a387 */ /* 0x0001e20000100a00 */
[----:B------:R-:W-:Y:S02]  /*1be0*/  LOP3.LUT R22, R22, 0xfffffdff, RZ, 0xc0, !PT ;  /* 0xfffffdff16167812 */ /* 0x000fe400078ec0ff */
[----:B------:R-:W-:Y:S02]  /*1bf0*/  SHF.R.S32.HI R23, RZ, 0x1f, R52 ;  /* 0x0000001fff177819 */ /* 0x000fe40000011434 */
[----:B------:R-:W-:-:S02]  /*1c00*/  @P2 LOP3.LUT R22, R22, 0x200, RZ, 0xfc, !PT ;  /* 0x0000020016162812 */ /* 0x000fc400078efcff */
        /* <DEDUP_REMOVED lines=18> */
[----:B------:R-:W-:Y:S02]  /*1d30*/  IADD3 R52, PT, PT, R0, 0x120, RZ ;  /* 0x0000012000347810 */ /* 0x000fe40007ffe0ff */
[----:B------:R-:W-:Y:S02]  /*1d40*/  LOP3.LUT R22, R22, 0xfffffeff, RZ, 0xc0, !PT ;  /* 0xfffffeff16167812 */ /* 0x000fe400078ec0ff */
[----:B------:R-:W-:Y:S01]  /*1d50*/  SHF.R.S32.HI R23, RZ, 0x1f, R52 ;  /* 0x0000001fff177819 */ /* 0x000fe20000011434 */
[----:B------:R1:W-:Y:S01]  /*1d60*/  @!P2 STL.64 [R1+0x218], R10 ;  /* 0x0002180a0100a387 */ /* 0x0003e20000100a00 */
        /* <DEDUP_REMOVED lines=18> */
[----:B------:R0:W-:Y:S01]  /*1e90*/  STL.64 [R1+0x548], R12 ;  /* 0x0005480c01007387 */ /* 0x0001e20000100a00 */
[----:B------:R-:W-:Y:S02]  /*1ea0*/  IADD3 R52, PT, PT, R0, 0x130, RZ ;  /* 0x0000013000347810 */ /* 0x000fe40007ffe0ff */
[----:B------:R-:W-:Y:S02]  /*1eb0*/  LOP3.LUT R22, R22, 0xffffff7f, RZ, 0xc0, !PT ;  /* 0xffffff7f16167812 */ /* 0x000fe400078ec0ff */
[----:B------:R-:W-:Y:S01]  /*1ec0*/  SHF.R.S32.HI R23, RZ, 0x1f, R52 ;  /* 0x0000001fff177819 */ /* 0x000fe20000011434 */
[----:B------:R1:W-:Y:S01]  /*1ed0*/  @!P2 STL.64 [R1+0x210], R10 ;  /* 0x0002100a0100a387 */ /* 0x0003e20000100a00 */
        /* <DEDUP_REMOVED lines=44> */
[----:B------:R-:W-:Y:S02]  /*21a0*/  SHF.R.S32.HI R23, RZ, 0x1f, R52 ;  /* 0x0000001fff177819 */ /* 0x000fe40000011434 */
[----:B------:R-:W-:Y:S02]  /*21b0*/  @P2 LOP3.LUT R22, R22, 0x20, RZ, 0xfc, !PT ;  /* 0x0000002016162812 */ /* 0x000fe400078efcff */
[----:B0-----:R-:W-:-:S04]  /*21c0*/  @!P2 IADD3 R10, P1, PT, R21, R6, RZ ;  /* 0x00000006150aa210 */ /* 0x001fc80007f3e0ff */
[----:B------:R-:W-:Y:S02]  /*21d0*/  @!P2 IADD3.X R11, PT, PT, R20, R7, RZ, P1, !PT ;  /* 0x00000007140ba210 */ /* 0x000fe40000ffe4ff */
[----:B------:R-:W-:-:S03]  /*21e0*/  ISETP.GE.U32.AND P1, PT, R52, UR16, PT ;  /* 0x0000001034007c0c */ /* 0x000fc6000bf26070 */
[----:B------:R-:W-:Y:S01]  /*21f0*/  @!P2 STL.64 [R1+0x348], R10 ;  /* 0x0003480a0100a387 */ /* 0x000fe20000100a00 */
        /* <DEDUP_REMOVED lines=107> */
[----:B------:R-:W-:-:S04]  /*28b0*/  IADD3 R52, PT, PT, R0, 0x1a0, RZ ;  /* 0x000001a000347810 */ /* 0x000fc80007ffe0ff */
[----:B------:R-:W-:Y:S02]  /*28c0*/  SHF.R.S32.HI R23, RZ, 0x1f, R52 ;  /* 0x0000001fff177819 */ /* 0x000fe40000011434 */
[----:B0-----:R-:W-:-:S04]  /*28d0*/  @!P2 IADD3 R32, P1, PT, R21, R6, RZ ;  /* 0x000000061520a210 */ /* 0x001fc80007f3e0ff */
[----:B------:R-:W-:Y:S02]  /*28e0*/  @!P2 IADD3.X R33, PT, PT, R20, R7, RZ, P1, !PT ;  /* 0x000000071421a210 */ /* 0x000fe40000ffe4ff */
[----:B------:R-:W-:-:S04]  /*28f0*/  ISETP.GE.U32.AND P1, PT, R52, UR16, PT ;  /* 0x0000001034007c0c */ /* 0x000fc8000bf26070 */
[----:B------:R-:W-:-:S13]  /*2900*/  ISETP.GE.AND.EX P1, PT, R23, UR17, PT, P1 ;  /* 0x0000001117007c0c */ /* 0x000fda000bf26310 */
[----:B------:R-:W0:Y:S08]  /*2910*/  @!P1 LDC.64 R20, c[0x0][0x3f8] ;  /* 0x0000fe00ff149b82 */ /* 0x000e300000000a00 */
[----:B------:R-:W1:Y:S01]  /*2920*/  @!P1 LDC.64 R6, c[0x0][0x3a0] ;  /* 0x0000e800ff069b82 */ /* 0x000e620000000a00 */
[----:B------:R-:W-:Y:S02]  /*2930*/  @!P1 MOV R50, R2 ;  /* 0x0000000200329202 */ /* 0x000fe40000000f00 */
[----:B------:R-:W-:-:S02]  /*2940*/  @!P1 MOV R51, R5 ;  /* 0x0000000500339202 */ /* 0x000fc40000000f00 */
[----:B------:R-:W-:Y:S01]  /*2950*/  LOP3.LUT R22, R22, 0xfffffffe, RZ, 0xc0, !PT ;  /* 0xfffffffe16167812 */ /* 0x000fe200078ec0ff */
[----:B0-----:R-:W-:-:S04]  /*2960*/  @!P1 IMAD R23, R23, R20, RZ ;  /* 0x0000001417179224 */ /* 0x001fc800078e02ff */
[C---:B------:R-:W-:Y:S02]  /*2970*/  @!P1 IMAD R23, R52.reuse, R21, R23 ;  /* 0x0000001534179224 */ /* 0x040fe400078e0217 */
[----:B------:R-:W-:Y:S01]  /*2980*/  @!P1 IMAD.WIDE.U32 R20, R52, R20, R50 ;  /* 0x0000001434149225 */ /* 0x000fe200078e0032 */
[----:B------:R-:W-:-:S04]  /*2990*/  @P2 LOP3.LUT R22, R22, 0x1, RZ, 0xfc, !PT ;  /* 0x0000000116162812 */ /* 0x000fc800078efcff */
[----:B------:R-:W-:Y:S02]  /*29a0*/  @!P1 IADD3 R23, PT, PT, R21, R23, RZ ;  /* 0x0000001715179210 */ /* 0x000fe40007ffe0ff */
[C---:B------:R-:W-:Y:S02]  /*29b0*/  @!P1 SHF.L.U32 R21, R20.reuse, 0x2, RZ ;  /* 0x0000000214159819 */ /* 0x040fe400000006ff */
[----:B------:R-:W-:Y:S02]  /*29c0*/  @!P1 SHF.L.U64.HI R20, R20, 0x2, R23 ;  /* 0x0000000214149819 */ /* 0x000fe40000010217 */
[----:B-1----:R-:W-:-:S04]  /*29d0*/  @!P1 IADD3 R50, P2, PT, R21, R6, RZ ;  /* 0x0000000615329210 */ /* 0x002fc80007f5e0ff */
[----:B------:R-:W-:Y:S02]  /*29e0*/  @!P1 IADD3.X R51, PT, PT, R20, R7, RZ, P2, !PT ;  /* 0x0000000714339210 */ /* 0x000fe400017fe4ff */
[----:B------:R-:W0:Y:S01]  /*29f0*/  @!P1 LDC.64 R6, c[0x0][0x398] ;  /* 0x0000e600ff069b82 */ /* 0x000e220000000a00 */
[----:B------:R-:W-:Y:S02]  /*2a00*/  IADD3 R52, PT, PT, R0, 0x1b0, RZ ;  /* 0x000001b000347810 */ /* 0x000fe40007ffe0ff */
[----:B------:R0:W-:Y:S02]  /*2a10*/  @!P1 STL.64 [R1+0x2a0], R50 ;  /* 0x0002a03201009387 */ /* 0x0001e40000100a00 */
[----:B------:R-:W-:Y:S02]  /*2a20*/  SHF.R.S32.HI R23, RZ, 0x1f, R52 ;  /* 0x0000001fff177819 */ /* 0x000fe40000011434 */
[----:B0-----:R-:W-:-:S04]  /*2a30*/  @!P1 IADD3 R50, P2, PT, R21, R6, RZ ;  /* 0x0000000615329210 */ /* 0x001fc80007f5e0ff */
[----:B------:R-:W-:Y:S02]  /*2a40*/  @!P1 IADD3.X R51, PT, PT, R20, R7, RZ, P2, !PT ;  /* 0x0000000714339210 */ /* 0x000fe400017fe4ff */
[----:B------:R-:W-:-:S04]  /*2a50*/  ISETP.GE.U32.AND P2, PT, R52, UR16, PT ;  /* 0x0000001034007c0c */ /* 0x000fc8000bf46070 */
[----:B------:R-:W-:-:S13]  /*2a60*/  ISETP.GE.AND.EX P2, PT, R23, UR17, PT, P2 ;  /* 0x0000001117007c0c */ /* 0x000fda000bf46320 */
[----:B------:R-:W0:Y:S08]  /*2a70*/  @!P2 LDC.64 R20, c[0x0][0x3f8] ;  /* 0x0000fe00ff14ab82 */ /* 0x000e300000000a00 */
[----:B------:R-:W1:Y:S01]  /*2a80*/  @!P2 LDC.64 R6, c[0x0][0x3a0] ;  /* 0x0000e800ff06ab82 */ /* 0x000e620000000a00 */
[----:B------:R2:W-:Y:S02]  /*2a90*/  @!P1 STL.64 [R1+0x2b0], R50 ;  /* 0x0002b03201009387 */ /* 0x0005e40000100a00 */
[----:B--2---:R-:W-:-:S02]  /*2aa0*/  @!P2 MOV R50, R2 ;  /* 0x000000020032a202 */ /* 0x004fc40000000f00 */
        /* <DEDUP_REMOVED lines=75> */
[----:B0-----:R-:W-:-:S04]  /*2f60*/  @!P5 IADD3 R52, P6, PT, R21, R6, RZ ;  /* 0x000000061534d210 */ /* 0x001fc80007fde0ff */
[----:B------:R-:W-:Y:S02]  /*2f70*/  @!P5 IADD3.X R53, PT, PT, R20, R7, RZ, P6, !PT ;  /* 0x000000071435d210 */ /* 0x000fe400037fe4ff */
[----:B------:R-:W-:Y:S02]  /*2f80*/  SHF.R.S32.HI R20, RZ, 0x1f, R23 ;  /* 0x0000001fff147819 */ /* 0x000fe40000011417 */
[----:B------:R-:W-:-:S04]  /*2f90*/  ISETP.GE.U32.AND P6, PT, R23, UR16, PT ;  /* 0x0000001017007c0c */ /* 0x000fc8000bfc6070 */
[----:B------:R-:W-:-:S13]  /*2fa0*/  ISETP.GE.AND.EX P6, PT, R20, UR17, PT, P6 ;  /* 0x0000001114007c0c */ /* 0x000fda000bfc6360 */
[----:B------:R-:W0:Y:S01]  /*2fb0*/  @!P6 LDC.64 R6, c[0x0][0x3f8] ;  /* 0x0000fe00ff06eb82 */ /* 0x000e220000000a00 */
[----:B------:R-:W-:Y:S01]  /*2fc0*/  @!P6 MOV R21, R5 ;  /* 0x000000050015e202 */ /* 0x000fe20000000f00 */
[----:B------:R1:W-:Y:S01]  /*2fd0*/  STL.64 [R1+0x490], R2 ;  /* 0x0004900201007387 */ /* 0x0003e20000100a00 */
[----:B0-----:R-:W-:-:S04]  /*2fe0*/  @!P6 IMAD R20, R20, R6, RZ ;  /* 0x000000061414e224 */ /* 0x001fc800078e02ff */
[----:B------:R-:W-:Y:S01]  /*2ff0*/  @!P6 IMAD R7, R23, R7, R20 ;  /* 0x000000071707e224 */ /* 0x000fe200078e0214 */
[----:B------:R-:W-:-:S05]  /*3000*/  @!P6 MOV R20, R2 ;  /* 0x000000020014e202 */ /* 0x000fca0000000f00 */
[----:B------:R-:W-:-:S05]  /*3010*/  @!P6 IMAD.WIDE.U32 R20, R23, R6, R20 ;  /* 0x000000061714e225 */ /* 0x000fca00078e0014 */
[----:B------:R-:W-:Y:S02]  /*3020*/  @!P6 IADD3 R7, PT, PT, R21, R7, RZ ;  /* 0x000000071507e210 */ /* 0x000fe40007ffe0ff */
[C---:B-1----:R-:W-:Y:S02]  /*3030*/  @!P6 SHF.L.U32 R2, R20.reuse, 0x2, RZ ;  /* 0x000000021402e819 */ /* 0x042fe400000006ff */
[----:B------:R-:W-:Y:S02]  /*3040*/  @!P6 SHF.L.U64.HI R3, R20, 0x2, R7 ;  /* 0x000000021403e819 */ /* 0x000fe40000010207 */
[----:B------:R-:W-:Y:S02]  /*3050*/  MOV R20, R8 ;  /* 0x0000000800147202 */ /* 0x000fe40000000f00 */
[----:B------:R-:W-:Y:S02]  /*3060*/  MOV R21, R9 ;  /* 0x0000000900157202 */ /* 0x000fe40000000f00 */
[----:B------:R-:W-:Y:S01]  /*3070*/  MOV R6, R48 ;  /* 0x0000003000067202 */ /* 0x000fe20000000f00 */
[----:B------:R-:W2:Y:S01]  /*3080*/  LDL.LU.64 R8, [R1+0x540] ;  /* 0x0005400001087983 */ /* 0x000ea20000300a00 */
[----:B------:R-:W-:-:S03]  /*3090*/  MOV R7, R49 ;  /* 0x0000003100077202 */ /* 0x000fc60000000f00 */
[----:B------:R-:W3:Y:S04]  /*30a0*/  LDL.LU.64 R48, [R1+0x538] ;  /* 0x0005380001307983 */ /* 0x000ee80000300a00 */
[----:B------:R0:W-:Y:S02]  /*30b0*/  @!P5 STL.64 [R1+0x258], R52 ;  /* 0x000258340100d387 */ /* 0x0001e40000100a00 */
[----:B0-----:R-:W0:Y:S01]  /*30c0*/  @!P6 LDC.64 R52, c[0x0][0x3a0] ;  /* 0x0000e800ff34eb82 */ /* 0x001e220000000a00 */
[----:B------:R-:W-:-:S04]  /*30d0*/  LOP3.LUT R22, R22, 0xfbffffff, RZ, 0xc0, !PT ;  /* 0xfbffffff16167812 */ /* 0x000fc800078ec0ff */
[----:B------:R-:W-:Y:S01]  /*30e0*/  @P1 LOP3.LUT R22, R22, 0x4000000, RZ, 0xfc, !PT ;  /* 0x0400000016161812 */ /* 0x000fe200078efcff */
[----:B------:R1:W-:Y:S01]  /*30f0*/  STL.64 [R1+0x4a0], R2 ;  /* 0x0004a00201007387 */ /* 0x0003e20000100a00 */
[----:B0-----:R-:W-:-:S04]  /*3100*/  @!P6 IADD3 R52, P1, PT, R2, R52, RZ ;  /* 0x000000340234e210 */ /* 0x001fc80007f3e0ff */
[----:B------:R-:W-:Y:S02]  /*3110*/  @!P6 IADD3.X R53, PT, PT, R3, R53, RZ, P1, !PT ;  /* 0x000000350335e210 */ /* 0x000fe40000ffe4ff */
[----:B-1----:R-:W-:Y:S02]  /*3120*/  MOV R2, R6 ;  /* 0x0000000600027202 */ /* 0x002fe40000000f00 */
[----:B------:R-:W-:Y:S01]  /*3130*/  MOV R3, R7 ;  /* 0x0000000700037202 */ /* 0x000fe20000000f00 */
[----:B------:R0:W-:Y:S01]  /*3140*/  STL.64 [R1+0x4a8], R52 ;  /* 0x0004a83401007387 */ /* 0x0001e20000100a00 */
[----:B------:R-:W-:Y:S02]  /*3150*/  CS2R R6, SRZ ;  /* 0x0000000000067805 */ /* 0x000fe4000001ff00 */
[----:B0-----:R-:W-:Y:S02]  /*3160*/  MOV R52, R20 ;  /* 0x0000001400347202 */ /* 0x001fe40000000f00 */
[----:B------:R-:W-:-:S02]  /*3170*/  MOV R53, R21 ;  /* 0x0000001500357202 */ /* 0x000fc40000000f00 */
[----:B------:R-:W-:Y:S01]  /*3180*/  CS2R R20, SRZ ;  /* 0x0000000000147805 */ /* 0x000fe2000001ff00 */
[----:B------:R0:W-:Y:S04]  /*3190*/  STL [R1+0x48c], R5 ;  /* 0x00048c0501007387 */ /* 0x0001e80000100800 */
[----:B------:R1:W-:Y:S01]  /*31a0*/  STL [R1+0x498], R4 ;  /* 0x0004980401007387 */ /* 0x0003e20000100800 */
[----:B0-----:R-:W-:Y:S02]  /*31b0*/  MOV R5, R13 ;  /* 0x0000000d00057202 */ /* 0x001fe40000000f00 */
[----:B-1----:R-:W-:Y:S02]  /*31c0*/  MOV R4, R12 ;  /* 0x0000000c00047202 */ /* 0x002fe40000000f00 */
[----:B------:R-:W4:Y:S04]  /*31d0*/  LDL.LU.64 R12, [R1+0x548] ;  /* 0x00054800010c7983 */ /* 0x000f280000300a00 */
[----:B--2---:R-:W2:Y:S04]  /*31e0*/  @!P0 LDG.E.64 R6, desc[UR10][R8.64] ;  /* 0x0000000a08068981 */ /* 0x004ea8000c1e1b00 */
[----:B---3--:R0:W3:Y:S02]  /*31f0*/  @!P0 LDG.E.64 R20, desc[UR10][R48.64] ;  /* 0x0000000a30148981 */ /* 0x0080e4000c1e1b00 */
[----:B0-----:R-:W-:-:S02]  /*3200*/  MOV R48, R10 ;  /* 0x0000000a00307202 */ /* 0x001fc40000000f00 */
[----:B------:R-:W-:Y:S02]  /*3210*/  MOV R49, R11 ;  /* 0x0000000b00317202 */ /* 0x000fe40000000f00 */
[----:B------:R-:W4:Y:S01]  /*3220*/  LDL.LU.64 R10, [R1+0x530] ;  /* 0x00053000010a7983 */ /* 0x000f220000300a00 */
[----:B------:R-:W-:Y:S02]  /*3230*/  LOP3.LUT R22, R22, 0xf7ffffff, RZ, 0xc0, !PT ;  /* 0xf7ffffff16167812 */ /* 0x000fe400078ec0ff */
[----:B------:R-:W-:Y:S02]  /*3240*/  CS2R R8, SRZ ;  /* 0x0000000000087805 */ /* 0x000fe4000001ff00 */
[----:B------:R-:W-:Y:S01]  /*3250*/  MOV R23, RZ ;  /* 0x000000ff00177202 */ /* 0x000fe20000000f00 */
[----:B------:R0:W-:Y:S01]  /*3260*/  STL [R1+0x4d8], R41 ;  /* 0x0004d82901007387 */ /* 0x0001e20000100800 */
[----:B------:R-:W-:-:S03]  /*3270*/  @P2 LOP3.LUT R22, R22, 0x8000000, RZ, 0xfc, !PT ;  /* 0x0800000016162812 */ /* 0x000fc600078efcff */
[----:B------:R1:W-:Y:S01]  /*3280*/  STL [R1+0x488], R0 ;  /* 0x0004880001007387 */ /* 0x0003e20000100800 */
[----:B0-----:R-:W-:Y:S02]  /*3290*/  HFMA2 R41, -RZ, RZ, 0, 0 ;  /* 0x00000000ff297431 */ /* 0x001fe400000001ff */
[----:B-1----:R-:W-:Y:S01]  /*32a0*/  HFMA2 R0, -RZ, RZ, 0, 0 ;  /* 0x00000000ff007431 */ /* 0x002fe200000001ff */
[----:B------:R-:W-:Y:S02]  /*32b0*/  MOV R50, R14 ;  /* 0x0000000e00327202 */ /* 0x000fe40000000f00 */
[----:B------:R-:W-:Y:S02]  /*32c0*/  MOV R51, R15 ;  /* 0x0000000f00337202 */ /* 0x000fe40000000f00 */
[----:B------:R-:W4:Y:S01]  /*32d0*/  LDL.LU.64 R14, [R1+0x550] ;  /* 0x00055000010e7983 */ /* 0x000f220000300a00 */
[----:B--2---:R-:W-:Y:S02]  /*32e0*/  @!P0 MOV R23, R6 ;  /* 0x0000000600178202 */ /* 0x004fe40000000f00 */
[----:B------:R-:W-:-:S02]  /*32f0*/  @!P0 MOV R0, R7 ;  /* 0x0000000700008202 */ /* 0x000fc40000000f00 */
[----:B---3--:R-:W-:Y:S02]  /*3300*/  @!P0 MOV R9, R20 ;  /* 0x0000001400098202 */ /* 0x008fe40000000f00 */
[----:B------:R-:W-:Y:S02]  /*3310*/  @!P0 MOV R41, R21 ;  /* 0x0000001500298202 */ /* 0x000fe40000000f00 */
[----:B------:R-:W-:Y:S01]  /*3320*/  LOP3.LUT P0, RZ, R22, 0x1000000, RZ, 0xc0, !PT ;  /* 0x0100000016ff7812 */ /* 0x000fe2000780c0ff */
[----:B------:R0:W-:Y:S02]  /*3330*/  STL [R1+0x2f4], R9 ;  /* 0x0002f40901007387 */ /* 0x0001e40000100800 */
[----:B0-----:R-:W-:-:S10]  /*3340*/  HFMA2 R9, -RZ, RZ, 0, 0 ;  /* 0x00000000ff097431 */ /* 0x001fd400000001ff */
[----:B----4-:R0:W2:Y:S02]  /*3350*/  @!P0 LDG.E.64 R8, desc[UR10][R10.64] ;  /* 0x0000000a0a088981 */ /* 0x0100a4000c1e1b00 */
[----:B0-----:R-:W-:-:S06]  /*3360*/  CS2R R10, SRZ ;  /* 0x00000000000a7805 */ /* 0x001fcc000001ff00 */
[----:B------:R0:W3:Y:S01]  /*3370*/  @!P0 LDG.E.64 R10, desc[UR10][R12.64] ;  /* 0x0000000a0c0a8981 */ /* 0x0000e2000c1e1b00 */
[----:B------:R-:W-:Y:S02]  /*3380*/  LOP3.LUT P2, RZ, R22, 0x800000, RZ, 0xc0, !PT ;  /* 0x0080000016ff7812 */ /* 0x000fe4000784c0ff */
[----:B0-----:R-:W-:Y:S02]  /*3390*/  CS2R R12, SRZ ;  /* 0x00000000000c7805 */ /* 0x001fe4000001ff00 */
[----:B--2---:R-:W-:-:S05]  /*33a0*/  @!P0 MOV R13, R9 ;  /* 0x00000009000d8202 */ /* 0x004fca0000000f00 */
[----:B------:R-:W-:Y:S01]  /*33b0*/  STL [R1+0x364], R13 ;  /* 0x0003640d01007387 */ /* 0x000fe20000100800 */
[----:B---3--:R-:W-:-:S05]  /*33c0*/  @!P0 MOV R12, R10 ;  /* 0x0000000a000c8202 */ /* 0x008fca0000000f00 */
[----:B------:R0:W-:Y:S02]  /*33d0*/  STL [R1+0x260], R12 ;  /* 0x0002600c01007387 */ /* 0x0001e40000100800 */
[----:B0-----:R-:W-:-:S06]  /*33e0*/  CS2R R12, SRZ ;  /* 0x00000000000c7805 */ /* 0x001fcc000001ff00 */
[----:B------:R0:W2:Y:S02]  /*33f0*/  @!P2 LDG.E.64 R12, desc[UR10][R14.64] ;  /* 0x0000000a0e0ca981 */ /* 0x0000a4000c1e1b00 */
[----:B0-----:R-:W-:-:S06]  /*3400*/  CS2R R14, SRZ ;  /* 0x00000000000e7805 */ /* 0x001fcc000001ff00 */
[----:B------:R0:W3:Y:S01]  /*3410*/  @!P2 LDG.E.64 R14, desc[UR10][R16.64] ;  /* 0x0000000a100ea981 */ /* 0x0000e2000c1e1b00 */
[----:B------:R-:W-:Y:S02]  /*3420*/  LOP3.LUT P1, RZ, R22, 0x400000, RZ, 0xc0, !PT ;  /* 0x0040000016ff7812 */ /* 0x000fe4000782c0ff */
[----:B0-----:R-:W-:Y:S01]  /*3430*/  CS2R R16, SRZ ;  /* 0x0000000000107805 */ /* 0x001fe2000001ff00 */
[----:B------:R0:W-:Y:S02]  /*3440*/  STL.64 [R1+0x10], R20 ;  /* 0x0000101401007387 */ /* 0x0001e40000100a00 */
[----:B0-----:R-:W-:Y:S02]  /*3450*/  MOV R20, R24 ;  /* 0x0000001800147202 */ /* 0x001fe40000000f00 */
[----:B------:R-:W-:Y:S02]  /*3460*/  MOV R21, R25 ;  /* 0x0000001900157202 */ /* 0x000fe40000000f00 */
[----:B------:R-:W4:Y:S01]  /*3470*/  LDL.LU.64 R24, [R1+0x520] ;  /* 0x0005200001187983 */ /* 0x000f220000300a00 */
[----:B--2---:R-:W-:-:S05]  /*3480*/  @!P2 MOV R17, R13 ;  /* 0x0000000d0011a202 */ /* 0x004fca0000000f00 */
[----:B------:R-:W-:Y:S01]  /*3490*/  STL [R1+0x39c], R17 ;  /* 0x00039c1101007387 */ /* 0x000fe20000100800 */
[----:B---3--:R-:W-:-:S05]  /*34a0*/  @!P2 MOV R16, R14 ;  /* 0x0000000e0010a202 */ /* 0x008fca0000000f00 */
[----:B------:R0:W-:Y:S02]  /*34b0*/  STL [R1+0x264], R16 ;  /* 0x0002641001007387 */ /* 0x0001e40000100800 */
[----:B0-----:R-:W-:-:S06]  /*34c0*/  CS2R R16, SRZ ;  /* 0x0000000000107805 */ /* 0x001fcc000001ff00 */
[----:B------:R0:W2:Y:S02]  /*34d0*/  @!P1 LDG.E.64 R16, desc[UR10][R18.64] ;  /* 0x0000000a12109981 */ /* 0x0000a4000c1e1b00 */
[----:B0-----:R-:W-:-:S06]  /*34e0*/  CS2R R18, SRZ ;  /* 0x0000000000127805 */ /* 0x001fcc000001ff00 */
[----:B------:R0:W3:Y:S02]  /*34f0*/  @!P1 LDG.E.64 R18, desc[UR10][R46.64] ;  /* 0x0000000a2e129981 */ /* 0x0000e4000c1e1b00 */
[----:B0-----:R-:W-:Y:S02]  /*3500*/  MOV R46, R26 ;  /* 0x0000001a002e7202 */ /* 0x001fe40000000f00 */
[----:B------:R-:W-:Y:S02]  /*3510*/  MOV R47, R27 ;  /* 0x0000001b002f7202 */ /* 0x000fe40000000f00 */
[----:B------:R-:W2:Y:S04]  /*3520*/  LDL.LU.64 R26, [R1+0x528] ;  /* 0x00052800011a7983 */ /* 0x000ea80000300a00 */
[----:B------:R0:W-:Y:S02]  /*3530*/  STL [R1+0x244], R0 ;  /* 0x0002440001007387 */ /* 0x0001e40000100800 */
[----:B0-----:R-:W-:-:S02]  /*3540*/  MOV R0, RZ ;  /* 0x000000ff00007202 */ /* 0x001fc40000000f00 */
[----:B------:R-:W-:-:S05]  /*3550*/  @!P0 MOV R0, R8 ;  /* 0x0000000800008202 */ /* 0x000fca0000000f00 */
[----:B------:R0:W-:Y:S02]  /*3560*/  STL [R1+0x334], R0 ;  /* 0x0003340001007387 */ /* 0x0001e40000100800 */
[----:B0-----:R-:W-:Y:S01]  /*3570*/  HFMA2 R0, -RZ, RZ, 0, 0 ;  /* 0x00000000ff007431 */ /* 0x001fe200000001ff */
[----:B------:R-:W-:Y:S02]  /*3580*/  @!P0 MOV R0, R11 ;  /* 0x0000000b00008202 */ /* 0x000fe40000000f00 */
[----:B------:R-:W-:Y:S01]  /*3590*/  LOP3.LUT P0, RZ, R22, 0x200000, RZ, 0xc0, !PT ;  /* 0x0020000016ff7812 */ /* 0x000fe2000780c0ff */
[----:B------:R0:W-:Y:S04]  /*35a0*/  STL.64 [R1+0x110], R6 ;  /* 0x0001100601007387 */ /* 0x0001e80000100a00 */
[----:B------:R1:W-:Y:S01]  /*35b0*/  STL.64 [R1+0x18], R8 ;  /* 0x0000180801007387 */ /* 0x0003e20000100a00 */
[----:B0-----:R-:W-:-:S02]  /*35c0*/  CS2R R6, SRZ ;  /* 0x0000000000067805 */ /* 0x001fc4000001ff00 */
[----:B-1----:R-:W-:-:S05]  /*35d0*/  MOV R8, R28 ;  /* 0x0000001c00087202 */ /* 0x002fca0000000f00 */
[----:B----4-:R0:W4:Y:S01]  /*35e0*/  @!P0 LDG.E.64 R6, desc[UR10][R24.64] ;  /* 0x0000000a18068981 */ /* 0x010122000c1e1b00 */
[----:B------:R-:W-:-:S03]  /*35f0*/  MOV R9, R29 ;  /* 0x0000001d00097202 */ /* 0x000fc60000000f00 */
[----:B------:R-:W3:Y:S01]  /*3600*/  LDL.LU.64 R28, [R1+0x510] ;  /* 0x00051000011c7983 */ /* 0x000ee20000300a00 */
[----:B0-----:R-:W-:Y:S02]  /*3610*/  MOV R24, R20 ;  /* 0x0000001400187202 */ /* 0x001fe40000000f00 */
[----:B------:R-:W-:Y:S02]  /*3620*/  MOV R25, R21 ;  /* 0x0000001500197202 */ /* 0x000fe40000000f00 */
[----:B------:R-:W-:-:S06]  /*3630*/  CS2R R20, SRZ ;  /* 0x0000000000147805 */ /* 0x000fcc000001ff00 */
[----:B--2---:R0:W2:Y:S02]  /*3640*/  @!P0 LDG.E.64 R20, desc[UR10][R26.64] ;  /* 0x0000000a1a148981 */ /* 0x0040a4000c1e1b00 */
[----:B0-----:R-:W-:Y:S02]  /*3650*/  MOV R26, R30 ;  /* 0x0000001e001a7202 */ /* 0x001fe40000000f00 */
[----:B------:R-:W-:Y:S02]  /*3660*/  MOV R27, R31 ;  /* 0x0000001f001b7202 */ /* 0x000fe40000000f00 */
[----:B------:R-:W4:Y:S04]  /*3670*/  LDL.LU.64 R30, [R1+0x518] ;  /* 0x00051800011e7983 */ /* 0x000f280000300a00 */
[----:B------:R0:W-:Y:S02]  /*3680*/  STL [R1+0x288], R0 ;  /* 0x0002880001007387 */ /* 0x0001e40000100800 */
[----:B0-----:R-:W-:Y:S01]  /*3690*/  HFMA2 R0, -RZ, RZ, 0, 0 ;  /* 0x00000000ff007431 */ /* 0x001fe200000001ff */
[----:B------:R-:W-:-:S05]  /*36a0*/  @!P2 MOV R0, R12 ;  /* 0x0000000c0000a202 */ /* 0x000fca0000000f00 */
[----:B------:R0:W-:Y:S02]  /*36b0*/  STL [R1+0x384], R0 ;  /* 0x0003840001007387 */ /* 0x0001e40000100800 */
[----:B0-----:R-:W-:Y:S01]  /*36c0*/  HFMA2 R0, -RZ, RZ, 0, 0 ;  /* 0x00000000ff007431 */ /* 0x001fe200000001ff */
[----:B------:R-:W-:Y:S02]  /*36d0*/  @!P2 MOV R0, R15 ;  /* 0x0000000f0000a202 */ /* 0x000fe40000000f00 */
[----:B------:R-:W-:Y:S01]  /*36e0*/  LOP3.LUT P2, RZ, R22, 0x100000, RZ, 0xc0, !PT ;  /* 0x0010000016ff7812 */ /* 0x000fe2000784c0ff */
[----:B------:R0:W-:Y:S04]  /*36f0*/  STL.64 [R1+0x118], R10 ;  /* 0x0001180a01007387 */ /* 0x0001e80000100a00 */
[----:B------:R1:W-:Y:S01]  /*3700*/  STL.64 [R1+0x20], R12 ;  /* 0x0000200c01007387 */ /* 0x0003e20000100a00 */
[----:B0-----:R-:W-:Y:S01]  /*3710*/  MOV R10, R8 ;  /* 0x00000008000a7202 */ /* 0x001fe20000000f00 */
[----:B------:R-:W-:Y:S01]  /*3720*/  HFMA2 R8, -RZ, RZ, 0, 0 ;  /* 0x00000000ff087431 */ /* 0x000fe200000001ff */
[----:B------:R-:W-:-:S02]  /*3730*/  MOV R11, R9 ;  /* 0x00000009000b7202 */ /* 0x000fc40000000f00 */
[----:B------:R-:W-:Y:S02]  /*3740*/  MOV R9, RZ ;  /* 0x000000ff00097202 */ /* 0x000fe40000000f00 */
[----:B-1----:R-:W-:Y:S02]  /*3750*/  MOV R12, R32 ;  /* 0x00000020000c7202 */ /* 0x002fe40000000f00 */
[----:B------:R-:W-:Y:S02]  /*3760*/  MOV R13, R33 ;  /* 0x00000021000d7202 */ /* 0x000fe40000000f00 */
[----:B---3--:R0:W3:Y:S04]  /*3770*/  @!P2 LDG.E.64 R8, desc[UR10][R28.64] ;  /* 0x0000000a1c08a981 */ /* 0x0080e8000c1e1b00 */
[----:B------:R-:W2:Y:S01]  /*3780*/  LDL.LU.64 R32, [R1+0x500] ;  /* 0x0005000001207983 */ /* 0x000ea20000300a00 */
[----:B0-----:R-:W-:-:S02]  /*3790*/  MOV R28, R10 ;  /* 0x0000000a001c7202 */ /* 0x001fc40000000f00 */
[----:B------:R-:W-:Y:S02]  /*37a0*/  MOV R29, R11 ;  /* 0x0000000b001d7202 */ /* 0x000fe40000000f00 */
[----:B------:R-:W-:-:S06]  /*37b0*/  CS2R R10, SRZ ;  /* 0x00000000000a7805 */ /* 0x000fcc000001ff00 */
[----:B----4-:R0:W4:Y:S02]  /*37c0*/  @!P2 LDG.E.64 R10, desc[UR10][R30.64] ;  /* 0x0000000a1e0aa981 */ /* 0x010124000c1e1b00 */
[----:B0-----:R-:W-:Y:S02]  /*37d0*/  MOV R30, R34 ;  /* 0x00000022001e7202 */ /* 0x001fe40000000f00 */
[----:B------:R-:W-:Y:S02]  /*37e0*/  MOV R31, R35 ;  /* 0x00000023001f7202 */ /* 0x000fe40000000f00 */
[----:B------:R-:W3:Y:S04]  /*37f0*/  LDL.LU.64 R34, [R1+0x508] ;  /* 0x0005080001227983 */ /* 0x000ee80000300a00 */
[----:B------:R0:W-:Y:S04]  /*3800*/  STL [R1+0x2a8], R0 ;  /* 0x0002a80001007387 */ /* 0x0001e80000100800 */
[----:B------:R1:W-:Y:S01]  /*3810*/  STL [R1+0x304], R41 ;  /* 0x0003042901007387 */ /* 0x0003e20000100800 */
[----:B0-----:R-:W-:Y:S01]  /*3820*/  HFMA2 R0, -RZ, RZ, 0, 0 ;  /* 0x00000000ff007431 */ /* 0x001fe200000001ff */
[----:B------:R-:W-:-:S02]  /*3830*/  @!P1 MOV R0, R16 ;  /* 0x0000001000009202 */ /* 0x000fc40000000f00 */
[----:B------:R0:W-:Y:S01]  /*3840*/  STL [R1+0x250], R23 ;  /* 0x0002501701007387 */ /* 0x0001e20000100800 */
[----:B-1----:R-:W-:-:S03]  /*3850*/  HFMA2 R41, -RZ, RZ, 0, 0 ;  /* 0x00000000ff297431 */ /* 0x002fc600000001ff */
[----:B------:R1:W-:Y:S01]  /*3860*/  STL [R1+0x3b0], R0 ;  /* 0x0003b00001007387 */ /* 0x0003e20000100800 */
[----:B------:R-:W-:Y:S02]  /*3870*/  @!P1 MOV R41, R17 ;  /* 0x0000001100299202 */ /* 0x000fe40000000f00 */
[----:B0-----:R-:W-:Y:S02]  /*3880*/  MOV R23, RZ ;  /* 0x000000ff00177202 */ /* 0x001fe40000000f00 */
[----:B------:R-:W-:Y:S01]  /*3890*/  @!P1 MOV R23, R18 ;  /* 0x0000001200179202 */ /* 0x000fe20000000f00 */
[----:B-1----:R-:W-:Y:S01]  /*38a0*/  HFMA2 R0, -RZ, RZ, 0, 0 ;  /* 0x00000000ff007431 */ /* 0x002fe200000001ff */
[----:B------:R-:W-:Y:S02]  /*38b0*/  @!P1 MOV R0, R19 ;  /* 0x0000001300009202 */ /* 0x000fe40000000f00 */
[----:B------:R-:W-:Y:S01]  /*38c0*/  LOP3.LUT P1, RZ, R22, 0x80000, RZ, 0xc0, !PT ;  /* 0x0008000016ff7812 */ /* 0x000fe2000782c0ff */
[----:B------:R0:W-:Y:S04]  /*38d0*/  STL.64 [R1+0x120], R14 ;  /* 0x0001200e01007387 */ /* 0x0001e80000100a00 */
[----:B------:R1:W-:Y:S01]  /*38e0*/  STL.64 [R1+0x28], R16 ;  /* 0x0000281001007387 */ /* 0x0003e20000100a00 */
[----:B0-----:R-:W-:-:S02]  /*38f0*/  MOV R14, R12 ;  /* 0x0000000c000e7202 */ /* 0x001fc40000000f00 */
[----:B------:R-:W-:Y:S02]  /*3900*/  MOV R15, R13 ;  /* 0x0000000d000f7202 */ /* 0x000fe40000000f00 */
[----:B------:R-:W-:Y:S02]  /*3910*/  CS2R R12, SRZ ;  /* 0x00000000000c7805 */ /* 0x000fe4000001ff00 */
[----:B-1----:R-:W-:Y:S02]  /*3920*/  MOV R16, R36 ;  /* 0x0000002400107202 */ /* 0x002fe40000000f00 */
[----:B------:R-:W-:Y:S02]  /*3930*/  MOV R17, R37 ;  /* 0x0000002500117202 */ /* 0x000fe40000000f00 */
[----:B------:R-:W4:Y:S04]  /*3940*/  LDL.LU.64 R36, [R1+0x4f0] ;  /* 0x0004f00001247983 */ /* 0x000f280000300a00 */
[----:B--2---:R0:W2:Y:S02]  /*3950*/  @!P1 LDG.E.64 R12, desc[UR10][R32.64] ;  /* 0x0000000a200c9981 */ /* 0x0040a4000c1e1b00 */
[----:B0-----:R-:W-:-:S02]  /*3960*/  MOV R32, R14 ;  /* 0x0000000e00207202 */ /* 0x001fc40000000f00 */
[----:B------:R-:W-:Y:S02]  /*3970*/  MOV R33, R15 ;  /* 0x0000000f00217202 */ /* 0x000fe40000000f00 */
[----:B------:R-:W-:-:S06]  /*3980*/  CS2R R14, SRZ ;  /* 0x00000000000e7805 */ /* 0x000fcc000001ff00 */
[----:B---3--:R0:W3:Y:S02]  /*3990*/  @!P1 LDG.E.64 R14, desc[UR10][R34.64] ;  /* 0x0000000a220e9981 */ /* 0x0080e4000c1e1b00 */
[----:B0-----:R-:W-:Y:S02]  /*39a0*/  MOV R34, R38 ;  /* 0x0000002600227202 */ /* 0x001fe40000000f00 */
[----:B------:R-:W-:Y:S02]  /*39b0*/  MOV R35, R39 ;  /* 0x0000002700237202 */ /* 0x000fe40000000f00 */
[----:B------:R-:W2:Y:S04]  /*39c0*/  LDL.LU.64 R38, [R1+0x4f8] ;  /* 0x0004f80001267983 */ /* 0x000ea80000300a00 */
        /* <DEDUP_REMOVED lines=13> */
[----:B------:R0:W-:Y:S02]  /*3aa0*/  STL.64 [R1+0x128], R18 ;  /* 0x0001281201007387 */ /* 0x0001e40000100a00 */
[----:B0-----:R-:W-:-:S02]  /*3ab0*/  MOV R18, R16 ;  /* 0x0000001000127202 */ /* 0x001fc40000000f00 */
[----:B------:R-:W-:Y:S02]  /*3ac0*/  MOV R19, R17 ;  /* 0x0000001100137202 */ /* 0x000fe40000000f00 */
[----:B------:R-:W-:-:S06]  /*3ad0*/  CS2R R16, SRZ ;  /* 0x0000000000107805 */ /* 0x000fcc000001ff00 */
[----:B----4-:R0:W4:Y:S02]  /*3ae0*/  @!P0 LDG.E.64 R16, desc[UR10][R36.64] ;  /* 0x0000000a24108981 */ /* 0x010124000c1e1b00 */
[----:B0-----:R-:W-:Y:S02]  /*3af0*/  MOV R36, R18 ;  /* 0x0000001200247202 */ /* 0x001fe40000000f00 */
[----:B------:R-:W-:Y:S02]  /*3b00*/  MOV R37, R19 ;  /* 0x0000001300257202 */ /* 0x000fe40000000f00 */
[----:B------:R-:W-:-:S06]  /*3b10*/  CS2R R18, SRZ ;  /* 0x0000000000127805 */ /* 0x000fcc000001ff00 */
[----:B--2---:R0:W2:Y:S02]  /*3b20*/  @!P0 LDG.E.64 R18, desc[UR10][R38.64] ;  /* 0x0000000a26128981 */ /* 0x0040a4000c1e1b00 */
[----:B0-----:R-:W-:Y:S02]  /*3b30*/  MOV R38, R44 ;  /* 0x0000002c00267202 */ /* 0x001fe40000000f00 */
[----:B------:R-:W-:Y:S02]  /*3b40*/  MOV R39, R45 ;  /* 0x0000002d00277202 */ /* 0x000fe40000000f00 */
[----:B------:R-:W3:Y:S04]  /*3b50*/  LDL.LU.64 R44, [R1+0x4e8] ;  /* 0x0004e800012c7983 */ /* 0x000ee80000300a00 */
[----:B------:R0:W-:Y:S04]  /*3b60*/  STL [R1+0x3e4], R41 ;  /* 0x0003e42901007387 */ /* 0x0001e80000100800 */
[----:B------:R1:W-:Y:S04]  /*3b70*/  STL [R1+0x2c4], R0 ;  /* 0x0002c40001007387 */ /* 0x0003e80000100800 */
[----:B------:R3:W-:Y:S01]  /*3b80*/  STL.64 [R1+0x38], R8 ;  /* 0x0000380801007387 */ /* 0x0007e20000100a00 */
[----:B0-----:R-:W-:Y:S01]  /*3b90*/  HFMA2 R41, -RZ, RZ, 0, 0 ;  /* 0x00000000ff297431 */ /* 0x001fe200000001ff */
[----:B------:R-:W-:Y:S01]  /*3ba0*/  @!P2 MOV R41, R9 ;  /* 0x000000090029a202 */ /* 0x000fe20000000f00 */
[----:B-1----:R-:W-:Y:S01]  /*3bb0*/  HFMA2 R0, -RZ, RZ, 0, 0 ;  /* 0x00000000ff007431 */ /* 0x002fe200000001ff */
[----:B------:R-:W-:-:S05]  /*3bc0*/  @!P2 MOV R0, R8 ;  /* 0x000000080000a202 */ /* 0x000fca0000000f00 */
[----:B------:R0:W-:Y:S01]  /*3bd0*/  STL [R1+0x3f0], R0 ;  /* 0x0003f00001007387 */ /* 0x0001e20000100800 */
[----:B---3--:R-:W-:Y:S02]  /*3be0*/  MOV R8, R44 ;  /* 0x0000002c00087202 */ /* 0x008fe40000000f00 */
[----:B------:R-:W-:Y:S02]  /*3bf0*/  MOV R9, R45 ;  /* 0x0000002d00097202 */ /* 0x000fe40000000f00 */
[----:B------:R-:W3:Y:S01]  /*3c00*/  LDL.LU.64 R44, [R1+0x4d0] ;  /* 0x0004d000012c7983 */ /* 0x000ee20000300a00 */
[----:B0-----:R-:W-:Y:S01]  /*3c10*/  HFMA2 R0, -RZ, RZ, 0, 0 ;  /* 0x00000000ff007431 */ /* 0x001fe200000001ff */
[----:B------:R-:W-:Y:S02]  /*3c20*/  @!P2 MOV R0, R11 ;  /* 0x0000000b0000a202 */ /* 0x000fe40000000f00 */
[----:B------:R0:W-:Y:S04]  /*3c30*/  STL [R1+0x2ac], R23 ;  /* 0x0002ac1701007387 */ /* 0x0001e80000100800 */
[----:B------:R1:W-:Y:S01]  /*3c40*/  STL [R1+0x2d4], R0 ;  /* 0x0002d40001007387 */ /* 0x0003e20000100800 */
[----:B0-----:R-:W-:-:S02]  /*3c50*/  MOV R23, RZ ;  /* 0x000000ff00177202 */ /* 0x001fc40000000f00 */
[----:B------:R-:W-:Y:S01]  /*3c60*/  @!P2 MOV R23, R10 ;  /* 0x0000000a0017a202 */ /* 0x000fe20000000f00 */
[----:B-1----:R-:W-:Y:S01]  /*3c70*/  HFMA2 R0, -RZ, RZ, 0, 0 ;  /* 0x00000000ff007431 */ /* 0x002fe200000001ff */
[----:B------:R-:W-:Y:S01]  /*3c80*/  @!P1 MOV R0, R12 ;  /* 0x0000000c00009202 */ /* 0x000fe20000000f00 */
[----:B------:R0:W-:Y:S04]  /*3c90*/  STL [R1+0x3f4], R41 ;  /* 0x0003f42901007387 */ /* 0x0001e80000100800 */
[----:B------:R1:W-:Y:S04]  /*3ca0*/  STL [R1+0x2c0], R23 ;  /* 0x0002c01701007387 */ /* 0x0003e80000100800 */
[----:B------:R4:W-:Y:S01]  /*3cb0*/  STL [R1+0x3f8], R0 ;  /* 0x0003f80001007387 */ /* 0x0009e20000100800 */
[----:B0-----:R-:W-:Y:S01]  /*3cc0*/  HFMA2 R41, -RZ, RZ, 0, 0 ;  /* 0x00000000ff297431 */ /* 0x001fe200000001ff */
[----:B------:R-:W-:-:S02]  /*3cd0*/  @!P1 MOV R41, R13 ;  /* 0x0000000d00299202 */ /* 0x000fc40000000f00 */
[----:B-1----:R-:W-:Y:S02]  /*3ce0*/  MOV R23, RZ ;  /* 0x000000ff00177202 */ /* 0x002fe40000000f00 */
[----:B------:R-:W-:Y:S01]  /*3cf0*/  @!P1 MOV R23, R14 ;  /* 0x0000000e00179202 */ /* 0x000fe20000000f00 */
[----:B----4-:R-:W-:Y:S01]  /*3d00*/  HFMA2 R0, -RZ, RZ, 0, 0 ;  /* 0x00000000ff007431 */ /* 0x010fe200000001ff */
[----:B------:R-:W-:Y:S02]  /*3d10*/  @!P1 MOV R0, R15 ;  /* 0x0000000f00009202 */ /* 0x000fe40000000f00 */
[----:B------:R-:W-:Y:S01]  /*3d20*/  LOP3.LUT P1, RZ, R22, 0x10000, RZ, 0xc0, !PT ;  /* 0x0001000016ff7812 */ /* 0x000fe2000782c0ff */
[----:B------:R0:W-:Y:S04]  /*3d30*/  STL.64 [R1+0x138], R10 ;  /* 0x0001380a01007387 */ /* 0x0001e80000100a00 */
[----:B------:R1:W-:Y:S01]  /*3d40*/  STL [R1+0x3fc], R41 ;  /* 0x0003fc2901007387 */ /* 0x0003e20000100800 */
[----:B0-----:R-:W-:-:S02]  /*3d50*/  MOV R10, R24 ;  /* 0x00000018000a7202 */ /* 0x001fc40000000f00 */
[----:B------:R-:W-:Y:S02]  /*3d60*/  MOV R11, R25 ;  /* 0x00000019000b7202 */ /* 0x000fe40000000f00 */
[----:B------:R-:W-:Y:S01]  /*3d70*/  CS2R R24, SRZ ;  /* 0x0000000000187805 */ /* 0x000fe2000001ff00 */
[----:B-1----:R-:W-:Y:S01]  /*3d80*/  HFMA2 R41, -RZ, RZ, 0, 0 ;  /* 0x00000000ff297431 */ /* 0x002fe200000001ff */
[----:B------:R-:W-:-:S05]  /*3d90*/  @!P0 MOV R41, R17 ;  /* 0x0000001100298202 */ /* 0x000fca0000000f00 */
[----:B------:R0:W-:Y:S04]  /*3da0*/  STL [R1+0x404], R41 ;  /* 0x0004042901007387 */ /* 0x0001e80000100800 */
[----:B------:R1:W-:Y:S04]  /*3db0*/  STL.64 [R1+0x30], R6 ;  /* 0x0000300601007387 */ /* 0x0003e80000100a00 */
[----:B0-----:R-:W4:Y:S01]  /*3dc0*/  LDL.LU R41, [R1+0x4d8] ;  /* 0x0004d80001297983 */ /* 0x001f220000300800 */
[----:B-1----:R-:W-:Y:S02]  /*3dd0*/  MOV R6, R42 ;  /* 0x0000002a00067202 */ /* 0x002fe40000000f00 */
[----:B------:R-:W-:-:S02]  /*3de0*/  MOV R7, R43 ;  /* 0x0000002b00077202 */ /* 0x000fc40000000f00 */
[----:B------:R-:W4:Y:S04]  /*3df0*/  LDL.LU.64 R42, [R1+0x4e0] ;  /* 0x0004e000012a7983 */ /* 0x000f280000300a00 */
[----:B---3--:R0:W3:Y:S02]  /*3e00*/  @!P1 LDG.E.64 R24, desc[UR10][R44.64] ;  /* 0x0000000a2c189981 */ /* 0x0080e4000c1e1b00 */
[----:B0-----:R-:W-:Y:S02]  /*3e10*/  MOV R44, R26 ;  /* 0x0000001a002c7202 */ /* 0x001fe40000000f00 */
[----:B------:R-:W-:Y:S02]  /*3e20*/  MOV R45, R27 ;  /* 0x0000001b002d7202 */ /* 0x000fe40000000f00 */
[----:B------:R-:W-:-:S06]  /*3e30*/  CS2R R26, SRZ ;  /* 0x00000000001a7805 */ /* 0x000fcc000001ff00 */
[----:B------:R-:W3:Y:S04]  /*3e40*/  @!P1 LDG.E.64 R26, desc[UR10][R8.64] ;  /* 0x0000000a081a9981 */ /* 0x000ee8000c1e1b00 */
[----:B------:R-:W3:Y:S01]  /*3e50*/  LDL.LU.64 R8, [R1+0x370] ;  /* 0x0003700001087983 */ /* 0x000ee20000300a00 */
[----:B------:R-:W-:-:S03]  /*3e60*/  LOP3.LUT P2, RZ, R22, 0x20000, RZ, 0xc0, !PT ;  /* 0x0002000016ff7812 */ /* 0x000fc6000784c0ff */
[----:B------:R0:W-:Y:S04]  /*3e70*/  STL [R1+0x300], R0 ;  /* 0x0003000001007387 */ /* 0x0001e80000100800 */
[----:B------:R1:W-:Y:S01]  /*3e80*/  STL.64 [R1+0x130], R20 ;  /* 0x0001301401007387 */ /* 0x0003e20000100a00 */
[----:B0-----:R-:W-:Y:S01]  /*3e90*/  HFMA2 R0, -RZ, RZ, 0, 0 ;  /* 0x00000000ff007431 */ /* 0x001fe200000001ff */
[----:B------:R-:W-:Y:S02]  /*3ea0*/  @!P0 MOV R0, R16 ;  /* 0x0000001000008202 */ /* 0x000fe40000000f00 */
[----:B-1----:R-:W-:Y:S02]  /*3eb0*/  MOV R20, R6 ;  /* 0x0000000600147202 */ /* 0x002fe40000000f00 */
[----:B------:R-:W-:-:S02]  /*3ec0*/  MOV R21, R7 ;  /* 0x0000000700157202 */ /* 0x000fc40000000f00 */
[----:B------:R-:W-:Y:S01]  /*3ed0*/  CS2R R6, SRZ ;  /* 0x0000000000067805 */ /* 0x000fe2000001ff00 */
[----:B------:R0:W-:Y:S04]  /*3ee0*/  STL.64 [R1+0x40], R12 ;  /* 0x0000400c01007387 */ /* 0x0001e80000100a00 */
[----:B------:R1:W-:Y:S04]  /*3ef0*/  STL [R1+0x2d0], R23 ;  /* 0x0002d01701007387 */ /* 0x0003e80000100800 */
[----:B------:R2:W-:Y:S01]  /*3f00*/  STL [R1+0x400], R0 ;  /* 0x0004000001007387 */ /* 0x0005e20000100800 */
[----:B0-----:R-:W-:-:S02]  /*3f10*/  CS2R R12, SRZ ;  /* 0x00000000000c7805 */ /* 0x001fc4000001ff00 */
[----:B-1----:R-:W-:Y:S02]  /*3f20*/  MOV R23, RZ ;  /* 0x000000ff00177202 */ /* 0x002fe40000000f00 */
[----:B--2---:R-:W-:Y:S01]  /*3f30*/  @!P0 MOV R23, R18 ;  /* 0x0000001200178202 */ /* 0x004fe20000000f00 */
[----:B------:R-:W-:Y:S01]  /*3f40*/  HFMA2 R0, -RZ, RZ, 0, 0 ;  /* 0x00000000ff007431 */ /* 0x000fe200000001ff */
[----:B------:R-:W-:Y:S01]  /*3f50*/  @!P0 MOV R0, R19 ;  /* 0x0000001300008202 */ /* 0x000fe20000000f00 */
[----:B----4-:R0:W2:Y:S01]  /*3f60*/  @!P2 LDG.E.64 R6, desc[UR10][R40.64] ;  /* 0x0000000a2806a981 */ /* 0x0100a2000c1e1b00 */
[----:B------:R-:W-:Y:S02]  /*3f70*/  LOP3.LUT P0, RZ, R22, 0x8000, RZ, 0xc0, !PT ;  /* 0x0000800016ff7812 */ /* 0x000fe4000780c0ff */
[----:B0-----:R-:W-:Y:S02]  /*3f80*/  MOV R40, R20 ;  /* 0x0000001400287202 */ /* 0x001fe40000000f00 */
[----:B------:R-:W-:-:S02]  /*3f90*/  MOV R41, R21 ;  /* 0x0000001500297202 */ /* 0x000fc40000000f00 */
[----:B------:R-:W-:-:S06]  /*3fa0*/  CS2R R20, SRZ ;  /* 0x0000000000147805 */ /* 0x000fcc000001ff00 */
[----:B------:R-:W4:Y:S04]  /*3fb0*/  @!P2 LDG.E.64 R20, desc[UR10][R42.64] ;  /* 0x0000000a2a14a981 */ /* 0x000f28000c1e1b00 */
[----:B------:R0:W-:Y:S01]  /*3fc0*/  STL.64 [R1+0x140], R14 ;  /* 0x0001400e01007387 */ /* 0x0001e20000100a00 */
[----:B---3--:R-:W-:-:S03]  /*3fd0*/  @!P1 MOV R13, R25 ;  /* 0x00000019000d9202 */ /* 0x008fc60000000f00 */
[----:B0-----:R-:W3:Y:S04]  /*3fe0*/  LDL.LU.64 R14, [R1+0x3e8] ;  /* 0x0003e800010e7983 */ /* 0x001ee80000300a00 */
[----:B------:R0:W-:Y:S01]  /*3ff0*/  STL [R1+0x414], R13 ;  /* 0x0004140d01007387 */ /* 0x0001e20000100800 */
[----:B------:R-:W-:-:S03]  /*4000*/  @!P1 MOV R12, R26 ;  /* 0x0000001a000c9202 */ /* 0x000fc60000000f00 */
[----:B------:R-:W-:Y:S01]  /*4010*/  STL [R1+0x4c8], R18 ;  /* 0x0004c81201007387 */ /* 0x000fe20000100800 */
[----:B0-----:R-:W-:-:S03]  /*4020*/  MOV R13, R31 ;  /* 0x0000001f000d7202 */ /* 0x001fc60000000f00 */
[----:B------:R0:W-:Y:S01]  /*4030*/  STL [R1+0x340], R12 ;  /* 0x0003400c01007387 */ /* 0x0001e20000100800 */
[----:B------:R-:W-:-:S03]  /*4040*/  MOV R31, R29 ;  /* 0x0000001d001f7202 */ /* 0x000fc60000000f00 */
[----:B------:R1:W-:Y:S04]  /*4050*/  STL [R1+0x314], R0 ;  /* 0x0003140001007387 */ /* 0x0003e80000100800 */
[----:B------:R1:W-:Y:S01]  /*4060*/  STL.64 [R1+0x48], R16 ;  /* 0x0000481001007387 */ /* 0x0003e20000100a00 */
[----:B0-----:R-:W-:Y:S02]  /*4070*/  MOV R12, R30 ;  /* 0x0000001e000c7202 */ /* 0x001fe40000000f00 */
[----:B------:R-:W-:Y:S02]  /*4080*/  MOV R30, R28 ;  /* 0x0000001c001e7202 */ /* 0x000fe40000000f00 */
[----:B------:R-:W-:Y:S01]  /*4090*/  CS2R R28, SRZ ;  /* 0x00000000001c7805 */ /* 0x000fe2000001ff00 */
[----:B------:R-:W-:Y:S04]  /*40a0*/  STL.64 [R1+0x4c0], R24 ;  /* 0x0004c01801007387 */ /* 0x000fe80000100a00 */
[----:B------:R-:W-:Y:S04]  /*40b0*/  STL [R1+0x2f0], R23 ;  /* 0x0002f01701007387 */ /* 0x000fe80000100800 */
[----:B------:R0:W3:Y:S01]  /*40c0*/  @!P0 LDG.E.64 R28, desc[UR10][R8.64] ;  /* 0x0000000a081c8981 */ /* 0x0000e2000c1e1b00 */
[----:B------:R-:W-:Y:S01]  /*40d0*/  MOV R18, RZ ;  /* 0x000000ff00127202 */ /* 0x000fe20000000f00 */
[----:B-1----:R-:W-:-:S02]  /*40e0*/  HFMA2 R0, -RZ, RZ, 0, 0 ;  /* 0x00000000ff007431 */ /* 0x002fc400000001ff */
[----:B------:R-:W3:Y:S04]  /*40f0*/  LDL.LU.64 R16, [R1+0x3d0] ;  /* 0x0003d00001107983 */ /* 0x000ee80000300a00 */
[----:B------:R-:W-:Y:S01]  /*4100*/  STL.64 [R1+0x158], R26 ;  /* 0x0001581a01007387 */ /* 0x000fe20000100a00 */
[----:B0-----:R-:W-:Y:S01]  /*4110*/  HFMA2 R8, -RZ, RZ, 0, 0 ;  /* 0x00000000ff087431 */ /* 0x001fe200000001ff */
[----:B------:R-:W-:Y:S02]  /*4120*/  MOV R9, RZ ;  /* 0x000000ff00097202 */ /* 0x000fe40000000f00 */
[----:B------:R-:W3:Y:S01]  /*4130*/  LDL.LU.64 R42, [R1+0x348] ;  /* 0x00034800012a7983 */ /* 0x000ee20000300a00 */
[----:B----4-:R-:W-:-:S05]  /*4140*/  @!P2 MOV R18, R20 ;  /* 0x000000140012a202 */ /* 0x010fca0000000f00 */
[----:B------:R0:W-:Y:S02]  /*4150*/  STL [R1+0x310], R18 ;  /* 0x0003101201007387 */ /* 0x0001e40000100800 */
[----:B0-----:R-:W-:Y:S01]  /*4160*/  HFMA2 R18, -RZ, RZ, 0, 0 ;  /* 0x00000000ff127431 */ /* 0x001fe200000001ff */
[----:B--2---:R-:W-:-:S05]  /*4170*/  @!P2 MOV R0, R6 ;  /* 0x000000060000a202 */ /* 0x004fca0000000f00 */
[----:B------:R0:W-:Y:S02]  /*4180*/  STL [R1+0x408], R0 ;  /* 0x0004080001007387 */ /* 0x0001e40000100800 */
[----:B0-----:R-:W-:Y:S01]  /*4190*/  HFMA2 R0, -RZ, RZ, 0, 0 ;  /* 0x00000000ff007431 */ /* 0x001fe200000001ff */
[----:B------:R-:W-:-:S05]  /*41a0*/  @!P2 MOV R0, R21 ;  /* 0x000000150000a202 */ /* 0x000fca0000000f00 */
[----:B------:R0:W-:Y:S02]  /*41b0*/  STL [R1+0x330], R0 ;  /* 0x0003300001007387 */ /* 0x0001e40000100800 */
[----:B0-----:R-:W-:Y:S01]  /*41c0*/  HFMA2 R0, -RZ, RZ, 0, 0 ;  /* 0x00000000ff007431 */ /* 0x001fe200000001ff */
[----:B------:R-:W-:Y:S02]  /*41d0*/  @!P1 MOV R0, R24 ;  /* 0x0000001800009202 */ /* 0x000fe40000000f00 */
[----:B------:R-:W2:Y:S04]  /*41e0*/  LDL.LU.64 R24, [R1+0x350] ;  /* 0x0003500001187983 */ /* 0x000ea80000300a00 */
[----:B---3--:R-:W3:Y:S04]  /*41f0*/  @!P0 LDG.E.64 R8, desc[UR10][R14.64] ;  /* 0x0000000a0e088981 */ /* 0x008ee8000c1e1b00 */
[----:B------:R-:W4:Y:S01]  /*4200*/  LDL.LU.64 R14, [R1+0x3d8] ;  /* 0x0003d800010e7983 */ /* 0x000f220000300a00 */
[----:B------:R-:W-:-:S05]  /*4210*/  @!P0 MOV R18, R29 ;  /* 0x0000001d00128202 */ /* 0x000fca0000000f00 */
[----:B------:R0:W-:Y:S04]  /*4220*/  STL [R1+0x3ec], R18 ;  /* 0x0003ec1201007387 */ /* 0x0001e80000100800 */
[----:B0-----:R-:W3:Y:S01]  /*4230*/  LDL.LU R18, [R1+0x4c8] ;  /* 0x0004c80001127983 */ /* 0x001ee20000300800 */
[----:B------:R-:W-:Y:S01]  /*4240*/  HFMA2 R23, -RZ, RZ, 0, 0 ;  /* 0x00000000ff177431 */ /* 0x000fe200000001ff */
[----:B------:R-:W-:Y:S02]  /*4250*/  @!P2 MOV R23, R7 ;  /* 0x000000070017a202 */ /* 0x000fe40000000f00 */
[----:B------:R-:W-:Y:S01]  /*4260*/  LOP3.LUT P2, RZ, R22, 0x4000, RZ, 0xc0, !PT ;  /* 0x0000400016ff7812 */ /* 0x000fe2000784c0ff */
[----:B------:R2:W-:Y:S02]  /*4270*/  STL.64 [R1+0x50], R6 ;  /* 0x0000500601007387 */ /* 0x0005e40000100a00 */
[----:B--2---:R-:W-:-:S02]  /*4280*/  MOV R6, R24 ;  /* 0x0000001800067202 */ /* 0x004fc40000000f00 */
[----:B------:R-:W-:Y:S02]  /*4290*/  MOV R7, R25 ;  /* 0x0000001900077202 */ /* 0x000fe40000000f00 */
[----:B------:R-:W2:Y:S04]  /*42a0*/  LDL.LU.64 R24, [R1+0x3c8] ;  /* 0x0003c80001187983 */ /* 0x000ea80000300a00 */
[----:B---3--:R0:W-:Y:S02]  /*42b0*/  STL.64 [R1+0x148], R18 ;  /* 0x0001481201007387 */ /* 0x0081e40000100a00 */
[----:B0-----:R-:W-:-:S06]  /*42c0*/  CS2R R18, SRZ ;  /* 0x0000000000127805 */ /* 0x001fcc000001ff00 */
[----:B------:R0:W3:Y:S02]  /*42d0*/  @!P2 LDG.E.64 R18, desc[UR10][R16.64] ;  /* 0x0000000a1012a981 */ /* 0x0000e4000c1e1b00 */
[----:B0-----:R-:W-:-:S06]  /*42e0*/  CS2R R16, SRZ ;  /* 0x0000000000107805 */ /* 0x001fcc000001ff00 */
[----:B----4-:R-:W4:Y:S04]  /*42f0*/  @!P2 LDG.E.64 R16, desc[UR10][R14.64] ;  /* 0x0000000a0e10a981 */ /* 0x010f28000c1e1b00 */
[----:B------:R-:W2:Y:S04]  /*4300*/  LDL.LU.64 R14, [R1+0x3c0] ;  /* 0x0003c000010e7983 */ /* 0x000ea80000300a00 */
[----:B------:R0:W-:Y:S02]  /*4310*/  STL [R1+0x410], R0 ;  /* 0x0004100001007387 */ /* 0x0001e40000100800 */
[----:B0-----:R-:W-:Y:S01]  /*4320*/  HFMA2 R0, -RZ, RZ, 0, 0 ;  /* 0x00000000ff007431 */ /* 0x001fe200000001ff */
[----:B------:R-:W-:-:S02]  /*4330*/  @!P1 MOV R0, R27 ;  /* 0x0000001b00009202 */ /* 0x000fc40000000f00 */
[----:B------:R-:W-:Y:S01]  /*4340*/  LOP3.LUT P1, RZ, R22, 0x2000, RZ, 0xc0, !PT ;  /* 0x0000200016ff7812 */ /* 0x000fe2000782c0ff */
[----:B------:R0:W-:Y:S04]  /*4350*/  STL.64 [R1+0x150], R20 ;  /* 0x0001501401007387 */ /* 0x0001e80000100a00 */
[----:B------:R-:W4:Y:S01]  /*4360*/  LDL.LU.64 R26, [R1+0x238] ;  /* 0x00023800011a7983 */ /* 0x000f220000300a00 */
[----:B0-----:R-:W-:-:S07]  /*4370*/  CS2R R20, SRZ ;  /* 0x0000000000147805 */ /* 0x001fce000001ff00 */
[----:B--2---:R0:W2:Y:S02]  /*4380*/  @!P1 LDG.E.64 R20, desc[UR10][R14.64] ;  /* 0x0000000a0e149981 */ /* 0x0040a4000c1e1b00 */
[----:B0-----:R-:W-:Y:S02]  /*4390*/  MOV R14, R44 ;  /* 0x0000002c000e7202 */ /* 0x001fe40000000f00 */
[----:B------:R-:W-:Y:S02]  /*43a0*/  MOV R15, R45 ;  /* 0x0000002d000f7202 */ /* 0x000fe40000000f00 */
[----:B------:R-:W-:Y:S02]  /*43b0*/  MOV R44, R10 ;  /* 0x0000000a002c7202 */ /* 0x000fe40000000f00 */
[----:B------:R-:W-:Y:S02]  /*43c0*/  MOV R45, R11 ;  /* 0x0000000b002d7202 */ /* 0x000fe40000000f00 */
[----:B------:R-:W-:-:S06]  /*43d0*/  CS2R R10, SRZ ;  /* 0x00000000000a7805 */ /* 0x000fcc000001ff00 */
[----:B------:R0:W2:Y:S04]  /*43e0*/  @!P1 LDG.E.64 R10, desc[UR10][R24.64] ;  /* 0x0000000a180a9981 */ /* 0x0000a8000c1e1b00 */
[----:B------:R-:W2:Y:S04]  /*43f0*/  LDL.LU.64 R24, [R1+0x4c0] ;  /* 0x0004c00001187983 */ /* 0x000ea80000300a00 */
[----:B------:R1:W-:Y:S02]  /*4400*/  STL [R1+0x344], R0 ;  /* 0x0003440001007387 */ /* 0x0003e40000100800 */
[----:B-1----:R-:W-:Y:S01]  /*4410*/  HFMA2 R0, -RZ, RZ, 0, 0 ;  /* 0x00000000ff007431 */ /* 0x002fe200000001ff */
[----:B------:R-:W-:-:S05]  /*4420*/  @!P0 MOV R0, R28 ;  /* 0x0000001c00008202 */ /* 0x000fca0000000f00 */
[----:B------:R1:W-:Y:S04]  /*4430*/  STL [R1+0x3e8], R0 ;  /* 0x0003e80001007387 */ /* 0x0003e80000100800 */
[----:B------:R3:W-:Y:S01]  /*4440*/  STL [R1+0x40c], R23 ;  /* 0x00040c1701007387 */ /* 0x0007e20000100800 */
[----:B-1----:R-:W-:Y:S01]  /*4450*/  HFMA2 R0, -RZ, RZ, 0, 0 ;  /* 0x00000000ff007431 */ /* 0x002fe200000001ff */
[----:B------:R-:W-:Y:S02]  /*4460*/  @!P0 MOV R0, R9 ;  /* 0x0000000900008202 */ /* 0x000fe40000000f00 */
[----:B---3--:R-:W-:-:S03]  /*4470*/  MOV R23, RZ ;  /* 0x000000ff00177202 */ /* 0x008fc60000000f00 */
[----:B------:R1:W-:Y:S01]  /*4480*/  STL [R1+0x370], R0 ;  /* 0x0003700001007387 */ /* 0x0003e20000100800 */
[----:B------:R-:W-:Y:S01]  /*4490*/  @!P0 MOV R23, R8 ;  /* 0x0000000800178202 */ /* 0x000fe20000000f00 */
[----:B-1----:R-:W-:Y:S01]  /*44a0*/  HFMA2 R0, -RZ, RZ, 0, 0 ;  /* 0x00000000ff007431 */ /* 0x002fe200000001ff */
[----:B------:R-:W-:-:S03]  /*44b0*/  @!P2 MOV R0, R18 ;  /* 0x000000120000a202 */ /* 0x000fc60000000f00 */
[----:B------:R1:W-:Y:S04]  /*44c0*/  STL [R1+0x360], R23 ;  /* 0x0003601701007387 */ /* 0x0003e80000100800 */
[----:B------:R3:W-:Y:S01]  /*44d0*/  STL [R1+0x3d0], R0 ;  /* 0x0003d00001007387 */ /* 0x0007e20000100800 */
[----:B------:R-:W-:Y:S01]  /*44e0*/  LOP3.LUT P0, RZ, R22, 0x1000, RZ, 0xc0, !PT ;  /* 0x0000100016ff7812 */ /* 0x000fe2000780c0ff */
[----:B-1----:R-:W-:Y:S01]  /*44f0*/  HFMA2 R23, -RZ, RZ, 0, 0 ;  /* 0x00000000ff177431 */ /* 0x002fe200000001ff */
[----:B------:R-:W-:Y:S01]  /*4500*/  @!P2 MOV R23, R19 ;  /* 0x000000130017a202 */ /* 0x000fe20000000f00 */
[----:B---3--:R-:W-:Y:S01]  /*4510*/  HFMA2 R0, -RZ, RZ, 0, 0 ;  /* 0x00000000ff007431 */ /* 0x008fe200000001ff */
[----:B----4-:R-:W-:-:S03]  /*4520*/  @!P2 MOV R0, R17 ;  /* 0x000000110000a202 */ /* 0x010fc60000000f00 */
[----:B------:R1:W-:Y:S04]  /*4530*/  STL [R1+0x3d4], R23 ;  /* 0x0003d41701007387 */ /* 0x0003e80000100800 */
[----:B------:R3:W-:Y:S01]  /*4540*/  STL [R1+0x380], R0 ;  /* 0x0003800001007387 */ /* 0x0007e20000100800 */
[----:B-1----:R-:W-:Y:S02]  /*4550*/  HFMA2 R23, -RZ, RZ, 0, 0 ;  /* 0x00000000ff177431 */ /* 0x002fe400000001ff */
[----:B---3--:R-:W-:Y:S01]  /*4560*/  HFMA2 R0, -RZ, RZ, 0, 0 ;  /* 0x00000000ff007431 */ /* 0x008fe200000001ff */
[----:B--2---:R-:W-:Y:S01]  /*4570*/  @!P1 MOV R0, R20 ;  /* 0x0000001400009202 */ /* 0x004fe20000000f00 */
[----:B------:R-:W-:Y:S01]  /*4580*/  STL.64 [R1+0x4b0], R20 ;  /* 0x0004b01401007387 */ /* 0x000fe20000100a00 */
[----:B------:R-:W-:-:S03]  /*4590*/  @!P1 MOV R23, R21 ;  /* 0x0000001500179202 */ /* 0x000fc60000000f00 */
[----:B------:R0:W-:Y:S02]  /*45a0*/  STL.64 [R1+0x58], R24 ;  /* 0x0000581801007387 */ /* 0x0001e40000100a00 */
[----:B0-----:R-:W-:Y:S02]  /*45b0*/  MOV R24, R6 ;  /* 0x0000000600187202 */ /* 0x001fe40000000f00 */
[----:B------:R-:W-:Y:S02]  /*45c0*/  MOV R25, R7 ;  /* 0x0000000700197202 */ /* 0x000fe40000000f00 */
[----:B------:R-:W-:Y:S01]  /*45d0*/  MOV R20, R24 ;  /* 0x0000001800147202 */ /* 0x000fe20000000f00 */
[----:B------:R-:W2:Y:S01]  /*45e0*/  LDL.LU.64 R6, [R1+0x3b8] ;  /* 0x0003b80001067983 */ /* 0x000ea20000300a00 */
[----:B------:R-:W-:Y:S02]  /*45f0*/  MOV R21, R25 ;  /* 0x0000001900157202 */ /* 0x000fe40000000f00 */
[----:B------:R-:W-:-:S02]  /*4600*/  MOV R24, R14 ;  /* 0x0000000e00187202 */ /* 0x000fc40000000f00 */
[----:B------:R-:W-:Y:S02]  /*4610*/  MOV R25, R15 ;  /* 0x0000000f00197202 */ /* 0x000fe40000000f00 */
[----:B------:R-:W-:-:S06]  /*4620*/  CS2R R14, SRZ ;  /* 0x00000000000e7805 */ /* 0x000fcc000001ff00 */
[----:B------:R0:W3:Y:S04]  /*4630*/  @!P0 LDG.E.64 R14, desc[UR10][R26.64] ;  /* 0x0000000a1a0e8981 */ /* 0x0000e8000c1e1b00 */
[----:B------:R1:W-:Y:S02]  /*4640*/  STL [R1+0x4b8], R8 ;  /* 0x0004b80801007387 */ /* 0x0003e40000100800 */
[----:B-1----:R-:W-:Y:S02]  /*4650*/  MOV R8, RZ ;  /* 0x000000ff00087202 */ /* 0x002fe40000000f00 */
[----:B------:R-:W-:-:S05]  /*4660*/  @!P2 MOV R8, R16 ;  /* 0x000000100008a202 */ /* 0x000fca0000000f00 */
[----:B------:R1:W-:Y:S02]  /*4670*/  STL [R1+0x374], R8 ;  /* 0x0003740801007387 */ /* 0x0003e40000100800 */
[----:B-1----:R-:W-:Y:S02]  /*4680*/  MOV R8, RZ ;  /* 0x000000ff00087202 */ /* 0x002fe40000000f00 */
[----:B------:R-:W-:-:S05]  /*4690*/  @!P1 MOV R8, R10 ;  /* 0x0000000a00089202 */ /* 0x000fca0000000f00 */
[----:B------:R1:W-:Y:S01]  /*46a0*/  STL [R1+0x240], R8 ;  /* 0x0002400801007387 */ /* 0x0003e20000100800 */
[----:B0-----:R-:W-:Y:S02]  /*46b0*/  MOV R26, R12 ;  /* 0x0000000c001a7202 */ /* 0x001fe40000000f00 */
[----:B------:R-:W-:Y:S01]  /*46c0*/  MOV R27, R13 ;  /* 0x0000000d001b7202 */ /* 0x000fe20000000f00 */
[----:B-1----:R-:W-:Y:S01]  /*46d0*/  HFMA2 R8, -RZ, RZ, 0, 0 ;  /* 0x00000000ff087431 */ /* 0x002fe200000001ff */
[----:B------:R-:W-:Y:S01]  /*46e0*/  CS2R R12, SRZ ;  /* 0x00000000000c7805 */ /* 0x000fe2000001ff00 */
[----:B------:R0:W-:Y:S02]  /*46f0*/  STL.64 [R1+0x60], R28 ;  /* 0x0000601c01007387 */ /* 0x0001e40000100a00 */
[----:B0-----:R-:W-:Y:S02]  /*4700*/  MOV R28, R20 ;  /* 0x00000014001c7202 */ /* 0x001fe40000000f00 */
[----:B------:R-:W-:-:S02]  /*4710*/  MOV R29, R21 ;  /* 0x00000015001d7202 */ /* 0x000fc40000000f00 */
[----:B------:R-:W4:Y:S04]  /*4720*/  LDL.LU.64 R20, [R1+0x3a8] ;  /* 0x0003a80001147983 */ /* 0x000f280000300a00 */
[----:B--2---:R-:W2:Y:S04]  /*4730*/  @!P0 LDG.E.64 R12, desc[UR10][R6.64] ;  /* 0x0000000a060c8981 */ /* 0x004ea8000c1e1b00 */
[----:B------:R-:W4:Y:S01]  /*4740*/  LDL.LU.64 R6, [R1+0x230] ;  /* 0x0002300001067983 */ /* 0x000f220000300a00 */
[----:B---3--:R-:W-:-:S05]  /*4750*/  @!P0 MOV R8, R15 ;  /* 0x0000000f00088202 */ /* 0x008fca0000000f00 */
[----:B------:R0:W-:Y:S04]  /*4760*/  STL [R1+0x3bc], R8 ;  /* 0x0003bc0801007387 */ /* 0x0001e80000100800 */
[----:B0-----:R-:W3:Y:S01]  /*4770*/  LDL.LU R8, [R1+0x4b8] ;  /* 0x0004b80001087983 */ /* 0x001ee20000300800 */
[----:B------:R-:W-:-:S03]  /*4780*/  LOP3.LUT P2, RZ, R22, 0x800, RZ, 0xc0, !PT ;  /* 0x0000080016ff7812 */ /* 0x000fc6000784c0ff */
[----:B------:R0:W-:Y:S04]  /*4790*/  STL.64 [R1+0x168], R16 ;  /* 0x0001681001007387 */ /* 0x0001e80000100a00 */
[----:B0-----:R-:W2:Y:S04]  /*47a0*/  LDL.LU.64 R16, [R1+0x228] ;  /* 0x0002280001107983 */ /* 0x001ea80000300a00 */
[----:B---3--:R0:W-:Y:S02]  /*47b0*/  STL.64 [R1+0x160], R8 ;  /* 0x0001600801007387 */ /* 0x0081e40000100a00 */
[----:B0-----:R-:W-:-:S06]  /*47c0*/  CS2R R8, SRZ ;  /* 0x0000000000087805 */ /* 0x001fcc000001ff00 */
[----:B----4-:R0:W3:Y:S02]  /*47d0*/  @!P2 LDG.E.64 R8, desc[UR10][R6.64] ;  /* 0x0000000a0608a981 */ /* 0x0100e4000c1e1b00 */
[----:B0-----:R-:W-:-:S06]  /*47e0*/  CS2R R6, SRZ ;  /* 0x0000000000067805 */ /* 0x001fcc000001ff00 */
[----:B------:R-:W4:Y:S04]  /*47f0*/  @!P2 LDG.E.64 R6, desc[UR10][R20.64] ;  /* 0x0000000a1406a981 */ /* 0x000f28000c1e1b00 */
[----:B------:R-:W2:Y:S04]  /*4800*/  LDL.LU.64 R20, [R1+0x3a0] ;  /* 0x0003a00001147983 */ /* 0x000ea80000300a00 */
[----:B------:R0:W-:Y:S04]  /*4810*/  STL [R1+0x3c0], R0 ;  /* 0x0003c00001007387 */ /* 0x0001e80000100800 */
[----:B------:R1:W-:Y:S01]  /*4820*/  STL.64 [R1+0x68], R18 ;  /* 0x0000681201007387 */ /* 0x0003e20000100a00 */
[----:B0-----:R-:W-:Y:S01]  /*4830*/  HFMA2 R0, -RZ, RZ, 0, 0 ;  /* 0x00000000ff007431 */ /* 0x001fe200000001ff */
[----:B------:R-:W-:-:S02]  /*4840*/  @!P1 MOV R0, R11 ;  /* 0x0000000b00009202 */ /* 0x000fc40000000f00 */
[----:B------:R-:W-:Y:S02]  /*4850*/  LOP3.LUT P1, RZ, R22, 0x400, RZ, 0xc0, !PT ;  /* 0x0000040016ff7812 */ /* 0x000fe4000782c0ff */
[----:B-1----:R-:W-:Y:S01]  /*4860*/  CS2R R18, SRZ ;  /* 0x0000000000127805 */ /* 0x002fe2000001ff00 */
[----:B------:R0:W-:Y:S04]  /*4870*/  STL.64 [R1+0x170], R10 ;  /* 0x0001700a01007387 */ /* 0x0001e80000100a00 */
[----:B0-----:R-:W2:Y:S01]  /*4880*/  LDL.LU.64 R10, [R1+0x220] ;  /* 0x00022000010a7983 */ /* 0x001ea20000300a00 */
[----:B---3--:R-:W-:-:S05]  /*4890*/  @!P2 MOV R19, R9 ;  /* 0x000000090013a202 */ /* 0x008fca0000000f00 */
[----:B------:R-:W-:Y:S01]  /*48a0*/  STL [R1+0x3ac], R19 ;  /* 0x0003ac1301007387 */ /* 0x000fe20000100800 */
[----:B----4-:R-:W-:-:S05]  /*48b0*/  @!P2 MOV R18, R6 ;  /* 0x000000060012a202 */ /* 0x010fca0000000f00 */
[----:B------:R0:W-:Y:S02]  /*48c0*/  STL [R1+0x234], R18 ;  /* 0x0002341201007387 */ /* 0x0001e40000100800 */
[----:B0-----:R-:W-:-:S06]  /*48d0*/  CS2R R18, SRZ ;  /* 0x0000000000127805 */ /* 0x001fcc000001ff00 */
[----:B--2---:R0:W2:Y:S02]  /*48e0*/  @!P1 LDG.E.64 R18, desc[UR10][R16.64] ;  /* 0x0000000a10129981 */ /* 0x0040a4000c1e1b00 */
[----:B0-----:R-:W-:-:S06]  /*48f0*/  CS2R R16, SRZ ;  /* 0x0000000000107805 */ /* 0x001fcc000001ff00 */
[----:B------:R0:W3:Y:S04]  /*4900*/  @!P1 LDG.E.64 R16, desc[UR10][R20.64] ;  /* 0x0000000a14109981 */ /* 0x0000e8000c1e1b00 */
[----:B------:R-:W4:Y:S04]  /*4910*/  LDL.LU.64 R20, [R1+0x4b0] ;  /* 0x0004b00001147983 */ /* 0x000f280000300a00 */
[----:B------:R1:W-:Y:S04]  /*4920*/  STL [R1+0x398], R0 ;  /* 0x0003980001007387 */ /* 0x0003e80000100800 */
[----:B------:R0:W-:Y:S01]  /*4930*/  STL [R1+0x3c4], R23 ;  /* 0x0003c41701007387 */ /* 0x0001e20000100800 */
[----:B-1----:R-:W-:Y:S01]  /*4940*/  HFMA2 R0, -RZ, RZ, 0, 0 ;  /* 0x00000000ff007431 */ /* 0x002fe200000001ff */
[----:B------:R-:W-:-:S02]  /*4950*/  @!P0 MOV R0, R14 ;  /* 0x0000000e00008202 */ /* 0x000fc40000000f00 */
[----:B0-----:R-:W-:-:S03]  /*4960*/  MOV R23, RZ ;  /* 0x000000ff00177202 */ /* 0x001fc60000000f00 */
[----:B------:R0:W-:Y:S01]  /*4970*/  STL [R1+0x3b8], R0 ;  /* 0x0003b80001007387 */ /* 0x0001e20000100800 */
[----:B------:R-:W-:Y:S01]  /*4980*/  @!P0 MOV R23, R12 ;  /* 0x0000000c00178202 */ /* 0x000fe20000000f00 */
[----:B0-----:R-:W-:Y:S01]  /*4990*/  HFMA2 R0, -RZ, RZ, 0, 0 ;  /* 0x00000000ff007431 */ /* 0x001fe200000001ff */
[----:B------:R-:W-:Y:S02]  /*49a0*/  @!P0 MOV R0, R13 ;  /* 0x0000000d00008202 */ /* 0x000fe40000000f00 */
[----:B------:R-:W-:Y:S01]  /*49b0*/  LOP3.LUT P0, RZ, R22, 0x200, RZ, 0xc0, !PT ;  /* 0x0000020016ff7812 */ /* 0x000fe2000780c0ff */
[----:B------:R0:W-:Y:S04]  /*49c0*/  STL.64 [R1+0x178], R12 ;  /* 0x0001780c01007387 */ /* 0x0001e80000100a00 */
[----:B0-----:R-:W3:Y:S04]  /*49d0*/  LDL.LU.64 R12, [R1+0x218] ;  /* 0x00021800010c7983 */ /* 0x001ee80000300a00 */
[----:B----4-:R0:W-:Y:S02]  /*49e0*/  STL.64 [R1+0x70], R20 ;  /* 0x0000701401007387 */ /* 0x0101e40000100a00 */
[----:B0-----:R-:W-:-:S02]  /*49f0*/  CS2R R20, SRZ ;  /* 0x0000000000147805 */ /* 0x001fc4000001ff00 */
[----:B--2---:R-:W-:Y:S02]  /*4a00*/  @!P1 MOV R21, R19 ;  /* 0x0000001300159202 */ /* 0x004fe40000000f00 */
[----:B---3--:R-:W-:-:S03]  /*4a10*/  @!P1 MOV R20, R16 ;  /* 0x0000001000149202 */ /* 0x008fc60000000f00 */
[----:B------:R-:W-:Y:S04]  /*4a20*/  STL [R1+0x3a4], R21 ;  /* 0x0003a41501007387 */ /* 0x000fe80000100800 */
[----:B------:R0:W-:Y:S02]  /*4a30*/  STL [R1+0x22c], R20 ;  /* 0x00022c1401007387 */ /* 0x0001e40000100800 */
[----:B0-----:R-:W-:-:S06]  /*4a40*/  CS2R R20, SRZ ;  /* 0x0000000000147805 */ /* 0x001fcc000001ff00 */
[----:B------:R0:W2:Y:S02]  /*4a50*/  @!P0 LDG.E.64 R20, desc[UR10][R10.64] ;  /* 0x0000000a0a148981 */ /* 0x0000a4000c1e1b00 */
[----:B0-----:R-:W-:-:S06]  /*4a60*/  CS2R R10, SRZ ;  /* 0x00000000000a7805 */ /* 0x001fcc000001ff00 */
[----:B------:R-:W3:Y:S04]  /*4a70*/  @!P0 LDG.E.64 R10, desc[UR10][R52.64] ;  /* 0x0000000a340a8981 */ /* 0x000ee8000c1e1b00 */
[----:B------:R0:W-:Y:S04]  /*4a80*/  STL [R1+0x238], R0 ;  /* 0x0002380001007387 */ /* 0x0001e80000100800 */
[----:B------:R1:W-:Y:S04]  /*4a90*/  STL.64 [R1+0x78], R14 ;  /* 0x0000780e01007387 */ /* 0x0003e80000100a00 */
[----:B------:R-:W-:Y:S01]  /*4aa0*/  STL.64 [R1+0x180], R6 ;  /* 0x0001800601007387 */ /* 0x000fe20000100a00 */
[----:B0-----:R-:W-:Y:S01]  /*4ab0*/  HFMA2 R0, -RZ, RZ, 0, 0 ;  /* 0x00000000ff007431 */ /* 0x001fe200000001ff */
[----:B------:R-:W-:-:S02]  /*4ac0*/  @!P2 MOV R0, R8 ;  /* 0x000000080000a202 */ /* 0x000fc40000000f00 */
[----:B------:R-:W-:Y:S04]  /*4ad0*/  STL.64 [R1+0x80], R8 ;  /* 0x0000800801007387 */ /* 0x000fe80000100a00 */
[----:B------:R0:W-:Y:S01]  /*4ae0*/  STL [R1+0x3a8], R0 ;  /* 0x0003a80001007387 */ /* 0x0001e20000100800 */
[----:B-1----:R-:W-:-:S03]  /*4af0*/  CS2R R14, SRZ ;  /* 0x00000000000e7805 */ /* 0x002fc6000001ff00 */
[----:B------:R-:W-:Y:S04]  /*4b00*/  STL.64 [R1+0x88], R18 ;  /* 0x0000881201007387 */ /* 0x000fe80000100a00 */
[----:B------:R-:W-:Y:S01]  /*4b10*/  STL.64 [R1+0x188], R16 ;  /* 0x0001881001007387 */ /* 0x000fe20000100a00 */
[----:B0-----:R-:W-:Y:S01]  /*4b20*/  HFMA2 R0, -RZ, RZ, 0, 0 ;  /* 0x00000000ff007431 */ /* 0x001fe200000001ff */
[----:B------:R-:W-:Y:S02]  /*4b30*/  @!P2 MOV R0, R7 ;  /* 0x000000070000a202 */ /* 0x000fe40000000f00 */
[----:B------:R-:W-:Y:S01]  /*4b40*/  STL [R1+0x23c], R23 ;  /* 0x00023c1701007387 */ /* 0x000fe20000100800 */
[----:B------:R-:W-:-:S03]  /*4b50*/  LOP3.LUT P2, RZ, R22, 0x100, RZ, 0xc0, !PT ;  /* 0x0000010016ff7812 */ /* 0x000fc6000784c0ff */
[----:B------:R-:W4:Y:S01]  /*4b60*/  LDL.LU.64 R6, [R1+0x210] ;  /* 0x0002100001067983 */ /* 0x000f220000300a00 */
[----:B------:R-:W-:-:S03]  /*4b70*/  UIMAD.WIDE UR6, UR8, 0x8, UR6 ;  /* 0x00000008080678a5 */ /* 0x000fc6000f8e0206 */
        /* <DEDUP_REMOVED lines=8> */
[----:B------:R-:W3:Y:S04]  /*4c00*/  @!P2 LDG.E.64 R12, desc[UR10][R2.64] ;  /* 0x0000000a020ca981 */ /* 0x000ee8000c1e1b00 */
[----:B------:R0:W-:Y:S01]  /*4c10*/  STL [R1+0x230], R0 ;  /* 0x0002300001007387 */ /* 0x0001e20000100800 */
[----:B------:R-:W-:-:S03]  /*4c20*/  CS2R R8, SRZ ;  /* 0x0000000000087805 */ /* 0x000fc6000001ff00 */
[----:B------:R-:W-:Y:S04]  /*4c30*/  STL.64 [R1+0x90], R20 ;  /* 0x0000901401007387 */ /* 0x000fe80000100a00 */
[----:B------:R-:W-:Y:S01]  /*4c40*/  STL.64 [R1+0x190], R10 ;  /* 0x0001900a01007387 */ /* 0x000fe20000100a00 */
[----:B0-----:R-:W-:Y:S01]  /*4c50*/  HFMA2 R0, -RZ, RZ, 0, 0 ;  /* 0x00000000ff007431 */ /* 0x001fe200000001ff */
[----:B------:R-:W-:Y:S02]  /*4c60*/  @!P1 MOV R0, R18 ;  /* 0x0000001200009202 */ /* 0x000fe40000000f00 */
[----:B------:R-:W4:Y:S04]  /*4c70*/  LDL.LU.64 R2, [R1+0x4a0] ;  /* 0x0004a00001027983 */ /* 0x000f280000300a00 */
[----:B------:R0:W-:Y:S02]  /*4c80*/  STL [R1+0x3a0], R0 ;  /* 0x0003a00001007387 */ /* 0x0001e40000100800 */
[----:B0-----:R-:W-:Y:S01]  /*4c90*/  HFMA2 R0, -RZ, RZ, 0, 0 ;  /* 0x00000000ff007431 */ /* 0x001fe200000001ff */
[----:B------:R-:W-:-:S02]  /*4ca0*/  @!P1 MOV R0, R17 ;  /* 0x0000001100009202 */ /* 0x000fc40000000f00 */
[----:B------:R-:W-:Y:S02]  /*4cb0*/  LOP3.LUT P1, RZ, R22, 0x80, RZ, 0xc0, !PT ;  /* 0x0000008016ff7812 */ /* 0x000fe4000782c0ff */
[----:B--2---:R-:W-:-:S05]  /*4cc0*/  @!P2 MOV R9, R15 ;  /* 0x0000000f0009a202 */ /* 0x004fca0000000f00 */
[----:B------:R-:W-:Y:S01]  /*4cd0*/  STL [R1+0x37c], R9 ;  /* 0x00037c0901007387 */ /* 0x000fe20000100800 */
[----:B---3--:R-:W-:-:S05]  /*4ce0*/  @!P2 MOV R8, R12 ;  /* 0x0000000c0008a202 */ /* 0x008fca0000000f00 */
[----:B------:R0:W-:Y:S02]  /*4cf0*/  STL [R1+0x21c], R8 ;  /* 0x00021c0801007387 */ /* 0x0001e40000100800 */
[----:B0-----:R-:W-:-:S06]  /*4d00*/  CS2R R8, SRZ ;  /* 0x0000000000087805 */ /* 0x001fcc000001ff00 */
[----:B----4-:R0:W2:Y:S02]  /*4d10*/  @!P1 LDG.E.64 R8, desc[UR10][R6.64] ;  /* 0x0000000a06089981 */ /* 0x0100a4000c1e1b00 */
[----:B0-----:R-:W-:-:S06]  /*4d20*/  CS2R R6, SRZ ;  /* 0x0000000000067805 */ /* 0x001fcc000001ff00 */
[----:B------:R0:W3:Y:S04]  /*4d30*/  @!P1 LDG.E.64 R6, desc[UR10][R4.64] ;  /* 0x0000000a04069981 */ /* 0x0000e8000c1e1b00 */
[----:B------:R1:W-:Y:S01]  /*4d40*/  STL [R1+0x228], R0 ;  /* 0x0002280001007387 */ /* 0x0003e20000100800 */
[----:B------:R-:W-:Y:S01]  /*4d50*/  HFMA2 R18, -RZ, RZ, 0, 0 ;  /* 0x00000000ff127431 */ /* 0x000fe200000001ff */
[----:B------:R-:W-:Y:S02]  /*4d60*/  CS2R R16, SRZ ;  /* 0x0000000000107805 */ /* 0x000fe4000001ff00 */
[----:B0-----:R-:W-:Y:S01]  /*4d70*/  MOV R5, RZ ;  /* 0x000000ff00057202 */ /* 0x001fe20000000f00 */
[----:B------:R-:W-:Y:S01]  /*4d80*/  STL.64 [R1+0x98], R14 ;  /* 0x0000980e01007387 */ /* 0x000fe20000100a00 */
[----:B-1----:R-:W-:Y:S01]  /*4d90*/  HFMA2 R0, -RZ, RZ, 0, 0 ;  /* 0x00000000ff007431 */ /* 0x002fe200000001ff */
[----:B------:R-:W-:-:S02]  /*4da0*/  @!P0 MOV R0, R20 ;  /* 0x0000001400008202 */ /* 0x000fc40000000f00 */
[----:B------:R-:W-:Y:S04]  /*4db0*/  STL.64 [R1+0x198], R12 ;  /* 0x0001980c01007387 */ /* 0x000fe80000100a00 */
[----:B------:R0:W-:Y:S04]  /*4dc0*/  STL [R1+0x388], R0 ;  /* 0x0003880001007387 */ /* 0x0001e80000100800 */
[----:B------:R-:W5:Y:S01]  /*4dd0*/  LDL.LU R4, [R1+0x498] ;  /* 0x0004980001047983 */ /* 0x000f620000300800 */
[----:B0-----:R-:W-:Y:S01]  /*4de0*/  HFMA2 R0, -RZ, RZ, 0, 0 ;  /* 0x00000000ff007431 */ /* 0x001fe200000001ff */
[----:B------:R-:W-:-:S02]  /*4df0*/  @!P0 MOV R0, R11 ;  /* 0x0000000b00008202 */ /* 0x000fc40000000f00 */
[----:B------:R-:W-:-:S03]  /*4e00*/  LOP3.LUT P0, RZ, R22, 0x40, RZ, 0xc0, !PT ;  /* 0x0000004016ff7812 */ /* 0x000fc6000780c0ff */
[----:B------:R0:W-:Y:S02]  /*4e10*/  STL [R1+0x220], R0 ;  /* 0x0002200001007387 */ /* 0x0001e40000100800 */
[----:B0-----:R-:W-:Y:S01]  /*4e20*/  HFMA2 R0, -RZ, RZ, 0, 0 ;  /* 0x00000000ff007431 */ /* 0x001fe200000001ff */
[----:B------:R-:W-:-:S07]  /*4e30*/  @!P2 MOV R0, R14 ;  /* 0x0000000e0000a202 */ /* 0x000fce0000000f00 */
[----:B------:R0:W4:Y:S04]  /*4e40*/  @!P0 LDG.E.64 R16, desc[UR10][R40.64] ;  /* 0x0000000a28108981 */ /* 0x000128000c1e1b00 */
[----:B------:R1:W-:Y:S01]  /*4e50*/  STL [R1+0x378], R0 ;  /* 0x0003780001007387 */ /* 0x0003e20000100800 */
[----:B------:R-:W-:Y:S01]  /*4e60*/  CS2R R20, SRZ ;  /* 0x0000000000147805 */ /* 0x000fe2000001ff00 */
[----:B-1----:R-:W-:Y:S01]  /*4e70*/  HFMA2 R0, -RZ, RZ, 0, 0 ;  /* 0x00000000ff007431 */ /* 0x002fe200000001ff */
[----:B------:R-:W-:Y:S02]  /*4e80*/  @!P2 MOV R0, R13 ;  /* 0x0000000d0000a202 */ /* 0x000fe40000000f00 */
[----:B------:R-:W-:-:S03]  /*4e90*/  LOP3.LUT P2, RZ, R22, 0x20, RZ, 0xc0, !PT ;  /* 0x0000002016ff7812 */ /* 0x000fc6000784c0ff */
[----:B------:R1:W-:Y:S01]  /*4ea0*/  STL [R1+0x218], R0 ;  /* 0x0002180001007387 */ /* 0x0003e20000100800 */
[----:B------:R-:W-:Y:S01]  /*4eb0*/  CS2R R10, SRZ ;  /* 0x00000000000a7805 */ /* 0x000fe2000001ff00 */
[----:B-1----:R-:W-:-:S08]  /*4ec0*/  HFMA2 R0, -RZ, RZ, 0, 0 ;  /* 0x00000000ff007431 */ /* 0x002fd000000001ff */
[----:B------:R-:W4:Y:S01]  /*4ed0*/  @!P2 LDG.E.64 R20, desc[UR10][R26.64] ;  /* 0x0000000a1a14a981 */ /* 0x000f22000c1e1b00 */
[----:B------:R-:W-:-:S03]  /*4ee0*/  CS2R R14, SRZ ;  /* 0x00000000000e7805 */ /* 0x000fc6000001ff00 */
[----:B------:R1:W4:Y:S01]  /*4ef0*/  @!P2 LDG.E.64 R10, desc[UR10][R42.64] ;  /* 0x0000000a2a0aa981 */ /* 0x000322000c1e1b00 */
[----:B------:R-:W-:Y:S02]  /*4f00*/  CS2R R12, SRZ ;  /* 0x00000000000c7805 */ /* 0x000fe4000001ff00 */
[----:B--2---:R-:W-:Y:S02]  /*4f10*/  @!P1 MOV R18, R9 ;  /* 0x0000000900129202 */ /* 0x004fe40000000f00 */
[----:B---3--:R-:W-:-:S03]  /*4f20*/  @!P1 MOV R5, R6 ;  /* 0x0000000600059202 */ /* 0x008fc60000000f00 */
[----:B------:R2:W-:Y:S01]  /*4f30*/  STL [R1+0x36c], R18 ;  /* 0x00036c1201007387 */ /* 0x0005e20000100800 */
[----:B------:R-:W-:Y:S01]  /*4f40*/  @!P1 MOV R0, R8 ;  /* 0x0000000800009202 */ /* 0x000fe20000000f00 */
[----:B0-----:R-:W-:Y:S01]  /*4f50*/  HFMA2 R41, -RZ, RZ, 0, 0 ;  /* 0x00000000ff297431 */ /* 0x001fe200000001ff */
[----:B------:R-:W-:Y:S01]  /*4f60*/  MOV R40, RZ ;  /* 0x000000ff00287202 */ /* 0x000fe20000000f00 */
[----:B------:R-:W-:Y:S04]  /*4f70*/  STL.64 [R1+0x1a0], R6 ;  /* 0x0001a00601007387 */ /* 0x000fe80000100a00 */
[----:B------:R-:W-:Y:S01]  /*4f80*/  STL.64 [R1+0xa0], R8 ;  /* 0x0000a00801007387 */ /* 0x000fe20000100a00 */
[----:B--2---:R-:W-:-:S03]  /*4f90*/  CS2R R18, SRZ ;  /* 0x0000000000127805 */ /* 0x004fc6000001ff00 */
[----:B------:R-:W2:Y:S04]  /*4fa0*/  LDL.LU.64 R26, [R1+0x278] ;  /* 0x00027800011a7983 */ /* 0x000ea80000300a00 */
[----:B------:R-:W3:Y:S04]  /*4fb0*/  @!P0 LDG.E.64 R18, desc[UR10][R28.64] ;  /* 0x0000000a1c128981 */ /* 0x000ee8000c1e1b00 */
[----:B------:R0:W-:Y:S01]  /*4fc0*/  STL [R1+0x368], R0 ;  /* 0x0003680001007387 */ /* 0x0001e20000100800 */
[----:B-1----:R-:W-:Y:S02]  /*4fd0*/  CS2R R42, SRZ ;  /* 0x00000000002a7805 */ /* 0x002fe4000001ff00 */
[----:B----4-:R-:W-:Y:S01]  /*4fe0*/  @!P0 MOV R40, R16 ;  /* 0x0000001000288202 */ /* 0x010fe20000000f00 */
[----:B0-----:R-:W-:Y:S01]  /*4ff0*/  HFMA2 R0, -RZ, RZ, 0, 0 ;  /* 0x00000000ff007431 */ /* 0x001fe200000001ff */
[----:B------:R-:W-:-:S02]  /*5000*/  @!P1 MOV R0, R7 ;  /* 0x0000000700009202 */ /* 0x000fc40000000f00 */
[----:B------:R-:W-:Y:S01]  /*5010*/  @!P0 MOV R41, R17 ;  /* 0x0000001100298202 */ /* 0x000fe20000000f00 */
[----:B------:R-:W-:Y:S01]  /*5020*/  STL.64 [R1+0x1a8], R16 ;  /* 0x0001a81001007387 */ /* 0x000fe20000100a00 */
[----:B------:R-:W-:Y:S02]  /*5030*/  LOP3.LUT P1, RZ, R22, 0x10, RZ, 0xc0, !PT ;  /* 0x0000001016ff7812 */ /* 0x000fe4000782c0ff */
[----:B------:R-:W-:Y:S01]  /*5040*/  CS2R R8, SRZ ;  /* 0x0000000000087805 */ /* 0x000fe2000001ff00 */
[----:B------:R-:W4:Y:S10]  /*5050*/  LDL.LU.64 R28, [R1+0x290] ;  /* 0x00029000011c7983 */ /* 0x000f340000300a00 */
[----:B------:R-:W2:Y:S04]  /*5060*/  @!P1 LDG.E.64 R14, desc[UR10][R24.64] ;  /* 0x0000000a180e9981 */ /* 0x000ea8000c1e1b00 */
[----:B------:R0:W4:Y:S04]  /*5070*/  @!P1 LDG.E.64 R12, desc[UR10][R44.64] ;  /* 0x0000000a2c0c9981 */ /* 0x000128000c1e1b00 */
[----:B------:R1:W-:Y:S01]  /*5080*/  STL [R1+0x210], R0 ;  /* 0x0002100001007387 */ /* 0x0003e20000100800 */
[----:B------:R-:W-:-:S02]  /*5090*/  CS2R R6, SRZ ;  /* 0x0000000000067805 */ /* 0x000fc4000001ff00 */
[----:B------:R-:W-:Y:S02]  /*50a0*/  @!P2 MOV R42, R10 ;  /* 0x0000000a002aa202 */ /* 0x000fe40000000f00 */
[----:B------:R-:W-:Y:S01]  /*50b0*/  @!P2 MOV R43, R11 ;  /* 0x0000000b002ba202 */ /* 0x000fe20000000f00 */
[----:B-1----:R-:W-:Y:S01]  /*50c0*/  HFMA2 R0, -RZ, RZ, 0, 0 ;  /* 0x00000000ff007431 */ /* 0x002fe200000001ff */
[----:B------:R-:W-:Y:S02]  /*50d0*/  CS2R R16, SRZ ;  /* 0x0000000000107805 */ /* 0x000fe4000001ff00 */
[----:B0-----:R-:W-:Y:S01]  /*50e0*/  CS2R R44, SRZ ;  /* 0x00000000002c7805 */ /* 0x001fe2000001ff00 */
[----:B------:R-:W-:Y:S04]  /*50f0*/  STL.64 [R1+0xb0], R20 ;  /* 0x0000b01401007387 */ /* 0x000fe80000100a00 */
[----:B------:R0:W-:Y:S04]  /*5100*/  STL.64 [R1+0x1b0], R10 ;  /* 0x0001b00a01007387 */ /* 0x0001e80000100a00 */
[----:B------:R-:W2:Y:S01]  /*5110*/  LDL.LU.64 R24, [R1+0x298] ;  /* 0x0002980001187983 */ /* 0x000ea20000300a00 */
[----:B0-----:R-:W-:-:S02]  /*5120*/  CS2R R10, SRZ ;  /* 0x00000000000a7805 */ /* 0x001fc4000001ff00 */
[----:B---3--:R-:W-:-:S05]  /*5130*/  @!P0 MOV R0, R18 ;  /* 0x0000001200008202 */ /* 0x008fca0000000f00 */
[----:B------:R0:W-:Y:S02]  /*5140*/  STL [R1+0x350], R0 ;  /* 0x0003500001007387 */ /* 0x0001e40000100800 */
[----:B0-----:R-:W-:Y:S01]  /*5150*/  HFMA2 R0, -RZ, RZ, 0, 0 ;  /* 0x00000000ff007431 */ /* 0x001fe200000001ff */
[----:B------:R-:W-:Y:S02]  /*5160*/  @!P0 MOV R0, R19 ;  /* 0x0000001300008202 */ /* 0x000fe40000000f00 */
[----:B------:R-:W-:-:S03]  /*5170*/  LOP3.LUT P0, RZ, R22, 0x8, RZ, 0xc0, !PT ;  /* 0x0000000816ff7812 */ /* 0x000fc6000780c0ff */
[----:B------:R0:W-:Y:S02]  /*5180*/  STL [R1+0x354], R0 ;  /* 0x0003540001007387 */ /* 0x0001e40000100800 */
[----:B0-----:R-:W-:Y:S01]  /*5190*/  HFMA2 R0, -RZ, RZ, 0, 0 ;  /* 0x00000000ff007431 */ /* 0x001fe200000001ff */
[----:B------:R-:W-:-:S07]  /*51a0*/  @!P2 MOV R0, R20 ;  /* 0x000000140000a202 */ /* 0x000fce0000000f00 */
[----:B------:R-:W3:Y:S04]  /*51b0*/  @!P0 LDG.E.64 R6, desc[UR10][R38.64] ;  /* 0x0000000a26068981 */ /* 0x000ee8000c1e1b00 */
[----:B------:R0:W-:Y:S04]  /*51c0*/  STL [R1+0x338], R0 ;  /* 0x0003380001007387 */ /* 0x0001e80000100800 */
[----:B------:R1:W3:Y:S04]  /*51d0*/  @!P0 LDG.E.64 R8, desc[UR10][R34.64] ;  /* 0x0000000a22088981 */ /* 0x0002e8000c1e1b00 */
[----:B------:R-:W-:Y:S01]  /*51e0*/  STL.64 [R1+0xa8], R18 ;  /* 0x0000a81201007387 */ /* 0x000fe20000100a00 */
[----:B0-----:R-:W-:Y:S01]  /*51f0*/  HFMA2 R0, -RZ, RZ, 0, 0 ;  /* 0x00000000ff007431 */ /* 0x001fe200000001ff */
[----:B------:R-:W-:-:S02]  /*5200*/  @!P2 MOV R0, R21 ;  /* 0x000000150000a202 */ /* 0x000fc40000000f00 */
[----:B------:R-:W3:Y:S01]  /*5210*/  LDL.LU.64 R38, [R1+0x280] ;  /* 0x0002800001267983 */ /* 0x000ee20000300a00 */
[----:B------:R-:W-:-:S03]  /*5220*/  LOP3.LUT P2, RZ, R22, 0x4, RZ, 0xc0, !PT ;  /* 0x0000000416ff7812 */ /* 0x000fc6000784c0ff */
[----:B------:R0:W-:Y:S01]  /*5230*/  STL [R1+0x33c], R0 ;  /* 0x00033c0001007387 */ /* 0x0001e20000100800 */
[----:B----4-:R-:W-:Y:S01]  /*5240*/  @!P1 MOV R44, R12 ;  /* 0x0000000c002c9202 */ /* 0x010fe20000000f00 */
[----:B0-----:R-:W-:Y:S01]  /*5250*/  HFMA2 R0, -RZ, RZ, 0, 0 ;  /* 0x00000000ff007431 */ /* 0x001fe200000001ff */
[----:B--2---:R-:W-:-:S07]  /*5260*/  @!P1 MOV R0, R14 ;  /* 0x0000000e00009202 */ /* 0x004fce0000000f00 */
[----:B------:R-:W2:Y:S01]  /*5270*/  @!P2 LDG.E.64 R16, desc[UR10][R36.64] ;  /* 0x0000000a2410a981 */ /* 0x000ea2000c1e1b00 */
[----:B------:R-:W-:-:S03]  /*5280*/  @!P1 MOV R45, R13 ;  /* 0x0000000d002d9202 */ /* 0x000fc60000000f00 */
[----:B------:R0:W-:Y:S01]  /*5290*/  STL [R1+0x348], R0 ;  /* 0x0003480001007387 */ /* 0x0001e20000100800 */
[----:B------:R-:W-:Y:S02]  /*52a0*/  CS2R R20, SRZ ;  /* 0x0000000000147805 */ /* 0x000fe4000001ff00 */
[----:B-1----:R-:W-:Y:S02]  /*52b0*/  MOV R34, R46 ;  /* 0x0000002e00227202 */ /* 0x002fe40000000f00 */
[----:B------:R-:W-:Y:S02]  /*52c0*/  MOV R35, R47 ;  /* 0x0000002f00237202 */ /* 0x000fe40000000f00 */
[----:B------:R-:W-:Y:S01]  /*52d0*/  CS2R R18, SRZ ;  /* 0x0000000000127805 */ /* 0x000fe2000001ff00 */
[----:B------:R-:W-:Y:S01]  /*52e0*/  STL.64 [R1+0x1b8], R12 ;  /* 0x0001b80c01007387 */ /* 0x000fe20000100a00 */
[----:B0-----:R-:W-:Y:S01]  /*52f0*/  HFMA2 R0, -RZ, RZ, 0, 0 ;  /* 0x00000000ff007431 */ /* 0x001fe200000001ff */
[----:B------:R-:W-:-:S03]  /*5300*/  @!P1 MOV R0, R15 ;  /* 0x0000000f00009202 */ /* 0x000fc60000000f00 */
[----:B------:R0:W4:Y:S01]  /*5310*/  @!P2 LDG.E.64 R18, desc[UR10][R30.64] ;  /* 0x0000000a1e12a981 */ /* 0x000122000c1e1b00 */
[----:B------:R-:W-:-:S03]  /*5320*/  LOP3.LUT P1, RZ, R22, 0x2, RZ, 0xc0, !PT ;  /* 0x0000000216ff7812 */ /* 0x000fc6000782c0ff */
[----:B------:R-:W-:Y:S04]  /*5330*/  STL.64 [R1+0xb8], R14 ;  /* 0x0000b80e01007387 */ /* 0x000fe80000100a00 */
[----:B------:R-:W4:Y:S06]  /*5340*/  LDL.LU.64 R36, [R1+0x258] ;  /* 0x0002580001247983 */ /* 0x000f2c0000300a00 */
[----:B------:R-:W4:Y:S04]  /*5350*/  @!P1 LDG.E.64 R20, desc[UR10][R34.64] ;  /* 0x0000000a22149981 */ /* 0x000f28000c1e1b00 */
[----:B------:R1:W4:Y:S04]  /*5360*/  @!P1 LDG.E.64 R10, desc[UR10][R50.64] ;  /* 0x0000000a320a9981 */ /* 0x000328000c1e1b00 */
[----:B------:R1:W-:Y:S01]  /*5370*/  STL [R1+0x358], R0 ;  /* 0x0003580001007387 */ /* 0x0003e20000100800 */
[----:B0-----:R-:W-:-:S02]  /*5380*/  MOV R30, R48 ;  /* 0x00000030001e7202 */ /* 0x001fc40000000f00 */
[----:B------:R-:W-:Y:S02]  /*5390*/  CS2R R46, SRZ ;  /* 0x00000000002e7805 */ /* 0x000fe4000001ff00 */
[----:B------:R-:W-:Y:S01]  /*53a0*/  MOV R31, R49 ;  /* 0x00000031001f7202 */ /* 0x000fe20000000f00 */
[----:B---3--:R-:W-:Y:S01]  /*53b0*/  STL.64 [R1+0xc0], R6 ;  /* 0x0000c00601007387 */ /* 0x008fe20000100a00 */
[----:B-1----:R-:W-:Y:S01]  /*53c0*/  HFMA2 R0, -RZ, RZ, 0, 0 ;  /* 0x00000000ff007431 */ /* 0x002fe200000001ff */
[----:B------:R-:W-:Y:S02]  /*53d0*/  @!P0 MOV R0, R6 ;  /* 0x0000000600008202 */ /* 0x000fe40000000f00 */
[----:B------:R-:W-:Y:S02]  /*53e0*/  CS2R R12, SRZ ;  /* 0x00000000000c7805 */ /* 0x000fe4000001ff00 */
[----:B------:R-:W-:Y:S01]  /*53f0*/  CS2R R14, SRZ ;  /* 0x00000000000e7805 */ /* 0x000fe2000001ff00 */
[----:B------:R-:W3:Y:S04]  /*5400*/  LDL.LU.64 R34, [R1+0x248] ;  /* 0x0002480001227983 */ /* 0x000ee80000300a00 */
[----:B------:R0:W-:Y:S02]  /*5410*/  STL [R1+0x35c], R0 ;  /* 0x00035c0001007387 */ /* 0x0001e40000100800 */
[----:B0-----:R-:W-:Y:S01]  /*5420*/  HFMA2 R0, -RZ, RZ, 0, 0 ;  /* 0x00000000ff007431 */ /* 0x001fe200000001ff */
[----:B------:R-:W-:-:S02]  /*5430*/  @!P0 MOV R0, R7 ;  /* 0x0000000700008202 */ /* 0x000fc40000000f00 */
[----:B------:R-:W-:Y:S02]  /*5440*/  CS2R R48, SRZ ;  /* 0x0000000000307805 */ /* 0x000fe4000001ff00 */
[----:B------:R-:W-:Y:S02]  /*5450*/  CS2R R50, SRZ ;  /* 0x0000000000327805 */ /* 0x000fe4000001ff00 */
[----:B------:R-:W-:Y:S01]  /*5460*/  @!P0 MOV R46, R8 ;  /* 0x00000008002e8202 */ /* 0x000fe20000000f00 */
[----:B------:R-:W3:Y:S04]  /*5470*/  LDL.LU.64 R6, [R1+0x2a0] ;  /* 0x0002a00001067983 */ /* 0x000ee80000300a00 */
[----:B------:R0:W-:Y:S02]  /*5480*/  STL [R1+0x3c8], R0 ;  /* 0x0003c80001007387 */ /* 0x0001e40000100800 */
[----:B0-----:R-:W-:Y:S01]  /*5490*/  HFMA2 R0, -RZ, RZ, 0, 0 ;  /* 0x00000000ff007431 */ /* 0x001fe200000001ff */
[----:B--2---:R-:W-:-:S05]  /*54a0*/  @!P2 MOV R0, R16 ;  /* 0x000000100000a202 */ /* 0x004fca0000000f00 */
[----:B------:R0:W-:Y:S02]  /*54b0*/  STL [R1+0x3d8], R0 ;  /* 0x0003d80001007387 */ /* 0x0001e40000100800 */
[----:B0-----:R-:W-:Y:S01]  /*54c0*/  HFMA2 R0, -RZ, RZ, 0, 0 ;  /* 0x00000000ff007431 */ /* 0x001fe200000001ff */
[----:B------:R-:W-:-:S05]  /*54d0*/  @!P2 MOV R0, R17 ;  /* 0x000000110000a202 */ /* 0x000fca0000000f00 */
[----:B------:R0:W-:Y:S01]  /*54e0*/  STL [R1+0x420], R0 ;  /* 0x0004200001007387 */ /* 0x0001e20000100800 */
[----:B------:R-:W-:Y:S01]  /*54f0*/  @!P0 MOV R47, R9 ;  /* 0x00000009002f8202 */ /* 0x000fe20000000f00 */
[----:B0-----:R-:W-:Y:S01]  /*5500*/  HFMA2 R0, -RZ, RZ, 0, 0 ;  /* 0x00000000ff007431 */ /* 0x001fe200000001ff */
[----:B----4-:R-:W-:Y:S02]  /*5510*/  @!P1 MOV R0, R20 ;  /* 0x0000001400009202 */ /* 0x010fe40000000f00 */
[----:B------:R-:W-:-:S03]  /*5520*/  @!P2 MOV R48, R18 ;  /* 0x000000120030a202 */ /* 0x000fc60000000f00 */
[----:B------:R0:W-:Y:S01]  /*5530*/  STL [R1+0x424], R0 ;  /* 0x0004240001007387 */ /* 0x0001e20000100800 */
[----:B------:R-:W-:Y:S02]  /*5540*/  @!P2 MOV R49, R19 ;  /* 0x000000130031a202 */ /* 0x000fe40000000f00 */
[----:B------:R-:W-:Y:S02]  /*5550*/  @!P1 MOV R50, R10 ;  /* 0x0000000a00329202 */ /* 0x000fe40000000f00 */
[----:B------:R-:W-:Y:S02]  /*5560*/  @!P1 MOV R51, R11 ;  /* 0x0000000b00339202 */ /* 0x000fe40000000f00 */
[C---:B------:R-:W-:Y:S01]  /*5570*/  LOP3.LUT P0, RZ, R22.reuse, 0x1, RZ, 0xc0, !PT ;  /* 0x0000000116ff7812 */ /* 0x040fe2000780c0ff */
[----:B0-----:R-:W-:Y:S01]  /*5580*/  HFMA2 R0, -RZ, RZ, 0, 0 ;  /* 0x00000000ff007431 */ /* 0x001fe200000001ff */
[----:B------:R-:W-:Y:S02]  /*5590*/  @!P1 MOV R0, R21 ;  /* 0x0000001500009202 */ /* 0x000fe40000000f00 */
[----:B------:R-:W-:-:S02]  /*55a0*/  LOP3.LUT P2, RZ, R22, 0x8000000, RZ, 0xc0, !PT ;  /* 0x0800000016ff7812 */ /* 0x000fc4000784c0ff */
[----:B------:R-:W-:Y:S02]  /*55b0*/  LOP3.LUT P1, RZ, R22, 0x4000000, RZ, 0xc0, !PT ;  /* 0x0400000016ff7812 */ /* 0x000fe4000782c0ff */
[----:B------:R-:W2:Y:S05]  /*55c0*/  LDL.LU.64 R22, [R1+0x2b0] ;  /* 0x0002b00001167983 */ /* 0x000eaa0000300a00 */
[----:B------:R-:W4:Y:S04]  /*55d0*/  @!P0 LDG.E.64 R12, desc[UR10][R30.64] ;  /* 0x0000000a1e0c8981 */ /* 0x000f28000c1e1b00 */
[----:B------:R-:W4:Y:S04]  /*55e0*/  @!P0 LDG.E.64 R14, desc[UR10][R32.64] ;  /* 0x0000000a200e8981 */ /* 0x000f28000c1e1b00 */
[----:B------:R-:W4:Y:S04]  /*55f0*/  LDL.LU.64 R30, [R1+0x268] ;  /* 0x00026800011e7983 */ /* 0x000f280000300a00 */
[----:B------:R0:W-:Y:S04]  /*5600*/  STL.64 [R1+0x1c8], R18 ;  /* 0x0001c81201007387 */ /* 0x0001e80000100a00 */
[----:B------:R-:W4:Y:S01]  /*5610*/  LDL.LU.64 R32, [R1+0x270] ;  /* 0x0002700001207983 */ /* 0x000f220000300a00 */
[----:B0-----:R-:W-:-:S03]  /*5620*/  CS2R R18, SRZ ;  /* 0x0000000000127805 */ /* 0x001fc6000001ff00 */
[----:B------:R0:W-:Y:S02]  /*5630*/  STL.64 [R1+0xc8], R16 ;  /* 0x0000c81001007387 */ /* 0x0001e40000100a00 */
[----:B0-----:R-:W-:-:S06]  /*5640*/  CS2R R16, SRZ ;  /* 0x0000000000107805 */ /* 0x001fcc000001ff00 */
[----:B---3--:R0:W3:Y:S02]  /*5650*/  @!P1 LDG.E.64 R16, desc[UR10][R6.64] ;  /* 0x0000000a06109981 */ /* 0x0080e4000c1e1b00 */
[----:B0-----:R-:W-:Y:S02]  /*5660*/  MOV R6, UR6 ;  /* 0x0000000600067c02 */ /* 0x001fe40008000f00 */
[----:B------:R0:W-:Y:S01]  /*5670*/  STL.64 [R1+0xd0], R20 ;  /* 0x0000d01401007387 */ /* 0x0001e20000100a00 */
[----:B------:R-:W-:Y:S01]  /*5680*/  MOV R7, UR7 ;  /* 0x0000000700077c02 */ /* 0x000fe20008000f00 */
[----:B------:R-:W1:Y:S02]  /*5690*/  LDCU.U8 UR6, c[0x0][0x414] ;  /* 0x00008280ff0677ac */ /* 0x000e640008000000 */
[----:B--2---:R2:W3:Y:S02]  /*56a0*/  @!P1 LDG.E.64 R18, desc[UR10][R22.64] ;  /* 0x0000000a16129981 */ /* 0x0044e4000c1e1b00 */
[----:B--2---:R-:W-:Y:S01]  /*56b0*/  HFMA2 R22, -RZ, RZ, 0, 0 ;  /* 0x00000000ff167431 */ /* 0x004fe200000001ff */
[----:B------:R-:W-:-:S06]  /*56c0*/  MOV R23, RZ ;  /* 0x000000ff00177202 */ /* 0x000fcc0000000f00 */
[----:B------:R2:W3:Y:S02]  /*56d0*/  @!P2 LDG.E.64 R22, desc[UR10][R24.64] ;  /* 0x0000000a1816a981 */ /* 0x0004e4000c1e1b00 */
[----:B--2---:R-:W-:-:S06]  /*56e0*/  CS2R R24, SRZ ;  /* 0x0000000000187805 */ /* 0x004fcc000001ff00 */
[----:B------:R2:W3:Y:S02]  /*56f0*/  @!P3 LDG.E.64 R24, desc[UR10][R26.64] ;  /* 0x0000000a1a18b981 */ /* 0x0004e4000c1e1b00 */
[----:B--2---:R-:W-:-:S06]  /*5700*/  CS2R R26, SRZ ;  /* 0x00000000001a7805 */ /* 0x004fcc000001ff00 */
[----:B------:R-:W2:Y:S04]  /*5710*/  @!P3 LDG.E.64 R26, desc[UR10][R38.64] ;  /* 0x0000000a261ab981 */ /* 0x000ea8000c1e1b00 */
[----:B------:R1:W3:Y:S01]  /*5720*/  LDG.E.64 R38, desc[UR10][R6.64] ;  /* 0x0000000a06267981 */ /* 0x0002e2000c1e1b00 */
[----:B0-----:R-:W-:-:S06]  /*5730*/  CS2R R20, SRZ ;  /* 0x0000000000147805 */ /* 0x001fcc000001ff00 */
[----:B------:R0:W2:Y:S01]  /*5740*/  @!P2 LDG.E.64 R20, desc[UR10][R28.64] ;  /* 0x0000000a1c14a981 */ /* 0x0000a2000c1e1b00 */
[----:B-1----:R-:W1:Y:S01]  /*5750*/  @!P6 LDC.64 R6, c[0x0][0x398] ;  /* 0x0000e600ff06eb82 */ /* 0x002e620000000a00 */
[----:B0-----:R-:W-:-:S06]  /*5760*/  CS2R R28, SRZ ;  /* 0x00000000001c7805 */ /* 0x001fcc000001ff00 */
[----:B----4-:R0:W4:Y:S02]  /*5770*/  @!P4 LDG.E.64 R28, desc[UR10][R30.64] ;  /* 0x0000000a1e1cc981 */ /* 0x010124000c1e1b00 */
[----:B0-----:R-:W-:-:S06]  /*5780*/  CS2R R30, SRZ ;  /* 0x00000000001e7805 */ /* 0x001fcc000001ff00 */
[----:B------:R0:W2:Y:S02]  /*5790*/  @!P4 LDG.E.64 R30, desc[UR10][R32.64] ;  /* 0x0000000a201ec981 */ /* 0x0000a4000c1e1b00 */
[----:B0-----:R-:W-:-:S06]  /*57a0*/  CS2R R32, SRZ ;  /* 0x0000000000207805 */ /* 0x001fcc000001ff00 */
[----:B------:R0:W2:Y:S02]  /*57b0*/  @!P5 LDG.E.64 R32, desc[UR10][R34.64] ;  /* 0x0000000a2220d981 */ /* 0x0000a4000c1e1b00 */
[----:B0-----:R-:W-:-:S06]  /*57c0*/  CS2R R34, SRZ ;  /* 0x0000000000227805 */ /* 0x001fcc000001ff00 */
[----:B------:R0:W2:Y:S04]  /*57d0*/  @!P5 LDG.E.64 R34, desc[UR10][R36.64] ;  /* 0x0000000a2422d981 */ /* 0x0000a8000c1e1b00 */
[----:B------:R-:W-:Y:S01]  /*57e0*/  STL [R1+0x214], R5 ;  /* 0x0002140501007387 */ /* 0x000fe20000100800 */
[----:B0-----:R-:W-:-:S06]  /*57f0*/  CS2R R36, SRZ ;  /* 0x0000000000247805 */ /* 0x001fcc000001ff00 */
[----:B------:R0:W2:Y:S04]  /*5800*/  @!P6 LDG.E.64 R36, desc[UR10][R52.64] ;  /* 0x0000000a3424e981 */ /* 0x0000a8000c1e1b00 */
[----:B------:R-:W-:Y:S01]  /*5810*/  STL [R1+0x434], R0 ;  /* 0x0004340001007387 */ /* 0x000fe20000100800 */
[----:B0-----:R-:W-:Y:S02]  /*5820*/  CS2R R52, SRZ ;  /* 0x0000000000347805 */ /* 0x001fe4000001ff00 */
[----:B------:R-:W-:Y:S02]  /*5830*/  @!P0 MOV R52, R14 ;  /* 0x0000000e00348202 */ /* 0x000fe40000000f00 */
[----:B------:R-:W-:Y:S01]  /*5840*/  @!P0 MOV R53, R15 ;  /* 0x0000000f00358202 */ /* 0x000fe20000000f00 */
[----:B------:R0:W-:Y:S02]  /*5850*/  STL.64 [R1+0x1c0], R8 ;  /* 0x0001c00801007387 */ /* 0x0001e40000100a00 */
[----:B0-----:R-:W0:Y:S01]  /*5860*/  S2R R9, SR_TID.X ;  /* 0x0000000000097919 */ /* 0x001e220000002100 */
[----:B---3--:R-:W-:Y:S01]  /*5870*/  MOV R5, R38 ;  /* 0x0000002600057202 */ /* 0x008fe20000000f00 */
[----:B------:R-:W-:Y:S01]  /*5880*/  HFMA2 R38, -RZ, RZ, 0, 0 ;  /* 0x00000000ff267431 */ /* 0x000fe200000001ff */
[----:B------:R-:W-:-:S05]  /*5890*/  @!P0 MOV R38, R12 ;  /* 0x0000000c00268202 */ /* 0x000fca0000000f00 */
[----:B------:R3:W-:Y:S01]  /*58a0*/  STL [R1+0x26c], R38 ;  /* 0x00026c2601007387 */ /* 0x0007e20000100800 */
[----:B------:R-:W-:Y:S01]  /*58b0*/  MOV R0, R39 ;  /* 0x0000002700007202 */ /* 0x000fe20000000f00 */
[----:B---3--:R-:W-:Y:S01]  /*58c0*/  HFMA2 R38, -RZ, RZ, 0, 0 ;  /* 0x00000000ff267431 */ /* 0x008fe200000001ff */
[----:B------:R-:W-:Y:S02]  /*58d0*/  @!P0 MOV R38, R13 ;  /* 0x0000000d00268202 */ /* 0x000fe40000000f00 */
[----:B-1----:R-:W-:-:S03]  /*58e0*/  @!P6 IADD3 R6, P0, PT, R2, R6, RZ ;  /* 0x000000060206e210 */ /* 0x002fc60007f1e0ff */
[----:B------:R1:W-:Y:S01]  /*58f0*/  STL [R1+0x3dc], R38 ;  /* 0x0003dc2601007387 */ /* 0x0003e20000100800 */
[----:B------:R-:W-:Y:S02]  /*5900*/  @!P6 IADD3.X R7, PT, PT, R3, R7, RZ, P0, !PT ;  /* 0x000000070307e210 */ /* 0x000fe400007fe4ff */
[----:B-1----:R-:W-:-:S06]  /*5910*/  CS2R R38, SRZ ;  /* 0x0000000000267805 */ /* 0x002fcc000001ff00 */
[----:B------:R1:W3:Y:S01]  /*5920*/  @!P6 LDG.E.64 R38, desc[UR10][R6.64] ;  /* 0x0000000a0626e981 */ /* 0x0002e2000c1e1b00 */
[----:B0-----:R-:W-:-:S05]  /*5930*/  LOP3.LUT R8, R9, 0xffff, RZ, 0xc0, !PT ;  /* 0x0000ffff09087812 */ /* 0x001fca00078ec0ff */
[----:B------:R-:W-:Y:S01]  /*5940*/  IMAD R8, R8, 0x751, RZ ;  /* 0x0000075108087824 */ /* 0x000fe200078e02ff */
[----:B------:R-:W-:-:S04]  /*5950*/  ISETP.NE.AND P0, PT, RZ, UR6, PT ;  /* 0x00000006ff007c0c */ /* 0x000fc8000bf05270 */
[----:B------:R-:W-:-:S04]  /*5960*/  SHF.R.U32.HI R8, RZ, 0x10, R8 ;  /* 0x00000010ff087819 */ /* 0x000fc80000011608 */
[----:B------:R-:W-:Y:S01]  /*5970*/  PRMT R8, R8, 0x9910, RZ ;  /* 0x0000991008087816 */ /* 0x000fe200000000ff */
[----:B------:R0:W-:Y:S04]  /*5980*/  STL.64 [R1+0x1d0], R10 ;  /* 0x0001d00a01007387 */ /* 0x0001e80000100a00 */
[----:B------:R-:W-:Y:S01]  /*5990*/  IMAD R8, R8, 0x23, RZ ;  /* 0x0000002308087824 */ /* 0x000fe200078e02ff */
[----:B------:R-:W2:Y:S01]  /*59a0*/  @P0 LDC.64 R2, c[0x0][0x3b0] ;  /* 0x0000ec00ff020b82 */ /* 0x000ea20000000a00 */
[----:B------:R4:W-:Y:S03]  /*59b0*/  STL.64 [R1+0x1d8], R14 ;  /* 0x0001d80e01007387 */ /* 0x0009e60000100a00 */
[----:B------:R-:W-:-:S02]  /*59c0*/  IADD3 R8, PT, PT, RZ, -R8, RZ ;  /* 0x80000008ff087210 */ /* 0x000fc40007ffe0ff */
[----:B0-----:R-:W-:Y:S02]  /*59d0*/  MOV R10, R5 ;  /* 0x00000005000a7202 */ /* 0x001fe40000000f00 */
[----:B------:R-:W-:Y:S01]  /*59e0*/  PRMT R8, R8, 0x7710, RZ ;  /* 0x0000771008087816 */ /* 0x000fe200000000ff */
[----:B------:R0:W-:Y:S01]  /*59f0*/  STL.64 [R1+0xe0], R16 ;  /* 0x0000e01001007387 */ /* 0x0001e20000100a00 */
[----:B----4-:R-:W-:-:S03]  /*5a00*/  MOV R14, R10 ;  /* 0x0000000a000e7202 */ /* 0x010fc60000000f00 */
[----:B------:R-:W-:Y:S01]  /*5a10*/  STL.64 [R1+0x1e0], R18 ;  /* 0x0001e01201007387 */ /* 0x000fe20000100a00 */
[----:B------:R-:W-:Y:S02]  /*5a20*/  IADD3 R8, PT, PT, R8, R9, RZ ;  /* 0x0000000908087210 */ /* 0x000fe40007ffe0ff */
[----:B------:R-:W-:Y:S01]  /*5a30*/  R2UR UR28, R14 ;  /* 0x000000000e1c72ca */ /* 0x000fe200000e0000 */
[----:B------:R-:W-:Y:S01]  /*5a40*/  HFMA2 R10, -RZ, RZ, 0, 0 ;  /* 0x00000000ff0a7431 */ /* 0x000fe200000001ff */
[----:B-1----:R-:W-:Y:S01]  /*5a50*/  SHF.L.U32 R6, R8, 0x1, RZ ;  /* 0x0000000108067819 */ /* 0x002fe200000006ff */
[----:B------:R-:W-:Y:S01]  /*5a60*/  STL.64 [R1+0xf8], R28 ;  /* 0x0000f81c01007387 */ /* 0x000fe20000100a00 */
[----:B------:R-:W-:Y:S02]  /*5a70*/  @!P1 MOV R10, R16 ;  /* 0x00000010000a9202 */ /* 0x000fe40000000f00 */
[----:B------:R-:W-:Y:S01]  /*5a80*/  LOP3.LUT R9, R6, 0xffff, RZ, 0xc0, !PT ;  /* 0x0000ffff06097812 */ /* 0x000fe200078ec0ff */
[----:B--2---:R-:W-:Y:S01]  /*5a90*/  STL.64 [R1+0x1f8], R30 ;  /* 0x0001f81e01007387 */ /* 0x004fe20000100a00 */
[----:B------:R-:W-:-:S02]  /*5aa0*/  MOV R8, UR13 ;  /* 0x0000000d00087c02 */ /* 0x000fc40008000f00 */
[----:B------:R-:W-:Y:S01]  /*5ab0*/  MOV R11, R0 ;  /* 0x00000000000b7202 */ /* 0x000fe20000000f00 */
[----:B------:R1:W-:Y:S02]  /*5ac0*/  STL [R1+0x390], R10 ;  /* 0x0003900a01007387 */ /* 0x0003e40000100800 */
[----:B------:R-:W-:Y:S01]  /*5ad0*/  IMAD R8, R8, 0x46, R9 ;  /* 0x0000004608087824 */ /* 0x000fe200078e0209 */
[----:B------:R-:W-:Y:S02]  /*5ae0*/  MOV R15, R11 ;  /* 0x0000000b000f7202 */ /* 0x000fe40000000f00 */
[----:B------:R-:W-:Y:S01]  /*5af0*/  CS2R R6, SRZ ;  /* 0x0000000000067805 */ /* 0x000fe2000001ff00 */
[----:B0-----:R-:W-:Y:S01]  /*5b00*/  HFMA2 R16, -RZ, RZ, 0, 0 ;  /* 0x00000000ff107431 */ /* 0x001fe200000001ff */
[----:B------:R-:W-:Y:S01]  /*5b10*/  STL [R1+0x480], R9 ;  /* 0x0004800901007387 */ /* 0x000fe20000100800 */
[----:B-1----:R-:W-:Y:S01]  /*5b20*/  HFMA2 R10, -RZ, RZ, 0, 0 ;  /* 0x00000000ff0a7431 */ /* 0x002fe200000001ff */
[----:B------:R-:W-:-:S02]  /*5b30*/  @!P1 MOV R10, R17 ;  /* 0x00000011000a9202 */ /* 0x000fc40000000f00 */
[----:B------:R-:W-:Y:S01]  /*5b40*/  STL.64 [R1+0x100], R32 ;  /* 0x0001002001007387 */ /* 0x000fe20000100a00 */
[----:B------:R-:W-:Y:S01]  /*5b50*/  MOV R17, UR28 ;  /* 0x0000001c00117c02 */ /* 0x000fe20008000f00 */
[----:B------:R-:W-:Y:S02]  /*5b60*/  @P0 IMAD.WIDE R2, R8, 0x4, R2 ;  /* 0x0000000408020825 */ /* 0x000fe400078e0202 */
[----:B------:R-:W-:Y:S02]  /*5b70*/  STL.64 [R1+0x200], R34 ;  /* 0x0002002201007387 */ /* 0x000fe40000100a00 */
[----:B------:R-:W-:Y:S02]  /*5b80*/  FFMA.FTZ R17, -R17, UR28, R15 ;  /* 0x0000001c11117c23 */ /* 0x000fe4000801010f */
[----:B------:R0:W5:Y:S03]  /*5b90*/  @P0 LDG.E.64 R6, desc[UR10][R2.64] ;  /* 0x0000000a02060981 */ /* 0x000166000c1e1b00 */
[----:B------:R-:W-:Y:S01]  /*5ba0*/  FSETP.GTU.FTZ.AND P0, PT, R17, RZ, PT ;  /* 0x000000ff1100720b */ /* 0x000fe20003f1c000 */
[----:B------:R1:W-:Y:S04]  /*5bb0*/  STL [R1+0x3cc], R10 ;  /* 0x0003cc0a01007387 */ /* 0x0003e80000100800 */
[----:B------:R-:W-:Y:S01]  /*5bc0*/  STL.64 [R1+0x108], R36 ;  /* 0x0001082401007387 */ /* 0x000fe20000100a00 */
[----:B0-----:R-:W0:Y:S03]  /*5bd0*/  LDC.64 R2, c[0x0][0x3a8] ;  /* 0x0000ea00ff027b82 */ /* 0x001e260000000a00 */
[----:B------:R2:W5:Y:S01]  /*5be0*/  LDL.LU R5, [R1+0x48c] ;  /* 0x00048c0001057983 */ /* 0x0005620000300800 */
[----:B-1----:R-:W-:-:S02]  /*5bf0*/  CS2R R10, SRZ ;  /* 0x00000000000a7805 */ /* 0x002fc4000001ff00 */
[----:B------:R-:W-:Y:S01]  /*5c00*/  @!P1 MOV R10, R18 ;  /* 0x00000012000a9202 */ /* 0x000fe20000000f00 */
[----:B------:R-:W-:Y:S01]  /*5c10*/  HFMA2 R18, -RZ, RZ, 0, 0 ;  /* 0x00000000ff127431 */ /* 0x000fe200000001ff */
[----:B------:R-:W-:Y:S01]  /*5c20*/  VOTEU.ANY UP0, P0 ;  /* 0x0000000000ff7886 */ /* 0x000fe20000000100 */
[----:B------:R-:W-:Y:S01]  /*5c30*/  @!P4 MOV R18, R31 ;  /* 0x0000001f0012c202 */ /* 0x000fe20000000f00 */
[----:B------:R2:W5:Y:S03]  /*5c40*/  LDL.LU R0, [R1+0x488] ;  /* 0x0004880001007983 */ /* 0x0005660000300800 */
[----:B------:R-:W1:Y:S01]  /*5c50*/  @UP0 LDCU UR5, c[0x0][0x3c0] ;  /* 0x00007800ff0507ac */ /* 0x000e620008000800 */
[----:B------:R4:W-:Y:S01]  /*5c60*/  STL [R1+0x268], R18 ;  /* 0x0002681201007387 */ /* 0x0009e20000100800 */
[----:B------:R-:W-:Y:S02]  /*5c70*/  PLOP3.LUT P0, PT, PT, PT, UP0, 0x80, 0x8 ;  /* 0x000000000008781c */ /* 0x000fe40003f0f008 */
[----:B------:R-:W-:Y:S01]  /*5c80*/  @!P4 MOV R16, R28 ;  /* 0x0000001c0010c202 */ /* 0x000fe20000000f00 */
[----:B------:R2:W5:Y:S01]  /*5c90*/  LDL R31, [R1+0x33c] ;  /* 0x00033c00011f7983 */ /* 0x0005620000100800 */
[----:B----4-:R-:W-:Y:S01]  /*5ca0*/  HFMA2 R18, -RZ, RZ, 0, 0 ;  /* 0x00000000ff127431 */ /* 0x010fe200000001ff */
[----:B------:R-:W-:-:S08]  /*5cb0*/  @!P5 MOV R18, R32 ;  /* 0x000000200012d202 */ /* 0x000fd00000000f00 */
[----:B-1----:R-:W-:Y:S01]  /*5cc0*/  @P0 FADD.FTZ R17, R17, UR5 ;  /* 0x0000000511110e21 */ /* 0x002fe20008010000 */
[----:B------:R1:W-:Y:S04]  /*5cd0*/  STL [R1+0x458], R18 ;  /* 0x0004581201007387 */ /* 0x0003e80000100800 */
[----:B------:R4:W-:Y:S01]  /*5ce0*/  STL [R1+0x444], R16 ;  /* 0x0004441001007387 */ /* 0x0009e20000100800 */
[----:B0-----:R-:W-:Y:S01]  /*5cf0*/  IMAD.WIDE R8, R8, 0x4, R2 ;  /* 0x0000000408087825 */ /* 0x001fe200078e0202 */
[----:B------:R-:W0:Y:S02]  /*5d00*/  @P0 MUFU.RSQ R17, R17 ;  /* 0x0000001100110308 */ /* 0x000e240000001400 */
[----:B------:R2:W5:Y:S01]  /*5d10*/  LDL.LU.64 R2, [R1+0x490] ;  /* 0x0004900001027983 */ /* 0x0005620000300a00 */
[----:B-1----:R-:W-:Y:S01]  /*5d20*/  HFMA2 R18, -RZ, RZ, 0, 0 ;  /* 0x00000000ff127431 */ /* 0x002fe200000001ff */
[----:B------:R-:W-:-:S02]  /*5d30*/  @!P5 MOV R18, R33 ;  /* 0x000000210012d202 */ /* 0x000fc40000000f00 */
[----:B------:R-:W5:Y:S04]  /*5d40*/  LDG.E.64 R8, desc[UR10][R8.64] ;  /* 0x0000000a08087981 */ /* 0x000f68000c1e1b00 */
[----:B------:R1:W-:Y:S01]  /*5d50*/  STL [R1+0x45c], R18 ;  /* 0x00045c1201007387 */ /* 0x0003e20000100800 */
[----:B----4-:R-:W-:-:S03]  /*5d60*/  HFMA2 R16, -RZ, RZ, 0, 0 ;  /* 0x00000000ff107431 */ /* 0x010fc600000001ff */
[----:B------:R2:W5:Y:S01]  /*5d70*/  LDL R32, [R1+0x348] ;  /* 0x0003480001207983 */ /* 0x0005620000100800 */
[----:B0-----:R-:W-:-:S03]  /*5d80*/  @P0 R2UR UR5, R17 ;  /* 0x00000000110502ca */ /* 0x001fc600000e0000 */
[----:B------:R2:W5:Y:S01]  /*5d90*/  LDL R33, [R1+0x358] ;  /* 0x0003580001217983 */ /* 0x0005620000100800 */
[----:B-1----:R-:W-:Y:S01]  /*5da0*/  HFMA2 R18, -RZ, RZ, 0, 0 ;  /* 0x00000000ff127431 */ /* 0x002fe200000001ff */
[----:B------:R-:W-:Y:S02]  /*5db0*/  @!P5 MOV R18, R34 ;  /* 0x000000220012d202 */ /* 0x000fe40000000f00 */
[----:B------:R-:W-:Y:S01]  /*5dc0*/  @!P4 MOV R16, R29 ;  /* 0x0000001d0010c202 */ /* 0x000fe20000000f00 */
[----:B------:R-:W-:Y:S01]  /*5dd0*/  HFMA2 R17, -RZ, RZ, 0, 0 ;  /* 0x00000000ff117431 */ /* 0x000fe200000001ff */
[----:B------:R2:W5:Y:S04]  /*5de0*/  LDL R29, [R1+0x350] ;  /* 0x00035000011d7983 */ /* 0x0005680000100800 */
[----:B------:R0:W-:Y:S04]  /*5df0*/  STL [R1+0x27c], R18 ;  /* 0x00027c1201007387 */ /* 0x0001e80000100800 */
[----:B------:R2:W5:Y:S01]  /*5e00*/  LDL R34, [R1+0x35c] ;  /* 0x00035c0001227983 */ /* 0x0005620000100800 */
[----:B0-----:R-:W-:Y:S01]  /*5e10*/  HFMA2 R18, -RZ, RZ, 0, 0 ;  /* 0x00000000ff127431 */ /* 0x001fe200000001ff */
[----:B------:R-:W-:-:S02]  /*5e20*/  @!P5 MOV R18, R35 ;  /* 0x000000230012d202 */ /* 0x000fc40000000f00 */
[----:B------:R-:W-:Y:S04]  /*5e30*/  STL [R1+0x450], R16 ;  /* 0x0004501001007387 */ /* 0x000fe80000100800 */
[----:B------:R0:W-:Y:S04]  /*5e40*/  STL [R1+0x290], R18 ;  /* 0x0002901201007387 */ /* 0x0001e80000100800 */
[----:B------:R2:W5:Y:S01]  /*5e50*/  LDL R35, [R1+0x3c8] ;  /* 0x0003c80001237983 */ /* 0x0005620000100800 */
[----:B0-----:R-:W-:Y:S01]  /*5e60*/  HFMA2 R18, -RZ, RZ, 0, 0 ;  /* 0x00000000ff127431 */ /* 0x001fe200000001ff */
[----:B------:R-:W-:Y:S01]  /*5e70*/  @!P6 MOV R18, R36 ;  /* 0x000000240012e202 */ /* 0x000fe20000000f00 */
[----:B------:R-:W-:Y:S01]  /*5e80*/  HFMA2 R16, -RZ, RZ, 0, 0 ;  /* 0x00000000ff107431 */ /* 0x000fe200000001ff */
[----:B------:R2:W5:Y:S04]  /*5e90*/  LDL R36, [R1+0x3d8] ;  /* 0x0003d80001247983 */ /* 0x0005680000100800 */
[----:B------:R0:W-:Y:S01]  /*5ea0*/  STL [R1+0x460], R18 ;  /* 0x0004601201007387 */ /* 0x0001e20000100800 */
[----:B------:R-:W-:-:S03]  /*5eb0*/  @!P4 MOV R16, R30 ;  /* 0x0000001e0010c202 */ /* 0x000fc60000000f00 */
[----:B------:R2:W5:Y:S01]  /*5ec0*/  LDL R30, [R1+0x338] ;  /* 0x00033800011e7983 */ /* 0x0005620000100800 */
[----:B0-----:R-:W-:Y:S01]  /*5ed0*/  HFMA2 R18, -RZ, RZ, 0, 0 ;  /* 0x00000000ff127431 */ /* 0x001fe200000001ff */
[----:B------:R-:W-:Y:S02]  /*5ee0*/  @!P6 MOV R18, R37 ;  /* 0x000000250012e202 */ /* 0x000fe40000000f00 */
[----:B------:R2:W5:Y:S04]  /*5ef0*/  LDL R37, [R1+0x420] ;  /* 0x0004200001257983 */ /* 0x0005680000100800 */
[----:B------:R0:W-:Y:S02]  /*5f00*/  STL [R1+0x464], R18 ;  /* 0x0004641201007387 */ /* 0x0001e40000100800 */
[----:B0-----:R-:W-:-:S02]  /*5f10*/  HFMA2 R18, -RZ, RZ, 0, 0 ;  /* 0x00000000ff127431 */ /* 0x001fc400000001ff */
[----:B---3--:R0:W-:Y:S01]  /*5f20*/  STL.64 [R1+0x208], R38 ;  /* 0x0002082601007387 */ /* 0x0081e20000100a00 */
[----:B------:R-:W-:Y:S02]  /*5f30*/  @!P6 MOV R18, R38 ;  /* 0x000000260012e202 */ /* 0x000fe40000000f00 */
[----:B------:R-:W-:Y:S01]  /*5f40*/  @!P6 MOV R17, R39 ;  /* 0x000000270011e202 */ /* 0x000fe20000000f00 */
[----:B0-----:R2:W5:Y:S04]  /*5f50*/  LDL R38, [R1+0x424] ;  /* 0x0004240001267983 */ /* 0x0015680000100800 */
[----:B------:R2:W5:Y:S04]  /*5f60*/  LDL R39, [R1+0x434] ;  /* 0x0004340001277983 */ /* 0x0005680000100800 */
[----:B------:R-:W-:Y:S04]  /*5f70*/  STL.64 [R1+0xe8], R20 ;  /* 0x0000e81401007387 */ /* 0x000fe80000100a00 */
[----:B------:R-:W-:Y:S04]  /*5f80*/  STL.64 [R1+0x1e8], R22 ;  /* 0x0001e81601007387 */ /* 0x000fe80000100a00 */
[----:B------:R-:W-:Y:S04]  /*5f90*/  STL.64 [R1+0xf0], R24 ;  /* 0x0000f01801007387 */ /* 0x000fe80000100a00 */
[----:B------:R-:W-:Y:S04]  /*5fa0*/  STL.64 [R1+0x1f0], R26 ;  /* 0x0001f01a01007387 */ /* 0x000fe80000100a00 */
[----:B------:R-:W-:Y:S04]  /*5fb0*/  STL [R1+0x294], R18 ;  /* 0x0002941201007387 */ /* 0x000fe80000100800 */
[----:B------:R-:W-:Y:S01]  /*5fc0*/  STL [R1+0x2a0], R17 ;  /* 0x0002a01101007387 */ /* 0x000fe20000100800 */
[----:B------:R-:W-:-:S03]  /*5fd0*/  HFMA2 R14, -RZ, RZ, 0, 0 ;  /* 0x00000000ff0e7431 */ /* 0x000fc600000001ff */
[----:B------:R0:W-:Y:S01]  /*5fe0*/  STL.64 [R1+0xd8], R12 ;  /* 0x0000d80c01007387 */ /* 0x0001e20000100a00 */
[----:B------:R-:W-:Y:S01]  /*5ff0*/  @!P3 MOV R14, R24 ;  /* 0x00000018000eb202 */ /* 0x000fe20000000f00 */
[----:B------:R-:W-:Y:S01]  /*6000*/  UISETP.NE.AND UP1, UPT, UR6, URZ, UPT ;  /* 0x000000ff0600728c */ /* 0x000fe2000bf25270 */
[----:B0-----:R-:W-:Y:S01]  /*6010*/  HFMA2 R12, -RZ, RZ, 0, 0 ;  /* 0x00000000ff0c7431 */ /* 0x001fe200000001ff */
[----:B------:R-:W-:Y:S02]  /*6020*/  @!P2 MOV R12, R20 ;  /* 0x00000014000ca202 */ /* 0x000fe40000000f00 */
[----:B------:R0:W-:Y:S04]  /*6030*/  STL [R1+0x430], R14 ;  /* 0x0004300e01007387 */ /* 0x0001e80000100800 */
[----:B------:R1:W-:Y:S01]  /*6040*/  STL [R1+0x41c], R12 ;  /* 0x00041c0c01007387 */ /* 0x0003e20000100800 */
[----:B0-----:R-:W-:Y:S01]  /*6050*/  HFMA2 R14, -RZ, RZ, 0, 0 ;  /* 0x00000000ff0e7431 */ /* 0x001fe200000001ff */
[----:B------:R-:W-:Y:S01]  /*6060*/  @!P3 MOV R14, R25 ;  /* 0x00000019000eb202 */ /* 0x000fe20000000f00 */
[----:B-1----:R-:W-:Y:S01]  /*6070*/  HFMA2 R12, -RZ, RZ, 0, 0 ;  /* 0x00000000ff0c7431 */ /* 0x002fe200000001ff */
[----:B------:R-:W-:-:S03]  /*6080*/  @!P2 MOV R12, R21 ;  /* 0x00000015000ca202 */ /* 0x000fc60000000f00 */
[----:B------:R0:W-:Y:S01]  /*6090*/  STL [R1+0x43c], R14 ;  /* 0x00043c0e01007387 */ /* 0x0001e20000100800 */
[----:B------:R-:W-:-:S03]  /*60a0*/  HFMA2 R15, -RZ, RZ, 0, 0 ;  /* 0x00000000ff0f7431 */ /* 0x000fc600000001ff */
[----:B------:R1:W-:Y:S01]  /*60b0*/  STL [R1+0x428], R12 ;  /* 0x0004280c01007387 */ /* 0x0003e20000100800 */
[----:B------:R-:W-:Y:S02]  /*60c0*/  @!P1 MOV R11, R19 ;  /* 0x00000013000b9202 */ /* 0x000fe40000000f00 */
[----:B------:R-:W-:Y:S01]  /*60d0*/  @!P3 MOV R15, R27 ;  /* 0x0000001b000fb202 */ /* 0x000fe20000000f00 */
[----:B0-----:R-:W-:Y:S01]  /*60e0*/  HFMA2 R14, -RZ, RZ, 0, 0 ;  /* 0x00000000ff0e7431 */ /* 0x001fe200000001ff */
[----:B------:R-:W-:Y:S02]  /*60f0*/  @!P3 MOV R14, R26 ;  /* 0x0000001a000eb202 */ /* 0x000fe40000000f00 */
[----:B-1----:R-:W-:Y:S02]  /*6100*/  CS2R R12, SRZ ;  /* 0x00000000000c7805 */ /* 0x002fe4000001ff00 */
[----:B------:R-:W-:Y:S02]  /*6110*/  @!P2 MOV R12, R22 ;  /* 0x00000016000ca202 */ /* 0x000fe40000000f00 */
[----:B------:R-:W-:Y:S01]  /*6120*/  @!P2 MOV R13, R23 ;  /* 0x00000017000da202 */ /* 0x000fe20000000f00 */
[----:B------:R-:W-:Y:S01]  /*6130*/  UMOV UR16, 0x3f800000 ;  /* 0x3f80000000107882 */ /* 0x000fe20000000000 */
[----:B------:R-:W-:Y:S01]  /*6140*/  @UP0 UMOV UR16, UR5 ;  /* 0x0000000500100c82 */ /* 0x000fe20008000000 */
[----:B--2---:R-:W-:Y:S05]  /*6150*/  BRA.U UP1, `(.L_x_1361) ;  /* 0x0000002101d47547 */ /* 0x004fea000b800000 */
[----:B------:R-:W2:Y:S04]  /*6160*/  LDL.LU R18, [R1+0x2f4] ;  /* 0x0002f40001127983 */ /* 0x000ea80000300800 */
[----:B------:R-:W3:Y:S04]  /*6170*/  LDL.LU R19, [R1+0x39c] ;  /* 0x00039c0001137983 */ /* 0x000ee80000300800 */
[----:B------:R-:W4:Y:S04]  /*6180*/  LDL.LU R22, [R1+0x250] ;  /* 0x0002500001167983 */ /* 0x000f280000300800 */
[----:B------:R-:W4:Y:S04]  /*6190*/  LDL.LU R20, [R1+0x304] ;  /* 0x0003040001147983 */ /* 0x000f280000300800 */
[----:B------:R-:W4:Y:S04]  /*61a0*/  LDL.LU R21, [R1+0x334] ;  /* 0x0003340001157983 */ /* 0x000f280000300800 */
[----:B------:R-:W4:Y:S04]  /*61b0*/  LDL.LU R24, [R1+0x244] ;  /* 0x0002440001187983 */ /* 0x000f280000300800 */
[----:B------:R-:W4:Y:S04]  /*61c0*/  LDL.LU R23, [R1+0x260] ;  /* 0x0002600001177983 */ /* 0x000f280000300800 */
[----:B------:R0:W-:Y:S04]  /*61d0*/  STL [R1+0x4a4], R16 ;  /* 0x0004a41001007387 */ /* 0x0001e80000100800 */
[----:B------:R-:W4:Y:S04]  /*61e0*/  LDL.LU R25, [R1+0x288] ;  /* 0x0002880001197983 */ /* 0x000f280000300800 */
[----:B------:R1:W-:Y:S04]  /*61f0*/  STL [R1+0x4a8], R15 ;  /* 0x0004a80f01007387 */ /* 0x0003e80000100800 */
[----:B0-----:R-:W4:Y:S04]  /*6200*/  LDL.LU R16, [R1+0x364] ;  /* 0x0003640001107983 */ /* 0x001f280000300800 */
[----:B------:R-:W4:Y:S04]  /*6210*/  LDL.LU R26, [R1+0x264] ;  /* 0x00026400011a7983 */ /* 0x000f280000300800 */
[----:B-1----:R-:W4:Y:S04]  /*6220*/  LDL.LU R15, [R1+0x384] ;  /* 0x00038400010f7983 */ /* 0x002f280000300800 */
[----:B------:R-:W4:Y:S04]  /*6230*/  LDL.LU R28, [R1+0x2a8] ;  /* 0x0002a800011c7983 */ /* 0x000f280000300800 */
[----:B-----5:R-:W-:Y:S04]  /*6240*/  STL [R1+0x4a0], R7 ;  /* 0x0004a00701007387 */ /* 0x020fe80000100800 */
[----:B------:R0:W-:Y:S04]  /*6250*/  STL [R1+0x498], R5 ;  /* 0x0004980501007387 */ /* 0x0001e80000100800 */
[----:B------:R1:W-:Y:S04]  /*6260*/  STL [R1+0x494], R4 ;  /* 0x0004940401007387 */ /* 0x0003e80000100800 */
[----:B0-----:R-:W4:Y:S04]  /*6270*/  LDL.LU R5, [R1+0x3b0] ;  /* 0x0003b00001057983 */ /* 0x001f280000300800 */
[----:B-1----:R-:W4:Y:S04]  /*6280*/  LDL.LU R4, [R1+0x28c] ;  /* 0x00028c0001047983 */ /* 0x002f280000300800 */
[----:B------:R0:W-:Y:S04]  /*6290*/  STL [R1+0x49c], R6 ;  /* 0x00049c0601007387 */ /* 0x0001e80000100800 */
[----:B0-----:R-:W4:Y:S01]  /*62a0*/  LDL.LU R6, [R1+0x2ac] ;  /* 0x0002ac0001067983 */ /* 0x001f220000300800 */
[----:B--2---:R-:W-:Y:S01]  /*62b0*/  FADD.FTZ R18, R18, -UR28 ;  /* 0x8000001c12127e21 */ /* 0x004fe20008010000 */
[----:B---3--:R-:W-:-:S03]  /*62c0*/  MOV R27, R19 ;  /* 0x00000013001b7202 */ /* 0x008fc60000000f00 */
[----:B------:R-:W-:Y:S01]  /*62d0*/  FMUL.FTZ R18, R18, UR16 ;  /* 0x0000001012127c20 */ /* 0x000fe20008410000 */
[----:B----4-:R-:W-:Y:S01]  /*62e0*/  FMUL.FTZ R19, R8, R22 ;  /* 0x0000001608137220 */ /* 0x010fe20000410000 */
[----:B------:R-:W-:-:S03]  /*62f0*/  FADD.FTZ R17, R20, -UR28 ;  /* 0x8000001c14117e21 */ /* 0x000fc60008010000 */
[----:B------:R-:W-:Y:S01]  /*6300*/  FADD.FTZ R20, RZ, R19 ;  /* 0x00000013ff147221 */ /* 0x000fe20000010000 */
[----:B------:R-:W-:Y:S01]  /*6310*/  FFMA.FTZ R19, R18, R19, RZ ;  /* 0x0000001312137223 */ /* 0x000fe200000100ff */
[----:B------:R-:W-:Y:S01]  /*6320*/  MOV R7, R21 ;  /* 0x0000001500077202 */ /* 0x000fe20000000f00 */
[----:B------:R-:W-:Y:S01]  /*6330*/  FMUL.FTZ R17, R17, UR16 ;  /* 0x0000001011117c20 */ /* 0x000fe20008410000 */
[----:B------:R-:W-:-:S04]  /*6340*/  FMUL.FTZ R21, R9, R24 ;  /* 0x0000001809157220 */ /* 0x000fc80000410000 */
[----:B------:R-:W-:Y:S01]  /*6350*/  FFMA.FTZ R19, R17, R21, R19 ;  /* 0x0000001511137223 */ /* 0x000fe20000010013 */
[----:B------:R-:W-:Y:S01]  /*6360*/  FADD.FTZ R20, R21, R20 ;  /* 0x0000001415147221 */ /* 0x000fe20000010000 */
[----:B------:R-:W-:Y:S01]  /*6370*/  FADD.FTZ R21, R7, -UR28 ;  /* 0x8000001c07157e21 */ /* 0x000fe20008010000 */
[----:B------:R-:W-:Y:S01]  /*6380*/  FFMA.FTZ R18, R18, R22, RZ ;  /* 0x0000001612127223 */ /* 0x000fe200000100ff */
[----:B------:R-:W-:Y:S01]  /*6390*/  FADD.FTZ R22, RZ, R22 ;  /* 0x00000016ff167221 */ /* 0x000fe20000010000 */
[----:B------:R-:W-:Y:S01]  /*63a0*/  FFMA.FTZ R17, R17, R24, RZ ;  /* 0x0000001811117223 */ /* 0x000fe200000100ff */
[----:B------:R-:W-:Y:S01]  /*63b0*/  FMUL.FTZ R21, R21, UR16 ;  /* 0x0000001015157c20 */ /* 0x000fe20008410000 */
[----:B------:R-:W2:Y:S01]  /*63c0*/  LDL.LU R7, [R1+0x2c4] ;  /* 0x0002c40001077983 */ /* 0x000ea20000300800 */
[----:B------:R-:W-:Y:S02]  /*63d0*/  FADD.FTZ R22, R22, R23 ;  /* 0x0000001716167221 */ /* 0x000fe40000010000 */
[-C--:B------:R-:W-:Y:S01]  /*63e0*/  FFMA.FTZ R18, R21, R23.reuse, R18 ;  /* 0x0000001715127223 */ /* 0x080fe20000010012 */
[----:B------:R-:W-:-:S04]  /*63f0*/  FMUL.FTZ R23, R8, R23 ;  /* 0x0000001708177220 */ /* 0x000fc80000410000 */
[----:B------:R-:W-:Y:S01]  /*6400*/  FFMA.FTZ R19, R21, R23, R19 ;  /* 0x0000001715137223 */ /* 0x000fe20000010013 */
[----:B------:R-:W-:Y:S01]  /*6410*/  FADD.FTZ R21, R16, -UR28 ;  /* 0x8000001c10157e21 */ /* 0x000fe20008010000 */
[----:B------:R-:W-:Y:S01]  /*6420*/  FADD.FTZ R24, RZ, R24 ;  /* 0x00000018ff187221 */ /* 0x000fe20000010000 */
[----:B------:R-:W3:Y:S02]  /*6430*/  LDL.LU R16, [R1+0x3b4] ;  /* 0x0003b40001107983 */ /* 0x000ee40000300800 */
[----:B------:R-:W-:Y:S01]  /*6440*/  FMUL.FTZ R21, R21, UR16 ;  /* 0x0000001015157c20 */ /* 0x000fe20008410000 */
[----:B------:R-:W-:-:S03]  /*6450*/  FADD.FTZ R24, R24, R25 ;  /* 0x0000001918187221 */ /* 0x000fc60000010000 */
[-C--:B------:R-:W-:Y:S01]  /*6460*/  FFMA.FTZ R17, R21, R25.reuse, R17 ;  /* 0x0000001915117223 */ /* 0x080fe20000010011 */
[----:B------:R-:W-:-:S04]  /*6470*/  FMUL.FTZ R25, R9, R25 ;  /* 0x0000001909197220 */ /* 0x000fc80000410000 */
[----:B------:R-:W-:Y:S01]  /*6480*/  FFMA.FTZ R19, R21, R25, R19 ;  /* 0x0000001915137223 */ /* 0x000fe20000010013 */
[----:B------:R-:W-:Y:S01]  /*6490*/  FADD.FTZ R21, R15, -UR28 ;  /* 0x8000001c0f157e21 */ /* 0x000fe20008010000 */
[----:B------:R-:W-:Y:S01]  /*64a0*/  FADD.FTZ R20, R20, R23 ;  /* 0x0000001714147221 */ /* 0x000fe20000010000 */
[----:B------:R-:W4:Y:S02]  /*64b0*/  LDL.LU R15, [R1+0x254] ;  /* 0x00025400010f7983 */ /* 0x000f240000300800 */
[----:B------:R-:W-:Y:S01]  /*64c0*/  FMUL.FTZ R21, R21, UR16 ;  /* 0x0000001015157c20 */ /* 0x000fe20008410000 */
[----:B------:R-:W-:Y:S01]  /*64d0*/  FADD.FTZ R20, R25, R20 ;  /* 0x0000001419147221 */ /* 0x000fe20000010000 */
[----:B------:R-:W-:Y:S01]  /*64e0*/  FADD.FTZ R22, R22, R26 ;  /* 0x0000001a16167221 */ /* 0x000fe20000010000 */
[-C--:B------:R-:W-:Y:S01]  /*64f0*/  FMUL.FTZ R23, R8, R26.reuse ;  /* 0x0000001a08177220 */ /* 0x080fe20000410000 */
[----:B------:R-:W-:Y:S01]  /*6500*/  FFMA.FTZ R18, R21, R26, R18 ;  /* 0x0000001a15127223 */ /* 0x000fe20000010012 */
[----:B------:R-:W-:Y:S01]  /*6510*/  FADD.FTZ R25, R27, -UR28 ;  /* 0x8000001c1b197e21 */ /* 0x000fe20008010000 */
[----:B------:R-:W2:Y:S03]  /*6520*/  LDL.LU R26, [R1+0x3e0] ;  /* 0x0003e000011a7983 */ /* 0x000ea60000300800 */
[----:B------:R-:W-:Y:S01]  /*6530*/  FMUL.FTZ R25, R25, UR16 ;  /* 0x0000001019197c20 */ /* 0x000fe20008410000 */
[----:B------:R-:W2:Y:S01]  /*6540*/  LDL.LU R27, [R1+0x3e4] ;  /* 0x0003e400011b7983 */ /* 0x000ea20000300800 */
[----:B------:R-:W-:Y:S01]  /*6550*/  FFMA.FTZ R19, R21, R23, R19 ;  /* 0x0000001715137223 */ /* 0x000fe20000010013 */
[----:B------:R-:W-:Y:S01]  /*6560*/  FADD.FTZ R24, R24, R28 ;  /* 0x0000001c18187221 */ /* 0x000fe20000010000 */
[-C--:B------:R-:W-:Y:S01]  /*6570*/  FFMA.FTZ R17, R25, R28.reuse, R17 ;  /* 0x0000001c19117223 */ /* 0x080fe20000010011 */
[----:B------:R-:W-:-:S02]  /*6580*/  FMUL.FTZ R21, R9, R28 ;  /* 0x0000001c09157220 */ /* 0x000fc40000410000 */
[----:B------:R-:W2:Y:S01]  /*6590*/  LDL.LU R28, [R1+0x3f0] ;  /* 0x0003f000011c7983 */ /* 0x000ea20000300800 */
[----:B------:R-:W-:Y:S01]  /*65a0*/  FADD.FTZ R20, R20, R23 ;  /* 0x0000001714147221 */ /* 0x000fe20000010000 */
[----:B------:R-:W-:Y:S01]  /*65b0*/  FADD.FTZ R23, R5, -UR28 ;  /* 0x8000001c05177e21 */ /* 0x000fe20008010000 */
[----:B------:R-:W-:Y:S01]  /*65c0*/  FFMA.FTZ R19, R25, R21, R19 ;  /* 0x0000001519137223 */ /* 0x000fe20000010013 */
[----:B------:R-:W2:Y:S01]  /*65d0*/  LDL.LU R5, [R1+0x2c0] ;  /* 0x0002c00001057983 */ /* 0x000ea20000300800 */
[----:B------:R-:W-:Y:S01]  /*65e0*/  FADD.FTZ R20, R21, R20 ;  /* 0x0000001415147221 */ /* 0x000fe20000010000 */
[----:B------:R-:W-:Y:S01]  /*65f0*/  FMUL.FTZ R23, R23, UR16 ;  /* 0x0000001017177c20 */ /* 0x000fe20008410000 */
[----:B------:R-:W-:-:S03]  /*6600*/  FMUL.FTZ R21, R8, R4 ;  /* 0x0000000408157220 */ /* 0x000fc60000410000 */
[C---:B------:R-:W-:Y:S01]  /*6610*/  FFMA.FTZ R18, R23.reuse, R4, R18 ;  /* 0x0000000417127223 */ /* 0x040fe20000010012 */
[----:B------:R-:W-:Y:S01]  /*6620*/  FFMA.FTZ R19, R23, R21, R19 ;  /* 0x0000001517137223 */ /* 0x000fe20000010013 */
[----:B------:R-:W-:Y:S01]  /*6630*/  FADD.FTZ R20, R20, R21 ;  /* 0x0000001514147221 */ /* 0x000fe20000010000 */
[----:B------:R0:W-:Y:S01]  /*6640*/  STL [R1+0x488], R0 ;  /* 0x0004880001007387 */ /* 0x0001e20000100800 */
[----:B------:R-:W-:-:S03]  /*6650*/  FMUL.FTZ R21, R8, R6 ;  /* 0x0000000608157220 */ /* 0x000fc60000410000 */
[----:B0-----:R-:W2:Y:S01]  /*6660*/  LDL.LU R0, [R1+0x2d4] ;  /* 0x0002d40001007983 */ /* 0x001ea20000300800 */
[----:B---3--:R-:W-:-:S03]  /*6670*/  FADD.FTZ R25, R16, -UR28 ;  /* 0x8000001c10197e21 */ /* 0x008fc60008010000 */
[----:B------:R-:W3:Y:S01]  /*6680*/  LDL.LU R16, [R1+0x3f4] ;  /* 0x0003f40001107983 */ /* 0x000ee20000300800 */
[----:B------:R-:W-:Y:S01]  /*6690*/  FMUL.FTZ R25, R25, UR16 ;  /* 0x0000001019197c20 */ /* 0x000fe20008410000 */
[----:B----4-:R-:W-:-:S03]  /*66a0*/  FMUL.FTZ R23, R9, R15 ;  /* 0x0000000f09177220 */ /* 0x010fc60000410000 */
[C---:B------:R-:W-:Y:S01]  /*66b0*/  FFMA.FTZ R17, R25.reuse, R15, R17 ;  /* 0x0000000f19117223 */ /* 0x040fe20000010011 */
[----:B------:R-:W-:Y:S01]  /*66c0*/  FFMA.FTZ R25, R25, R23, R19 ;  /* 0x0000001719197223 */ /* 0x000fe20000010013 */
[----:B--2---:R-:W-:Y:S01]  /*66d0*/  FADD.FTZ R19, R26, -UR28 ;  /* 0x8000001c1a137e21 */ /* 0x004fe20008010000 */
[----:B------:R-:W-:-:S03]  /*66e0*/  FADD.FTZ R26, R23, R20 ;  /* 0x00000014171a7221 */ /* 0x000fc60000010000 */
[----:B------:R-:W-:Y:S01]  /*66f0*/  FMUL.FTZ R23, R19, UR16 ;  /* 0x0000001013177c20 */ /* 0x000fe20008410000 */
[----:B------:R-:W-:Y:S02]  /*6700*/  FADD.FTZ R20, R27, -UR28 ;  /* 0x8000001c1b147e21 */ /* 0x000fe40008010000 */
[----:B------:R-:W2:Y:S01]  /*6710*/  LDL.LU R27, [R1+0x3fc] ;  /* 0x0003fc00011b7983 */ /* 0x000ea20000300800 */
[----:B------:R-:W-:Y:S01]  /*6720*/  FADD.FTZ R19, R26, R21 ;  /* 0x000000151a137221 */ /* 0x000fe20000010000 */
[----:B------:R-:W-:Y:S01]  /*6730*/  FFMA.FTZ R25, R23, R21, R25 ;  /* 0x0000001517197223 */ /* 0x000fe20000010019 */
[----:B------:R-:W-:Y:S02]  /*6740*/  FADD.FTZ R21, R28, -UR28 ;  /* 0x8000001c1c157e21 */ /* 0x000fe40008010000 */
[----:B------:R-:W4:Y:S01]  /*6750*/  LDL.LU R28, [R1+0x400] ;  /* 0x00040000011c7983 */ /* 0x000f220000300800 */
[----:B------:R-:W-:-:S03]  /*6760*/  FADD.FTZ R24, R24, R15 ;  /* 0x0000000f18187221 */ /* 0x000fc60000010000 */
[----:B------:R-:W4:Y:S04]  /*6770*/  LDL.LU R15, [R1+0x3f8] ;  /* 0x0003f800010f7983 */ /* 0x000f280000300800 */
[----:B------:R0:W-:Y:S01]  /*6780*/  STL [R1+0x48c], R2 ;  /* 0x00048c0201007387 */ /* 0x0001e20000100800 */
[----:B------:R-:W-:Y:S01]  /*6790*/  FADD.FTZ R22, R22, R4 ;  /* 0x0000000416167221 */ /* 0x000fe20000010000 */
[----:B------:R-:W-:Y:S01]  /*67a0*/  FMUL.FTZ R26, R9, R7 ;  /* 0x00000007091a7220 */ /* 0x000fe20000410000 */
[----:B------:R-:W-:Y:S01]  /*67b0*/  FMUL.FTZ R20, R20, UR16 ;  /* 0x0000001014147c20 */ /* 0x000fe20008410000 */
[----:B------:R-:W4:Y:S04]  /*67c0*/  LDL.LU R4, [R1+0x300] ;  /* 0x0003000001047983 */ /* 0x000f280000300800 */
[----:B0-----:R-:W4:Y:S01]  /*67d0*/  LDL.LU R2, [R1+0x2d0] ;  /* 0x0002d00001027983 */ /* 0x001f220000300800 */
[----:B------:R-:W-:Y:S01]  /*67e0*/  FADD.FTZ R19, R26, R19 ;  /* 0x000000131a137221 */ /* 0x000fe20000010000 */
[----:B------:R-:W-:Y:S01]  /*67f0*/  FFMA.FTZ R25, R20, R26, R25 ;  /* 0x0000001a14197223 */ /* 0x000fe20000010019 */
[-C--:B------:R-:W-:Y:S01]  /*6800*/  FMUL.FTZ R26, R8, R5.reuse ;  /* 0x00000005081a7220 */ /* 0x080fe20000410000 */
[----:B------:R0:W-:Y:S01]  /*6810*/  STL [R1+0x490], R3 ;  /* 0x0004900301007387 */ /* 0x0001e20000100800 */
[----:B------:R-:W-:Y:S01]  /*6820*/  FMUL.FTZ R21, R21, UR16 ;  /* 0x0000001015157c20 */ /* 0x000fe20008410000 */
[----:B------:R-:W-:Y:S01]  /*6830*/  FFMA.FTZ R18, R23, R6, R18 ;  /* 0x0000000617127223 */ /* 0x000fe20000010012 */
[----:B------:R-:W-:Y:S01]  /*6840*/  FADD.FTZ R19, R19, R26 ;  /* 0x0000001a13137221 */ /* 0x000fe20000010000 */
[----:B------:R-:W-:Y:S01]  /*6850*/  FADD.FTZ R22, R22, R6 ;  /* 0x0000000616167221 */ /* 0x000fe20000010000 */
[C---:B------:R-:W-:Y:S01]  /*6860*/  FFMA.FTZ R25, R21.reuse, R26, R25 ;  /* 0x0000001a15197223 */ /* 0x040fe20000010019 */
[----:B------:R-:W-:Y:S01]  /*6870*/  FFMA.FTZ R18, R21, R5, R18 ;  /* 0x0000000515127223 */ /* 0x000fe20000010012 */
[----:B0-----:R-:W4:Y:S01]  /*6880*/  LDL.LU R3, [R1+0x2f0] ;  /* 0x0002f00001037983 */ /* 0x001f220000300800 */
[----:B------:R-:W-:Y:S01]  /*6890*/  FMUL.FTZ R26, R9, R0 ;  /* 0x00000000091a7220 */ /* 0x000fe20000410000 */
[----:B------:R-:W-:-:S02]  /*68a0*/  FFMA.FTZ R17, R20, R7, R17 ;  /* 0x0000000714117223 */ /* 0x000fc40000010011 */
[----:B------:R-:W4:Y:S01]  /*68b0*/  LDL.LU R6, [R1+0x314] ;  /* 0x0003140001067983 */ /* 0x000f220000300800 */
[----:B---3--:R-:W-:-:S03]  /*68c0*/  FADD.FTZ R23, R16, -UR28 ;  /* 0x8000001c10177e21 */ /* 0x008fc60008010000 */
[----:B------:R-:W3:Y:S01]  /*68d0*/  LDL.LU R16, [R1+0x404] ;  /* 0x0004040001107983 */ /* 0x000ee20000300800 */
[----:B------:R-:W-:-:S04]  /*68e0*/  FMUL.FTZ R23, R23, UR16 ;  /* 0x0000001017177c20 */ /* 0x000fc80008410000 */
[C---:B------:R-:W-:Y:S01]  /*68f0*/  FFMA.FTZ R25, R23.reuse, R26, R25 ;  /* 0x0000001a17197223 */ /* 0x040fe20000010019 */
[----:B------:R-:W-:Y:S01]  /*6900*/  FFMA.FTZ R17, R23, R0, R17 ;  /* 0x0000000017117223 */ /* 0x000fe20000010011 */
[----:B--2---:R-:W-:Y:S02]  /*6910*/  FADD.FTZ R21, R27, -UR28 ;  /* 0x8000001c1b157e21 */ /* 0x004fe40008010000 */
[----:B------:R-:W2:Y:S01]  /*6920*/  LDL.LU R27, [R1+0x40c] ;  /* 0x00040c00011b7983 */ /* 0x000ea20000300800 */
[----:B----4-:R-:W-:-:S03]  /*6930*/  FADD.FTZ R23, R28, -UR28 ;  /* 0x8000001c1c177e21 */ /* 0x010fc60008010000 */
[----:B------:R-:W4:Y:S01]  /*6940*/  LDL.LU R28, [R1+0x410] ;  /* 0x00041000011c7983 */ /* 0x000f220000300800 */
[----:B------:R-:W-:Y:S01]  /*6950*/  FADD.FTZ R24, R24, R7 ;  /* 0x0000000718187221 */ /* 0x000fe20000010000 */
[----:B------:R-:W-:Y:S02]  /*6960*/  FADD.FTZ R20, R15, -UR28 ;  /* 0x8000001c0f147e21 */ /* 0x000fe40008010000 */
[----:B------:R-:W4:Y:S01]  /*6970*/  LDL.LU R7, [R1+0x408] ;  /* 0x0004080001077983 */ /* 0x000f220000300800 */
[----:B------:R-:W-:Y:S01]  /*6980*/  FADD.FTZ R19, R26, R19 ;  /* 0x000000131a137221 */ /* 0x000fe20000010000 */
[----:B------:R-:W-:Y:S02]  /*6990*/  FMUL.FTZ R20, R20, UR16 ;  /* 0x0000001014147c20 */ /* 0x000fe40008410000 */
[----:B------:R-:W4:Y:S01]  /*69a0*/  LDL.LU R15, [R1+0x310] ;  /* 0x00031000010f7983 */ /* 0x000f220000300800 */
[----:B------:R-:W-:Y:S01]  /*69b0*/  FADD.FTZ R22, R22, R5 ;  /* 0x0000000516167221 */ /* 0x000fe20000010000 */
[----:B------:R-:W-:-:S02]  /*69c0*/  FMUL.FTZ R21, R21, UR16 ;  /* 0x0000001015157c20 */ /* 0x000fc40008410000 */
[----:B------:R-:W4:Y:S01]  /*69d0*/  LDL.LU R5, [R1+0x330] ;  /* 0x0003300001057983 */ /* 0x000f220000300800 */
[----:B------:R-:W-:-:S04]  /*69e0*/  FMUL.FTZ R26, R8, R2 ;  /* 0x00000002081a7220 */ /* 0x000fc80000410000 */
[----:B------:R-:W-:Y:S01]  /*69f0*/  FADD.FTZ R19, R19, R26 ;  /* 0x0000001a13137221 */ /* 0x000fe20000010000 */
[----:B------:R-:W-:Y:S01]  /*6a00*/  FFMA.FTZ R25, R20, R26, R25 ;  /* 0x0000001a14197223 */ /* 0x000fe20000010019 */
[----:B------:R-:W-:Y:S01]  /*6a10*/  FMUL.FTZ R26, R9, R4 ;  /* 0x00000004091a7220 */ /* 0x000fe20000410000 */
[----:B------:R-:W-:Y:S01]  /*6a20*/  FADD.FTZ R24, R24, R0 ;  /* 0x0000000018187221 */ /* 0x000fe20000010000 */
[----:B------:R-:W-:Y:S01]  /*6a30*/  FMUL.FTZ R23, R23, UR16 ;  /* 0x0000001017177c20 */ /* 0x000fe20008410000 */
[----:B------:R-:W-:Y:S01]  /*6a40*/  FFMA.FTZ R18, R20, R2, R18 ;  /* 0x0000000214127223 */ /* 0x000fe20000010012 */
[----:B------:R-:W-:Y:S01]  /*6a50*/  FADD.FTZ R19, R26, R19 ;  /* 0x000000131a137221 */ /* 0x000fe20000010000 */
[----:B------:R-:W-:Y:S01]  /*6a60*/  FFMA.FTZ R25, R21, R26, R25 ;  /* 0x0000001a15197223 */ /* 0x000fe20000010019 */
[----:B------:R-:W4:Y:S01]  /*6a70*/  LDL.LU R0, [R1+0x340] ;  /* 0x0003400001007983 */ /* 0x000f220000300800 */
[-C--:B------:R-:W-:Y:S01]  /*6a80*/  FMUL.FTZ R26, R8, R3.reuse ;  /* 0x00000003081a7220 */ /* 0x080fe20000410000 */
[----:B------:R-:W-:Y:S01]  /*6a90*/  FFMA.FTZ R18, R23, R3, R18 ;  /* 0x0000000317127223 */ /* 0x000fe20000010012 */
[----:B------:R-:W-:Y:S01]  /*6aa0*/  FADD.FTZ R24, R24, R4 ;  /* 0x0000000418187221 */ /* 0x000fe20000010000 */
[----:B------:R-:W-:Y:S01]  /*6ab0*/  FFMA.FTZ R17, R21, R4, R17 ;  /* 0x0000000415117223 */ /* 0x000fe20000010011 */
[----:B------:R-:W-:Y:S01]  /*6ac0*/  FADD.FTZ R19, R19, R26 ;  /* 0x0000001a13137221 */ /* 0x000fe20000010000 */
[----:B------:R-:W-:Y:S01]  /*6ad0*/  FFMA.FTZ R25, R23, R26, R25 ;  /* 0x0000001a17197223 */ /* 0x000fe20000010019 */
[----:B------:R-:W-:Y:S01]  /*6ae0*/  FMUL.FTZ R26, R9, R6 ;  /* 0x00000006091a7220 */ /* 0x000fe20000410000 */
        /* <DEDUP_REMOVED lines=10> */
[----:B------:R-:W-:-:S03]  /*6b90*/  FADD.FTZ R21, R7, -UR28 ;  /* 0x8000001c07157e21 */ /* 0x000fc60008010000 */
[----:B------:R-:W4:Y:S01]  /*6ba0*/  LDL.LU R7, [R1+0x3e8] ;  /* 0x0003e80001077983 */ /* 0x000f220000300800 */
[----:B------:R-:W-:Y:S01]  /*6bb0*/  FADD.FTZ R19, R26, R19 ;  /* 0x000000131a137221 */ /* 0x000fe20000010000 */
[----:B------:R-:W-:Y:S01]  /*6bc0*/  FADD.FTZ R22, R22, R2 ;  /* 0x0000000216167221 */ /* 0x000fe20000010000 */
[----:B------:R-:W-:Y:S01]  /*6bd0*/  FMUL.FTZ R26, R8, R15 ;  /* 0x0000000f081a7220 */ /* 0x000fe20000410000 */
[----:B------:R-:W-:Y:S01]  /*6be0*/  FMUL.FTZ R21, R21, UR16 ;  /* 0x0000001015157c20 */ /* 0x000fe20008410000 */
[----:B------:R-:W4:Y:S01]  /*6bf0*/  LDL.LU R2, [R1+0x360] ;  /* 0x0003600001027983 */ /* 0x000f220000300800 */
[----:B------:R-:W-:Y:S01]  /*6c00*/  FADD.FTZ R22, R22, R3 ;  /* 0x0000000316167221 */ /* 0x000fe20000010000 */
[----:B------:R-:W-:Y:S01]  /*6c10*/  FADD.FTZ R19, R19, R26 ;  /* 0x0000001a13137221 */ /* 0x000fe20000010000 */
[----:B------:R-:W-:Y:S01]  /*6c20*/  FFMA.FTZ R25, R21, R26, R25 ;  /* 0x0000001a15197223 */ /* 0x000fe20000010019 */
[----:B------:R-:W-:Y:S01]  /*6c30*/  FMUL.FTZ R26, R9, R5 ;  /* 0x00000005091a7220 */ /* 0x000fe20000410000 */
[----:B------:R-:W-:Y:S01]  /*6c40*/  FMUL.FTZ R23, R23, UR16 ;  /* 0x0000001017177c20 */ /* 0x000fe20008410000 */
[----:B------:R-:W4:Y:S01]  /*6c50*/  LDL.LU R3, [R1+0x370] ;  /* 0x0003700001037983 */ /* 0x000f220000300800 */
[----:B------:R-:W-:Y:S01]  /*6c60*/  FADD.FTZ R24, R24, R6 ;  /* 0x0000000618187221 */ /* 0x000fe20000010000 */
[----:B------:R-:W-:Y:S01]  /*6c70*/  FADD.FTZ R19, R26, R19 ;  /* 0x000000131a137221 */ /* 0x000fe20000010000 */
[----:B------:R-:W-:Y:S01]  /*6c80*/  FFMA.FTZ R25, R23, R26, R25 ;  /* 0x0000001a17197223 */ /* 0x000fe20000010019 */
[----:B------:R-:W-:Y:S01]  /*6c90*/  FMUL.FTZ R20, R20, UR16 ;  /* 0x0000001014147c20 */ /* 0x000fe20008410000 */
[----:B------:R-:W-:Y:S01]  /*6ca0*/  FADD.FTZ R22, R22, R15 ;  /* 0x0000000f16167221 */ /* 0x000fe20000010000 */
[----:B------:R-:W-:Y:S01]  /*6cb0*/  FFMA.FTZ R18, R21, R15, R18 ;  /* 0x0000000f15127223 */ /* 0x000fe20000010012 */
[----:B------:R-:W4:Y:S01]  /*6cc0*/  LDL.LU R6, [R1+0x3d4] ;  /* 0x0003d40001067983 */ /* 0x000f220000300800 */
[----:B------:R-:W-:-:S03]  /*6cd0*/  FMUL.FTZ R26, R8, R0 ;  /* 0x00000000081a7220 */ /* 0x000fc60000410000 */
[----:B------:R-:W4:Y:S01]  /*6ce0*/  LDL.LU R15, [R1+0x374] ;  /* 0x00037400010f7983 */ /* 0x000f220000300800 */
[----:B------:R-:W-:Y:S01]  /*6cf0*/  FFMA.FTZ R18, R20, R0, R18 ;  /* 0x0000000014127223 */ /* 0x000fe20000010012 */
[----:B------:R-:W-:Y:S01]  /*6d00*/  FADD.FTZ R24, R24, R5 ;  /* 0x0000000518187221 */ /* 0x000fe20000010000 */
[----:B------:R-:W-:Y:S01]  /*6d10*/  FADD.FTZ R19, R19, R26 ;  /* 0x0000001a13137221 */ /* 0x000fe20000010000 */
[----:B------:R-:W-:Y:S01]  /*6d20*/  FFMA.FTZ R25, R20, R26, R25 ;  /* 0x0000001a14197223 */ /* 0x000fe20000010019 */
[----:B------:R-:W-:Y:S02]  /*6d30*/  FFMA.FTZ R17, R23, R5, R17 ;  /* 0x0000000517117223 */ /* 0x000fe40000010011 */
[----:B------:R-:W4:Y:S01]  /*6d40*/  LDL.LU R5, [R1+0x3c0] ;  /* 0x0003c00001057983 */ /* 0x000f220000300800 */
[----:B------:R-:W-:Y:S01]  /*6d50*/  FMUL.FTZ R26, R9, R4 ;  /* 0x00000004091a7220 */ /* 0x000fe20000410000 */
[----:B---3--:R-:W-:Y:S02]  /*6d60*/  FADD.FTZ R21, R16, -UR28 ;  /* 0x8000001c10157e21 */ /* 0x008fe40008010000 */
[----:B------:R-:W3:Y:S02]  /*6d70*/  LDL.LU R16, [R1+0x380] ;  /* 0x0003800001107983 */ /* 0x000ee40000300800 */
[----:B------:R-:W-:-:S04]  /*6d80*/  FMUL.FTZ R21, R21, UR16 ;  /* 0x0000001015157c20 */ /* 0x000fc80008410000 */
[C---:B------:R-:W-:Y:S01]  /*6d90*/  FFMA.FTZ R25, R21.reuse, R26, R25 ;  /* 0x0000001a15197223 */ /* 0x040fe20000010019 */
[----:B------:R-:W-:Y:S01]  /*6da0*/  FFMA.FTZ R17, R21, R4, R17 ;  /* 0x0000000415117223 */ /* 0x000fe20000010011 */
[----:B--2---:R-:W-:Y:S02]  /*6db0*/  FADD.FTZ R20, R27, -UR28 ;  /* 0x8000001c1b147e21 */ /* 0x004fe40008010000 */
[----:B------:R-:W2:Y:S01]  /*6dc0*/  LDL.LU R27, [R1+0x3c4] ;  /* 0x0003c400011b7983 */ /* 0x000ea20000300800 */
[----:B----4-:R-:W-:-:S03]  /*6dd0*/  FADD.FTZ R21, R28, -UR28 ;  /* 0x8000001c1c157e21 */ /* 0x010fc60008010000 */
[----:B------:R-:W4:Y:S01]  /*6de0*/  LDL.LU R28, [R1+0x3b8] ;  /* 0x0003b800011c7983 */ /* 0x000f220000300800 */
[----:B------:R-:W-:Y:S01]  /*6df0*/  FADD.FTZ R23, R7, -UR28 ;  /* 0x8000001c07177e21 */ /* 0x000fe20008010000 */
[----:B------:R-:W-:Y:S02]  /*6e00*/  FADD.FTZ R19, R26, R19 ;  /* 0x000000131a137221 */ /* 0x000fe40000010000 */
[----:B------:R-:W4:Y:S01]  /*6e10*/  LDL.LU R7, [R1+0x240] ;  /* 0x0002400001077983 */ /* 0x000f220000300800 */
[----:B------:R-:W-:Y:S01]  /*6e20*/  FMUL.FTZ R23, R23, UR16 ;  /* 0x0000001017177c20 */ /* 0x000fe20008410000 */
[----:B------:R-:W-:Y:S01]  /*6e30*/  FMUL.FTZ R26, R8, R2 ;  /* 0x00000002081a7220 */ /* 0x000fe20000410000 */
[----:B------:R-:W-:Y:S01]  /*6e40*/  FADD.FTZ R22, R22, R0 ;  /* 0x0000000016167221 */ /* 0x000fe20000010000 */
[----:B------:R-:W-:Y:S01]  /*6e50*/  FMUL.FTZ R20, R20, UR16 ;  /* 0x0000001014147c20 */ /* 0x000fe20008410000 */
[----:B------:R-:W4:Y:S01]  /*6e60*/  LDL.LU R0, [R1+0x398] ;  /* 0x0003980001007983 */ /* 0x000f220000300800 */
[----:B------:R-:W-:Y:S01]  /*6e70*/  FADD.FTZ R19, R19, R26 ;  /* 0x0000001a13137221 */ /* 0x000fe20000010000 */
[----:B------:R-:W-:Y:S01]  /*6e80*/  FFMA.FTZ R25, R23, R26, R25 ;  /* 0x0000001a17197223 */ /* 0x000fe20000010019 */
[----:B------:R-:W-:Y:S01]  /*6e90*/  FMUL.FTZ R26, R9, R3 ;  /* 0x00000003091a7220 */ /* 0x000fe20000410000 */
[----:B------:R-:W-:Y:S01]  /*6ea0*/  FFMA.FTZ R18, R23, R2, R18 ;  /* 0x0000000217127223 */ /* 0x000fe20000010012 */
[----:B------:R-:W-:Y:S01]  /*6eb0*/  FADD.FTZ R24, R24, R4 ;  /* 0x0000000418187221 */ /* 0x000fe20000010000 */
[----:B------:R-:W-:Y:S01]  /*6ec0*/  FMUL.FTZ R21, R21, UR16 ;  /* 0x0000001015157c20 */ /* 0x000fe20008410000 */
[----:B------:R-:W-:Y:S01]  /*6ed0*/  FADD.FTZ R19, R26, R19 ;  /* 0x000000131a137221 */ /* 0x000fe20000010000 */
[----:B------:R-:W-:Y:S01]  /*6ee0*/  FFMA.FTZ R25, R20, R26, R25 ;  /* 0x0000001a14197223 */ /* 0x000fe20000010019 */
[----:B------:R-:W4:Y:S01]  /*6ef0*/  LDL.LU R4, [R1+0x23c] ;  /* 0x00023c0001047983 */ /* 0x000f220000300800 */
[----:B------:R-:W-:-:S03]  /*6f00*/  FADD.FTZ R23, R6, -UR28 ;  /* 0x8000001c06177e21 */ /* 0x000fc60008010000 */
[----:B------:R-:W4:Y:S01]  /*6f10*/  LDL.LU R6, [R1+0x3bc] ;  /* 0x0003bc0001067983 */ /* 0x000f220000300800 */
[----:B------:R-:W-:Y:S01]  /*6f20*/  FMUL.FTZ R26, R8, R15 ;  /* 0x0000000f081a7220 */ /* 0x000fe20000410000 */
[----:B------:R-:W-:Y:S01]  /*6f30*/  FFMA.FTZ R17, R20, R3, R17 ;  /* 0x0000000314117223 */ /* 0x000fe20000010011 */
[----:B------:R-:W-:Y:S01]  /*6f40*/  FFMA.FTZ R18, R21, R15, R18 ;  /* 0x0000000f15127223 */ /* 0x000fe20000010012 */
[----:B------:R-:W-:Y:S01]  /*6f50*/  FMUL.FTZ R23, R23, UR16 ;  /* 0x0000001017177c20 */ /* 0x000fe20008410000 */
[----:B------:R-:W-:Y:S01]  /*6f60*/  FADD.FTZ R19, R19, R26 ;  /* 0x0000001a13137221 */ /* 0x000fe20000010000 */
[----:B------:R-:W-:Y:S01]  /*6f70*/  FFMA.FTZ R25, R21, R26, R25 ;  /* 0x0000001a15197223 */ /* 0x000fe20000010019 */
[----:B------:R-:W-:Y:S01]  /*6f80*/  FADD.FTZ R24, R24, R3 ;  /* 0x0000000318187221 */ /* 0x000fe20000010000 */
[----:B------:R-:W-:Y:S01]  /*6f90*/  FADD.FTZ R20, R5, -UR28 ;  /* 0x8000001c05147e21 */ /* 0x000fe20008010000 */
[----:B------:R-:W4:Y:S04]  /*6fa0*/  LDL.LU R3, [R1+0x238] ;  /* 0x0002380001037983 */ /* 0x000f280000300800 */
[----:B------:R-:W4:Y:S01]  /*6fb0*/  LDL.LU R5, [R1+0x3a8] ;  /* 0x0003a80001057983 */ /* 0x000f220000300800 */
[-C--:B---3--:R-:W-:Y:S01]  /*6fc0*/  FMUL.FTZ R26, R9, R16.reuse ;  /* 0x00000010091a7220 */ /* 0x088fe20000410000 */
[----:B------:R-:W-:-:S03]  /*6fd0*/  FFMA.FTZ R17, R23, R16, R17 ;  /* 0x0000001017117223 */ /* 0x000fc60000010011 */
[----:B------:R-:W-:Y:S01]  /*6fe0*/  FFMA.FTZ R25, R23, R26, R25 ;  /* 0x0000001a17197223 */ /* 0x000fe20000010019 */
[----:B--2---:R-:W-:Y:S02]  /*6ff0*/  FADD.FTZ R21, R27, -UR28 ;  /* 0x8000001c1b157e21 */ /* 0x004fe40008010000 */
[----:B------:R-:W2:Y:S01]  /*7000*/  LDL.LU R27, [R1+0x3ac] ;  /* 0x0003ac00011b7983 */ /* 0x000ea20000300800 */
[----:B----4-:R-:W-:-:S03]  /*7010*/  FADD.FTZ R23, R28, -UR28 ;  /* 0x8000001c1c177e21 */ /* 0x010fc60008010000 */
[----:B------:R-:W3:Y:S01]  /*7020*/  LDL.LU R28, [R1+0x3a0] ;  /* 0x0003a000011c7983 */ /* 0x000ee20000300800 */
[----:B------:R-:W-:Y:S01]  /*7030*/  FADD.FTZ R22, R22, R2 ;  /* 0x0000000216167221 */ /* 0x000fe20000010000 */
[----:B------:R-:W-:Y:S01]  /*7040*/  FADD.FTZ R19, R26, R19 ;  /* 0x000000131a137221 */ /* 0x000fe20000010000 */
[----:B------:R-:W-:Y:S01]  /*7050*/  FMUL.FTZ R20, R20, UR16 ;  /* 0x0000001014147c20 */ /* 0x000fe20008410000 */
[----:B------:R-:W-:Y:S01]  /*7060*/  FADD.FTZ R24, R24, R16 ;  /* 0x0000001018187221 */ /* 0x000fe20000010000 */
[----:B------:R-:W-:Y:S01]  /*7070*/  FADD.FTZ R22, R22, R15 ;  /* 0x0000000f16167221 */ /* 0x000fe20000010000 */
[-C--:B------:R-:W-:Y:S01]  /*7080*/  FMUL.FTZ R26, R8, R7.reuse ;  /* 0x00000007081a7220 */ /* 0x080fe20000410000 */
[----:B------:R-:W4:Y:S04]  /*7090*/  LDL.LU R15, [R1+0x234] ;  /* 0x00023400010f7983 */ /* 0x000f280000300800 */
[----:B------:R-:W4:Y:S01]  /*70a0*/  LDL.LU R16, [R1+0x230] ;  /* 0x0002300001107983 */ /* 0x000f220000300800 */
[----:B------:R-:W-:Y:S01]  /*70b0*/  FADD.FTZ R19, R19, R26 ;  /* 0x0000001a13137221 */ /* 0x000fe20000010000 */
[----:B------:R-:W-:Y:S01]  /*70c0*/  FFMA.FTZ R25, R20, R26, R25 ;  /* 0x0000001a14197223 */ /* 0x000fe20000010019 */
[----:B------:R-:W-:Y:S01]  /*70d0*/  FMUL.FTZ R26, R9, R0 ;  /* 0x00000000091a7220 */ /* 0x000fe20000410000 */
[----:B------:R-:W-:Y:S01]  /*70e0*/  FMUL.FTZ R21, R21, UR16 ;  /* 0x0000001015157c20 */ /* 0x000fe20008410000 */
[----:B------:R-:W-:Y:S01]  /*70f0*/  FADD.FTZ R22, R22, R7 ;  /* 0x0000000716167221 */ /* 0x000fe20000010000 */
[----:B------:R-:W-:Y:S01]  /*7100*/  FFMA.FTZ R18, R20, R7, R18 ;  /* 0x0000000714127223 */ /* 0x000fe20000010012 */
[----:B------:R-:W4:Y:S01]  /*7110*/  LDL.LU R2, [R1+0x3a4] ;  /* 0x0003a40001027983 */ /* 0x000f220000300800 */
[----:B------:R-:W-:-:S03]  /*7120*/  FADD.FTZ R19, R26, R19 ;  /* 0x000000131a137221 */ /* 0x000fc60000010000 */
[----:B------:R-:W4:Y:S01]  /*7130*/  LDL.LU R7, [R1+0x22c] ;  /* 0x00022c0001077983 */ /* 0x000f220000300800 */
[----:B------:R-:W-:Y:S01]  /*7140*/  FFMA.FTZ R25, R21, R26, R25 ;  /* 0x0000001a15197223 */ /* 0x000fe20000010019 */
[----:B------:R-:W-:Y:S01]  /*7150*/  FMUL.FTZ R26, R8, R4 ;  /* 0x00000004081a7220 */ /* 0x000fe20000410000 */
[----:B------:R-:W-:Y:S01]  /*7160*/  FMUL.FTZ R23, R23, UR16 ;  /* 0x0000001017177c20 */ /* 0x000fe20008410000 */
[----:B------:R-:W-:Y:S01]  /*7170*/  FADD.FTZ R20, R6, -UR28 ;  /* 0x8000001c06147e21 */ /* 0x000fe20008010000 */
[----:B------:R-:W-:Y:S01]  /*7180*/  FADD.FTZ R24, R24, R0 ;  /* 0x0000000018187221 */ /* 0x000fe20000010000 */
[----:B------:R-:W-:Y:S01]  /*7190*/  FFMA.FTZ R17, R21, R0, R17 ;  /* 0x0000000015117223 */ /* 0x000fe20000010011 */
[----:B------:R-:W4:Y:S01]  /*71a0*/  LDL.LU R6, [R1+0x228] ;  /* 0x0002280001067983 */ /* 0x000f220000300800 */
[----:B------:R-:W-:-:S03]  /*71b0*/  FADD.FTZ R19, R19, R26 ;  /* 0x0000001a13137221 */ /* 0x000fc60000010000 */
[----:B------:R-:W4:Y:S01]  /*71c0*/  LDL.LU R0, [R1+0x388] ;  /* 0x0003880001007983 */ /* 0x000f220000300800 */
[C---:B------:R-:W-:Y:S01]  /*71d0*/  FFMA.FTZ R25, R23.reuse, R26, R25 ;  /* 0x0000001a17197223 */ /* 0x040fe20000010019 */
[----:B------:R-:W-:Y:S01]  /*71e0*/  FFMA.FTZ R18, R23, R4, R18 ;  /* 0x0000000417127223 */ /* 0x000fe20000010012 */
[-C--:B------:R-:W-:Y:S01]  /*71f0*/  FMUL.FTZ R26, R9, R3.reuse ;  /* 0x00000003091a7220 */ /* 0x080fe20000410000 */
[----:B------:R-:W-:Y:S01]  /*7200*/  FMUL.FTZ R20, R20, UR16 ;  /* 0x0000001014147c20 */ /* 0x000fe20008410000 */
[----:B------:R-:W-:Y:S02]  /*7210*/  FADD.FTZ R21, R5, -UR28 ;  /* 0x8000001c05157e21 */ /* 0x000fe40008010000 */
[----:B------:R-:W4:Y:S01]  /*7220*/  LDL.LU R5, [R1+0x224] ;  /* 0x0002240001057983 */ /* 0x000f220000300800 */
[C---:B------:R-:W-:Y:S01]  /*7230*/  FFMA.FTZ R25, R20.reuse, R26, R25 ;  /* 0x0000001a14197223 */ /* 0x040fe20000010019 */
[----:B------:R-:W-:Y:S01]  /*7240*/  FFMA.FTZ R17, R20, R3, R17 ;  /* 0x0000000314117223 */ /* 0x000fe20000010011 */
[----:B------:R-:W-:-:S02]  /*7250*/  FADD.FTZ R22, R22, R4 ;  /* 0x0000000416167221 */ /* 0x000fc40000010000 */
[----:B------:R-:W4:Y:S01]  /*7260*/  LDL.LU R4, [R1+0x220] ;  /* 0x0002200001047983 */ /* 0x000f220000300800 */
[----:B------:R-:W-:-:S03]  /*7270*/  FADD.FTZ R24, R24, R3 ;  /* 0x0000000318187221 */ /* 0x000fc60000010000 */
[----:B------:R-:W4:Y:S01]  /*7280*/  LDL.LU R3, [R1+0x21c] ;  /* 0x00021c0001037983 */ /* 0x000f220000300800 */
[----:B--2---:R-:W-:-:S03]  /*7290*/  FADD.FTZ R23, R27, -UR28 ;  /* 0x8000001c1b177e21 */ /* 0x004fc60008010000 */
[----:B------:R-:W2:Y:S01]  /*72a0*/  LDL.LU R27, [R1+0x38c] ;  /* 0x00038c00011b7983 */ /* 0x000ea20000300800 */
[----:B---3--:R-:W-:-:S03]  /*72b0*/  FADD.FTZ R20, R28, -UR28 ;  /* 0x8000001c1c147e21 */ /* 0x008fc60008010000 */
[----:B------:R-:W3:Y:S01]  /*72c0*/  LDL.LU R28, [R1+0x378] ;  /* 0x00037800011c7983 */ /* 0x000ee20000300800 */
[----:B------:R-:W-:Y:S01]  /*72d0*/  FADD.FTZ R19, R26, R19 ;  /* 0x000000131a137221 */ /* 0x000fe20000010000 */
[----:B------:R-:W-:Y:S01]  /*72e0*/  FMUL.FTZ R21, R21, UR16 ;  /* 0x0000001015157c20 */ /* 0x000fe20008410000 */
[----:B----4-:R-:W-:Y:S01]  /*72f0*/  FMUL.FTZ R26, R8, R15 ;  /* 0x0000000f081a7220 */ /* 0x010fe20000410000 */
[----:B------:R-:W-:-:S03]  /*7300*/  FMUL.FTZ R23, R23, UR16 ;  /* 0x0000001017177c20 */ /* 0x000fc60008410000 */
[----:B------:R-:W-:Y:S01]  /*7310*/  FADD.FTZ R19, R19, R26 ;  /* 0x0000001a13137221 */ /* 0x000fe20000010000 */
[----:B------:R-:W-:Y:S01]  /*7320*/  FFMA.FTZ R25, R21, R26, R25 ;  /* 0x0000001a15197223 */ /* 0x000fe20000010019 */
[----:B------:R-:W-:Y:S01]  /*7330*/  FMUL.FTZ R26, R9, R16 ;  /* 0x00000010091a7220 */ /* 0x000fe20000410000 */
[----:B------:R-:W-:Y:S01]  /*7340*/  FMUL.FTZ R20, R20, UR16 ;  /* 0x0000001014147c20 */ /* 0x000fe20008410000 */
[----:B------:R-:W-:Y:S02]  /*7350*/  FFMA.FTZ R18, R21, R15, R18 ;  /* 0x0000000f15127223 */ /* 0x000fe40000010012 */
[----:B------:R-:W-:Y:S01]  /*7360*/  FADD.FTZ R19, R26, R19 ;  /* 0x000000131a137221 */ /* 0x000fe20000010000 */
[C---:B------:R-:W-:Y:S01]  /*7370*/  FFMA.FTZ R25, R23.reuse, R26, R25 ;  /* 0x0000001a17197223 */ /* 0x040fe20000010019 */
[----:B------:R-:W-:Y:S01]  /*7380*/  FADD.FTZ R21, R2, -UR28 ;  /* 0x8000001c02157e21 */ /* 0x000fe20008010000 */
[----:B------:R-:W-:Y:S01]  /*7390*/  FFMA.FTZ R17, R23, R16, R17 ;  /* 0x0000001017117223 */ /* 0x000fe20000010011 */
[----:B------:R-:W4:Y:S01]  /*73a0*/  LDL.LU R2, [R1+0x218] ;  /* 0x0002180001027983 */ /* 0x000f220000300800 */
[----:B------:R-:W-:Y:S01]  /*73b0*/  FMUL.FTZ R26, R8, R7 ;  /* 0x00000007081a7220 */ /* 0x000fe20000410000 */
[----:B------:R-:W-:-:S03]  /*73c0*/  FMUL.FTZ R21, R21, UR16 ;  /* 0x0000001015157c20 */ /* 0x000fc60008410000 */
[----:B------:R-:W-:Y:S01]  /*73d0*/  FADD.FTZ R19, R19, R26 ;  /* 0x0000001a13137221 */ /* 0x000fe20000010000 */
[----:B------:R-:W-:Y:S01]  /*73e0*/  FFMA.FTZ R25, R20, R26, R25 ;  /* 0x0000001a14197223 */ /* 0x000fe20000010019 */
[----:B------:R-:W-:Y:S01]  /*73f0*/  FMUL.FTZ R26, R9, R6 ;  /* 0x00000006091a7220 */ /* 0x000fe20000410000 */
[----:B------:R-:W-:-:S03]  /*7400*/  FADD.FTZ R23, R0, -UR28 ;  /* 0x8000001c00177e21 */ /* 0x000fc60008010000 */
[----:B------:R-:W-:Y:S01]  /*7410*/  FADD.FTZ R19, R26, R19 ;  /* 0x000000131a137221 */ /* 0x000fe20000010000 */
[----:B------:R-:W-:Y:S01]  /*7420*/  FFMA.FTZ R25, R21, R26, R25 ;  /* 0x0000001a15197223 */ /* 0x000fe20000010019 */
[----:B------:R-:W-:Y:S01]  /*7430*/  FFMA.FTZ R18, R20, R7, R18 ;  /* 0x0000000714127223 */ /* 0x000fe20000010012 */
[----:B------:R-:W-:Y:S01]  /*7440*/  FMUL.FTZ R23, R23, UR16 ;  /* 0x0000001017177c20 */ /* 0x000fe20008410000 */
[----:B------:R-:W-:Y:S01]  /*7450*/  FFMA.FTZ R17, R21, R6, R17 ;  /* 0x0000000615117223 */ /* 0x000fe20000010011 */
[----:B------:R-:W4:Y:S01]  /*7460*/  LDL.LU R0, [R1+0x214] ;  /* 0x0002140001007983 */ /* 0x000f220000300800 */
[-C--:B------:R-:W-:Y:S01]  /*7470*/  FMUL.FTZ R26, R8, R5.reuse ;  /* 0x00000005081a7220 */ /* 0x080fe20000410000 */
[----:B------:R-:W-:-:S03]  /*7480*/  FFMA.FTZ R18, R23, R5, R18 ;  /* 0x0000000517127223 */ /* 0x000fc60000010012 */
[----:B------:R-:W-:Y:S01]  /*7490*/  FADD.FTZ R19, R19, R26 ;  /* 0x0000001a13137221 */ /* 0x000fe20000010000 */
[----:B------:R-:W-:Y:S01]  /*74a0*/  FFMA.FTZ R25, R23, R26, R25 ;  /* 0x0000001a17197223 */ /* 0x000fe20000010019 */
[----:B------:R-:W-:Y:S01]  /*74b0*/  FMUL.FTZ R26, R9, R4 ;  /* 0x00000004091a7220 */ /* 0x000fe20000410000 */
[----:B------:R-:W4:Y:S03]  /*74c0*/  LDL.LU R23, [R1+0x37c] ;  /* 0x00037c0001177983 */ /* 0x000f260000300800 */
[----:B------:R-:W-:Y:S01]  /*74d0*/  FADD.FTZ R19, R26, R19 ;  /* 0x000000131a137221 */ /* 0x000fe20000010000 */
[----:B--2---:R-:W-:Y:S02]  /*74e0*/  FADD.FTZ R20, R27, -UR28 ;  /* 0x8000001c1b147e21 */ /* 0x004fe40008010000 */
[----:B------:R-:W2:Y:S02]  /*74f0*/  LDL.LU R27, [R1+0x210] ;  /* 0x00021000011b7983 */ /* 0x000ea40000300800 */
[----:B------:R-:W-:Y:S01]  /*7500*/  FMUL.FTZ R20, R20, UR16 ;  /* 0x0000001014147c20 */ /* 0x000fe20008410000 */
[----:B---3--:R-:W-:-:S02]  /*7510*/  FADD.FTZ R21, R28, -UR28 ;  /* 0x8000001c1c157e21 */ /* 0x008fc40008010000 */
[----:B------:R-:W3:Y:S01]  /*7520*/  LDL.LU R28, [R1+0x354] ;  /* 0x00035400011c7983 */ /* 0x000ee20000300800 */
[C---:B------:R-:W-:Y:S01]  /*7530*/  FFMA.FTZ R25, R20.reuse, R26, R25 ;  /* 0x0000001a14197223 */ /* 0x040fe20000010019 */
[----:B------:R-:W-:Y:S01]  /*7540*/  FMUL.FTZ R21, R21, UR16 ;  /* 0x0000001015157c20 */ /* 0x000fe20008410000 */
[----:B------:R-:W-:Y:S01]  /*7550*/  FFMA.FTZ R17, R20, R4, R17 ;  /* 0x0000000414117223 */ /* 0x000fe20000010011 */
[-C--:B------:R-:W-:Y:S01]  /*7560*/  FMUL.FTZ R26, R8, R3.reuse ;  /* 0x00000003081a7220 */ /* 0x080fe20000410000 */
[----:B------:R-:W2:Y:S01]  /*7570*/  LDL.LU R20, [R1+0x368] ;  /* 0x0003680001147983 */ /* 0x000ea20000300800 */
[C---:B------:R-:W-:Y:S02]  /*7580*/  FFMA.FTZ R18, R21.reuse, R3, R18 ;  /* 0x0000000315127223 */ /* 0x040fe40000010012 */
[----:B------:R-:W-:Y:S02]  /*7590*/  FFMA.FTZ R25, R21, R26, R25 ;  /* 0x0000001a15197223 */ /* 0x000fe40000010019 */
[----:B------:R-:W3:Y:S01]  /*75a0*/  LDL.LU R21, [R1+0x36c] ;  /* 0x00036c0001157983 */ /* 0x000ee20000300800 */
[----:B------:R-:W-:Y:S01]  /*75b0*/  FADD.FTZ R24, R24, R16 ;  /* 0x0000001018187221 */ /* 0x000fe20000010000 */
[----:B------:R-:W-:Y:S01]  /*75c0*/  FADD.FTZ R19, R19, R26 ;  /* 0x0000001a13137221 */ /* 0x000fe20000010000 */
[----:B------:R-:W-:Y:S01]  /*75d0*/  FADD.FTZ R22, R22, R15 ;  /* 0x0000000f16167221 */ /* 0x000fe20000010000 */
[----:B------:R-:W3:Y:S01]  /*75e0*/  LDL.LU R16, [R1+0x4a4] ;  /* 0x0004a40001107983 */ /* 0x000ee20000300800 */
[----:B------:R-:W-:Y:S01]  /*75f0*/  FADD.FTZ R24, R24, R6 ;  /* 0x0000000618187221 */ /* 0x000fe20000010000 */
[----:B----4-:R-:W-:Y:S01]  /*7600*/  FMUL.FTZ R26, R9, R2 ;  /* 0x00000002091a7220 */ /* 0x010fe20000410000 */
[----:B------:R-:W-:-:S02]  /*7610*/  FADD.FTZ R22, R22, R7 ;  /* 0x0000000716167221 */ /* 0x000fc40000010000 */
[----:B------:R-:W-:Y:S01]  /*7620*/  FADD.FTZ R24, R24, R4 ;  /* 0x0000000418187221 */ /* 0x000fe20000010000 */
[----:B------:R-:W4:Y:S01]  /*7630*/  LDL.LU R15, [R1+0x4a8] ;  /* 0x0004a800010f7983 */ /* 0x000f220000300800 */
[----:B------:R-:W-:Y:S02]  /*7640*/  FADD.FTZ R19, R26, R19 ;  /* 0x000000131a137221 */ /* 0x000fe40000010000 */
[----:B------:R-:W-:Y:S01]  /*7650*/  FADD.FTZ R24, R24, R2 ;  /* 0x0000000218187221 */ /* 0x000fe20000010000 */
[----:B------:R-:W-:Y:S01]  /*7660*/  FADD.FTZ R22, R22, R5 ;  /* 0x0000000516167221 */ /* 0x000fe20000010000 */
[----:B------:R0:W5:Y:S01]  /*7670*/  LDL.LU R7, [R1+0x4a0] ;  /* 0x0004a00001077983 */ /* 0x0001620000300800 */
[----:B------:R-:W-:-:S03]  /*7680*/  FADD.FTZ R23, R23, -UR28 ;  /* 0x8000001c17177e21 */ /* 0x000fc60008010000 */
[----:B------:R0:W5:Y:S01]  /*7690*/  LDL.LU R6, [R1+0x49c] ;  /* 0x00049c0001067983 */ /* 0x0001620000300800 */
[----:B------:R-:W-:-:S03]  /*76a0*/  FMUL.FTZ R23, R23, UR16 ;  /* 0x0000001017177c20 */ /* 0x000fc60008410000 */
[----:B------:R0:W5:Y:S01]  /*76b0*/  LDL.LU R5, [R1+0x498] ;  /* 0x0004980001057983 */ /* 0x0001620000300800 */
[C---:B------:R-:W-:Y:S01]  /*76c0*/  FFMA.FTZ R25, R23.reuse, R26, R25 ;  /* 0x0000001a17197223 */ /* 0x040fe20000010019 */
[----:B------:R-:W-:Y:S01]  /*76d0*/  FMUL.FTZ R26, R8, R0 ;  /* 0x00000000081a7220 */ /* 0x000fe20000410000 */
[----:B------:R-:W-:Y:S01]  /*76e0*/  FFMA.FTZ R17, R23, R2, R17 ;  /* 0x0000000217117223 */ /* 0x000fe20000010011 */
[----:B------:R-:W-:Y:S01]  /*76f0*/  FADD.FTZ R23, R29, -UR28 ;  /* 0x8000001c1d177e21 */ /* 0x000fe20008010000 */
[----:B------:R-:W-:Y:S01]  /*7700*/  FADD.FTZ R22, R22, R3 ;  /* 0x0000000316167221 */ /* 0x000fe20000010000 */
[----:B------:R-:W-:Y:S01]  /*7710*/  FADD.FTZ R19, R19, R26 ;  /* 0x0000001a13137221 */ /* 0x000fe20000010000 */
[----:B------:R-:W4:Y:S01]  /*7720*/  LDL.LU R29, [R1+0x428] ;  /* 0x00042800011d7983 */ /* 0x000f220000300800 */
[----:B------:R-:W-:Y:S01]  /*7730*/  FMUL.FTZ R23, R23, UR16 ;  /* 0x0000001017177c20 */ /* 0x000fe20008410000 */
[----:B------:R-:W-:Y:S02]  /*7740*/  FADD.FTZ R22, R22, R0 ;  /* 0x0000000016167221 */ /* 0x000fe40000010000 */
[----:B------:R0:W5:Y:S02]  /*7750*/  LDL.LU R4, [R1+0x494] ;  /* 0x0004940001047983 */ /* 0x0001640000300800 */
[----:B------:R-:W-:-:S02]  /*7760*/  FADD.FTZ R22, R22, R40 ;  /* 0x0000002816167221 */ /* 0x000fc40000010000 */
[----:B------:R0:W5:Y:S01]  /*7770*/  LDL.LU R3, [R1+0x490] ;  /* 0x0004900001037983 */ /* 0x0001620000300800 */
[----:B--2---:R-:W-:Y:S01]  /*7780*/  FADD.FTZ R20, R20, -UR28 ;  /* 0x8000001c14147e21 */ /* 0x004fe20008010000 */
[----:B---3--:R-:W-:-:S03]  /*7790*/  FADD.FTZ R21, R21, -UR28 ;  /* 0x8000001c15157e21 */ /* 0x008fc60008010000 */
[----:B------:R-:W-:Y:S01]  /*77a0*/  FMUL.FTZ R20, R20, UR16 ;  /* 0x0000001014147c20 */ /* 0x000fe20008410000 */
[----:B------:R-:W-:Y:S01]  /*77b0*/  FADD.FTZ R24, R24, R27 ;  /* 0x0000001b18187221 */ /* 0x000fe20000010000 */
[----:B------:R0:W5:Y:S01]  /*77c0*/  LDL.LU R2, [R1+0x48c] ;  /* 0x00048c0001027983 */ /* 0x0001620000300800 */
[----:B------:R-:W-:Y:S01]  /*77d0*/  FMUL.FTZ R21, R21, UR16 ;  /* 0x0000001015157c20 */ /* 0x000fe20008410000 */
[C---:B------:R-:W-:Y:S01]  /*77e0*/  FFMA.FTZ R25, R20.reuse, R26, R25 ;  /* 0x0000001a14197223 */ /* 0x040fe20000010019 */
[----:B------:R-:W-:Y:S01]  /*77f0*/  FFMA.FTZ R18, R20, R0, R18 ;  /* 0x0000000014127223 */ /* 0x000fe20000010012 */
[-C--:B------:R-:W-:Y:S01]  /*7800*/  FMUL.FTZ R26, R9, R27.reuse ;  /* 0x0000001b091a7220 */ /* 0x080fe20000410000 */
[----:B------:R-:W-:Y:S01]  /*7810*/  FADD.FTZ R20, R28, -UR28 ;  /* 0x8000001c1c147e21 */ /* 0x000fe20008010000 */
[C---:B------:R-:W-:Y:S01]  /*7820*/  FFMA.FTZ R17, R21.reuse, R27, R17 ;  /* 0x0000001b15117223 */ /* 0x040fe20000010011 */
[----:B------:R-:W2:Y:S01]  /*7830*/  LDL.LU R28, [R1+0x26c] ;  /* 0x00026c00011c7983 */ /* 0x000ea20000300800 */
[----:B------:R-:W-:Y:S01]  /*7840*/  FADD.FTZ R19, R26, R19 ;  /* 0x000000131a137221 */ /* 0x000fe20000010000 */
[----:B------:R-:W-:Y:S01]  /*7850*/  FFMA.FTZ R25, R21, R26, R25 ;  /* 0x0000001a15197223 */ /* 0x000fe20000010019 */
[-C--:B------:R-:W-:Y:S01]  /*7860*/  FMUL.FTZ R26, R8, R40.reuse ;  /* 0x00000028081a7220 */ /* 0x080fe20000410000 */
[----:B------:R-:W3:Y:S01]  /*7870*/  LDL.LU R27, [R1+0x3dc] ;  /* 0x0003dc00011b7983 */ /* 0x000ee20000300800 */
[----:B------:R-:W-:-:S02]  /*7880*/  FFMA.FTZ R18, R23, R40, R18 ;  /* 0x0000002817127223 */ /* 0x000fc40000010012 */
[----:B------:R-:W-:Y:S01]  /*7890*/  FFMA.FTZ R25, R23, R26, R25 ;  /* 0x0000001a17197223 */ /* 0x000fe20000010019 */
[----:B------:R-:W-:Y:S01]  /*78a0*/  FADD.FTZ R23, R31, -UR28 ;  /* 0x8000001c1f177e21 */ /* 0x000fe20008010000 */
[----:B------:R-:W4:Y:S04]  /*78b0*/  LDL.LU R40, [R1+0x3cc] ;  /* 0x0003cc0001287983 */ /* 0x000f280000300800 */
[----:B------:R-:W4:Y:S01]  /*78c0*/  LDL.LU R31, [R1+0x390] ;  /* 0x00039000011f7983 */ /* 0x000f220000300800 */
[----:B------:R-:W-:-:S03]  /*78d0*/  FADD.FTZ R21, R30, -UR28 ;  /* 0x8000001c1e157e21 */ /* 0x000fc60008010000 */
[----:B------:R-:W4:Y:S01]  /*78e0*/  LDL.LU R30, [R1+0x41c] ;  /* 0x00041c00011e7983 */ /* 0x000f220000300800 */
[----:B------:R-:W-:Y:S01]  /*78f0*/  FADD.FTZ R19, R19, R26 ;  /* 0x0000001a13137221 */ /* 0x000fe20000010000 */
[-C--:B------:R-:W-:Y:S01]  /*7900*/  FMUL.FTZ R26, R9, R41.reuse ;  /* 0x00000029091a7220 */ /* 0x080fe20000410000 */
[----:B------:R-:W-:Y:S01]  /*7910*/  FMUL.FTZ R20, R20, UR16 ;  /* 0x0000001014147c20 */ /* 0x000fe20008410000 */
[----:B------:R-:W-:Y:S01]  /*7920*/  FMUL.FTZ R21, R21, UR16 ;  /* 0x0000001015157c20 */ /* 0x000fe20008410000 */
        /* <DEDUP_REMOVED lines=9> */
[-C--:B------:R-:W-:Y:S01]  /*79c0*/  FMUL.FTZ R26, R9, R43.reuse ;  /* 0x0000002b091a7220 */ /* 0x080fe20000410000 */
[----:B------:R-:W-:Y:S01]  /*79d0*/  FADD.FTZ R20, R32, -UR28 ;  /* 0x8000001c20147e21 */ /* 0x000fe20008010000 */
[----:B------:R-:W-:Y:S01]  /*79e0*/  FFMA.FTZ R18, R21, R42, R18 ;  /* 0x0000002a15127223 */ /* 0x000fe20000010012 */
[C---:B------:R-:W-:Y:S01]  /*79f0*/  FFMA.FTZ R17, R23.reuse, R43, R17 ;  /* 0x0000002b17117223 */ /* 0x040fe20000010011 */
        /* <DEDUP_REMOVED lines=8> */
[-C--:B------:R-:W-:Y:S01]  /*7a80*/  FMUL.FTZ R26, R9, R45.reuse ;  /* 0x0000002d091a7220 */ /* 0x080fe20000410000 */
[----:B------:R-:W-:Y:S01]  /*7a90*/  FMUL.FTZ R21, R21, UR16 ;  /* 0x0000001015157c20 */ /* 0x000fe20008410000 */
[----:B------:R-:W-:Y:S01]  /*7aa0*/  FADD.FTZ R23, R34, -UR28 ;  /* 0x8000001c22177e21 */ /* 0x000fe20008010000 */
[----:B------:R-:W-:Y:S01]  /*7ab0*/  FFMA.FTZ R18, R20, R44, R18 ;  /* 0x0000002c14127223 */ /* 0x000fe20000010012 */
[----:B------:R-:W-:Y:S01]  /*7ac0*/  FADD.FTZ R19, R26, R19 ;  /* 0x000000131a137221 */ /* 0x000fe20000010000 */
[----:B------:R-:W-:Y:S01]  /*7ad0*/  FFMA.FTZ R25, R21, R26, R25 ;  /* 0x0000001a15197223 */ /* 0x000fe20000010019 */
[----:B------:R-:W-:Y:S01]  /*7ae0*/  FMUL.FTZ R26, R8, R46 ;  /* 0x0000002e081a7220 */ /* 0x000fe20000410000 */
[----:B------:R-:W-:Y:S01]  /*7af0*/  FMUL.FTZ R23, R23, UR16 ;  /* 0x0000001017177c20 */ /* 0x000fe20008410000 */
[----:B------:R-:W-:Y:S01]  /*7b00*/  FADD.FTZ R20, R35, -UR28 ;  /* 0x8000001c23147e21 */ /* 0x000fe20008010000 */
[----:B------:R-:W-:Y:S01]  /*7b10*/  FFMA.FTZ R17, R21, R45, R17 ;  /* 0x0000002d15117223 */ /* 0x000fe20000010011 */
        /* <DEDUP_REMOVED lines=20> */
[----:B------:R-:W-:Y:S01]  /*7c60*/  FMUL.FTZ R26, R8, R50 ;  /* 0x00000032081a7220 */ /* 0x000fe20000410000 */
[----:B------:R-:W-:Y:S01]  /*7c70*/  FMUL.FTZ R20, R20, UR16 ;  /* 0x0000001014147c20 */ /* 0x000fe20008410000 */
[----:B------:R-:W-:Y:S01]  /*7c80*/  FFMA.FTZ R21, R21, R48, R18 ;  /* 0x0000003015157223 */ /* 0x000fe20000010012 */
[----:B------:R-:W-:Y:S01]  /*7c90*/  FADD.FTZ R18, R39, -UR28 ;  /* 0x8000001c27127e21 */ /* 0x000fe20008010000 */
[----:B------:R-:W-:Y:S01]  /*7ca0*/  FADD.FTZ R22, R22, R46 ;  /* 0x0000002e16167221 */ /* 0x000fe20000010000 */
        /* <DEDUP_REMOVED lines=10> */
[----:B------:R-:W-:Y:S01]  /*7d50*/  FMUL.FTZ R21, R9, R53 ;  /* 0x0000003509157220 */ /* 0x000fe20000410000 */
[----:B------:R-:W-:Y:S01]  /*7d60*/  FFMA.FTZ R17, R18, R51, R17 ;  /* 0x0000003312117223 */ /* 0x000fe20000010011 */
[----:B------:R-:W-:Y:S01]  /*7d70*/  FADD.FTZ R25, R25, R52 ;  /* 0x0000003419197221 */ /* 0x000fe20000010000 */
[----:B------:R-:W4:Y:S03]  /*7d80*/  LDL.LU R43, [R1+0x458] ;  /* 0x00045800012b7983 */ /* 0x000f260000300800 */
[----:B------:R-:W-:Y:S01]  /*7d90*/  FADD.FTZ R25, R25, R10 ;  /* 0x0000000a19197221 */ /* 0x000fe20000010000 */
[----:B------:R-:W4:Y:S04]  /*7da0*/  LDL.LU R42, [R1+0x268] ;  /* 0x00026800012a7983 */ /* 0x000f280000300800 */
[----:B------:R-:W4:Y:S04]  /*7db0*/  LDL.LU R41, [R1+0x27c] ;  /* 0x00027c0001297983 */ /* 0x000f280000300800 */
[----:B------:R-:W4:Y:S04]  /*7dc0*/  LDL.LU R33, [R1+0x45c] ;  /* 0x00045c0001217983 */ /* 0x000f280000300800 */
[----:B------:R-:W4:Y:S04]  /*7dd0*/  LDL.LU R32, [R1+0x460] ;  /* 0x0004600001207983 */ /* 0x000f280000300800 */
[----:B------:R0:W5:Y:S01]  /*7de0*/  LDL.LU R0, [R1+0x488] ;  /* 0x0004880001007983 */ /* 0x0001620000300800 */
[----:B--2---:R-:W-:Y:S01]  /*7df0*/  FADD.FTZ R23, R28, -UR28 ;  /* 0x8000001c1c177e21 */ /* 0x004fe20008010000 */
[----:B------:R-:W-:-:S03]  /*7e00*/  FMUL.FTZ R28, R8, R52 ;  /* 0x00000034081c7220 */ /* 0x000fc60000410000 */
[----:B------:R-:W-:Y:S01]  /*7e10*/  FMUL.FTZ R23, R23, UR16 ;  /* 0x0000001017177c20 */ /* 0x000fe20008410000 */
[----:B---3--:R-:W-:Y:S01]  /*7e20*/  FADD.FTZ R22, R27, -UR28 ;  /* 0x8000001c1b167e21 */ /* 0x008fe20008010000 */
[----:B------:R-:W-:Y:S02]  /*7e30*/  FADD.FTZ R19, R19, R28 ;  /* 0x0000001c13137221 */ /* 0x000fe40000010000 */
[----:B------:R-:W-:Y:S01]  /*7e40*/  FFMA.FTZ R27, R23, R28, R26 ;  /* 0x0000001c171b7223 */ /* 0x000fe2000001001a */
[----:B------:R-:W-:Y:S01]  /*7e50*/  FMUL.FTZ R22, R22, UR16 ;  /* 0x0000001016167c20 */ /* 0x000fe20008410000 */
[----:B------:R-:W-:Y:S01]  /*7e60*/  FADD.FTZ R26, R21, R19 ;  /* 0x00000013151a7221 */ /* 0x000fe20000010000 */
[----:B----4-:R-:W-:Y:S02]  /*7e70*/  FADD.FTZ R28, R31, -UR28 ;  /* 0x8000001c1f1c7e21 */ /* 0x010fe40008010000 */
[----:B------:R-:W-:Y:S01]  /*7e80*/  FFMA.FTZ R18, R22, R21, R27 ;  /* 0x0000001516127223 */ /* 0x000fe2000001001b */
[----:B------:R-:W2:Y:S01]  /*7e90*/  LDL.LU R31, [R1+0x430] ;  /* 0x00043000011f7983 */ /* 0x000ea20000300800 */
[----:B------:R-:W-:Y:S01]  /*7ea0*/  FMUL.FTZ R27, R8, R10 ;  /* 0x0000000a081b7220 */ /* 0x000fe20000410000 */
[----:B------:R-:W-:Y:S01]  /*7eb0*/  FMUL.FTZ R19, R28, UR16 ;  /* 0x000000101c137c20 */ /* 0x000fe20008410000 */
[----:B------:R-:W-:-:S02]  /*7ec0*/  FADD.FTZ R21, R40, -UR28 ;  /* 0x8000001c28157e21 */ /* 0x000fc40008010000 */
[----:B------:R-:W3:Y:S01]  /*7ed0*/  LDL.LU R40, [R1+0x43c] ;  /* 0x00043c0001287983 */ /* 0x000ee20000300800 */
[----:B------:R-:W-:Y:S01]  /*7ee0*/  FADD.FTZ R26, R26, R27 ;  /* 0x0000001b1a1a7221 */ /* 0x000fe20000010000 */
[----:B------:R-:W-:Y:S01]  /*7ef0*/  FFMA.FTZ R27, R19, R27, R18 ;  /* 0x0000001b131b7223 */ /* 0x000fe20000010012 */
[----:B------:R-:W-:Y:S01]  /*7f00*/  FMUL.FTZ R18, R21, UR16 ;  /* 0x0000001015127c20 */ /* 0x000fe20008410000 */
[----:B------:R-:W-:Y:S01]  /*7f10*/  FFMA.FTZ R20, R23, R52, R20 ;  /* 0x0000003417147223 */ /* 0x000fe20000010014 */
[----:B------:R-:W-:Y:S02]  /*7f20*/  FADD.FTZ R21, R30, -UR28 ;  /* 0x8000001c1e157e21 */ /* 0x000fe40008010000 */
[----:B------:R-:W4:Y:S01]  /*7f30*/  LDL.LU R30, [R1+0x444] ;  /* 0x00044400011e7983 */ /* 0x000f220000300800 */
[----:B------:R-:W-:Y:S01]  /*7f40*/  FFMA.FTZ R20, R19, R10, R20 ;  /* 0x0000000a13147223 */ /* 0x000fe20000010014 */
[----:B------:R-:W-:Y:S02]  /*7f50*/  FADD.FTZ R10, R29, -UR28 ;  /* 0x8000001c1d0a7e21 */ /* 0x000fe40008010000 */
[----:B------:R-:W4:Y:S01]  /*7f60*/  LDL.LU R29, [R1+0x450] ;  /* 0x00045000011d7983 */ /* 0x000f220000300800 */
[----:B------:R-:W-:-:S04]  /*7f70*/  FADD.FTZ R24, R24, R45 ;  /* 0x0000002d18187221 */ /* 0x000fc80000010000 */
[----:B------:R-:W-:-:S04]  /*7f80*/  FADD.FTZ R24, R24, R47 ;  /* 0x0000002f18187221 */ /* 0x000fc80000010000 */
[----:B------:R-:W-:Y:S01]  /*7f90*/  FADD.FTZ R24, R24, R49 ;  /* 0x0000003118187221 */ /* 0x000fe20000010000 */
[----:B------:R-:W-:-:S03]  /*7fa0*/  FMUL.FTZ R23, R9, R11 ;  /* 0x0000000b09177220 */ /* 0x000fc60000410000 */
[----:B------:R-:W-:Y:S01]  /*7fb0*/  FADD.FTZ R24, R24, R51 ;  /* 0x0000003318187221 */ /* 0x000fe20000010000 */
[----:B------:R-:W-:Y:S01]  /*7fc0*/  FFMA.FTZ R17, R22, R53, R17 ;  /* 0x0000003516117223 */ /* 0x000fe20000010011 */
[----:B------:R-:W-:Y:S01]  /*7fd0*/  FADD.FTZ R26, R23, R26 ;  /* 0x0000001a171a7221 */ /* 0x000fe20000010000 */
[----:B------:R-:W-:Y:S01]  /*7fe0*/  FFMA.FTZ R22, R18, R23, R27 ;  /* 0x0000001712167223 */ /* 0x000fe2000001001b */
[----:B------:R-:W-:Y:S01]  /*7ff0*/  FADD.FTZ R24, R24, R53 ;  /* 0x0000003518187221 */ /* 0x000fe20000010000 */
[----:B------:R-:W-:Y:S01]  /*8000*/  FMUL.FTZ R23, R8, R12 ;  /* 0x0000000c08177220 */ /* 0x000fe20000410000 */
[----:B------:R-:W-:Y:S01]  /*8010*/  FMUL.FTZ R21, R21, UR16 ;  /* 0x0000001015157c20 */ /* 0x000fe20008410000 */
[----:B------:R-:W-:Y:S01]  /*8020*/  FFMA.FTZ R17, R18, R11, R17 ;  /* 0x0000000b12117223 */ /* 0x000fe20000010011 */
[----:B------:R-:W-:Y:S01]  /*8030*/  FADD.FTZ R24, R24, R11 ;  /* 0x0000000b18187221 */ /* 0x000fe20000010000 */
[----:B------:R-:W-:Y:S01]  /*8040*/  FADD.FTZ R26, R26, R23 ;  /* 0x000000171a1a7221 */ /* 0x000fe20000010000 */
[----:B------:R-:W-:Y:S01]  /*8050*/  FFMA.FTZ R23, R21, R23, R22 ;  /* 0x0000001715177223 */ /* 0x000fe20000010016 */
[----:B------:R-:W-:Y:S01]  /*8060*/  FMUL.FTZ R19, R9, R13 ;  /* 0x0000000d09137220 */ /* 0x000fe20000410000 */
[----:B------:R-:W-:-:S03]  /*8070*/  FMUL.FTZ R10, R10, UR16 ;  /* 0x000000100a0a7c20 */ /* 0x000fc60008410000 */
[----:B------:R-:W-:Y:S01]  /*8080*/  FADD.FTZ R26, R19, R26 ;  /* 0x0000001a131a7221 */ /* 0x000fe20000010000 */
[----:B------:R-:W-:Y:S01]  /*8090*/  FFMA.FTZ R23, R10, R19, R23 ;  /* 0x000000130a177223 */ /* 0x000fe20000010017 */
[----:B------:R-:W-:Y:S01]  /*80a0*/  FMUL.FTZ R19, R8, R14 ;  /* 0x0000000e08137220 */ /* 0x000fe20000410000 */
[----:B------:R-:W-:Y:S01]  /*80b0*/  FADD.FTZ R25, R25, R12 ;  /* 0x0000000c19197221 */ /* 0x000fe20000010000 */
[----:B------:R-:W-:Y:S01]  /*80c0*/  FFMA.FTZ R21, R21, R12, R20 ;  /* 0x0000000c15157223 */ /* 0x000fe20000010014 */
[----:B------:R-:W-:Y:S01]  /*80d0*/  FADD.FTZ R24, R24, R13 ;  /* 0x0000000d18187221 */ /* 0x000fe20000010000 */
[----:B------:R-:W-:Y:S01]  /*80e0*/  FFMA.FTZ R10, R10, R13, R17 ;  /* 0x0000000d0a0a7223 */ /* 0x000fe20000010011 */
[----:B------:R-:W-:Y:S01]  /*80f0*/  FADD.FTZ R27, R26, R19 ;  /* 0x000000131a1b7221 */ /* 0x000fe20000010000 */
[----:B------:R-:W-:-:S04]  /*8100*/  FMUL.FTZ R12, R9, R15 ;  /* 0x0000000f090c7220 */ /* 0x000fc80000410000 */
[----:B------:R-:W-:Y:S01]  /*8110*/  FADD.FTZ R27, R12, R27 ;  /* 0x0000001b0c1b7221 */ /* 0x000fe20000010000 */
[----:B--2---:R-:W-:Y:S02]  /*8120*/  FADD.FTZ R11, R31, -UR28 ;  /* 0x8000001c1f0b7e21 */ /* 0x004fe40008010000 */
[----:B------:R-:W2:Y:S02]  /*8130*/  LDL.LU R31, [R1+0x464] ;  /* 0x00046400011f7983 */ /* 0x000ea40000300800 */
[----:B------:R-:W-:Y:S01]  /*8140*/  FMUL.FTZ R18, R11, UR16 ;  /* 0x000000100b127c20 */ /* 0x000fe20008410000 */
[----:B---3--:R-:W-:Y:S02]  /*8150*/  FADD.FTZ R11, R40, -UR28 ;  /* 0x8000001c280b7e21 */ /* 0x008fe40008010000 */
[----:B------:R-:W3:Y:S01]  /*8160*/  LDL.LU R40, [R1+0x290] ;  /* 0x0002900001287983 */ /* 0x000ee20000300800 */
[----:B------:R-:W-:Y:S01]  /*8170*/  FFMA.FTZ R20, R18, R19, R23 ;  /* 0x0000001312147223 */ /* 0x000fe20000010017 */
[----:B------:R-:W-:Y:S01]  /*8180*/  FMUL.FTZ R11, R11, UR16 ;  /* 0x000000100b0b7c20 */ /* 0x000fe20008410000 */
[----:B----4-:R-:W-:-:S02]  /*8190*/  FADD.FTZ R13, R30, -UR28 ;  /* 0x8000001c1e0d7e21 */ /* 0x010fc40008010000 */
[----:B------:R-:W4:Y:S01]  /*81a0*/  LDL.LU R30, [R1+0x294] ;  /* 0x00029400011e7983 */ /* 0x000f220000300800 */
[----:B------:R-:W-:Y:S01]  /*81b0*/  FFMA.FTZ R20, R11, R12, R20 ;  /* 0x0000000c0b147223 */ /* 0x000fe20000010014 */
[----:B------:R-:W-:Y:S02]  /*81c0*/  FADD.FTZ R12, R29, -UR28 ;  /* 0x8000001c1d0c7e21 */ /* 0x000fe40008010000 */
[----:B------:R-:W4:Y:S01]  /*81d0*/  LDL.LU R29, [R1+0x2a0] ;  /* 0x0002a000011d7983 */ /* 0x000f220000300800 */
[----:B------:R-:W-:Y:S01]  /*81e0*/  FMUL.FTZ R22, R8, R16 ;  /* 0x0000001008167220 */ /* 0x000fe20000410000 */
[----:B------:R-:W-:Y:S01]  /*81f0*/  FMUL.FTZ R13, R13, UR16 ;  /* 0x000000100d0d7c20 */ /* 0x000fe20008410000 */
[----:B------:R-:W-:Y:S01]  /*8200*/  FFMA.FTZ R10, R11, R15, R10 ;  /* 0x0000000f0b0a7223 */ /* 0x000fe2000001000a */
[----:B------:R-:W-:Y:S01]  /*8210*/  FADD.FTZ R25, R25, R14 ;  /* 0x0000000e19197221 */ /* 0x000fe20000010000 */
[----:B------:R-:W-:Y:S01]  /*8220*/  FFMA.FTZ R21, R18, R14, R21 ;  /* 0x0000000e12157223 */ /* 0x000fe20000010015 */
[----:B------:R-:W-:Y:S01]  /*8230*/  FADD.FTZ R11, R43, -UR28 ;  /* 0x8000001c2b0b7e21 */ /* 0x000fe20008010000 */
[----:B------:R-:W-:Y:S01]  /*8240*/  FADD.FTZ R27, R27, R22 ;  /* 0x000000161b1b7221 */ /* 0x000fe20000010000 */
[----:B------:R-:W-:Y:S01]  /*8250*/  FFMA.FTZ R20, R13, R22, R20 ;  /* 0x000000160d147223 */ /* 0x000fe20000010014 */
[----:B------:R-:W-:Y:S01]  /*8260*/  FMUL.FTZ R14, R9, R42 ;  /* 0x0000002a090e7220 */ /* 0x000fe20000410000 */
[----:B------:R-:W-:Y:S01]  /*8270*/  FMUL.FTZ R17, R12, UR16 ;  /* 0x000000100c117c20 */ /* 0x000fe20008410000 */
[----:B------:R-:W-:Y:S01]  /*8280*/  FADD.FTZ R24, R24, R15 ;  /* 0x0000000f18187221 */ /* 0x000fe20000010000 */
[----:B------:R-:W-:Y:S01]  /*8290*/  FMUL.FTZ R12, R11, UR16 ;  /* 0x000000100b0c7c20 */ /* 0x000fe20008410000 */
[----:B------:R-:W-:Y:S01]  /*82a0*/  FADD.FTZ R27, R14, R27 ;  /* 0x0000001b0e1b7221 */ /* 0x000fe20000010000 */
[----:B------:R-:W-:Y:S01]  /*82b0*/  FFMA.FTZ R20, R17, R14, R20 ;  /* 0x0000000e11147223 */ /* 0x000fe20000010014 */
[----:B------:R-:W-:Y:S01]  /*82c0*/  FMUL.FTZ R15, R8, R41 ;  /* 0x00000029080f7220 */ /* 0x000fe20000410000 */
[----:B------:R-:W-:Y:S01]  /*82d0*/  FADD.FTZ R11, R33, -UR28 ;  /* 0x8000001c210b7e21 */ /* 0x000fe20008010000 */
[----:B------:R-:W-:Y:S01]  /*82e0*/  FFMA.FTZ R21, R13, R16, R21 ;  /* 0x000000100d157223 */ /* 0x000fe20000010015 */
[----:B------:R-:W-:Y:S01]  /*82f0*/  FADD.FTZ R13, R32, -UR28 ;  /* 0x8000001c200d7e21 */ /* 0x000fe20008010000 */
[----:B------:R-:W-:Y:S01]  /*8300*/  FADD.FTZ R27, R27, R15 ;  /* 0x0000000f1b1b7221 */ /* 0x000fe20000010000 */
[C---:B------:R-:W-:Y:S01]  /*8310*/  FFMA.FTZ R20, R12.reuse, R15, R20 ;  /* 0x0000000f0c147223 */ /* 0x040fe20000010014 */
[----:B------:R-:W-:Y:S01]  /*8320*/  FMUL.FTZ R11, R11, UR16 ;  /* 0x000000100b0b7c20 */ /* 0x000fe20008410000 */
[----:B------:R-:W-:Y:S01]  /*8330*/  FMUL.FTZ R13, R13, UR16 ;  /* 0x000000100d0d7c20 */ /* 0x000fe20008410000 */
[----:B------:R-:W-:Y:S01]  /*8340*/  FFMA.FTZ R21, R12, R41, R21 ;  /* 0x000000290c157223 */ /* 0x000fe20000010015 */
[----:B------:R-:W-:Y:S01]  /*8350*/  FADD.FTZ R25, R25, R16 ;  /* 0x0000001019197221 */ /* 0x000fe20000010000 */
[----:B------:R-:W-:Y:S01]  /*8360*/  FADD.FTZ R24, R24, R42 ;  /* 0x0000002a18187221 */ /* 0x000fe20000010000 */
[----:B------:R-:W-:-:S02]  /*8370*/  FFMA.FTZ R10, R17, R42, R10 ;  /* 0x0000002a110a7223 */ /* 0x000fc4000001000a */
[----:B------:R-:W-:Y:S01]  /*8380*/  FADD.FTZ R25, R25, R41 ;  /* 0x0000002919197221 */ /* 0x000fe20000010000 */
[----:B---3--:R-:W-:Y:S01]  /*8390*/  FMUL.FTZ R14, R9, R40 ;  /* 0x00000028090e7220 */ /* 0x008fe20000410000 */
[----:B--2---:R-:W-:-:S03]  /*83a0*/  FADD.FTZ R12, R31, -UR28 ;  /* 0x8000001c1f0c7e21 */ /* 0x004fc60008010000 */
[----:B------:R-:W-:Y:S01]  /*83b0*/  FADD.FTZ R27, R14, R27 ;  /* 0x0000001b0e1b7221 */ /* 0x000fe20000010000 */
[----:B------:R-:W-:Y:S01]  /*83c0*/  FFMA.FTZ R20, R11, R14, R20 ;  /* 0x0000000e0b147223 */ /* 0x000fe20000010014 */
[----:B----4-:R-:W-:Y:S01]  /*83d0*/  FMUL.FTZ R14, R8, R30 ;  /* 0x0000001e080e7220 */ /* 0x010fe20000410000 */
[----:B------:R-:W-:Y:S01]  /*83e0*/  FMUL.FTZ R17, R12, UR16 ;  /* 0x000000100c117c20 */ /* 0x000fe20008410000 */
[----:B------:R-:W-:Y:S02]  /*83f0*/  FADD.FTZ R24, R24, R40 ;  /* 0x0000002818187221 */ /* 0x000fe40000010000 */
[----:B------:R-:W-:Y:S01]  /*8400*/  FADD.FTZ R27, R27, R14 ;  /* 0x0000000e1b1b7221 */ /* 0x000fe20000010000 */
[----:B------:R-:W-:Y:S01]  /*8410*/  FFMA.FTZ R20, R13, R14, R20 ;  /* 0x0000000e0d147223 */ /* 0x000fe20000010014 */
[-C--:B------:R-:W-:Y:S01]  /*8420*/  FMUL.FTZ R14, R9, R29.reuse ;  /* 0x0000001d090e7220 */ /* 0x080fe20000410000 */
[----:B------:R-:W-:Y:S01]  /*8430*/  FFMA.FTZ R10, R11, R40, R10 ;  /* 0x000000280b0a7223 */ /* 0x000fe2000001000a */
[----:B------:R-:W-:Y:S01]  /*8440*/  FADD.FTZ R18, R25, R30 ;  /* 0x0000001e19127221 */ /* 0x000fe20000010000 */
[----:B------:R-:W-:Y:S01]  /*8450*/  FFMA.FTZ R16, R13, R30, R21 ;  /* 0x0000001e0d107223 */ /* 0x000fe20000010015 */
[C---:B------:R-:W-:Y:S01]  /*8460*/  FFMA.FTZ R20, R17.reuse, R14, R20 ;  /* 0x0000000e11147223 */ /* 0x040fe20000010014 */
[----:B------:R-:W-:Y:S01]  /*8470*/  FADD.FTZ R27, R14, R27 ;  /* 0x0000001b0e1b7221 */ /* 0x000fe20000010000 */
[----:B------:R-:W-:Y:S01]  /*8480*/  FADD.FTZ R19, R24, R29 ;  /* 0x0000001d18137221 */ /* 0x000fe20000010000 */
[----:B------:R-:W-:Y:S01]  /*8490*/  FFMA.FTZ R17, R17, R29, R10 ;  /* 0x0000001d11117223 */ /* 0x000fe2000001000a */
[----:B0-----:R-:W-:Y:S06]  /*84a0*/  BRA `(.L_x_1362) ;  /* 0x0000005000a87947 */ /* 0x001fec0003800000 */
.L_x_1361:
[----:B------:R-:W2:Y:S04]  /*84b0*/  LDL.LU R25, [R1+0x2f4] ;  /* 0x0002f40001197983 */ /* 0x000ea80000300800 */
[----:B------:R-:W3:Y:S04]  /*84c0*/  LDL.LU R21, [R1+0x250] ;  /* 0x0002500001157983 */ /* 0x000ee80000300800 */
        /* <DEDUP_REMOVED lines=8> */
[----:B------:R-:W4:Y:S04]  /*8550*/  LDL.LU R28, [R1+0x384] ;  /* 0x00038400011c7983 */ /* 0x000f280000300800 */
[----:B------:R0:W-:Y:S04]  /*8560*/  STL [R1+0x48c], R2 ;  /* 0x00048c0201007387 */ /* 0x0001e80000100800 */
[----:B------:R1:W-:Y:S04]  /*8570*/  STL [R1+0x490], R3 ;  /* 0x0004900301007387 */ /* 0x0003e80000100800 */
[----:B------:R1:W-:Y:S04]  /*8580*/  STL [R1+0x488], R0 ;  /* 0x0004880001007387 */ /* 0x0003e80000100800 */
[----:B0-----:R-:W4:Y:S01]  /*8590*/  LDL.LU R2, [R1+0x264] ;  /* 0x0002640001027983 */ /* 0x001f220000300800 */
[----:B--2---:R-:W-:-:S04]  /*85a0*/  FADD.FTZ R17, R25, -UR28 ;  /* 0x8000001c19117e21 */ /* 0x004fc80008010000 */
[----:B------:R-:W-:-:S04]  /*85b0*/  FMUL.FTZ R17, R17, UR16 ;  /* 0x0000001011117c20 */ /* 0x000fc80008410000 */
[----:B------:R-:W-:-:S04]  /*85c0*/  FFMA.FTZ R18, R8, R17, R6 ;  /* 0x0000001108127223 */ /* 0x000fc80000010006 */
[----:B------:R-:W-:-:S06]  /*85d0*/  FMUL.FTZ R19, R18, -1.4426950216293334961 ;  /* 0xbfb8aa3b12137820 */ /* 0x000fcc0000410000 */
[----:B------:R-:W0:Y:S02]  /*85e0*/  MUFU.EX2 R19, R19 ;  /* 0x0000001300137308 */ /* 0x000e240000000800 */
[----:B0-----:R-:W-:-:S04]  /*85f0*/  FADD.FTZ R19, R19, 1 ;  /* 0x3f80000013137421 */ /* 0x001fc80000010000 */
[----:B------:R-:W3:Y:S02]  /*8600*/  MUFU.RCP R20, R19 ;  /* 0x0000001300147308 */ /* 0x000ee40000001000 */
[C---:B---3--:R-:W-:Y:S01]  /*8610*/  FMUL.FTZ R19, R20.reuse, R21 ;  /* 0x0000001514137220 */ /* 0x048fe20000410000 */
[----:B------:R-:W-:Y:S01]  /*8620*/  FADD.FTZ R21, -R20, 1 ;  /* 0x3f80000014157421 */ /* 0x000fe20000010100 */
[----:B----4-:R-:W-:-:S03]  /*8630*/  FADD.FTZ R20, R24, -UR28 ;  /* 0x8000001c18147e21 */ /* 0x010fc60008010000 */
[----:B------:R-:W-:Y:S01]  /*8640*/  FFMA.FTZ R21, R18, R21, 1 ;  /* 0x3f80000012157423 */ /* 0x000fe20000010015 */
[----:B------:R-:W-:-:S04]  /*8650*/  FMUL.FTZ R18, R20, UR16 ;  /* 0x0000001014127c20 */ /* 0x000fc80008410000 */
[----:B------:R-:W-:Y:S01]  /*8660*/  FFMA.FTZ R20, R9, R18, R7 ;  /* 0x0000001209147223 */ /* 0x000fe20000010007 */
[----:B------:R-:W-:-:S03]  /*8670*/  FMUL.FTZ R19, R19, R21 ;  /* 0x0000001513137220 */ /* 0x000fc60000410000 */
[----:B------:R-:W-:-:S06]  /*8680*/  FMUL.FTZ R21, R20, -1.4426950216293334961 ;  /* 0xbfb8aa3b14157820 */ /* 0x000fcc0000410000 */
[----:B------:R-:W0:Y:S02]  /*8690*/  MUFU.EX2 R21, R21 ;  /* 0x0000001500157308 */ /* 0x000e240000000800 */
[----:B0-----:R-:W-:-:S06]  /*86a0*/  FADD.FTZ R21, R21, 1 ;  /* 0x3f80000015157421 */ /* 0x001fcc0000010000 */
[----:B------:R-:W0:Y:S02]  /*86b0*/  MUFU.RCP R21, R21 ;  /* 0x0000001500157308 */ /* 0x000e240000001000 */
[C---:B0-----:R-:W-:Y:S01]  /*86c0*/  FMUL.FTZ R22, R21.reuse, R22 ;  /* 0x0000001615167220 */ /* 0x041fe20000410000 */
[----:B------:R-:W-:-:S04]  /*86d0*/  FADD.FTZ R21, -R21, 1 ;  /* 0x3f80000015157421 */ /* 0x000fc80000010100 */
[----:B------:R-:W-:Y:S01]  /*86e0*/  FFMA.FTZ R20, R20, R21, 1 ;  /* 0x3f80000014147423 */ /* 0x000fe20000010015 */
[----:B------:R-:W-:-:S03]  /*86f0*/  FMUL.FTZ R21, R8, R19 ;  /* 0x0000001308157220 */ /* 0x000fc60000410000 */
[----:B------:R-:W-:Y:S01]  /*8700*/  FMUL.FTZ R20, R22, R20 ;  /* 0x0000001416147220 */ /* 0x000fe20000410000 */
[----:B------:R-:W-:Y:S01]  /*8710*/  FADD.FTZ R22, R23, -UR28 ;  /* 0x8000001c17167e21 */ /* 0x000fe20008010000 */
[----:B------:R-:W-:-:S03]  /*8720*/  FFMA.FTZ R26, R17, R21, RZ ;  /* 0x00000015111a7223 */ /* 0x000fc600000100ff */
[----:B------:R-:W-:Y:S01]  /*8730*/  FMUL.FTZ R22, R22, UR16 ;  /* 0x0000001016167c20 */ /* 0x000fe20008410000 */
[----:B------:R-:W-:Y:S01]  /*8740*/  FADD.FTZ R21, RZ, R21 ;  /* 0x00000015ff157221 */ /* 0x000fe20000010000 */
        /* <DEDUP_REMOVED lines=8> */
[C---:B0-----:R-:W-:Y:S02]  /*87d0*/  FMUL.FTZ R23, R25.reuse, R4 ;  /* 0x0000000419177220 */ /* 0x041fe40000410000 */
[----:B------:R-:W2:Y:S01]  /*87e0*/  LDL.LU R4, [R1+0x39c] ;  /* 0x00039c0001047983 */ /* 0x000ea20000300800 */
[----:B------:R-:W-:Y:S01]  /*87f0*/  FADD.FTZ R25, -R25, 1 ;  /* 0x3f80000019197421 */ /* 0x000fe20000010100 */
[----:B------:R-:W-:-:S03]  /*8800*/  FFMA.FTZ R17, R17, R19, RZ ;  /* 0x0000001311117223 */ /* 0x000fc600000100ff */
[----:B------:R-:W-:Y:S01]  /*8810*/  FFMA.FTZ R25, R24, R25, 1 ;  /* 0x3f80000018197423 */ /* 0x000fe20000010019 */
[----:B------:R-:W-:Y:S01]  /*8820*/  FADD.FTZ R24, RZ, R19 ;  /* 0x00000013ff187221 */ /* 0x000fe20000010000 */
[----:B------:R-:W-:Y:S02]  /*8830*/  FADD.FTZ R19, R5, -UR28 ;  /* 0x8000001c05137e21 */ /* 0x000fe40008010000 */
[----:B------:R-:W3:Y:S01]  /*8840*/  LDL.LU R5, [R1+0x2a8] ;  /* 0x0002a80001057983 */ /* 0x000ee20000300800 */
[----:B------:R-:W-:Y:S01]  /*8850*/  FMUL.FTZ R23, R23, R25 ;  /* 0x0000001917177220 */ /* 0x000fe20000410000 */
[----:B------:R-:W-:-:S03]  /*8860*/  FMUL.FTZ R19, R19, UR16 ;  /* 0x0000001013137c20 */ /* 0x000fc60008410000 */
[----:B-1----:R-:W-:Y:S01]  /*8870*/  FADD.FTZ R3, R24, R23 ;  /* 0x0000001718037221 */ /* 0x002fe20000010000 */
[-C--:B------:R-:W-:Y:S01]  /*8880*/  FFMA.FTZ R0, R22, R23.reuse, R17 ;  /* 0x0000001716007223 */ /* 0x080fe20000010011 */
[----:B------:R-:W-:-:S04]  /*8890*/  FMUL.FTZ R23, R8, R23 ;  /* 0x0000001708177220 */ /* 0x000fc80000410000 */
[----:B------:R-:W-:Y:S01]  /*88a0*/  FFMA.FTZ R26, R22, R23, R26 ;  /* 0x00000017161a7223 */ /* 0x000fe2000001001a */
[----:B------:R-:W-:-:S04]  /*88b0*/  FFMA.FTZ R22, R9, R19, R7 ;  /* 0x0000001309167223 */ /* 0x000fc80000010007 */
[----:B------:R-:W-:-:S06]  /*88c0*/  FMUL.FTZ R17, R22, -1.4426950216293334961 ;  /* 0xbfb8aa3b16117820 */ /* 0x000fcc0000410000 */
[----:B------:R-:W0:Y:S02]  /*88d0*/  MUFU.EX2 R17, R17 ;  /* 0x0000001100117308 */ /* 0x000e240000000800 */
[----:B0-----:R-:W-:-:S04]  /*88e0*/  FADD.FTZ R17, R17, 1 ;  /* 0x3f80000011117421 */ /* 0x001fc80000010000 */
[----:B------:R-:W0:Y:S02]  /*88f0*/  MUFU.RCP R24, R17 ;  /* 0x0000001100187308 */ /* 0x000e240000001000 */
[C---:B0-----:R-:W-:Y:S02]  /*8900*/  FMUL.FTZ R17, R24.reuse, R27 ;  /* 0x0000001b18117220 */ /* 0x041fe40000410000 */
[----:B------:R-:W4:Y:S01]  /*8910*/  LDL.LU R27, [R1+0x3b0] ;  /* 0x0003b000011b7983 */ /* 0x000f220000300800 */
[----:B------:R-:W-:-:S04]  /*8920*/  FADD.FTZ R24, -R24, 1 ;  /* 0x3f80000018187421 */ /* 0x000fc80000010100 */
[----:B------:R-:W-:Y:S01]  /*8930*/  FFMA.FTZ R24, R22, R24, 1 ;  /* 0x3f80000016187423 */ /* 0x000fe20000010018 */
[----:B------:R0:W-:Y:S03]  /*8940*/  STL [R1+0x47c], R3 ;  /* 0x00047c0301007387 */ /* 0x0001e60000100800 */
[----:B------:R-:W-:Y:S01]  /*8950*/  FMUL.FTZ R17, R17, R24 ;  /* 0x0000001811117220 */ /* 0x000fe20000410000 */
[----:B------:R1:W-:Y:S01]  /*8960*/  STL [R1+0x478], R0 ;  /* 0x0004780001007387 */ /* 0x0003e20000100800 */
[----:B------:R-:W-:Y:S01]  /*8970*/  FFMA.FTZ R18, R18, R20, RZ ;  /* 0x0000001412127223 */ /* 0x000fe200000100ff */
[----:B------:R-:W-:Y:S01]  /*8980*/  FADD.FTZ R20, RZ, R20 ;  /* 0x00000014ff147221 */ /* 0x000fe20000010000 */
[----:B0-----:R-:W-:Y:S01]  /*8990*/  FMUL.FTZ R3, R9, R17 ;  /* 0x0000001109037220 */ /* 0x001fe20000410000 */
[----:B-1----:R-:W-:-:S04]  /*89a0*/  FADD.FTZ R0, R21, R23 ;  /* 0x0000001715007221 */ /* 0x002fc80000010000 */
[----:B------:R0:W-:Y:S01]  /*89b0*/  STL [R1+0x418], R3 ;  /* 0x0004180301007387 */ /* 0x0001e20000100800 */
[----:B------:R-:W-:-:S03]  /*89c0*/  FADD.FTZ R21, R28, -UR28 ;  /* 0x8000001c1c157e21 */ /* 0x000fc60008010000 */
[----:B------:R1:W-:Y:S01]  /*89d0*/  STL [R1+0x474], R0 ;  /* 0x0004740001007387 */ /* 0x0003e20000100800 */
[----:B------:R-:W-:-:S03]  /*89e0*/  FFMA.FTZ R18, R19, R17, R18 ;  /* 0x0000001113127223 */ /* 0x000fc60000010012 */
[----:B------:R-:W4:Y:S01]  /*89f0*/  LDL.LU R28, [R1+0x3b4] ;  /* 0x0003b400011c7983 */ /* 0x000f220000300800 */
[----:B0-----:R-:W-:Y:S01]  /*8a00*/  FFMA.FTZ R3, R19, R3, R26 ;  /* 0x0000000313037223 */ /* 0x001fe2000001001a */
[----:B-1----:R-:W-:-:S04]  /*8a10*/  FADD.FTZ R0, R20, R17 ;  /* 0x0000001114007221 */ /* 0x002fc80000010000 */
[----:B------:R0:W-:Y:S04]  /*8a20*/  STL [R1+0x468], R3 ;  /* 0x0004680301007387 */ /* 0x0001e80000100800 */
[----:B------:R1:W-:Y:S04]  /*8a30*/  STL [R1+0x470], R0 ;  /* 0x0004700001007387 */ /* 0x0003e80000100800 */
[----:B0-----:R-:W4:Y:S01]  /*8a40*/  LDL.LU R3, [R1+0x28c] ;  /* 0x00028c0001037983 */ /* 0x001f220000300800 */
[----:B-1----:R-:W-:-:S03]  /*8a50*/  FMUL.FTZ R0, R21, UR16 ;  /* 0x0000001015007c20 */ /* 0x002fc60008410000 */
[----:B------:R0:W-:Y:S01]  /*8a60*/  STL [R1+0x46c], R18 ;  /* 0x00046c1201007387 */ /* 0x0001e20000100800 */
[----:B------:R-:W-:-:S04]  /*8a70*/  FFMA.FTZ R17, R8, R0, R6 ;  /* 0x0000000008117223 */ /* 0x000fc80000010006 */
[----:B0-----:R-:W-:-:S06]  /*8a80*/  FMUL.FTZ R18, R17, -1.4426950216293334961 ;  /* 0xbfb8aa3b11127820 */ /* 0x001fcc0000410000 */
[----:B------:R-:W0:Y:S02]  /*8a90*/  MUFU.EX2 R18, R18 ;  /* 0x0000001200127308 */ /* 0x000e240000000800 */
[----:B0-----:R-:W-:-:S06]  /*8aa0*/  FADD.FTZ R18, R18, 1 ;  /* 0x3f80000012127421 */ /* 0x001fcc0000010000 */
[----:B------:R-:W0:Y:S01]  /*8ab0*/  MUFU.RCP R18, R18 ;  /* 0x0000001200127308 */ /* 0x000e220000001000 */
[----:B------:R-:W-:Y:S01]  /*8ac0*/  STL [R1+0x454], R0 ;  /* 0x0004540001007387 */ /* 0x000fe20000100800 */
[C---:B0-----:R-:W-:Y:S01]  /*8ad0*/  FMUL.FTZ R19, R18.reuse, R2 ;  /* 0x0000000212137220 */ /* 0x041fe20000410000 */
[----:B------:R-:W-:-:S04]  /*8ae0*/  FADD.FTZ R18, -R18, 1 ;  /* 0x3f80000012127421 */ /* 0x000fc80000010100 */
[----:B------:R-:W-:-:S04]  /*8af0*/  FFMA.FTZ R18, R17, R18, 1 ;  /* 0x3f80000011127423 */ /* 0x000fc80000010012 */
[----:B------:R-:W-:-:S05]  /*8b00*/  FMUL.FTZ R2, R19, R18 ;  /* 0x0000001213027220 */ /* 0x000fca0000410000 */
[----:B------:R0:W-:Y:S04]  /*8b10*/  STL [R1+0x2d8], R2 ;  /* 0x0002d80201007387 */ /* 0x0001e80000100800 */
[----:B0-----:R-:W4:Y:S01]  /*8b20*/  LDL.LU R2, [R1+0x254] ;  /* 0x0002540001027983 */ /* 0x001f220000300800 */
[----:B--2---:R-:W-:-:S03]  /*8b30*/  FADD.FTZ R20, R4, -UR28 ;  /* 0x8000001c04147e21 */ /* 0x004fc60008010000 */
[----:B------:R-:W2:Y:S01]  /*8b40*/  LDL.LU R4, [R1+0x3e0] ;  /* 0x0003e00001047983 */ /* 0x000ea20000300800 */
[----:B------:R-:W-:-:S04]  /*8b50*/  FMUL.FTZ R0, R20, UR16 ;  /* 0x0000001014007c20 */ /* 0x000fc80008410000 */
[----:B------:R-:W-:-:S04]  /*8b60*/  FFMA.FTZ R17, R9, R0, R7 ;  /* 0x0000000009117223 */ /* 0x000fc80000010007 */
[----:B------:R-:W-:-:S06]  /*8b70*/  FMUL.FTZ R18, R17, -1.4426950216293334961 ;  /* 0xbfb8aa3b11127820 */ /* 0x000fcc0000410000 */
[----:B------:R-:W0:Y:S02]  /*8b80*/  MUFU.EX2 R18, R18 ;  /* 0x0000001200127308 */ /* 0x000e240000000800 */
[----:B0-----:R-:W-:-:S06]  /*8b90*/  FADD.FTZ R18, R18, 1 ;  /* 0x3f80000012127421 */ /* 0x001fcc0000010000 */
[----:B------:R-:W3:Y:S02]  /*8ba0*/  MUFU.RCP R18, R18 ;  /* 0x0000001200127308 */ /* 0x000ee40000001000 */
[C---:B---3--:R-:W-:Y:S01]  /*8bb0*/  FMUL.FTZ R19, R18.reuse, R5 ;  /* 0x0000000512137220 */ /* 0x048fe20000410000 */
[----:B------:R-:W-:-:S04]  /*8bc0*/  FADD.FTZ R18, -R18, 1 ;  /* 0x3f80000012127421 */ /* 0x000fc80000010100 */
[----:B------:R-:W-:-:S04]  /*8bd0*/  FFMA.FTZ R18, R17, R18, 1 ;  /* 0x3f80000011127423 */ /* 0x000fc80000010012 */
[----:B------:R-:W-:-:S05]  /*8be0*/  FMUL.FTZ R5, R19, R18 ;  /* 0x0000001213057220 */ /* 0x000fca0000410000 */
[----:B------:R0:W-:Y:S04]  /*8bf0*/  STL [R1+0x2cc], R5 ;  /* 0x0002cc0501007387 */ /* 0x0001e80000100800 */
[----:B0-----:R-:W3:Y:S01]  /*8c00*/  LDL.LU R5, [R1+0x2ac] ;  /* 0x0002ac0001057983 */ /* 0x001ee20000300800 */
[----:B----4-:R-:W-:-:S03]  /*8c10*/  FADD.FTZ R20, R27, -UR28 ;  /* 0x8000001c1b147e21 */ /* 0x010fc60008010000 */
[----:B------:R0:W-:Y:S04]  /*8c20*/  STL [R1+0x44c], R0 ;  /* 0x00044c0001007387 */ /* 0x0001e80000100800 */
[----:B------:R-:W4:Y:S01]  /*8c30*/  LDL.LU R27, [R1+0x3e4] ;  /* 0x0003e400011b7983 */ /* 0x000f220000300800 */
[----:B0-----:R-:W-:-:S04]  /*8c40*/  FMUL.FTZ R0, R20, UR16 ;  /* 0x0000001014007c20 */ /* 0x001fc80008410000 */
[----:B------:R-:W-:-:S04]  /*8c50*/  FFMA.FTZ R17, R8, R0, R6 ;  /* 0x0000000008117223 */ /* 0x000fc80000010006 */
[----:B------:R-:W-:-:S06]  /*8c60*/  FMUL.FTZ R18, R17, -1.4426950216293334961 ;  /* 0xbfb8aa3b11127820 */ /* 0x000fcc0000410000 */
[----:B------:R-:W0:Y:S02]  /*8c70*/  MUFU.EX2 R18, R18 ;  /* 0x0000001200127308 */ /* 0x000e240000000800 */
[----:B0-----:R-:W-:-:S06]  /*8c80*/  FADD.FTZ R18, R18, 1 ;  /* 0x3f80000012127421 */ /* 0x001fcc0000010000 */
[----:B------:R-:W0:Y:S01]  /*8c90*/  MUFU.RCP R18, R18 ;  /* 0x0000001200127308 */ /* 0x000e220000001000 */
[----:B------:R-:W-:Y:S01]  /*8ca0*/  FADD.FTZ R20, R28, -UR28 ;  /* 0x8000001c1c147e21 */ /* 0x000fe20008010000 */
[----:B------:R1:W-:Y:S04]  /*8cb0*/  STL [R1+0x448], R0 ;  /* 0x0004480001007387 */ /* 0x0003e80000100800 */
[----:B------:R-:W4:Y:S01]  /*8cc0*/  LDL.LU R28, [R1+0x3f0] ;  /* 0x0003f000011c7983 */ /* 0x000f220000300800 */
[C---:B0-----:R-:W-:Y:S01]  /*8cd0*/  FMUL.FTZ R19, R18.reuse, R3 ;  /* 0x0000000312137220 */ /* 0x041fe20000410000 */
[----:B------:R-:W-:-:S04]  /*8ce0*/  FADD.FTZ R18, -R18, 1 ;  /* 0x3f80000012127421 */ /* 0x000fc80000010100 */
[----:B------:R-:W-:-:S04]  /*8cf0*/  FFMA.FTZ R18, R17, R18, 1 ;  /* 0x3f80000011127423 */ /* 0x000fc80000010012 */
[----:B------:R-:W-:Y:S01]  /*8d00*/  FMUL.FTZ R3, R19, R18 ;  /* 0x0000001213037220 */ /* 0x000fe20000410000 */
[----:B-1----:R-:W-:-:S04]  /*8d10*/  FMUL.FTZ R0, R20, UR16 ;  /* 0x0000001014007c20 */ /* 0x002fc80008410000 */
[----:B------:R0:W-:Y:S01]  /*8d20*/  STL [R1+0x2c8], R3 ;  /* 0x0002c80301007387 */ /* 0x0001e20000100800 */
[----:B------:R-:W-:-:S03]  /*8d30*/  FFMA.FTZ R17, R9, R0, R7 ;  /* 0x0000000009117223 */ /* 0x000fc60000010007 */
[----:B0-----:R-:W4:Y:S01]  /*8d40*/  LDL.LU R3, [R1+0x2c4] ;  /* 0x0002c40001037983 */ /* 0x001f220000300800 */
[----:B------:R-:W-:-:S06]  /*8d50*/  FMUL.FTZ R18, R17, -1.4426950216293334961 ;  /* 0xbfb8aa3b11127820 */ /* 0x000fcc0000410000 */
        /* <DEDUP_REMOVED lines=138> */
[----:B------:R1:W-:Y:S01]  /*9600*/  STL [R1+0x384], R0 ;  /* 0x0003840001007387 */ /* 0x0003e20000100800 */
[C---:B0-----:R-:W-:Y:S01]  /*9610*/  FMUL.FTZ R19, R18.reuse, R2 ;  /* 0x0000000212137220 */ /* 0x041fe20000410000 */
[----:B------:R-:W-:-:S04]  /*9620*/  FADD.FTZ R18, -R18, 1 ;  /* 0x3f80000012127421 */ /* 0x000fc80000010100 */
[----:B------:R-:W-:-:S04]  /*9630*/  FFMA.FTZ R18, R17, R18, 1 ;  /* 0x3f80000011127423 */ /* 0x000fc80000010012 */
[----:B------:R-:W-:Y:S01]  /*9640*/  FMUL.FTZ R2, R19, R18 ;  /* 0x0000001213027220 */ /* 0x000fe20000410000 */
[----:B--2---:R-:W-:-:S04]  /*9650*/  FADD.FTZ R20, R4, -UR28 ;  /* 0x8000001c04147e21 */ /* 0x004fc80008010000 */
[----:B------:R0:W-:Y:S01]  /*9660*/  STL [R1+0x280], R2 ;  /* 0x0002800201007387 */ /* 0x0001e20000100800 */
[----:B-1----:R-:W-:-:S03]  /*9670*/  FMUL.FTZ R0, R20, UR16 ;  /* 0x0000001014007c20 */ /* 0x002fc60008410000 */
[----:B------:R-:W2:Y:S01]  /*9680*/  LDL.LU R4, [R1+0x3e8] ;  /* 0x0003e80001047983 */ /* 0x000ea20000300800 */
[----:B------:R-:W-:-:S03]  /*9690*/  FFMA.FTZ R17, R9, R0, R7 ;  /* 0x0000000009117223 */ /* 0x000fc60000010007 */
[----:B0-----:R-:W2:Y:S01]  /*96a0*/  LDL.LU R2, [R1+0x344] ;  /* 0x0003440001027983 */ /* 0x001ea20000300800 */
        /* <DEDUP_REMOVED lines=35> */
[----:B--2---:R-:W-:-:S03]  /*98e0*/  FADD.FTZ R20, R4, -UR28 ;  /* 0x8000001c04147e21 */ /* 0x004fc60008010000 */
[----:B------:R-:W2:Y:S01]  /*98f0*/  LDL.LU R4, [R1+0x3d4] ;  /* 0x0003d40001047983 */ /* 0x000ea20000300800 */
[----:B-1----:R-:W-:Y:S01]  /*9900*/  FMUL.FTZ R0, R20, UR16 ;  /* 0x0000001014007c20 */ /* 0x002fe20008410000 */
[C---:B0-----:R-:W-:Y:S01]  /*9910*/  FMUL.FTZ R19, R18.reuse, R2 ;  /* 0x0000000212137220 */ /* 0x041fe20000410000 */
[----:B------:R-:W-:-:S04]  /*9920*/  FADD.FTZ R18, -R18, 1 ;  /* 0x3f80000012127421 */ /* 0x000fc80000010100 */
[----:B------:R-:W-:Y:S01]  /*9930*/  FFMA.FTZ R18, R17, R18, 1 ;  /* 0x3f80000011127423 */ /* 0x000fe20000010012 */
[----:B------:R-:W-:-:S03]  /*9940*/  FFMA.FTZ R17, R8, R0, R6 ;  /* 0x0000000008117223 */ /* 0x000fc60000010006 */
[----:B------:R-:W-:Y:S01]  /*9950*/  FMUL.FTZ R2, R19, R18 ;  /* 0x0000001213027220 */ /* 0x000fe20000410000 */
[----:B------:R-:W-:-:S04]  /*9960*/  FMUL.FTZ R18, R17, -1.4426950216293334961 ;  /* 0xbfb8aa3b11127820 */ /* 0x000fc80000410000 */
[----:B------:R0:W-:Y:S02]  /*9970*/  STL [R1+0x248], R2 ;  /* 0x0002480201007387 */ /* 0x0001e40000100800 */
[----:B------:R-:W1:Y:S02]  /*9980*/  MUFU.EX2 R18, R18 ;  /* 0x0000001200127308 */ /* 0x000e640000000800 */
[----:B0-----:R-:W2:Y:S01]  /*9990*/  LDL.LU R2, [R1+0x374] ;  /* 0x0003740001027983 */ /* 0x001ea20000300800 */
[----:B-1----:R-:W-:-:S06]  /*99a0*/  FADD.FTZ R18, R18, 1 ;  /* 0x3f80000012127421 */ /* 0x002fcc0000010000 */
        /* <DEDUP_REMOVED lines=31> */
[----:B--2---:R-:W-:Y:S01]  /*9ba0*/  FADD.FTZ R20, R4, -UR28 ;  /* 0x8000001c04147e21 */ /* 0x004fe20008010000 */
[----:B------:R1:W-:Y:S04]  /*9bb0*/  STL [R1+0x328], R0 ;  /* 0x0003280001007387 */ /* 0x0003e80000100800 */
        /* <DEDUP_REMOVED lines=73> */
[----:B------:R-:W-:Y:S02]  /*a050*/  FADD.FTZ R20, R28, -UR28 ;  /* 0x8000001c1c147e21 */ /* 0x000fe40008010000 */
[----:B------:R-:W4:Y:S01]  /*a060*/  LDL.LU R28, [R1+0x3a4] ;  /* 0x0003a400011c7983 */ /* 0x000f220000300800 */
[C---:B0-----:R-:W-:Y:S01]  /*a070*/  FMUL.FTZ R19, R18.reuse, R3 ;  /* 0x0000000312137220 */ /* 0x041fe20000410000 */
[----:B------:R-:W-:-:S04]  /*a080*/  FADD.FTZ R18, -R18, 1 ;  /* 0x3f80000012127421 */ /* 0x000fc80000010100 */
[----:B------:R-:W-:-:S04]  /*a090*/  FFMA.FTZ R18, R17, R18, 1 ;  /* 0x3f80000011127423 */ /* 0x000fc80000010012 */
[----:B------:R-:W-:Y:S01]  /*a0a0*/  FMUL.FTZ R3, R19, R18 ;  /* 0x0000001213037220 */ /* 0x000fe20000410000 */
[----:B------:R0:W-:Y:S04]  /*a0b0*/  STL [R1+0x314], R0 ;  /* 0x0003140001007387 */ /* 0x0001e80000100800 */
[----:B------:R1:W-:Y:S01]  /*a0c0*/  STL [R1+0x238], R3 ;  /* 0x0002380301007387 */ /* 0x0003e20000100800 */
[----:B0-----:R-:W-:-:S03]  /*a0d0*/  FMUL.FTZ R0, R20, UR16 ;  /* 0x0000001014007c20 */ /* 0x001fc60008410000 */
[----:B-1----:R-:W4:Y:S01]  /*a0e0*/  LDL.LU R3, [R1+0x22c] ;  /* 0x00022c0001037983 */ /* 0x002f220000300800 */
[----:B------:R-:W-:-:S04]  /*a0f0*/  FFMA.FTZ R17, R8, R0, R6 ;  /* 0x0000000008117223 */ /* 0x000fc80000010006 */
[----:B------:R-:W-:-:S06]  /*a100*/  FMUL.FTZ R18, R17, -1.4426950216293334961 ;  /* 0xbfb8aa3b11127820 */ /* 0x000fcc0000410000 */
[----:B------:R-:W0:Y:S02]  /*a110*/  MUFU.EX2 R18, R18 ;  /* 0x0000001200127308 */ /* 0x000e240000000800 */
[----:B0-----:R-:W-:-:S06]  /*a120*/  FADD.FTZ R18, R18, 1 ;  /* 0x3f80000012127421 */ /* 0x001fcc0000010000 */
[----:B------:R-:W0:Y:S01]  /*a130*/  MUFU.RCP R18, R18 ;  /* 0x0000001200127308 */ /* 0x000e220000001000 */
[----:B--2---:R-:W-:Y:S02]  /*a140*/  FADD.FTZ R20, R4, -UR28 ;  /* 0x8000001c04147e21 */ /* 0x004fe40008010000 */
[----:B------:R-:W2:Y:S04]  /*a150*/  LDL.LU R4, [R1+0x388] ;  /* 0x0003880001047983 */ /* 0x000ea80000300800 */
[----:B------:R1:W-:Y:S02]  /*a160*/  STL [R1+0x310], R0 ;  /* 0x0003100001007387 */ /* 0x0003e40000100800 */
[----:B-1----:R-:W-:Y:S01]  /*a170*/  FMUL.FTZ R0, R20, UR16 ;  /* 0x0000001014007c20 */ /* 0x002fe20008410000 */
[C---:B0-----:R-:W-:Y:S01]  /*a180*/  FMUL.FTZ R19, R18.reuse, R2 ;  /* 0x0000000212137220 */ /* 0x041fe20000410000 */
[----:B------:R-:W-:Y:S01]  /*a190*/  FADD.FTZ R18, -R18, 1 ;  /* 0x3f80000012127421 */ /* 0x000fe20000010100 */
[----:B------:R-:W2:Y:S03]  /*a1a0*/  LDL.LU R2, [R1+0x228] ;  /* 0x0002280001027983 */ /* 0x000ea60000300800 */
[----:B------:R-:W-:Y:S01]  /*a1b0*/  FFMA.FTZ R17, R17, R18, 1 ;  /* 0x3f80000011117423 */ /* 0x000fe20000010012 */
[----:B------:R-:W-:-:S03]  /*a1c0*/  FFMA.FTZ R18, R9, R0, R7 ;  /* 0x0000000009127223 */ /* 0x000fc60000010007 */
[----:B------:R-:W-:Y:S01]  /*a1d0*/  FMUL.FTZ R17, R19, R17 ;  /* 0x0000001113117220 */ /* 0x000fe20000410000 */
[----:B------:R-:W-:-:S06]  /*a1e0*/  FMUL.FTZ R19, R18, -1.4426950216293334961 ;  /* 0xbfb8aa3b12137820 */ /* 0x000fcc0000410000 */
[----:B------:R-:W0:Y:S02]  /*a1f0*/  MUFU.EX2 R19, R19 ;  /* 0x0000001300137308 */ /* 0x000e240000000800 */
[----:B0-----:R-:W-:-:S06]  /*a200*/  FADD.FTZ R19, R19, 1 ;  /* 0x3f80000013137421 */ /* 0x001fcc0000010000 */
[----:B------:R-:W3:Y:S02]  /*a210*/  MUFU.RCP R19, R19 ;  /* 0x0000001300137308 */ /* 0x000ee40000001000 */
[C---:B---3--:R-:W-:Y:S02]  /*a220*/  FMUL.FTZ R20, R19.reuse, R5 ;  /* 0x0000000513147220 */ /* 0x048fe40000410000 */
[----:B------:R-:W3:Y:S01]  /*a230*/  LDL.LU R5, [R1+0x224] ;  /* 0x0002240001057983 */ /* 0x000ee20000300800 */
[----:B------:R-:W-:Y:S01]  /*a240*/  FADD.FTZ R19, -R19, 1 ;  /* 0x3f80000013137421 */ /* 0x000fe20000010100 */
[----:B----4-:R-:W-:Y:S02]  /*a250*/  FADD.FTZ R21, R27, -UR28 ;  /* 0x8000001c1b157e21 */ /* 0x010fe40008010000 */
[----:B------:R-:W4:Y:S04]  /*a260*/  LDL.LU R27, [R1+0x38c] ;  /* 0x00038c00011b7983 */ /* 0x000f280000300800 */
[----:B------:R0:W-:Y:S01]  /*a270*/  STL [R1+0x30c], R0 ;  /* 0x00030c0001007387 */ /* 0x0001e20000100800 */
[----:B------:R-:W-:Y:S01]  /*a280*/  FFMA.FTZ R18, R18, R19, 1 ;  /* 0x3f80000012127423 */ /* 0x000fe20000010013 */
[----:B0-----:R-:W-:-:S03]  /*a290*/  FMUL.FTZ R0, R21, UR16 ;  /* 0x0000001015007c20 */ /* 0x001fc60008410000 */
[----:B------:R-:W-:Y:S01]  /*a2a0*/  FMUL.FTZ R18, R20, R18 ;  /* 0x0000001214127220 */ /* 0x000fe20000410000 */
[----:B------:R-:W-:-:S04]  /*a2b0*/  FFMA.FTZ R19, R8, R0, R6 ;  /* 0x0000000008137223 */ /* 0x000fc80000010006 */
[----:B------:R-:W-:-:S06]  /*a2c0*/  FMUL.FTZ R20, R19, -1.4426950216293334961 ;  /* 0xbfb8aa3b13147820 */ /* 0x000fcc0000410000 */
[----:B------:R-:W0:Y:S02]  /*a2d0*/  MUFU.EX2 R20, R20 ;  /* 0x0000001400147308 */ /* 0x000e240000000800 */
[----:B0-----:R-:W-:-:S06]  /*a2e0*/  FADD.FTZ R20, R20, 1 ;  /* 0x3f80000014147421 */ /* 0x001fcc0000010000 */
[----:B------:R-:W0:Y:S01]  /*a2f0*/  MUFU.RCP R20, R20 ;  /* 0x0000001400147308 */ /* 0x000e220000001000 */
[----:B------:R-:W-:Y:S02]  /*a300*/  FADD.FTZ R22, R28, -UR28 ;  /* 0x8000001c1c167e21 */ /* 0x000fe40008010000 */
[----:B------:R-:W4:Y:S04]  /*a310*/  LDL.LU R28, [R1+0x378] ;  /* 0x00037800011c7983 */ /* 0x000f280000300800 */
[----:B------:R1:W-:Y:S02]  /*a320*/  STL [R1+0x308], R0 ;  /* 0x0003080001007387 */ /* 0x0003e40000100800 */
[----:B-1----:R-:W-:Y:S01]  /*a330*/  FMUL.FTZ R0, R22, UR16 ;  /* 0x0000001016007c20 */ /* 0x002fe20008410000 */
[C---:B0-----:R-:W-:Y:S01]  /*a340*/  FMUL.FTZ R21, R20.reuse, R3 ;  /* 0x0000000314157220 */ /* 0x041fe20000410000 */
[----:B------:R-:W-:Y:S01]  /*a350*/  FADD.FTZ R20, -R20, 1 ;  /* 0x3f80000014147421 */ /* 0x000fe20000010100 */
[----:B------:R-:W4:Y:S03]  /*a360*/  LDL.LU R3, [R1+0x220] ;  /* 0x0002200001037983 */ /* 0x000f260000300800 */
[----:B------:R-:W-:Y:S01]  /*a370*/  FFMA.FTZ R19, R19, R20, 1 ;  /* 0x3f80000013137423 */ /* 0x000fe20000010014 */
[----:B------:R-:W-:-:S03]  /*a380*/  FFMA.FTZ R20, R9, R0, R7 ;  /* 0x0000000009147223 */ /* 0x000fc60000010007 */
[----:B------:R-:W-:Y:S01]  /*a390*/  FMUL.FTZ R19, R21, R19 ;  /* 0x0000001315137220 */ /* 0x000fe20000410000 */
        /* <DEDUP_REMOVED lines=22> */
[----:B------:R0:W-:Y:S04]  /*a500*/  STL [R1+0x300], R0 ;  /* 0x0003000001007387 */ /* 0x0001e80000100800 */
[----:B------:R-:W4:Y:S01]  /*a510*/  LDL.LU R27, [R1+0x368] ;  /* 0x00036800011b7983 */ /* 0x000f220000300800 */
        /* <DEDUP_REMOVED lines=8> */
[----:B------:R1:W-:Y:S01]  /*a5a0*/  STL [R1+0x2fc], R0 ;  /* 0x0002fc0001007387 */ /* 0x0003e20000100800 */
[----:B------:R-:W-:-:S03]  /*a5b0*/  FADD.FTZ R25, R28, -UR28 ;  /* 0x8000001c1c197e21 */ /* 0x000fc60008010000 */
[----:B------:R-:W4:Y:S01]  /*a5c0*/  LDL.LU R28, [R1+0x36c] ;  /* 0x00036c00011c7983 */ /* 0x000f220000300800 */
        /* <DEDUP_REMOVED lines=26> */
[----:B------:R-:W-:-:S03]  /*a770*/  FADD.FTZ R25, -R25, 1 ;  /* 0x3f80000019197421 */ /* 0x000fc60000010100 */
[----:B------:R0:W-:Y:S01]  /*a780*/  STL [R1+0x2f4], R0 ;  /* 0x0002f40001007387 */ /* 0x0001e20000100800 */
[----:B----4-:R-:W-:Y:S01]  /*a790*/  FADD.FTZ R27, R27, -UR28 ;  /* 0x8000001c1b1b7e21 */ /* 0x010fe20008010000 */
[----:B------:R-:W-:-:S03]  /*a7a0*/  FFMA.FTZ R24, R24, R25, 1 ;  /* 0x3f80000018187423 */ /* 0x000fc60000010019 */
[----:B0-----:R-:W-:Y:S01]  /*a7b0*/  FMUL.FTZ R0, R27, UR16 ;  /* 0x000000101b007c20 */ /* 0x001fe20008410000 */
[----:B------:R-:W-:-:S03]  /*a7c0*/  FMUL.FTZ R24, R26, R24 ;  /* 0x000000181a187220 */ /* 0x000fc60000410000 */
[----:B------:R-:W-:-:S04]  /*a7d0*/  FFMA.FTZ R25, R8, R0, R6 ;  /* 0x0000000008197223 */ /* 0x000fc80000010006 */
[----:B------:R-:W-:-:S06]  /*a7e0*/  FMUL.FTZ R26, R25, -1.4426950216293334961 ;  /* 0xbfb8aa3b191a7820 */ /* 0x000fcc0000410000 */
[----:B------:R-:W0:Y:S02]  /*a7f0*/  MUFU.EX2 R26, R26 ;  /* 0x0000001a001a7308 */ /* 0x000e240000000800 */
[----:B0-----:R-:W-:-:S06]  /*a800*/  FADD.FTZ R26, R26, 1 ;  /* 0x3f8000001a1a7421 */ /* 0x001fcc0000010000 */
[----:B------:R-:W0:Y:S01]  /*a810*/  MUFU.RCP R26, R26 ;  /* 0x0000001a001a7308 */ /* 0x000e220000001000 */
[----:B------:R1:W-:Y:S01]  /*a820*/  STL [R1+0x2f0], R0 ;  /* 0x0002f00001007387 */ /* 0x0003e20000100800 */
[----:B------:R-:W-:-:S04]  /*a830*/  FADD.FTZ R28, R28, -UR28 ;  /* 0x8000001c1c1c7e21 */ /* 0x000fc80008010000 */
[----:B-1----:R-:W-:Y:S01]  /*a840*/  FMUL.FTZ R0, R28, UR16 ;  /* 0x000000101c007c20 */ /* 0x002fe20008410000 */
[C---:B0-----:R-:W-:Y:S01]  /*a850*/  FMUL.FTZ R27, R26.reuse, R3 ;  /* 0x000000031a1b7220 */ /* 0x041fe20000410000 */
[----:B------:R-:W-:Y:S01]  /*a860*/  FADD.FTZ R26, -R26, 1 ;  /* 0x3f8000001a1a7421 */ /* 0x000fe20000010100 */
[----:B------:R-:W-:Y:S02]  /*a870*/  FADD.FTZ R29, R29, -UR28 ;  /* 0x8000001c1d1d7e21 */ /* 0x000fe40008010000 */
[----:B------:R0:W-:Y:S01]  /*a880*/  STL [R1+0x2ec], R0 ;  /* 0x0002ec0001007387 */ /* 0x0001e20000100800 */
[----:B------:R-:W-:Y:S01]  /*a890*/  FFMA.FTZ R25, R25, R26, 1 ;  /* 0x3f80000019197423 */ /* 0x000fe2000001001a */
[----:B------:R-:W-:Y:S01]  /*a8a0*/  FFMA.FTZ R26, R9, R0, R7 ;  /* 0x00000000091a7223 */ /* 0x000fe20000010007 */
[----:B------:R-:W-:Y:S01]  /*a8b0*/  FADD.FTZ R30, R30, -UR28 ;  /* 0x8000001c1e1e7e21 */ /* 0x000fe20008010000 */
[----:B------:R-:W-:Y:S01]  /*a8c0*/  FADD.FTZ R31, R31, -UR28 ;  /* 0x8000001c1f1f7e21 */ /* 0x000fe20008010000 */
[----:B------:R-:W-:Y:S01]  /*a8d0*/  FMUL.FTZ R25, R27, R25 ;  /* 0x000000191b197220 */ /* 0x000fe20000410000 */
[----:B------:R-:W-:Y:S01]  /*a8e0*/  FMUL.FTZ R27, R26, -1.4426950216293334961 ;  /* 0xbfb8aa3b1a1b7820 */ /* 0x000fe20000410000 */
[----:B------:R-:W-:Y:S01]  /*a8f0*/  FADD.FTZ R32, R32, -UR28 ;  /* 0x8000001c20207e21 */ /* 0x000fe20008010000 */
[----:B------:R-:W-:Y:S01]  /*a900*/  FADD.FTZ R33, R33, -UR28 ;  /* 0x8000001c21217e21 */ /* 0x000fe20008010000 */
[----:B------:R-:W4:Y:S03]  /*a910*/  LDL.LU R3, [R1+0x390] ;  /* 0x0003900001037983 */ /* 0x000f260000300800 */
[----:B------:R-:W1:Y:S02]  /*a920*/  MUFU.EX2 R27, R27 ;  /* 0x0000001b001b7308 */ /* 0x000e640000000800 */
[----:B-1----:R-:W-:-:S06]  /*a930*/  FADD.FTZ R27, R27, 1 ;  /* 0x3f8000001b1b7421 */ /* 0x002fcc0000010000 */
[----:B------:R-:W2:Y:S01]  /*a940*/  MUFU.RCP R27, R27 ;  /* 0x0000001b001b7308 */ /* 0x000ea20000001000 */
[----:B0-----:R-:W-:Y:S01]  /*a950*/  FMUL.FTZ R0, R29, UR16 ;  /* 0x000000101d007c20 */ /* 0x001fe20008410000 */
[C---:B--2---:R-:W-:Y:S01]  /*a960*/  FMUL.FTZ R28, R27.reuse, R4 ;  /* 0x000000041b1c7220 */ /* 0x044fe20000410000 */
[----:B------:R-:W-:-:S03]  /*a970*/  FADD.FTZ R27, -R27, 1 ;  /* 0x3f8000001b1b7421 */ /* 0x000fc60000010100 */
[----:B------:R0:W-:Y:S01]  /*a980*/  STL [R1+0x2e8], R0 ;  /* 0x0002e80001007387 */ /* 0x0001e20000100800 */
[----:B------:R-:W-:Y:S01]  /*a990*/  FFMA.FTZ R26, R26, R27, 1 ;  /* 0x3f8000001a1a7423 */ /* 0x000fe2000001001b */
[----:B------:R-:W-:Y:S02]  /*a9a0*/  FFMA.FTZ R27, R8, R0, R6 ;  /* 0x00000000081b7223 */ /* 0x000fe40000010006 */
[----:B------:R-:W2:Y:S01]  /*a9b0*/  LDL.LU R4, [R1+0x3dc] ;  /* 0x0003dc0001047983 */ /* 0x000ea20000300800 */
[----:B------:R-:W-:Y:S01]  /*a9c0*/  FMUL.FTZ R26, R28, R26 ;  /* 0x0000001a1c1a7220 */ /* 0x000fe20000410000 */
[----:B------:R-:W-:-:S06]  /*a9d0*/  FMUL.FTZ R28, R27, -1.4426950216293334961 ;  /* 0xbfb8aa3b1b1c7820 */ /* 0x000fcc0000410000 */
[----:B------:R-:W1:Y:S02]  /*a9e0*/  MUFU.EX2 R28, R28 ;  /* 0x0000001c001c7308 */ /* 0x000e640000000800 */
[----:B-1----:R-:W-:-:S06]  /*a9f0*/  FADD.FTZ R28, R28, 1 ;  /* 0x3f8000001c1c7421 */ /* 0x002fcc0000010000 */
[----:B------:R-:W1:Y:S02]  /*aa00*/  MUFU.RCP R28, R28 ;  /* 0x0000001c001c7308 */ /* 0x000e640000001000 */
[C---:B-1----:R-:W-:Y:S01]  /*aa10*/  FMUL.FTZ R40, R28.reuse, R40 ;  /* 0x000000281c287220 */ /* 0x042fe20000410000 */
[----:B------:R-:W-:-:S04]  /*aa20*/  FADD.FTZ R28, -R28, 1 ;  /* 0x3f8000001c1c7421 */ /* 0x000fc80000010100 */
[----:B------:R-:W-:Y:S01]  /*aa30*/  FFMA.FTZ R27, R27, R28, 1 ;  /* 0x3f8000001b1b7423 */ /* 0x000fe2000001001c */
[----:B---3--:R-:W-:Y:S02]  /*aa40*/  FADD.FTZ R29, R5, -UR28 ;  /* 0x8000001c051d7e21 */ /* 0x008fe40008010000 */
[----:B------:R-:W3:Y:S02]  /*aa50*/  LDL.LU R5, [R1+0x26c] ;  /* 0x00026c0001057983 */ /* 0x000ee40000300800 */
[----:B0-----:R-:W-:-:S04]  /*aa60*/  FMUL.FTZ R0, R29, UR16 ;  /* 0x000000101d007c20 */ /* 0x001fc80008410000 */
[----:B------:R-:W-:-:S04]  /*aa70*/  FFMA.FTZ R28, R9, R0, R7 ;  /* 0x00000000091c7223 */ /* 0x000fc80000010007 */
[----:B------:R-:W-:-:S06]  /*aa80*/  FMUL.FTZ R29, R28, -1.4426950216293334961 ;  /* 0xbfb8aa3b1c1d7820 */ /* 0x000fcc0000410000 */
[----:B------:R-:W0:Y:S02]  /*aa90*/  MUFU.EX2 R29, R29 ;  /* 0x0000001d001d7308 */ /* 0x000e240000000800 */
[----:B0-----:R-:W-:-:S06]  /*aaa0*/  FADD.FTZ R29, R29, 1 ;  /* 0x3f8000001d1d7421 */ /* 0x001fcc0000010000 */
[----:B------:R-:W0:Y:S01]  /*aab0*/  MUFU.RCP R29, R29 ;  /* 0x0000001d001d7308 */ /* 0x000e220000001000 */
[----:B------:R1:W-:Y:S02]  /*aac0*/  STL [R1+0x2e4], R0 ;  /* 0x0002e40001007387 */ /* 0x0003e40000100800 */
[----:B-1----:R-:W-:Y:S01]  /*aad0*/  FMUL.FTZ R0, R30, UR16 ;  /* 0x000000101e007c20 */ /* 0x002fe20008410000 */
[C---:B0-----:R-:W-:Y:S01]  /*aae0*/  FMUL.FTZ R41, R29.reuse, R41 ;  /* 0x000000291d297220 */ /* 0x041fe20000410000 */
[----:B------:R-:W-:-:S04]  /*aaf0*/  FADD.FTZ R29, -R29, 1 ;  /* 0x3f8000001d1d7421 */ /* 0x000fc80000010100 */
[----:B------:R-:W-:Y:S01]  /*ab00*/  FFMA.FTZ R28, R28, R29, 1 ;  /* 0x3f8000001c1c7423 */ /* 0x000fe2000001001d */
        /* <DEDUP_REMOVED lines=75> */
[----:B------:R-:W-:Y:S01]  /*afc0*/  FMUL.FTZ R37, R36, -1.4426950216293334961 ;  /* 0xbfb8aa3b24257820 */ /* 0x000fe20000410000 */
[----:B------:R-:W-:-:S05]  /*afd0*/  FMUL.FTZ R27, R40, R27 ;  /* 0x0000001b281b7220 */ /* 0x000fca0000410000 */
[----:B------:R-:W0:Y:S01]  /*afe0*/  MUFU.EX2 R37, R37 ;  /* 0x0000002500257308 */ /* 0x000e220000000800 */
[----:B---3--:R-:W-:Y:S02]  /*aff0*/  FADD.FTZ R40, R5, -UR28 ;  /* 0x8000001c05287e21 */ /* 0x008fe40008010000 */
[----:B------:R-:W3:Y:S01]  /*b000*/  LDL.LU R5, [R1+0x3cc] ;  /* 0x0003cc0001057983 */ /* 0x000ee20000300800 */
        /* <DEDUP_REMOVED lines=10> */
[----:B------:R-:W0:Y:S01]  /*b0b0*/  MUFU.EX2 R38, R38 ;  /* 0x0000002600267308 */ /* 0x000e220000000800 */
[----:B------:R-:W-:Y:S01]  /*b0c0*/  FMUL.FTZ R28, R41, R28 ;  /* 0x0000001c291c7220 */ /* 0x000fe20000410000 */
[----:B--2---:R-:W-:Y:S02]  /*b0d0*/  FADD.FTZ R41, R4, -UR28 ;  /* 0x8000001c04297e21 */ /* 0x004fe40008010000 */
[----:B------:R-:W2:Y:S01]  /*b0e0*/  LDL.LU R4, [R1+0x41c] ;  /* 0x00041c0001047983 */ /* 0x000ea20000300800 */
        /* <DEDUP_REMOVED lines=12> */
[----:B----4-:R-:W-:Y:S02]  /*b1b0*/  FADD.FTZ R42, R3, -UR28 ;  /* 0x8000001c032a7e21 */ /* 0x010fe40008010000 */
[----:B------:R-:W4:Y:S01]  /*b1c0*/  LDL.LU R3, [R1+0x428] ;  /* 0x0004280001037983 */ /* 0x000f220000300800 */
        /* <DEDUP_REMOVED lines=32> */
[----:B------:R-:W-:Y:S01]  /*b3d0*/  FMUL.FTZ R30, R43, R30 ;  /* 0x0000001e2b1e7220 */ /* 0x000fe20000410000 */
[----:B------:R1:W-:Y:S01]  /*b3e0*/  STL [R1+0x264], R0 ;  /* 0x0002640001007387 */ /* 0x0003e20000100800 */
[----:B---3--:R-:W-:-:S03]  /*b3f0*/  FADD.FTZ R43, R5, -UR28 ;  /* 0x8000001c052b7e21 */ /* 0x008fc60008010000 */
[----:B------:R-:W3:Y:S01]  /*b400*/  LDL.LU R5, [R1+0x430] ;  /* 0x0004300001057983 */ /* 0x000ee20000300800 */
[C---:B0-----:R-:W-:Y:S01]  /*b410*/  FMUL.FTZ R10, R42.reuse, R10 ;  /* 0x0000000a2a0a7220 */ /* 0x041fe20000410000 */
[----:B------:R-:W-:Y:S01]  /*b420*/  FADD.FTZ R42, -R42, 1 ;  /* 0x3f8000002a2a7421 */ /* 0x000fe20000010100 */
[----:B-1----:R-:W-:-:S03]  /*b430*/  FMUL.FTZ R0, R43, UR16 ;  /* 0x000000102b007c20 */ /* 0x002fc60008410000 */
[----:B------:R-:W-:Y:S01]  /*b440*/  FFMA.FTZ R42, R41, R42, 1 ;  /* 0x3f800000292a7423 */ /* 0x000fe2000001002a */
[----:B------:R-:W-:-:S03]  /*b450*/  FFMA.FTZ R41, R9, R0, R7 ;  /* 0x0000000009297223 */ /* 0x000fc60000010007 */
[----:B------:R-:W-:Y:S01]  /*b460*/  FMUL.FTZ R10, R10, R42 ;  /* 0x0000002a0a0a7220 */ /* 0x000fe20000410000 */
[----:B------:R-:W-:-:S06]  /*b470*/  FMUL.FTZ R42, R41, -1.4426950216293334961 ;  /* 0xbfb8aa3b292a7820 */ /* 0x000fcc0000410000 */
[----:B------:R-:W0:Y:S02]  /*b480*/  MUFU.EX2 R42, R42 ;  /* 0x0000002a002a7308 */ /* 0x000e240000000800 */
[----:B0-----:R-:W-:-:S06]  /*b490*/  FADD.FTZ R42, R42, 1 ;  /* 0x3f8000002a2a7421 */ /* 0x001fcc0000010000 */
[----:B------:R-:W0:Y:S01]  /*b4a0*/  MUFU.RCP R42, R42 ;  /* 0x0000002a002a7308 */ /* 0x000e220000001000 */
[----:B------:R1:W-:Y:S01]  /*b4b0*/  STL [R1+0x260], R0 ;  /* 0x0002600001007387 */ /* 0x0003e20000100800 */
[C---:B0-----:R-:W-:Y:S01]  /*b4c0*/  FMUL.FTZ R11, R42.reuse, R11 ;  /* 0x0000000b2a0b7220 */ /* 0x041fe20000410000 */
[----:B------:R-:W-:Y:S01]  /*b4d0*/  FADD.FTZ R43, -R42, 1 ;  /* 0x3f8000002a2b7421 */ /* 0x000fe20000010100 */
[----:B--2---:R-:W-:Y:S02]  /*b4e0*/  FADD.FTZ R42, R4, -UR28 ;  /* 0x8000001c042a7e21 */ /* 0x004fe40008010000 */
[----:B------:R-:W2:Y:S02]  /*b4f0*/  LDL.LU R4, [R1+0x43c] ;  /* 0x00043c0001047983 */ /* 0x000ea40000300800 */
[----:B-1----:R-:W-:Y:S01]  /*b500*/  FMUL.FTZ R0, R42, UR16 ;  /* 0x000000102a007c20 */ /* 0x002fe20008410000 */
[----:B------:R-:W-:-:S03]  /*b510*/  FFMA.FTZ R43, R41, R43, 1 ;  /* 0x3f800000292b7423 */ /* 0x000fc6000001002b */
[----:B------:R-:W-:-:S04]  /*b520*/  FFMA.FTZ R41, R8, R0, R6 ;  /* 0x0000000008297223 */ /* 0x000fc80000010006 */
[----:B------:R-:W-:-:S06]  /*b530*/  FMUL.FTZ R42, R41, -1.4426950216293334961 ;  /* 0xbfb8aa3b292a7820 */ /* 0x000fcc0000410000 */
[----:B------:R-:W0:Y:S02]  /*b540*/  MUFU.EX2 R42, R42 ;  /* 0x0000002a002a7308 */ /* 0x000e240000000800 */
[----:B0-----:R-:W-:-:S06]  /*b550*/  FADD.FTZ R42, R42, 1 ;  /* 0x3f8000002a2a7421 */ /* 0x001fcc0000010000 */
[----:B------:R-:W0:Y:S01]  /*b560*/  MUFU.RCP R42, R42 ;  /* 0x0000002a002a7308 */ /* 0x000e220000001000 */
[----:B------:R-:W-:Y:S01]  /*b570*/  FMUL.FTZ R11, R11, R43 ;  /* 0x0000002b0b0b7220 */ /* 0x000fe20000410000 */
[C---:B0-----:R-:W-:Y:S01]  /*b580*/  FMUL.FTZ R12, R42.reuse, R12 ;  /* 0x0000000c2a0c7220 */ /* 0x041fe20000410000 */
[----:B------:R-:W-:Y:S01]  /*b590*/  FADD.FTZ R43, -R42, 1 ;  /* 0x3f8000002a2b7421 */ /* 0x000fe20000010100 */
[----:B----4-:R-:W-:Y:S02]  /*b5a0*/  FADD.FTZ R42, R3, -UR28 ;  /* 0x8000001c032a7e21 */ /* 0x010fe40008010000 */
[----:B------:R-:W4:Y:S04]  /*b5b0*/  LDL.LU R3, [R1+0x444] ;  /* 0x0004440001037983 */ /* 0x000f280000300800 */
[----:B------:R0:W-:Y:S01]  /*b5c0*/  STL [R1+0x234], R0 ;  /* 0x0002340001007387 */ /* 0x0001e20000100800 */
[----:B------:R-:W-:Y:S01]  /*b5d0*/  FFMA.FTZ R43, R41, R43, 1 ;  /* 0x3f800000292b7423 */ /* 0x000fe2000001002b */
[----:B0-----:R-:W-:-:S04]  /*b5e0*/  FMUL.FTZ R0, R42, UR16 ;  /* 0x000000102a007c20 */ /* 0x001fc80008410000 */
[----:B------:R-:W-:-:S04]  /*b5f0*/  FFMA.FTZ R41, R9, R0, R7 ;  /* 0x0000000009297223 */ /* 0x000fc80000010007 */
[----:B------:R-:W-:-:S06]  /*b600*/  FMUL.FTZ R42, R41, -1.4426950216293334961 ;  /* 0xbfb8aa3b292a7820 */ /* 0x000fcc0000410000 */
[----:B------:R-:W0:Y:S02]  /*b610*/  MUFU.EX2 R42, R42 ;  /* 0x0000002a002a7308 */ /* 0x000e240000000800 */
[----:B0-----:R-:W-:-:S06]  /*b620*/  FADD.FTZ R42, R42, 1 ;  /* 0x3f8000002a2a7421 */ /* 0x001fcc0000010000 */
[----:B------:R-:W0:Y:S01]  /*b630*/  MUFU.RCP R42, R42 ;  /* 0x0000002a002a7308 */ /* 0x000e220000001000 */
[----:B------:R-:W-:Y:S01]  /*b640*/  FMUL.FTZ R12, R12, R43 ;  /* 0x0000002b0c0c7220 */ /* 0x000fe20000410000 */
[----:B------:R-:W-:Y:S01]  /*b650*/  STL [R1+0x230], R0 ;  /* 0x0002300001007387 */ /* 0x000fe20000100800 */
[C---:B0-----:R-:W-:Y:S01]  /*b660*/  FMUL.FTZ R13, R42.reuse, R13 ;  /* 0x0000000d2a0d7220 */ /* 0x041fe20000410000 */
[----:B------:R-:W-:-:S04]  /*b670*/  FADD.FTZ R43, -R42, 1 ;  /* 0x3f8000002a2b7421 */ /* 0x000fc80000010100 */
[----:B------:R-:W-:-:S04]  /*b680*/  FFMA.FTZ R43, R41, R43, 1 ;  /* 0x3f800000292b7423 */ /* 0x000fc8000001002b */
[----:B------:R-:W-:Y:S01]  /*b690*/  FMUL.FTZ R13, R13, R43 ;  /* 0x0000002b0d0d7220 */ /* 0x000fe20000410000 */
[----:B------:R0:W-:Y:S04]  /*b6a0*/  STL [R1+0x49c], R18 ;  /* 0x00049c1201007387 */ /* 0x0001e80000100800 */
[----:B0-----:R-:W4:Y:S01]  /*b6b0*/  LDL.LU R18, [R1+0x268] ;  /* 0x0002680001127983 */ /* 0x001f220000300800 */
[----:B---3--:R-:W-:-:S03]  /*b6c0*/  FADD.FTZ R42, R5, -UR28 ;  /* 0x8000001c052a7e21 */ /* 0x008fc60008010000 */
[----:B------:R-:W3:Y:S01]  /*b6d0*/  LDL.LU R5, [R1+0x450] ;  /* 0x0004500001057983 */ /* 0x000ee20000300800 */
[----:B------:R-:W-:-:S04]  /*b6e0*/  FMUL.FTZ R0, R42, UR16 ;  /* 0x000000102a007c20 */ /* 0x000fc80008410000 */
[----:B------:R-:W-:-:S04]  /*b6f0*/  FFMA.FTZ R42, R8, R0, R6 ;  /* 0x00000000082a7223 */ /* 0x000fc80000010006 */
[----:B------:R-:W-:-:S06]  /*b700*/  FMUL.FTZ R41, R42, -1.4426950216293334961 ;  /* 0xbfb8aa3b2a297820 */ /* 0x000fcc0000410000 */
[----:B------:R-:W0:Y:S02]  /*b710*/  MUFU.EX2 R41, R41 ;  /* 0x0000002900297308 */ /* 0x000e240000000800 */
[----:B0-----:R-:W-:-:S04]  /*b720*/  FADD.FTZ R41, R41, 1 ;  /* 0x3f80000029297421 */ /* 0x001fc80000010000 */
[----:B------:R-:W0:Y:S01]  /*b730*/  MUFU.RCP R43, R41 ;  /* 0x00000029002b7308 */ /* 0x000e220000001000 */
[----:B------:R1:W-:Y:S01]  /*b740*/  STL [R1+0x22c], R0 ;  /* 0x00022c0001007387 */ /* 0x0003e20000100800 */
[C---:B0-----:R-:W-:Y:S01]  /*b750*/  FMUL.FTZ R41, R43.reuse, R14 ;  /* 0x0000000e2b297220 */ /* 0x041fe20000410000 */
[----:B--2---:R-:W-:Y:S02]  /*b760*/  FADD.FTZ R14, R4, -UR28 ;  /* 0x8000001c040e7e21 */ /* 0x004fe40008010000 */
[----:B------:R-:W2:Y:S02]  /*b770*/  LDL.LU R4, [R1+0x458] ;  /* 0x0004580001047983 */ /* 0x000ea40000300800 */
[----:B-1----:R-:W-:Y:S01]  /*b780*/  FMUL.FTZ R0, R14, UR16 ;  /* 0x000000100e007c20 */ /* 0x002fe20008410000 */
[----:B------:R-:W-:-:S03]  /*b790*/  FADD.FTZ R43, -R43, 1 ;  /* 0x3f8000002b2b7421 */ /* 0x000fc60000010100 */
[----:B------:R-:W-:Y:S01]  /*b7a0*/  FFMA.FTZ R14, R9, R0, R7 ;  /* 0x00000000090e7223 */ /* 0x000fe20000010007 */
[----:B------:R-:W-:-:S03]  /*b7b0*/  FFMA.FTZ R43, R42, R43, 1 ;  /* 0x3f8000002a2b7423 */ /* 0x000fc6000001002b */
[----:B------:R-:W-:-:S06]  /*b7c0*/  FMUL.FTZ R42, R14, -1.4426950216293334961 ;  /* 0xbfb8aa3b0e2a7820 */ /* 0x000fcc0000410000 */
[----:B------:R-:W0:Y:S01]  /*b7d0*/  MUFU.EX2 R42, R42 ;  /* 0x0000002a002a7308 */ /* 0x000e220000000800 */
[----:B------:R-:W-:Y:S01]  /*b7e0*/  FMUL.FTZ R41, R41, R43 ;  /* 0x0000002b29297220 */ /* 0x000fe20000410000 */
[----:B0-----:R-:W-:-:S04]  /*b7f0*/  FADD.FTZ R42, R42, 1 ;  /* 0x3f8000002a2a7421 */ /* 0x001fc80000010000 */
[----:B------:R-:W0:Y:S01]  /*b800*/  MUFU.RCP R43, R42 ;  /* 0x0000002a002b7308 */ /* 0x000e220000001000 */
[----:B------:R1:W-:Y:S04]  /*b810*/  STL [R1+0x228], R0 ;  /* 0x0002280001007387 */ /* 0x0003e80000100800 */
[----:B-1----:R-:W2:Y:S01]  /*b820*/  LDL.LU R0, [R1+0x27c] ;  /* 0x00027c0001007983 */ /* 0x002ea20000300800 */
[----:B0-----:R-:W-:Y:S01]  /*b830*/  FMUL.FTZ R42, R43, R15 ;  /* 0x0000000f2b2a7220 */ /* 0x001fe20000410000 */
[----:B----4-:R-:W-:Y:S02]  /*b840*/  FADD.FTZ R15, R3, -UR28 ;  /* 0x8000001c030f7e21 */ /* 0x010fe40008010000 */
[----:B------:R-:W4:Y:S01]  /*b850*/  LDL.LU R3, [R1+0x45c] ;  /* 0x00045c0001037983 */ /* 0x000f220000300800 */
[----:B------:R-:W-:Y:S01]  /*b860*/  FADD.FTZ R43, -R43, 1 ;  /* 0x3f8000002b2b7421 */ /* 0x000fe20000010100 */
[----:B------:R-:W-:-:S03]  /*b870*/  FMUL.FTZ R2, R15, UR16 ;  /* 0x000000100f027c20 */ /* 0x000fc60008410000 */
[----:B------:R-:W-:Y:S01]  /*b880*/  FFMA.FTZ R43, R14, R43, 1 ;  /* 0x3f8000000e2b7423 */ /* 0x000fe2000001002b */
[----:B------:R-:W-:Y:S01]  /*b890*/  FFMA.FTZ R14, R8, R2, R6 ;  /* 0x00000002080e7223 */ /* 0x000fe20000010006 */
[----:B------:R0:W-:Y:S04]  /*b8a0*/  STL [R1+0x224], R2 ;  /* 0x0002240201007387 */ /* 0x0001e80000100800 */
[----:B------:R1:W-:Y:S04]  /*b8b0*/  STL [R1+0x4a0], R17 ;  /* 0x0004a01101007387 */ /* 0x0003e80000100800 */
[----:B0-----:R-:W4:Y:S04]  /*b8c0*/  LDL.LU R2, [R1+0x460] ;  /* 0x0004600001027983 */ /* 0x001f280000300800 */
[----:B-1----:R-:W4:Y:S04]  /*b8d0*/  LDL.LU R17, [R1+0x290] ;  /* 0x0002900001117983 */ /* 0x002f280000300800 */
[----:B------:R0:W-:Y:S04]  /*b8e0*/  STL [R1+0x4a4], R19 ;  /* 0x0004a41301007387 */ /* 0x0001e80000100800 */
[----:B0-----:R-:W4:Y:S01]  /*b8f0*/  LDL.LU R19, [R1+0x294] ;  /* 0x0002940001137983 */ /* 0x001f220000300800 */
[----:B------:R-:W-:-:S06]  /*b900*/  FMUL.FTZ R15, R14, -1.4426950216293334961 ;  /* 0xbfb8aa3b0e0f7820 */ /* 0x000fcc0000410000 */
[----:B------:R-:W0:Y:S02]  /*b910*/  MUFU.EX2 R15, R15 ;  /* 0x0000000f000f7308 */ /* 0x000e240000000800 */
[----:B0-----:R-:W-:-:S06]  /*b920*/  FADD.FTZ R15, R15, 1 ;  /* 0x3f8000000f0f7421 */ /* 0x001fcc0000010000 */
[----:B------:R-:W0:Y:S01]  /*b930*/  MUFU.RCP R15, R15 ;  /* 0x0000000f000f7308 */ /* 0x000e220000001000 */
[----:B------:R-:W-:Y:S01]  /*b940*/  FMUL.FTZ R42, R42, R43 ;  /* 0x0000002b2a2a7220 */ /* 0x000fe20000410000 */
[C---:B0-----:R-:W-:Y:S01]  /*b950*/  FMUL.FTZ R16, R15.reuse, R16 ;  /* 0x000000100f107220 */ /* 0x041fe20000410000 */
[----:B------:R-:W-:-:S04]  /*b960*/  FADD.FTZ R43, -R15, 1 ;  /* 0x3f8000000f2b7421 */ /* 0x000fc80000010100 */
[----:B------:R-:W-:Y:S01]  /*b970*/  FFMA.FTZ R43, R14, R43, 1 ;  /* 0x3f8000000e2b7423 */ /* 0x000fe2000001002b */
[----:B------:R-:W-:-:S03]  /*b980*/  FMUL.FTZ R32, R45, R32 ;  /* 0x000000202d207220 */ /* 0x000fc60000410000 */
[----:B------:R-:W-:Y:S01]  /*b990*/  FMUL.FTZ R16, R16, R43 ;  /* 0x0000002b10107220 */ /* 0x000fe20000410000 */
[----:B---3--:R-:W-:-:S04]  /*b9a0*/  FADD.FTZ R15, R5, -UR28 ;  /* 0x8000001c050f7e21 */ /* 0x008fc80008010000 */
[----:B------:R-:W-:-:S04]  /*b9b0*/  FMUL.FTZ R5, R15, UR16 ;  /* 0x000000100f057c20 */ /* 0x000fc80008410000 */
[----:B------:R-:W-:-:S04]  /*b9c0*/  FFMA.FTZ R14, R9, R5, R7 ;  /* 0x00000005090e7223 */ /* 0x000fc80000010007 */
[----:B------:R-:W-:-:S06]  /*b9d0*/  FMUL.FTZ R15, R14, -1.4426950216293334961 ;  /* 0xbfb8aa3b0e0f7820 */ /* 0x000fcc0000410000 */
[----:B------:R-:W0:Y:S02]  /*b9e0*/  MUFU.EX2 R15, R15 ;  /* 0x0000000f000f7308 */ /* 0x000e240000000800 */
[----:B0-----:R-:W-:-:S06]  /*b9f0*/  FADD.FTZ R15, R15, 1 ;  /* 0x3f8000000f0f7421 */ /* 0x001fcc0000010000 */
[----:B------:R-:W0:Y:S02]  /*ba00*/  MUFU.RCP R15, R15 ;  /* 0x0000000f000f7308 */ /* 0x000e240000001000 */
[C---:B0-----:R-:W-:Y:S01]  /*ba10*/  FMUL.FTZ R45, R15.reuse, R18 ;  /* 0x000000120f2d7220 */ /* 0x041fe20000410000 */
[----:B------:R-:W-:Y:S01]  /*ba20*/  FADD.FTZ R15, -R15, 1 ;  /* 0x3f8000000f0f7421 */ /* 0x000fe20000010100 */
[----:B------:R-:W-:Y:S01]  /*ba30*/  FMUL.FTZ R31, R44, R31 ;  /* 0x0000001f2c1f7220 */ /* 0x000fe20000410000 */
[----:B------:R-:W-:Y:S01]  /*ba40*/  FMUL.FTZ R33, R46, R33 ;  /* 0x000000212e217220 */ /* 0x000fe20000410000 */
[----:B------:R-:W3:Y:S01]  /*ba50*/  LDL.LU R18, [R1+0x2a0] ;  /* 0x0002a00001127983 */ /* 0x000ee20000300800 */
[----:B--2---:R-:W-:Y:S01]  /*ba60*/  FADD.FTZ R43, R4, -UR28 ;  /* 0x8000001c042b7e21 */ /* 0x004fe20008010000 */
[----:B------:R-:W-:-:S03]  /*ba70*/  FFMA.FTZ R15, R14, R15, 1 ;  /* 0x3f8000000e0f7423 */ /* 0x000fc6000001000f */
        /* <DEDUP_REMOVED lines=8> */
[----:B----4-:R-:W-:Y:S01]  /*bb00*/  FADD.FTZ R43, R3, -UR28 ;  /* 0x8000001c032b7e21 */ /* 0x010fe20008010000 */
[----:B------:R-:W-:Y:S01]  /*bb10*/  FADD.FTZ R15, -R15, 1 ;  /* 0x3f8000000f0f7421 */ /* 0x000fe20000010100 */
[----:B------:R-:W2:Y:S02]  /*bb20*/  LDL.LU R0, [R1+0x464] ;  /* 0x0004640001007983 */ /* 0x000ea40000300800 */
[----:B------:R-:W-:Y:S01]  /*bb30*/  FMUL.FTZ R3, R43, UR16 ;  /* 0x000000102b037c20 */ /* 0x000fe20008410000 */
[----:B------:R-:W-:-:S03]  /*bb40*/  FFMA.FTZ R15, R14, R15, 1 ;  /* 0x3f8000000e0f7423 */ /* 0x000fc6000001000f */
[----:B------:R-:W-:Y:S01]  /*bb50*/  FFMA.FTZ R14, R9, R3, R7 ;  /* 0x00000003090e7223 */ /* 0x000fe20000010007 */
[----:B------:R-:W-:-:S03]  /*bb60*/  FMUL.FTZ R44, R44, R15 ;  /* 0x0000000f2c2c7220 */ /* 0x000fc60000410000 */
[----:B------:R-:W-:-:S06]  /*bb70*/  FMUL.FTZ R15, R14, -1.4426950216293334961 ;  /* 0xbfb8aa3b0e0f7820 */ /* 0x000fcc0000410000 */
[----:B------:R-:W0:Y:S02]  /*bb80*/  MUFU.EX2 R15, R15 ;  /* 0x0000000f000f7308 */ /* 0x000e240000000800 */
[----:B0-----:R-:W-:-:S06]  /*bb90*/  FADD.FTZ R15, R15, 1 ;  /* 0x3f8000000f0f7421 */ /* 0x001fcc0000010000 */
[----:B------:R-:W0:Y:S01]  /*bba0*/  MUFU.RCP R15, R15 ;  /* 0x0000000f000f7308 */ /* 0x000e220000001000 */
[----:B------:R-:W-:-:S04]  /*bbb0*/  FADD.FTZ R46, R2, -UR28 ;  /* 0x8000001c022e7e21 */ /* 0x000fc80008010000 */
[----:B------:R-:W-:Y:S01]  /*bbc0*/  FMUL.FTZ R2, R46, UR16 ;  /* 0x000000102e027c20 */ /* 0x000fe20008410000 */
[C---:B0-----:R-:W-:Y:S01]  /*bbd0*/  FMUL.FTZ R43, R15.reuse, R17 ;  /* 0x000000110f2b7220 */ /* 0x041fe20000410000 */
[----:B------:R-:W-:Y:S01]  /*bbe0*/  FADD.FTZ R15, -R15, 1 ;  /* 0x3f8000000f0f7421 */ /* 0x000fe20000010100 */
[----:B------:R0:W-:Y:S03]  /*bbf0*/  STL [R1+0x4c0], R26 ;  /* 0x0004c01a01007387 */ /* 0x0001e60000100800 */
[----:B------:R-:W-:Y:S01]  /*bc00*/  FFMA.FTZ R15, R14, R15, 1 ;  /* 0x3f8000000e0f7423 */ /* 0x000fe2000001000f */
[----:B------:R-:W-:Y:S01]  /*bc10*/  FFMA.FTZ R14, R8, R2, R6 ;  /* 0x00000002080e7223 */ /* 0x000fe20000010006 */
[----:B------:R-:W-:Y:S01]  /*bc20*/  FMUL.FTZ R38, R51, R38 ;  /* 0x0000002633267220 */ /* 0x000fe20000410000 */
[----:B------:R-:W-:Y:S01]  /*bc30*/  FMUL.FTZ R40, R53, R40 ;  /* 0x0000002835287220 */ /* 0x000fe20000410000 */
[----:B------:R-:W-:Y:S01]  /*bc40*/  FMUL.FTZ R43, R43, R15 ;  /* 0x0000000f2b2b7220 */ /* 0x000fe20000410000 */
[----:B------:R-:W-:Y:S01]  /*bc50*/  FMUL.FTZ R15, R14, -1.4426950216293334961 ;  /* 0xbfb8aa3b0e0f7820 */ /* 0x000fe20000410000 */
[----:B------:R-:W4:Y:S01]  /*bc60*/  LDL.LU R51, [R1+0x478] ;  /* 0x0004780001337983 */ /* 0x000f220000300800 */
[----:B------:R-:W-:Y:S01]  /*bc70*/  FMUL.FTZ R35, R48, R35 ;  /* 0x0000002330237220 */ /* 0x000fe20000410000 */
[----:B------:R-:W-:-:S02]  /*bc80*/  FMUL.FTZ R39, R52, R39 ;  /* 0x0000002734277220 */ /* 0x000fc40000410000 */
[----:B0-----:R-:W4:Y:S01]  /*bc90*/  LDL.LU R26, [R1+0x47c] ;  /* 0x00047c00011a7983 */ /* 0x001f220000300800 */
[----:B------:R-:W0:Y:S03]  /*bca0*/  MUFU.EX2 R15, R15 ;  /* 0x0000000f000f7308 */ /* 0x000e260000000800 */
[----:B------:R-:W4:Y:S04]  /*bcb0*/  LDL.LU R53, [R1+0x2d8] ;  /* 0x0002d80001357983 */ /* 0x000f280000300800 */
[----:B------:R-:W4:Y:S01]  /*bcc0*/  LDL.LU R17, [R1+0x454] ;  /* 0x0004540001117983 */ /* 0x000f220000300800 */
[----:B------:R-:W-:Y:S01]  /*bcd0*/  FMUL.FTZ R36, R49, R36 ;  /* 0x0000002431247220 */ /* 0x000fe20000410000 */
[----:B------:R-:W-:-:S02]  /*bce0*/  FMUL.FTZ R37, R50, R37 ;  /* 0x0000002532257220 */ /* 0x000fc40000410000 */
[----:B------:R-:W4:Y:S04]  /*bcf0*/  LDL.LU R52, [R1+0x474] ;  /* 0x0004740001347983 */ /* 0x000f280000300800 */
[----:B------:R-:W4:Y:S04]  /*bd00*/  LDL.LU R48, [R1+0x418] ;  /* 0x0004180001307983 */ /* 0x000f280000300800 */
[----:B------:R-:W-:Y:S04]  /*bd10*/  STL [R1+0x4a8], R20 ;  /* 0x0004a81401007387 */ /* 0x000fe80000100800 */
[----:B------:R1:W-:Y:S04]  /*bd20*/  STL [R1+0x4b4], R23 ;  /* 0x0004b41701007387 */ /* 0x0003e80000100800 */
[----:B------:R-:W4:Y:S04]  /*bd30*/  LDL.LU R49, [R1+0x468] ;  /* 0x0004680001317983 */ /* 0x000f280000300800 */
[----:B------:R-:W4:Y:S04]  /*bd40*/  LDL.LU R50, [R1+0x46c] ;  /* 0x00046c0001327983 */ /* 0x000f280000300800 */
[----:B-1----:R-:W4:Y:S04]  /*bd50*/  LDL.LU R23, [R1+0x2cc] ;  /* 0x0002cc0001177983 */ /* 0x002f280000300800 */
[----:B------:R-:W4:Y:S01]  /*bd60*/  LDL.LU R20, [R1+0x44c] ;  /* 0x00044c0001147983 */ /* 0x000f220000300800 */
[----:B0-----:R-:W-:-:S04]  /*bd70*/  FADD.FTZ R15, R15, 1 ;  /* 0x3f8000000f0f7421 */ /* 0x001fc80000010000 */
[----:B------:R-:W0:Y:S01]  /*bd80*/  MUFU.RCP R46, R15 ;  /* 0x0000000f002e7308 */ /* 0x000e220000001000 */
[----:B------:R1:W-:Y:S04]  /*bd90*/  STL [R1+0x4ac], R21 ;  /* 0x0004ac1501007387 */ /* 0x0003e80000100800 */
[----:B-1----:R-:W4:Y:S04]  /*bda0*/  LDL.LU R21, [R1+0x470] ;  /* 0x0004700001157983 */ /* 0x002f280000300800 */
[----:B------:R1:W-:Y:S01]  /*bdb0*/  STL [R1+0x4b0], R22 ;  /* 0x0004b01601007387 */ /* 0x0003e20000100800 */
[----:B0-----:R-:W-:-:S03]  /*bdc0*/  FMUL.FTZ R15, R46, R19 ;  /* 0x000000132e0f7220 */ /* 0x001fc60000410000 */
[----:B------:R-:W4:Y:S04]  /*bdd0*/  LDL.LU R19, [R1+0x448] ;  /* 0x0004480001137983 */ /* 0x000f280000300800 */
[----:B-1----:R-:W4:Y:S01]  /*bde0*/  LDL.LU R22, [R1+0x2c8] ;  /* 0x0002c80001167983 */ /* 0x002f220000300800 */
[----:B------:R-:W-:Y:S01]  /*bdf0*/  FMUL.FTZ R34, R47, R34 ;  /* 0x000000222f227220 */ /* 0x000fe20000410000 */
[----:B------:R-:W-:-:S04]  /*be00*/  FADD.FTZ R46, -R46, 1 ;  /* 0x3f8000002e2e7421 */ /* 0x000fc80000010100 */
[----:B------:R-:W-:-:S04]  /*be10*/  FFMA.FTZ R46, R14, R46, 1 ;  /* 0x3f8000000e2e7423 */ /* 0x000fc8000001002e */
[----:B------:R-:W-:Y:S01]  /*be20*/  FMUL.FTZ R15, R15, R46 ;  /* 0x0000002e0f0f7220 */ /* 0x000fe20000410000 */
[----:B------:R0:W-:Y:S04]  /*be30*/  STL [R1+0x4b8], R24 ;  /* 0x0004b81801007387 */ /* 0x0001e80000100800 */
[----:B0-----:R-:W4:Y:S04]  /*be40*/  LDL.LU R24, [R1+0x440] ;  /* 0x0004400001187983 */ /* 0x001f280000300800 */
        /* <DEDUP_REMOVED lines=11> */
[----:B------:R-:W2:Y:S03]  /*bf00*/  LDL.LU R18, [R1+0x2b4] ;  /* 0x0002b40001127983 */ /* 0x000ea60000300800 */
[----:B------:R-:W-:-:S04]  /*bf10*/  FFMA.FTZ R47, R46, R47, 1 ;  /* 0x3f8000002e2f7423 */ /* 0x000fc8000001002f */
[----:B------:R-:W-:Y:S01]  /*bf20*/  FMUL.FTZ R14, R14, R47 ;  /* 0x0000002f0e0e7220 */ /* 0x000fe20000410000 */
[----:B----4-:R-:W-:Y:S02]  /*bf30*/  FADD.FTZ R46, R26, R53 ;  /* 0x000000351a2e7221 */ /* 0x010fe40000010000 */
[----:B------:R-:W3:Y:S01]  /*bf40*/  LDL.LU R26, [R1+0x2b0] ;  /* 0x0002b000011a7983 */ /* 0x000ee20000300800 */
[-C--:B------:R-:W-:Y:S01]  /*bf50*/  FFMA.FTZ R51, R17, R53.reuse, R51 ;  /* 0x0000003511337223 */ /* 0x080fe20000010033 */
[----:B------:R-:W-:Y:S01]  /*bf60*/  FMUL.FTZ R53, R8, R53 ;  /* 0x0000003508357220 */ /* 0x000fe20000410000 */
[----:B------:R-:W-:-:S03]  /*bf70*/  FADD.FTZ R48, R48, R52 ;  /* 0x0000003430307221 */ /* 0x000fc60000010000 */
[----:B------:R-:W-:Y:S01]  /*bf80*/  FFMA.FTZ R52, R17, R53, R49 ;  /* 0x0000003511347223 */ /* 0x000fe20000010031 */
[----:B------:R-:W-:Y:S01]  /*bf90*/  FADD.FTZ R53, R48, R53 ;  /* 0x0000003530357221 */ /* 0x000fe20000010000 */
[----:B------:R-:W4:Y:S01]  /*bfa0*/  LDL.LU R17, [R1+0x42c] ;  /* 0x00042c0001117983 */ /* 0x000f220000300800 */
[-C--:B------:R-:W-:Y:S01]  /*bfb0*/  FFMA.FTZ R47, R20, R23.reuse, R50 ;  /* 0x00000017142f7223 */ /* 0x080fe20000010032 */
[----:B------:R-:W-:-:S04]  /*bfc0*/  FMUL.FTZ R50, R9, R23 ;  /* 0x0000001709327220 */ /* 0x000fc80000410000 */
[----:B------:R-:W-:Y:S01]  /*bfd0*/  FFMA.FTZ R52, R20, R50, R52 ;  /* 0x0000003214347223 */ /* 0x000fe20000010034 */
[----:B------:R-:W-:Y:S01]  /*bfe0*/  FADD.FTZ R50, R50, R53 ;  /* 0x0000003532327221 */ /* 0x000fe20000010000 */
[----:B------:R-:W4:Y:S04]  /*bff0*/  LDL.LU R20, [R1+0x2a4] ;  /* 0x0002a40001147983 */ /* 0x000f280000300800 */
[----:B------:R-:W3:Y:S01]  /*c000*/  LDL.LU R53, [R1+0x2b8] ;  /* 0x0002b80001357983 */ /* 0x000ee20000300800 */
[----:B------:R-:W-:-:S03]  /*c010*/  FADD.FTZ R49, R21, R23 ;  /* 0x0000001715317221 */ /* 0x000fc60000010000 */
[----:B------:R-:W4:Y:S04]  /*c020*/  LDL.LU R21, [R1+0x2ac] ;  /* 0x0002ac0001157983 */ /* 0x000f280000300800 */
[----:B------:R-:W4:Y:S01]  /*c030*/  LDL.LU R23, [R1+0x3e4] ;  /* 0x0003e40001177983 */ /* 0x000f220000300800 */
[----:B------:R-:W-:Y:S01]  /*c040*/  FADD.FTZ R46, R46, R22 ;  /* 0x000000162e2e7221 */ /* 0x000fe20000010000 */
[CC--:B------:R-:W-:Y:S01]  /*c050*/  FFMA.FTZ R51, R19.reuse, R22.reuse, R51 ;  /* 0x0000001613337223 */ /* 0x0c0fe20000010033 */
[----:B------:R-:W-:Y:S02]  /*c060*/  FMUL.FTZ R48, R8, R22 ;  /* 0x0000001608307220 */ /* 0x000fe40000410000 */
[----:B------:R-:W4:Y:S02]  /*c070*/  LDL.LU R22, [R1+0x3e0] ;  /* 0x0003e00001167983 */ /* 0x000f240000300800 */
[----:B------:R-:W-:Y:S01]  /*c080*/  FFMA.FTZ R52, R19, R48, R52 ;  /* 0x0000003013347223 */ /* 0x000fe20000010034 */
[----:B------:R-:W-:Y:S01]  /*c090*/  FADD.FTZ R48, R50, R48 ;  /* 0x0000003032307221 */ /* 0x000fe20000010000 */
[----:B------:R-:W4:Y:S01]  /*c0a0*/  LDL.LU R19, [R1+0x29c] ;  /* 0x00029c0001137983 */ /* 0x000f220000300800 */
[-C--:B--2---:R-:W-:Y:S01]  /*c0b0*/  FMUL.FTZ R50, R8, R18.reuse ;  /* 0x0000001208327220 */ /* 0x084fe20000410000 */
[----:B------:R-:W-:Y:S01]  /*c0c0*/  FFMA.FTZ R51, R25, R18, R51 ;  /* 0x0000001219337223 */ /* 0x000fe20000010033 */
[----:B------:R-:W-:-:S02]  /*c0d0*/  FADD.FTZ R46, R46, R18 ;  /* 0x000000122e2e7221 */ /* 0x000fc40000010000 */
[----:B------:R-:W2:Y:S01]  /*c0e0*/  LDL.LU R18, [R1+0x28c] ;  /* 0x00028c0001127983 */ /* 0x000ea20000300800 */
[----:B---3--:R-:W-:Y:S01]  /*c0f0*/  FADD.FTZ R49, R49, R53 ;  /* 0x0000003531317221 */ /* 0x008fe20000010000 */
[-C--:B------:R-:W-:Y:S01]  /*c100*/  FFMA.FTZ R47, R24, R53.reuse, R47 ;  /* 0x00000035182f7223 */ /* 0x080fe2000001002f */
[----:B------:R-:W-:-:S04]  /*c110*/  FMUL.FTZ R53, R9, R53 ;  /* 0x0000003509357220 */ /* 0x000fc80000410000 */
[----:B------:R-:W-:Y:S01]  /*c120*/  FFMA.FTZ R52, R24, R53, R52 ;  /* 0x0000003518347223 */ /* 0x000fe20000010034 */
[----:B------:R-:W-:Y:S01]  /*c130*/  FADD.FTZ R53, R53, R48 ;  /* 0x0000003035357221 */ /* 0x000fe20000010000 */
[----:B------:R-:W-:Y:S01]  /*c140*/  FMUL.FTZ R48, R9, R26 ;  /* 0x0000001a09307220 */ /* 0x000fe20000410000 */
[----:B------:R-:W3:Y:S01]  /*c150*/  LDL.LU R24, [R1+0x298] ;  /* 0x0002980001187983 */ /* 0x000ee20000300800 */
[----:B------:R-:W-:Y:S01]  /*c160*/  FFMA.FTZ R52, R25, R50, R52 ;  /* 0x0000003219347223 */ /* 0x000fe20000010034 */
[----:B------:R-:W-:Y:S01]  /*c170*/  FADD.FTZ R50, R53, R50 ;  /* 0x0000003235327221 */ /* 0x000fe20000010000 */
[----:B----4-:R-:W-:Y:S01]  /*c180*/  FMUL.FTZ R53, R8, R21 ;  /* 0x0000001508357220 */ /* 0x010fe20000410000 */
[----:B------:R-:W4:Y:S01]  /*c190*/  LDL.LU R25, [R1+0x3b0] ;  /* 0x0003b00001197983 */ /* 0x000f220000300800 */
[----:B------:R-:W-:Y:S01]  /*c1a0*/  FFMA.FTZ R52, R17, R48, R52 ;  /* 0x0000003011347223 */ /* 0x000fe20000010034 */
[----:B------:R-:W-:Y:S01]  /*c1b0*/  FADD.FTZ R48, R48, R50 ;  /* 0x0000003230307221 */ /* 0x000fe20000010000 */
[----:B------:R-:W-:-:S02]  /*c1c0*/  FMUL.FTZ R50, R9, R20 ;  /* 0x0000001409327220 */ /* 0x000fc40000410000 */
[----:B------:R-:W-:Y:S01]  /*c1d0*/  FFMA.FTZ R52, R23, R53, R52 ;  /* 0x0000003517347223 */ /* 0x000fe20000010034 */
[----:B------:R-:W-:-:S03]  /*c1e0*/  FADD.FTZ R53, R48, R53 ;  /* 0x0000003530357221 */ /* 0x000fc60000010000 */
[----:B------:R-:W-:Y:S01]  /*c1f0*/  FFMA.FTZ R52, R22, R50, R52 ;  /* 0x0000003216347223 */ /* 0x000fe20000010034 */
[----:B------:R-:W-:Y:S02]  /*c200*/  FADD.FTZ R50, R50, R53 ;  /* 0x0000003532327221 */ /* 0x000fe40000010000 */
[----:B------:R-:W2:Y:S01]  /*c210*/  LDL.LU R53, [R1+0x3b4] ;  /* 0x0003b40001357983 */ /* 0x000ea20000300800 */
[----:B------:R-:W-:Y:S01]  /*c220*/  FFMA.FTZ R47, R17, R26, R47 ;  /* 0x0000001a112f7223 */ /* 0x000fe2000001002f */
[----:B------:R-:W-:Y:S02]  /*c230*/  FADD.FTZ R49, R49, R26 ;  /* 0x0000001a31317221 */ /* 0x000fe40000010000 */
[----:B------:R-:W4:Y:S01]  /*c240*/  LDL.LU R17, [R1+0x39c] ;  /* 0x00039c0001117983 */ /* 0x000f220000300800 */
[----:B------:R-:W-:Y:S01]  /*c250*/  FFMA.FTZ R51, R23, R21, R51 ;  /* 0x0000001517337223 */ /* 0x000fe20000010033 */
[----:B------:R-:W-:Y:S02]  /*c260*/  FADD.FTZ R46, R46, R21 ;  /* 0x000000152e2e7221 */ /* 0x000fe40000010000 */
[----:B------:R-:W4:Y:S04]  /*c270*/  LDL.LU R26, [R1+0x284] ;  /* 0x00028400011a7983 */ /* 0x000f280000300800 */
[----:B------:R-:W4:Y:S01]  /*c280*/  LDL.LU R21, [R1+0x280] ;  /* 0x0002800001157983 */ /* 0x000f220000300800 */
[----:B------:R-:W-:-:S03]  /*c290*/  FFMA.FTZ R47, R22, R20, R47 ;  /* 0x00000014162f7223 */ /* 0x000fc6000001002f */
[----:B------:R-:W4:Y:S04]  /*c2a0*/  LDL.LU R23, [R1+0x394] ;  /* 0x0003940001177983 */ /* 0x000f280000300800 */
[----:B------:R-:W4:Y:S01]  /*c2b0*/  LDL.LU R22, [R1+0x384] ;  /* 0x0003840001167983 */ /* 0x000f220000300800 */
[----:B------:R-:W-:-:S04]  /*c2c0*/  FMUL.FTZ R48, R8, R19 ;  /* 0x0000001308307220 */ /* 0x000fc80000410000 */
[----:B------:R-:W-:Y:S01]  /*c2d0*/  FADD.FTZ R50, R50, R48 ;  /* 0x0000003032327221 */ /* 0x000fe20000010000 */
[----:B------:R-:W-:Y:S02]  /*c2e0*/  FADD.FTZ R49, R49, R20 ;  /* 0x0000001431317221 */ /* 0x000fe40000010000 */
[----:B------:R-:W4:Y:S01]  /*c2f0*/  LDL.LU R20, [R1+0x278] ;  /* 0x0002780001147983 */ /* 0x000f220000300800 */
[C---:B--2---:R-:W-:Y:S01]  /*c300*/  FFMA.FTZ R51, R53.reuse, R19, R51 ;  /* 0x0000001335337223 */ /* 0x044fe20000010033 */
[----:B------:R-:W-:Y:S01]  /*c310*/  FFMA.FTZ R52, R53, R48, R52 ;  /* 0x0000003035347223 */ /* 0x000fe20000010034 */
[----:B---3--:R-:W-:Y:S01]  /*c320*/  FMUL.FTZ R53, R9, R24 ;  /* 0x0000001809357220 */ /* 0x008fe20000410000 */
[----:B------:R-:W-:-:S03]  /*c330*/  FMUL.FTZ R48, R8, R18 ;  /* 0x0000001208307220 */ /* 0x000fc60000410000 */
[----:B----4-:R-:W-:Y:S01]  /*c340*/  FFMA.FTZ R52, R25, R53, R52 ;  /* 0x0000003519347223 */ /* 0x010fe20000010034 */
[----:B------:R-:W-:Y:S01]  /*c350*/  FADD.FTZ R50, R53, R50 ;  /* 0x0000003235327221 */ /* 0x000fe20000010000 */
[----:B------:R-:W-:Y:S02]  /*c360*/  FMUL.FTZ R53, R9, R26 ;  /* 0x0000001a09357220 */ /* 0x000fe40000410000 */
[----:B------:R-:W-:Y:S01]  /*c370*/  FFMA.FTZ R52, R17, R48, R52 ;  /* 0x0000003011347223 */ /* 0x000fe20000010034 */
[----:B------:R-:W-:Y:S01]  /*c380*/  FADD.FTZ R50, R50, R48 ;  /* 0x0000003032327221 */ /* 0x000fe20000010000 */
[----:B------:R-:W-:-:S03]  /*c390*/  FMUL.FTZ R48, R8, R21 ;  /* 0x0000001508307220 */ /* 0x000fc60000410000 */
[----:B------:R-:W-:Y:S01]  /*c3a0*/  FADD.FTZ R50, R53, R50 ;  /* 0x0000003235327221 */ /* 0x000fe20000010000 */
[----:B------:R-:W-:-:S03]  /*c3b0*/  FFMA.FTZ R52, R23, R53, R52 ;  /* 0x0000003517347223 */ /* 0x000fc60000010034 */
[----:B------:R-:W-:Y:S01]  /*c3c0*/  FADD.FTZ R50, R50, R48 ;  /* 0x0000003032327221 */ /* 0x000fe20000010000 */
[----:B------:R-:W-:Y:S02]  /*c3d0*/  FFMA.FTZ R52, R22, R48, R52 ;  /* 0x0000003016347223 */ /* 0x000fe40000010034 */
[----:B------:R-:W2:Y:S01]  /*c3e0*/  LDL.LU R48, [R1+0x364] ;  /* 0x0003640001307983 */ /* 0x000ea20000300800 */
[----:B------:R-:W-:-:S03]  /*c3f0*/  FADD.FTZ R46, R46, R19 ;  /* 0x000000132e2e7221 */ /* 0x000fc60000010000 */
[----:B------:R-:W3:Y:S01]  /*c400*/  LDL.LU R19, [R1+0x244] ;  /* 0x0002440001137983 */ /* 0x000ee20000300800 */
[----:B------:R-:W-:Y:S01]  /*c410*/  FMUL.FTZ R53, R9, R20 ;  /* 0x0000001409357220 */ /* 0x000fe20000410000 */
[----:B------:R-:W-:Y:S02]  /*c420*/  FFMA.FTZ R47, R25, R24, R47 ;  /* 0x00000018192f7223 */ /* 0x000fe4000001002f */
[----:B------:R-:W4:Y:S01]  /*c430*/  LDL.LU R25, [R1+0x248] ;  /* 0x0002480001197983 */ /* 0x000f220000300800 */
[----:B------:R-:W-:Y:S01]  /*c440*/  FADD.FTZ R50, R53, R50 ;  /* 0x0000003235327221 */ /* 0x000fe20000010000 */
[----:B------:R-:W-:Y:S01]  /*c450*/  FADD.FTZ R49, R49, R24 ;  /* 0x0000001831317221 */ /* 0x000fe20000010000 */
[----:B------:R-:W-:Y:S01]  /*c460*/  FFMA.FTZ R51, R17, R18, R51 ;  /* 0x0000001211337223 */ /* 0x000fe20000010033 */
[----:B------:R-:W4:Y:S01]  /*c470*/  LDL.LU R24, [R1+0x24c] ;  /* 0x00024c0001187983 */ /* 0x000f220000300800 */
[----:B------:R-:W-:-:S03]  /*c480*/  FADD.FTZ R46, R46, R18 ;  /* 0x000000122e2e7221 */ /* 0x000fc60000010000 */
[----:B------:R-:W4:Y:S04]  /*c490*/  LDL.LU R17, [R1+0x334] ;  /* 0x0003340001117983 */ /* 0x000f280000300800 */
[----:B------:R-:W4:Y:S01]  /*c4a0*/  LDL.LU R18, [R1+0x330] ;  /* 0x0003300001127983 */ /* 0x000f220000300800 */
[----:B--2---:R-:W-:-:S03]  /*c4b0*/  FFMA.FTZ R52, R48, R53, R52 ;  /* 0x0000003530347223 */ /* 0x004fc60000010034 */
[----:B------:R-:W2:Y:S01]  /*c4c0*/  LDL.LU R53, [R1+0x34c] ;  /* 0x00034c0001357983 */ /* 0x000ea20000300800 */
[----:B------:R-:W-:Y:S01]  /*c4d0*/  FFMA.FTZ R47, R23, R26, R47 ;  /* 0x0000001a172f7223 */ /* 0x000fe2000001002f */
[----:B------:R-:W-:Y:S02]  /*c4e0*/  FFMA.FTZ R51, R22, R21, R51 ;  /* 0x0000001516337223 */ /* 0x000fe40000010033 */
[----:B------:R-:W4:Y:S01]  /*c4f0*/  LDL.LU R23, [R1+0x250] ;  /* 0x0002500001177983 */ /* 0x000f220000300800 */
[----:B------:R-:W-:Y:S01]  /*c500*/  FFMA.FTZ R47, R48, R20, R47 ;  /* 0x00000014302f7223 */ /* 0x000fe2000001002f */
[-C--:B---3--:R-:W-:Y:S02]  /*c510*/  FMUL.FTZ R48, R8, R19.reuse ;  /* 0x0000001308307220 */ /* 0x088fe40000410000 */
[----:B------:R-:W3:Y:S02]  /*c520*/  LDL.LU R22, [R1+0x254] ;  /* 0x0002540001167983 */ /* 0x000ee40000300800 */
        /* <DEDUP_REMOVED lines=15> */
[----:B------:R-:W4:Y:S01]  /*c620*/  LDL.LU R21, [R1+0x258] ;  /* 0x0002580001157983 */ /* 0x000f220000300800 */
[----:B------:R-:W-:-:S03]  /*c630*/  FADD.FTZ R49, R49, R26 ;  /* 0x0000001a31317221 */ /* 0x000fc60000010000 */
[----:B------:R-:W4:Y:S01]  /*c640*/  LDL.LU R17, [R1+0x23c] ;  /* 0x00023c0001117983 */ /* 0x000f220000300800 */
[C---:B--2---:R-:W-:Y:S01]  /*c650*/  FFMA.FTZ R52, R48.reuse, R53, R52 ;  /* 0x0000003530347223 */ /* 0x044fe20000010034 */
[----:B------:R-:W-:Y:S02]  /*c660*/  FFMA.FTZ R47, R48, R23, R47 ;  /* 0x00000017302f7223 */ /* 0x000fe4000001002f */
[----:B------:R-:W2:Y:S01]  /*c670*/  LDL.LU R53, [R1+0x328] ;  /* 0x0003280001357983 */ /* 0x000ea20000300800 */
[----:B---3--:R-:W-:Y:S01]  /*c680*/  FMUL.FTZ R48, R8, R22 ;  /* 0x0000001608307220 */ /* 0x008fe20000410000 */
[----:B------:R-:W-:Y:S01]  /*c690*/  FADD.FTZ R46, R46, R19 ;  /* 0x000000132e2e7221 */ /* 0x000fe20000010000 */
[----:B------:R-:W-:Y:S01]  /*c6a0*/  FADD.FTZ R49, R49, R20 ;  /* 0x0000001431317221 */ /* 0x000fe20000010000 */
[----:B------:R-:W3:Y:S01]  /*c6b0*/  LDL.LU R19, [R1+0x25c] ;  /* 0x00025c0001137983 */ /* 0x000ee20000300800 */
[----:B------:R-:W-:-:S03]  /*c6c0*/  FADD.FTZ R50, R50, R48 ;  /* 0x0000003032327221 */ /* 0x000fc60000010000 */
[----:B------:R-:W3:Y:S04]  /*c6d0*/  LDL.LU R20, [R1+0x240] ;  /* 0x0002400001147983 */ /* 0x000ee80000300800 */
[----:B------:R-:W3:Y:S04]  /*c6e0*/  LDL.LU R18, [R1+0x238] ;  /* 0x0002380001127983 */ /* 0x000ee80000300800 */
[----:B------:R-:W3:Y:S01]  /*c6f0*/  LDL.LU R26, [R1+0x4c0] ;  /* 0x0004c000011a7983 */ /* 0x000ee20000300800 */
[----:B--2---:R-:W-:-:S03]  /*c700*/  FFMA.FTZ R52, R53, R48, R52 ;  /* 0x0000003035347223 */ /* 0x004fc60000010034 */
[----:B------:R-:W2:Y:S01]  /*c710*/  LDL.LU R48, [R1+0x324] ;  /* 0x0003240001307983 */ /* 0x000ea20000300800 */
[----:B------:R-:W-:Y:S01]  /*c720*/  FFMA.FTZ R51, R53, R22, R51 ;  /* 0x0000001635337223 */ /* 0x000fe20000010033 */
[----:B----4-:R-:W-:-:S04]  /*c730*/  FMUL.FTZ R53, R9, R21 ;  /* 0x0000001509357220 */ /* 0x010fc80000410000 */
        /* <DEDUP_REMOVED lines=17> */
[----:B------:R-:W-:Y:S01]  /*c850*/  FADD.FTZ R49, R49, R25 ;  /* 0x0000001931317221 */ /* 0x000fe20000010000 */
[----:B------:R-:W3:Y:S01]  /*c860*/  LDL.LU R24, [R1+0x4b8] ;  /* 0x0004b80001187983 */ /* 0x000ee20000300800 */
[C---:B--2---:R-:W-:Y:S01]  /*c870*/  FFMA.FTZ R52, R53.reuse, R48, R52 ;  /* 0x0000003035347223 */ /* 0x044fe20000010034 */
[----:B------:R-:W-:Y:S02]  /*c880*/  FADD.FTZ R46, R46, R22 ;  /* 0x000000162e2e7221 */ /* 0x000fe40000010000 */
[----:B------:R-:W2:Y:S01]  /*c890*/  LDL.LU R48, [R1+0x314] ;  /* 0x0003140001307983 */ /* 0x000ea20000300800 */
[----:B------:R-:W-:Y:S01]  /*c8a0*/  FFMA.FTZ R51, R53, R17, R51 ;  /* 0x0000001135337223 */ /* 0x000fe20000010033 */
[----:B------:R-:W-:Y:S01]  /*c8b0*/  FMUL.FTZ R53, R9, R18 ;  /* 0x0000001209357220 */ /* 0x000fe20000410000 */
[----:B------:R-:W-:Y:S01]  /*c8c0*/  FADD.FTZ R46, R46, R20 ;  /* 0x000000142e2e7221 */ /* 0x000fe20000010000 */
[----:B------:R-:W-:Y:S01]  /*c8d0*/  FADD.FTZ R49, R49, R23 ;  /* 0x0000001731317221 */ /* 0x000fe20000010000 */
[----:B------:R-:W4:Y:S01]  /*c8e0*/  LDL.LU R20, [R1+0x4a8] ;  /* 0x0004a80001147983 */ /* 0x000f220000300800 */
[----:B------:R-:W-:Y:S01]  /*c8f0*/  FADD.FTZ R50, R53, R50 ;  /* 0x0000003235327221 */ /* 0x000fe20000010000 */
[----:B------:R-:W-:-:S02]  /*c900*/  FADD.FTZ R46, R46, R17 ;  /* 0x000000112e2e7221 */ /* 0x000fc40000010000 */
[----:B------:R-:W3:Y:S04]  /*c910*/  LDL.LU R17, [R1+0x4a0] ;  /* 0x0004a00001117983 */ /* 0x000ee80000300800 */
[----:B------:R-:W4:Y:S04]  /*c920*/  LDL.LU R22, [R1+0x4b0] ;  /* 0x0004b00001167983 */ /* 0x000f280000300800 */
[----:B------:R-:W4:Y:S01]  /*c930*/  LDL.LU R25, [R1+0x4bc] ;  /* 0x0004bc0001197983 */ /* 0x000f220000300800 */
[C---:B--2---:R-:W-:Y:S01]  /*c940*/  FFMA.FTZ R52, R48.reuse, R53, R52 ;  /* 0x0000003530347223 */ /* 0x044fe20000010034 */
[----:B------:R-:W-:-:S02]  /*c950*/  FFMA.FTZ R47, R48, R18, R47 ;  /* 0x00000012302f7223 */ /* 0x000fc4000001002f */
[----:B------:R-:W2:Y:S01]  /*c960*/  LDL.LU R53, [R1+0x310] ;  /* 0x0003100001357983 */ /* 0x000ea20000300800 */
[----:B------:R-:W-:-:S03]  /*c970*/  FADD.FTZ R49, R49, R21 ;  /* 0x0000001531317221 */ /* 0x000fc60000010000 */
[----:B------:R-:W4:Y:S01]  /*c980*/  LDL.LU R21, [R1+0x4ac] ;  /* 0x0004ac0001157983 */ /* 0x000f220000300800 */
[----:B------:R-:W-:Y:S01]  /*c990*/  FADD.FTZ R49, R49, R19 ;  /* 0x0000001331317221 */ /* 0x000fe20000010000 */
[-C--:B---3--:R-:W-:Y:S01]  /*c9a0*/  FMUL.FTZ R48, R8, R17.reuse ;  /* 0x0000001108307220 */ /* 0x088fe20000410000 */
[----:B------:R-:W-:Y:S02]  /*c9b0*/  FADD.FTZ R46, R46, R17 ;  /* 0x000000112e2e7221 */ /* 0x000fe40000010000 */
[----:B------:R-:W-:Y:S01]  /*c9c0*/  FADD.FTZ R49, R49, R18 ;  /* 0x0000001231317221 */ /* 0x000fe20000010000 */
[----:B------:R-:W3:Y:S04]  /*c9d0*/  LDL.LU R19, [R1+0x4a4] ;  /* 0x0004a40001137983 */ /* 0x000ee80000300800 */
[----:B------:R-:W4:Y:S04]  /*c9e0*/  LDL.LU R18, [R1+0x49c] ;  /* 0x00049c0001127983 */ /* 0x000f280000300800 */
[----:B------:R-:W3:Y:S01]  /*c9f0*/  LDL.LU R23, [R1+0x4b4] ;  /* 0x0004b40001177983 */ /* 0x000ee20000300800 */
[----:B--2---:R-:W-:-:S03]  /*ca00*/  FFMA.FTZ R51, R53, R17, R51 ;  /* 0x0000001135337223 */ /* 0x004fc60000010033 */
[----:B------:R-:W2:Y:S01]  /*ca10*/  LDL.LU R17, [R1+0x30c] ;  /* 0x00030c0001117983 */ /* 0x000ea20000300800 */
[----:B------:R-:W-:Y:S01]  /*ca20*/  FFMA.FTZ R52, R53, R48, R52 ;  /* 0x0000003035347223 */ /* 0x000fe20000010034 */
[-C--:B----4-:R-:W-:Y:S01]  /*ca30*/  FMUL.FTZ R53, R9, R18.reuse ;  /* 0x0000001209357220 */ /* 0x090fe20000410000 */
[----:B------:R-:W-:Y:S01]  /*ca40*/  FADD.FTZ R49, R49, R18 ;  /* 0x0000001231317221 */ /* 0x000fe20000010000 */
[C---:B--2---:R-:W-:Y:S02]  /*ca50*/  FFMA.FTZ R47, R17.reuse, R18, R47 ;  /* 0x00000012112f7223 */ /* 0x044fe4000001002f */
[----:B------:R-:W2:Y:S01]  /*ca60*/  LDL.LU R18, [R1+0x308] ;  /* 0x0003080001127983 */ /* 0x000ea20000300800 */
[----:B------:R-:W-:Y:S01]  /*ca70*/  FADD.FTZ R50, R50, R48 ;  /* 0x0000003032327221 */ /* 0x000fe20000010000 */
[----:B------:R-:W-:Y:S01]  /*ca80*/  FFMA.FTZ R52, R17, R53, R52 ;  /* 0x0000003511347223 */ /* 0x000fe20000010034 */
[----:B---3--:R-:W-:Y:S01]  /*ca90*/  FMUL.FTZ R17, R8, R19 ;  /* 0x0000001308117220 */ /* 0x008fe20000410000 */
[----:B------:R-:W3:Y:S01]  /*caa0*/  LDL.LU R48, [R1+0x2fc] ;  /* 0x0002fc0001307983 */ /* 0x000ee20000300800 */
[----:B------:R-:W-:-:S03]  /*cab0*/  FADD.FTZ R50, R53, R50 ;  /* 0x0000003235327221 */ /* 0x000fc60000010000 */
[----:B------:R-:W4:Y:S01]  /*cac0*/  LDL.LU R53, [R1+0x300] ;  /* 0x0003000001357983 */ /* 0x000f220000300800 */
[----:B------:R-:W-:Y:S01]  /*cad0*/  FADD.FTZ R50, R50, R17 ;  /* 0x0000001132327221 */ /* 0x000fe20000010000 */
[C---:B--2---:R-:W-:Y:S02]  /*cae0*/  FFMA.FTZ R52, R18.reuse, R17, R52 ;  /* 0x0000001112347223 */ /* 0x044fe40000010034 */
[----:B------:R-:W2:Y:S01]  /*caf0*/  LDL.LU R17, [R1+0x304] ;  /* 0x0003040001117983 */ /* 0x000ea20000300800 */
[----:B------:R-:W-:Y:S01]  /*cb00*/  FFMA.FTZ R51, R18, R19, R51 ;  /* 0x0000001312337223 */ /* 0x000fe20000010033 */
[-C--:B------:R-:W-:Y:S01]  /*cb10*/  FMUL.FTZ R18, R9, R20.reuse ;  /* 0x0000001409127220 */ /* 0x080fe20000410000 */
[----:B------:R-:W-:Y:S01]  /*cb20*/  FADD.FTZ R49, R49, R20 ;  /* 0x0000001431317221 */ /* 0x000fe20000010000 */
[----:B------:R-:W-:Y:S02]  /*cb30*/  FADD.FTZ R46, R46, R19 ;  /* 0x000000132e2e7221 */ /* 0x000fe40000010000 */
[----:B------:R-:W3:Y:S01]  /*cb40*/  LDL.LU R19, [R1+0x2f4] ;  /* 0x0002f40001137983 */ /* 0x000ee20000300800 */
[----:B------:R-:W-:Y:S01]  /*cb50*/  FADD.FTZ R50, R18, R50 ;  /* 0x0000003212327221 */ /* 0x000fe20000010000 */
[----:B------:R-:W-:Y:S01]  /*cb60*/  FADD.FTZ R49, R49, R22 ;  /* 0x0000001631317221 */ /* 0x000fe20000010000 */
[----:B----4-:R-:W-:Y:S01]  /*cb70*/  FFMA.FTZ R51, R53, R21, R51 ;  /* 0x0000001535337223 */ /* 0x010fe20000010033 */
[----:B------:R-:W-:Y:S01]  /*cb80*/  FADD.FTZ R46, R46, R21 ;  /* 0x000000152e2e7221 */ /* 0x000fe20000010000 */
[----:B--2---:R-:W-:-:S02]  /*cb90*/  FFMA.FTZ R47, R17, R20, R47 ;  /* 0x00000014112f7223 */ /* 0x004fc4000001002f */
[----:B------:R-:W2:Y:S01]  /*cba0*/  LDL.LU R20, [R1+0x2f8] ;  /* 0x0002f80001147983 */ /* 0x000ea20000300800 */
[----:B------:R-:W-:Y:S01]  /*cbb0*/  FFMA.FTZ R52, R17, R18, R52 ;  /* 0x0000001211347223 */ /* 0x000fe20000010034 */
[-C--:B------:R-:W-:Y:S01]  /*cbc0*/  FMUL.FTZ R18, R9, R22.reuse ;  /* 0x0000001609127220 */ /* 0x080fe20000410000 */
[----:B---3--:R-:W-:Y:S02]  /*cbd0*/  FFMA.FTZ R47, R48, R22, R47 ;  /* 0x00000016302f7223 */ /* 0x008fe4000001002f */
[----:B------:R-:W3:Y:S01]  /*cbe0*/  LDL.LU R22, [R1+0x2f0] ;  /* 0x0002f00001167983 */ /* 0x000ee20000300800 */
[----:B------:R-:W-:-:S03]  /*cbf0*/  FMUL.FTZ R17, R8, R21 ;  /* 0x0000001508117220 */ /* 0x000fc60000410000 */
[----:B------:R-:W4:Y:S01]  /*cc00*/  LDL.LU R21, [R1+0x2ec] ;  /* 0x0002ec0001157983 */ /* 0x000f220000300800 */
[----:B------:R-:W-:-:S03]  /*cc10*/  FFMA.FTZ R52, R53, R17, R52 ;  /* 0x0000001135347223 */ /* 0x000fc60000010034 */
[----:B------:R-:W4:Y:S01]  /*cc20*/  LDL.LU R53, [R1+0x2e8] ;  /* 0x0002e80001357983 */ /* 0x000f220000300800 */
[----:B------:R-:W-:-:S03]  /*cc30*/  FFMA.FTZ R52, R48, R18, R52 ;  /* 0x0000001230347223 */ /* 0x000fc60000010034 */
[----:B------:R-:W4:Y:S01]  /*cc40*/  LDL.LU R48, [R1+0x2e4] ;  /* 0x0002e40001307983 */ /* 0x000f220000300800 */
[----:B------:R-:W-:Y:S01]  /*cc50*/  FADD.FTZ R50, R50, R17 ;  /* 0x0000001132327221 */ /* 0x000fe20000010000 */
[----:B------:R-:W-:-:S03]  /*cc60*/  FMUL.FTZ R17, R8, R23 ;  /* 0x0000001708117220 */ /* 0x000fc60000410000 */
[----:B------:R-:W-:Y:S01]  /*cc70*/  FADD.FTZ R50, R18, R50 ;  /* 0x0000003212327221 */ /* 0x000fe20000010000 */
[-C--:B------:R-:W-:Y:S01]  /*cc80*/  FMUL.FTZ R18, R9, R24.reuse ;  /* 0x0000001809127220 */ /* 0x080fe20000410000 */
[----:B------:R-:W-:Y:S02]  /*cc90*/  FFMA.FTZ R47, R19, R24, R47 ;  /* 0x00000018132f7223 */ /* 0x000fe4000001002f */
[----:B------:R-:W-:-:S04]  /*cca0*/  FADD.FTZ R50, R50, R17 ;  /* 0x0000001132327221 */ /* 0x000fc80000010000 */
[----:B------:R-:W-:Y:S01]  /*ccb0*/  FADD.FTZ R50, R18, R50 ;  /* 0x0000003212327221 */ /* 0x000fe20000010000 */
[C---:B--2---:R-:W-:Y:S01]  /*ccc0*/  FFMA.FTZ R51, R20.reuse, R23, R51 ;  /* 0x0000001714337223 */ /* 0x044fe20000010033 */
[----:B------:R-:W-:Y:S02]  /*ccd0*/  FFMA.FTZ R52, R20, R17, R52 ;  /* 0x0000001114347223 */ /* 0x000fe40000010034 */
[----:B------:R-:W2:Y:S01]  /*cce0*/  LDL.LU R20, [R1+0x2e0] ;  /* 0x0002e00001147983 */ /* 0x000ea20000300800 */
[-C--:B------:R-:W-:Y:S01]  /*ccf0*/  FMUL.FTZ R17, R8, R25.reuse ;  /* 0x0000001908117220 */ /* 0x080fe20000410000 */
[----:B------:R-:W-:Y:S02]  /*cd00*/  FFMA.FTZ R52, R19, R18, R52 ;  /* 0x0000001213347223 */ /* 0x000fe40000010034 */
[----:B------:R-:W2:Y:S01]  /*cd10*/  LDL.LU R19, [R1+0x2dc] ;  /* 0x0002dc0001137983 */ /* 0x000ea20000300800 */
[C---:B---3--:R-:W-:Y:S01]  /*cd20*/  FFMA.FTZ R51, R22.reuse, R25, R51 ;  /* 0x0000001916337223 */ /* 0x048fe20000010033 */
[----:B------:R-:W-:Y:S01]  /*cd30*/  FFMA.FTZ R52, R22, R17, R52 ;  /* 0x0000001116347223 */ /* 0x000fe20000010034 */
[-C--:B------:R-:W-:Y:S01]  /*cd40*/  FMUL.FTZ R18, R9, R26.reuse ;  /* 0x0000001a09127220 */ /* 0x080fe20000410000 */
[----:B------:R-:W3:Y:S01]  /*cd50*/  LDL.LU R22, [R1+0x2d4] ;  /* 0x0002d40001167983 */ /* 0x000ee20000300800 */
[----:B------:R-:W-:Y:S01]  /*cd60*/  FADD.FTZ R50, R50, R17 ;  /* 0x0000001132327221 */ /* 0x000fe20000010000 */
[C---:B----4-:R-:W-:Y:S01]  /*cd70*/  FFMA.FTZ R47, R21.reuse, R26, R47 ;  /* 0x0000001a152f7223 */ /* 0x050fe2000001002f */
[----:B------:R-:W-:Y:S01]  /*cd80*/  FFMA.FTZ R52, R21, R18, R52 ;  /* 0x0000001215347223 */ /* 0x000fe20000010034 */
[-C--:B------:R-:W-:Y:S01]  /*cd90*/  FMUL.FTZ R17, R8, R27.reuse ;  /* 0x0000001b08117220 */ /* 0x080fe20000410000 */
[----:B------:R-:W4:Y:S01]  /*cda0*/  LDL.LU R21, [R1+0x2d0] ;  /* 0x0002d00001157983 */ /* 0x000f220000300800 */
[----:B------:R-:W-:Y:S01]  /*cdb0*/  FADD.FTZ R50, R18, R50 ;  /* 0x0000003212327221 */ /* 0x000fe20000010000 */
[C---:B------:R-:W-:Y:S01]  /*cdc0*/  FFMA.FTZ R51, R53.reuse, R27, R51 ;  /* 0x0000001b35337223 */ /* 0x040fe20000010033 */
[----:B------:R-:W-:Y:S01]  /*cdd0*/  FFMA.FTZ R52, R53, R17, R52 ;  /* 0x0000001135347223 */ /* 0x000fe20000010034 */
[-C--:B------:R-:W-:Y:S01]  /*cde0*/  FMUL.FTZ R18, R9, R28.reuse ;  /* 0x0000001c09127220 */ /* 0x080fe20000410000 */
[----:B------:R-:W4:Y:S01]  /*cdf0*/  LDL.LU R53, [R1+0x2c4] ;  /* 0x0002c40001357983 */ /* 0x000f220000300800 */
[----:B------:R-:W-:-:S02]  /*ce00*/  FFMA.FTZ R47, R48, R28, R47 ;  /* 0x0000001c302f7223 */ /* 0x000fc4000001002f */
[----:B------:R-:W-:Y:S02]  /*ce10*/  FFMA.FTZ R52, R48, R18, R52 ;  /* 0x0000001230347223 */ /* 0x000fe40000010034 */
[----:B------:R-:W4:Y:S01]  /*ce20*/  LDL.LU R48, [R1+0x2c0] ;  /* 0x0002c00001307983 */ /* 0x000f220000300800 */
[----:B------:R-:W-:Y:S01]  /*ce30*/  FADD.FTZ R50, R50, R17 ;  /* 0x0000001132327221 */ /* 0x000fe20000010000 */
[----:B------:R-:W-:-:S03]  /*ce40*/  FMUL.FTZ R17, R8, R29 ;  /* 0x0000001d08117220 */ /* 0x000fc60000410000 */
[----:B------:R-:W-:Y:S01]  /*ce50*/  FADD.FTZ R50, R18, R50 ;  /* 0x0000003212327221 */ /* 0x000fe20000010000 */
[----:B------:R-:W-:-:S03]  /*ce60*/  FMUL.FTZ R18, R9, R30 ;  /* 0x0000001e09127220 */ /* 0x000fc60000410000 */
[----:B------:R-:W-:-:S04]  /*ce70*/  FADD.FTZ R50, R50, R17 ;  /* 0x0000001132327221 */ /* 0x000fc80000010000 */
[----:B------:R-:W-:Y:S01]  /*ce80*/  FADD.FTZ R50, R18, R50 ;  /* 0x0000003212327221 */ /* 0x000fe20000010000 */
[C---:B--2---:R-:W-:Y:S01]  /*ce90*/  FFMA.FTZ R51, R20.reuse, R29, R51 ;  /* 0x0000001d14337223 */ /* 0x044fe20000010033 */
[----:B------:R-:W-:Y:S02]  /*cea0*/  FFMA.FTZ R52, R20, R17, R52 ;  /* 0x0000001114347223 */ /* 0x000fe40000010034 */
[----:B------:R-:W2:Y:S01]  /*ceb0*/  LDL.LU R20, [R1+0x2bc] ;  /* 0x0002bc0001147983 */ /* 0x000ea20000300800 */
[C---:B------:R-:W-:Y:S01]  /*cec0*/  FFMA.FTZ R47, R19.reuse, R30, R47 ;  /* 0x0000001e132f7223 */ /* 0x040fe2000001002f */
[----:B------:R-:W-:Y:S01]  /*ced0*/  FFMA.FTZ R52, R19, R18, R52 ;  /* 0x0000001213347223 */ /* 0x000fe20000010034 */
[-C--:B------:R-:W-:Y:S01]  /*cee0*/  FMUL.FTZ R17, R8, R31.reuse ;  /* 0x0000001f08117220 */ /* 0x080fe20000410000 */
[----:B------:R-:W2:Y:S01]  /*cef0*/  LDL.LU R19, [R1+0x2a8] ;  /* 0x0002a80001137983 */ /* 0x000ea20000300800 */
[C---:B---3--:R-:W-:Y:S01]  /*cf00*/  FFMA.FTZ R51, R22.reuse, R31, R51 ;  /* 0x0000001f16337223 */ /* 0x048fe20000010033 */
[----:B------:R-:W-:Y:S01]  /*cf10*/  FMUL.FTZ R18, R9, R32 ;  /* 0x0000002009127220 */ /* 0x000fe20000410000 */
[----:B------:R-:W-:-:S02]  /*cf20*/  FFMA.FTZ R52, R22, R17, R52 ;  /* 0x0000001116347223 */ /* 0x000fc40000010034 */
        /* <DEDUP_REMOVED lines=15> */
[----:B------:R-:W-:Y:S01]  /*d020*/  FADD.FTZ R50, R50, R17 ;  /* 0x0000001132327221 */ /* 0x000fe20000010000 */
[----:B------:R-:W-:Y:S01]  /*d030*/  FMUL.FTZ R17, R8, R35 ;  /* 0x0000002308117220 */ /* 0x000fe20000410000 */
[----:B------:R-:W-:Y:S01]  /*d040*/  FADD.FTZ R46, R46, R23 ;  /* 0x000000172e2e7221 */ /* 0x000fe20000010000 */
[----:B------:R-:W-:Y:S01]  /*d050*/  FADD.FTZ R49, R49, R26 ;  /* 0x0000001a31317221 */ /* 0x000fe20000010000 */
[----:B------:R-:W-:Y:S01]  /*d060*/  FADD.FTZ R50, R18, R50 ;  /* 0x0000003212327221 */ /* 0x000fe20000010000 */
[----:B------:R-:W4:Y:S01]  /*d070*/  LDL.LU R26, [R1+0x264] ;  /* 0x00026400011a7983 */ /* 0x000f220000300800 */
[----:B------:R-:W-:Y:S01]  /*d080*/  FMUL.FTZ R18, R9, R36 ;  /* 0x0000002409127220 */ /* 0x000fe20000410000 */
[----:B------:R-:W-:-:S02]  /*d090*/  FADD.FTZ R46, R46, R25 ;  /* 0x000000192e2e7221 */ /* 0x000fc40000010000 */
[----:B------:R-:W4:Y:S04]  /*d0a0*/  LDL.LU R25, [R1+0x260] ;  /* 0x0002600001197983 */ /* 0x000f280000300800 */
[----:B------:R-:W4:Y:S04]  /*d0b0*/  LDL.LU R24, [R1+0x234] ;  /* 0x0002340001187983 */ /* 0x000f280000300800 */
[----:B------:R-:W4:Y:S01]  /*d0c0*/  LDL.LU R23, [R1+0x230] ;  /* 0x0002300001177983 */ /* 0x000f220000300800 */
[----:B--2---:R-:W-:Y:S01]  /*d0d0*/  FFMA.FTZ R52, R20, R17, R52 ;  /* 0x0000001114347223 */ /* 0x004fe20000010034 */
[----:B------:R-:W-:Y:S01]  /*d0e0*/  FADD.FTZ R17, R50, R17 ;  /* 0x0000001132117221 */ /* 0x000fe20000010000 */
[----:B------:R-:W-:-:S02]  /*d0f0*/  FFMA.FTZ R47, R19, R36, R47 ;  /* 0x00000024132f7223 */ /* 0x000fc4000001002f */
[----:B------:R-:W-:Y:S01]  /*d100*/  FFMA.FTZ R52, R19, R18, R52 ;  /* 0x0000001213347223 */ /* 0x000fe20000010034 */
[----:B------:R-:W-:Y:S01]  /*d110*/  FMUL.FTZ R19, R8, R37 ;  /* 0x0000002508137220 */ /* 0x000fe20000410000 */
[----:B------:R-:W-:Y:S01]  /*d120*/  FFMA.FTZ R51, R20, R35, R51 ;  /* 0x0000002314337223 */ /* 0x000fe20000010033 */
[----:B------:R-:W-:Y:S01]  /*d130*/  FADD.FTZ R20, R18, R17 ;  /* 0x0000001112147221 */ /* 0x000fe20000010000 */
[-C--:B------:R-:W-:Y:S01]  /*d140*/  FMUL.FTZ R17, R9, R38.reuse ;  /* 0x0000002609117220 */ /* 0x080fe20000410000 */
[C---:B---3--:R-:W-:Y:S01]  /*d150*/  FFMA.FTZ R52, R22.reuse, R19, R52 ;  /* 0x0000001316347223 */ /* 0x048fe20000010034 */
[----:B------:R-:W-:Y:S01]  /*d160*/  FFMA.FTZ R18, R22, R37, R51 ;  /* 0x0000002516127223 */ /* 0x000fe20000010033 */
[----:B------:R-:W-:Y:S01]  /*d170*/  FADD.FTZ R20, R20, R19 ;  /* 0x0000001314147221 */ /* 0x000fe20000010000 */
[----:B------:R-:W-:Y:S01]  /*d180*/  FMUL.FTZ R19, R8, R39 ;  /* 0x0000002708137220 */ /* 0x000fe20000410000 */
[C---:B----4-:R-:W-:Y:S01]  /*d190*/  FFMA.FTZ R52, R21.reuse, R17, R52 ;  /* 0x0000001115347223 */ /* 0x050fe20000010034 */
[----:B------:R-:W2:Y:S01]  /*d1a0*/  LDL.LU R22, [R1+0x22c] ;  /* 0x00022c0001167983 */ /* 0x000ea20000300800 */
[----:B------:R-:W-:Y:S01]  /*d1b0*/  FFMA.FTZ R47, R21, R38, R47 ;  /* 0x00000026152f7223 */ /* 0x000fe2000001002f */
[----:B------:R-:W-:Y:S01]  /*d1c0*/  FADD.FTZ R20, R17, R20 ;  /* 0x0000001411147221 */ /* 0x000fe20000010000 */
[----:B------:R-:W-:Y:S01]  /*d1d0*/  FMUL.FTZ R21, R9, R40 ;  /* 0x0000002809157220 */ /* 0x000fe20000410000 */
[C---:B------:R-:W-:Y:S01]  /*d1e0*/  FFMA.FTZ R17, R53.reuse, R39, R18 ;  /* 0x0000002735117223 */ /* 0x040fe20000010012 */
[----:B------:R-:W-:-:S02]  /*d1f0*/  FFMA.FTZ R52, R53, R19, R52 ;  /* 0x0000001335347223 */ /* 0x000fc40000010034 */
[----:B------:R-:W3:Y:S01]  /*d200*/  LDL.LU R53, [R1+0x228] ;  /* 0x0002280001357983 */ /* 0x000ee20000300800 */
[C---:B------:R-:W-:Y:S01]  /*d210*/  FFMA.FTZ R18, R48.reuse, R40, R47 ;  /* 0x0000002830127223 */ /* 0x040fe2000001002f */
[----:B------:R-:W-:Y:S02]  /*d220*/  FFMA.FTZ R52, R48, R21, R52 ;  /* 0x0000001530347223 */ /* 0x000fe40000010034 */
[----:B------:R-:W4:Y:S01]  /*d230*/  LDL.LU R48, [R1+0x224] ;  /* 0x0002240001307983 */ /* 0x000f220000300800 */
[----:B------:R-:W-:-:S04]  /*d240*/  FADD.FTZ R46, R46, R27 ;  /* 0x0000001b2e2e7221 */ /* 0x000fc80000010000 */
[----:B------:R-:W-:Y:S01]  /*d250*/  FADD.FTZ R46, R46, R29 ;  /* 0x0000001d2e2e7221 */ /* 0x000fe20000010000 */
[----:B------:R-:W-:-:S03]  /*d260*/  FADD.FTZ R49, R49, R28 ;  /* 0x0000001c31317221 */ /* 0x000fc60000010000 */
[----:B------:R-:W-:Y:S01]  /*d270*/  FADD.FTZ R46, R46, R31 ;  /* 0x0000001f2e2e7221 */ /* 0x000fe20000010000 */
[----:B------:R-:W-:-:S03]  /*d280*/  FADD.FTZ R49, R49, R30 ;  /* 0x0000001e31317221 */ /* 0x000fc60000010000 */
[----:B------:R-:W-:Y:S01]  /*d290*/  FADD.FTZ R46, R46, R33 ;  /* 0x000000212e2e7221 */ /* 0x000fe20000010000 */
[----:B------:R-:W-:Y:S01]  /*d2a0*/  FADD.FTZ R49, R49, R32 ;  /* 0x0000002031317221 */ /* 0x000fe20000010000 */
[----:B------:R-:W-:Y:S02]  /*d2b0*/  FADD.FTZ R20, R20, R19 ;  /* 0x0000001314147221 */ /* 0x000fe40000010000 */
[----:B------:R-:W-:Y:S01]  /*d2c0*/  FADD.FTZ R46, R46, R35 ;  /* 0x000000232e2e7221 */ /* 0x000fe20000010000 */
        /* <DEDUP_REMOVED lines=8> */
[----:B------:R-:W-:Y:S01]  /*d350*/  FFMA.FTZ R17, R26, R10, R17 ;  /* 0x0000000a1a117223 */ /* 0x000fe20000010011 */
        /* <DEDUP_REMOVED lines=12> */
[----:B------:R-:W-:Y:S01]  /*d420*/  FFMA.FTZ R52, R23, R17, R52 ;  /* 0x0000001117347223 */ /* 0x000fe20000010034 */
[----:B------:R-:W-:Y:S01]  /*d430*/  FMUL.FTZ R19, R8, R41 ;  /* 0x0000002908137220 */ /* 0x000fe20000410000 */
[----:B------:R-:W-:Y:S01]  /*d440*/  FADD.FTZ R40, R40, R11 ;  /* 0x0000000b28287221 */ /* 0x000fe20000010000 */
[----:B------:R-:W-:Y:S01]  /*d450*/  FADD.FTZ R12, R39, R12 ;  /* 0x0000000c270c7221 */ /* 0x000fe20000010000 */
[----:B------:R-:W-:Y:S01]  /*d460*/  FFMA.FTZ R11, R23, R13, R18 ;  /* 0x0000000d170b7223 */ /* 0x000fe20000010012 */
[----:B------:R-:W-:Y:S01]  /*d470*/  FADD.FTZ R20, R17, R20 ;  /* 0x0000001411147221 */ /* 0x000fe20000010000 */
[C---:B------:R-:W-:Y:S01]  /*d480*/  FMUL.FTZ R18, R9.reuse, R42 ;  /* 0x0000002a09127220 */ /* 0x040fe20000410000 */
[----:B------:R-:W-:Y:S01]  /*d490*/  FADD.FTZ R13, R40, R13 ;  /* 0x0000000d280d7221 */ /* 0x000fe20000010000 */
[----:B------:R-:W-:Y:S01]  /*d4a0*/  FMUL.FTZ R27, R9, R14 ;  /* 0x0000000e091b7220 */ /* 0x000fe20000410000 */
[C---:B--2---:R-:W-:Y:S01]  /*d4b0*/  FFMA.FTZ R21, R22.reuse, R19, R52 ;  /* 0x0000001316157223 */ /* 0x044fe20000010034 */
[----:B------:R-:W-:Y:S01]  /*d4c0*/  FFMA.FTZ R17, R22, R41, R10 ;  /* 0x0000002916117223 */ /* 0x000fe2000001000a */
[----:B------:R-:W-:Y:S01]  /*d4d0*/  FADD.FTZ R41, R12, R41 ;  /* 0x000000290c297221 */ /* 0x000fe20000010000 */
[----:B------:R-:W-:Y:S01]  /*d4e0*/  FADD.FTZ R19, R20, R19 ;  /* 0x0000001314137221 */ /* 0x000fe20000010000 */
[----:B------:R-:W-:Y:S01]  /*d4f0*/  FMUL.FTZ R12, R8, R16 ;  /* 0x00000010080c7220 */ /* 0x000fe20000410000 */
[C---:B---3--:R-:W-:Y:S01]  /*d500*/  FFMA.FTZ R21, R53.reuse, R18, R21 ;  /* 0x0000001235157223 */ /* 0x048fe20000010015 */
[----:B------:R-:W-:Y:S01]  /*d510*/  FFMA.FTZ R10, R53, R42, R11 ;  /* 0x0000002a350a7223 */ /* 0x000fe2000001000b */
[----:B------:R-:W-:Y:S01]  /*d520*/  FADD.FTZ R19, R18, R19 ;  /* 0x0000001312137221 */ /* 0x000fe20000010000 */
[----:B------:R-:W-:Y:S01]  /*d530*/  FMUL.FTZ R11, R9, R45 ;  /* 0x0000002d090b7220 */ /* 0x000fe20000410000 */
[----:B----4-:R-:W-:Y:S01]  /*d540*/  FFMA.FTZ R18, R48, R12, R21 ;  /* 0x0000000c30127223 */ /* 0x010fe20000010015 */
[----:B------:R-:W-:Y:S01]  /*d550*/  FADD.FTZ R42, R13, R42 ;  /* 0x0000002a0d2a7221 */ /* 0x000fe20000010000 */
[----:B------:R-:W-:Y:S01]  /*d560*/  FADD.FTZ R12, R19, R12 ;  /* 0x0000000c130c7221 */ /* 0x000fe20000010000 */
[----:B------:R-:W-:Y:S01]  /*d570*/  FMUL.FTZ R13, R8, R44 ;  /* 0x0000002c080d7220 */ /* 0x000fe20000410000 */
[----:B------:R-:W-:-:S02]  /*d580*/  FFMA.FTZ R18, R5, R11, R18 ;  /* 0x0000000b05127223 */ /* 0x000fc40000010012 */
[----:B------:R-:W-:Y:S01]  /*d590*/  FADD.FTZ R12, R11, R12 ;  /* 0x0000000c0b0c7221 */ /* 0x000fe20000010000 */
[----:B------:R-:W-:Y:S01]  /*d5a0*/  FMUL.FTZ R11, R9, R43 ;  /* 0x0000002b090b7220 */ /* 0x000fe20000410000 */
[----:B------:R-:W-:Y:S01]  /*d5b0*/  FFMA.FTZ R18, R4, R13, R18 ;  /* 0x0000000d04127223 */ /* 0x000fe20000010012 */
[----:B------:R-:W-:Y:S01]  /*d5c0*/  FFMA.FTZ R17, R48, R16, R17 ;  /* 0x0000001030117223 */ /* 0x000fe20000010011 */
[----:B------:R-:W-:Y:S01]  /*d5d0*/  FADD.FTZ R20, R12, R13 ;  /* 0x0000000d0c147221 */ /* 0x000fe20000010000 */
[----:B------:R-:W-:Y:S01]  /*d5e0*/  FFMA.FTZ R10, R5, R45, R10 ;  /* 0x0000002d050a7223 */ /* 0x000fe2000001000a */
[----:B------:R-:W-:Y:S01]  /*d5f0*/  FMUL.FTZ R13, R8, R15 ;  /* 0x0000000f080d7220 */ /* 0x000fe20000410000 */
[----:B------:R-:W-:Y:S01]  /*d600*/  FFMA.FTZ R12, R3, R11, R18 ;  /* 0x0000000b030c7223 */ /* 0x000fe20000010012 */
[----:B------:R-:W-:Y:S01]  /*d610*/  FADD.FTZ R41, R41, R16 ;  /* 0x0000001029297221 */ /* 0x000fe20000010000 */
[----:B------:R-:W-:Y:S01]  /*d620*/  FFMA.FTZ R16, R4, R44, R17 ;  /* 0x0000002c04107223 */ /* 0x000fe20000010011 */
[----:B------:R-:W-:Y:S01]  /*d630*/  FADD.FTZ R20, R11, R20 ;  /* 0x000000140b147221 */ /* 0x000fe20000010000 */
[C---:B------:R-:W-:Y:S01]  /*d640*/  FFMA.FTZ R12, R2.reuse, R13, R12 ;  /* 0x0000000d020c7223 */ /* 0x040fe2000001000c */
[----:B------:R-:W-:Y:S01]  /*d650*/  FFMA.FTZ R17, R3, R43, R10 ;  /* 0x0000002b03117223 */ /* 0x000fe2000001000a */
[----:B------:R-:W-:Y:S01]  /*d660*/  FFMA.FTZ R16, R2, R15, R16 ;  /* 0x0000000f02107223 */ /* 0x000fe20000010010 */
        /* <DEDUP_REMOVED lines=9> */
[----:B------:R-:W-:-:S03]  /*d700*/  FADD.FTZ R18, R41, R44 ;  /* 0x0000002c29127221 */ /* 0x000fc60000010000 */
[----:B------:R-:W-:Y:S01]  /*d710*/  FADD.FTZ R19, R42, R43 ;  /* 0x0000002b2a137221 */ /* 0x000fe20000010000 */
[----:B------:R-:W-:Y:S01]  /*d720*/  FADD.FTZ R27, R27, R22 ;  /* 0x000000161b1b7221 */ /* 0x000fe20000010000 */
[----:B------:R-:W-:Y:S02]  /*d730*/  FADD.FTZ R18, R18, R15 ;  /* 0x0000000f12127221 */ /* 0x000fe40000010000 */
[----:B0-----:R-:W-:-:S07]  /*d740*/  FADD.FTZ R19, R19, R14 ;  /* 0x0000000e13137221 */ /* 0x001fce0000010000 */
.L_x_1362:
        /* <DEDUP_REMOVED lines=10> */
[----:B0-----:R-:W-:-:S05]  /*d7f0*/  LOP3.LUT R10, R53, 0x3e0, RZ, 0xc0, !PT ;  /* 0x000003e0350a7812 */ /* 0x001fca00078ec0ff */
[C---:B------:R-:W-:Y:S02]  /*d800*/  LEA R52, R53.reuse, UR5, 0x4 ;  /* 0x0000000535347c11 */ /* 0x040fe4000f8e20ff */
[C---:B------:R-:W-:Y:S02]  /*d810*/  ISETP.GT.U32.AND P0, PT, R10.reuse, 0x210, PT ;  /* 0x000002100a00780c */ /* 0x040fe40003f04070 */
[----:B------:R-:W-:Y:S01]  /*d820*/  IADD3 R10, PT, PT, -R10, 0x22f, RZ ;  /* 0x0000022f0a0a7810 */ /* 0x000fe20007ffe1ff */
[----:B------:R-:W-:Y:S01]  /*d830*/  STS.128 [R52], R16 ;  /* 0x0000001034007388 */ /* 0x000fe20000000c00 */
[----:B--2---:R-:W-:Y:S02]  /*d840*/  ISETP.NE.AND P1, PT, R22, RZ, PT ;  /* 0x000000ff1600720c */ /* 0x004fe40003f25270 */
        /* <DEDUP_REMOVED lines=40> */
[----:B---34-:R-:W-:Y:S05]  /*dad0*/  @P0 BRA `(.L_x_1364) ;  /* 0x0000000000b00947 */ /* 0x018fea0003800000 */
        /* <DEDUP_REMOVED lines=44> */
.L_x_1364:
[----:B------:R-:W-:Y:S05]  /*dda0*/  BSYNC.RECONVERGENT B0 ;  /* 0x0000000000007941 */ /* 0x000fea0003800200 */
.L_x_1363:
        /* <DEDUP_REMOVED lines=94> */
.L_x_1366:
[----:B------:R-:W-:Y:S05]  /*e390*/  BSYNC.RECONVERGENT B0 ;  /* 0x0000000000007941 */ /* 0x000fea0003800200 */
.L_x_1365:
        /* <DEDUP_REMOVED lines=30> */
.L_x_1368:
[----:B------:R-:W-:Y:S05]  /*e580*/  BSYNC.RECONVERGENT B0 ;  /* 0x0000000000007941 */ /* 0x000fea0003800200 */
.L_x_1367:
        /* <DEDUP_REMOVED lines=34> */
.L_x_1372:
[----:B------:R-:W2:Y:S04]  /*e7b0*/  LDG.E.STRONG.GPU R12, desc[UR10][R18.64] ;  /* 0x0000000a120c7981 */ /* 0x000ea8000c1ef900 */
[----:B--2---:R-:W-:Y:S04]  /*e7c0*/  CCTL.IVALL ;  /* 0x00000000ff00798f */ /* 0x004fe80002000000 */
[----:B------:R2:W-:Y:S01]  /*e7d0*/  STL [R1], R12 ;  /* 0x0000000c01007387 */ /* 0x0005e20000100800 */
[----:B------:R-:W-:-:S13]  /*e7e0*/  ISETP.NE.AND P0, PT, R12, UR5, PT ;  /* 0x000000050c007c0c */ /* 0x000fda000bf05270 */
[----:B--2---:R-:W-:Y:S05]  /*e7f0*/  @P0 BRA `(.L_x_1372) ;  /* 0xfffffffc00ec0947 */ /* 0x004fea000383ffff */
.L_x_1371:
[----:B------:R-:W-:Y:S05]  /*e800*/  BSYNC.RECONVERGENT B0 ;  /* 0x0000000000007941 */ /* 0x000fea0003800200 */
.L_x_1370:
        /* <DEDUP_REMOVED lines=15> */
.L_x_1374:
        /* <DEDUP_REMOVED lines=77> */
.L_x_1373:
        /* <DEDUP_REMOVED lines=52> */
.L_x_1375:
        /* <DEDUP_REMOVED lines=27> */
.L_x_1376:
        /* <DEDUP_REMOVED lines=12> */
.L_x_1377:
[----:B------:R-:W-:Y:S05]  /*f380*/  BSYNC.RECONVERGENT B0 ;  /* 0x0000000000007941 */ /* 0x000fea0003800200 */
.L_x_1369:
[----:B------:R-:W3:Y:S01]  /*f390*/  S2UR UR6, SR_CgaCtaId ;  /* 0x00000000000679c3 */ /* 0x000ee20000008800 */
[----:B-1----:R-:W-:Y:S01]  /*f3a0*/  ISETP.NE.AND P0, PT, R53, RZ, PT ;  /* 0x000000ff3500720c */ /* 0x002fe20003f05270 */
[----:B------:R-:W-:Y:S01]  /*f3b0*/  UMOV UR5, 0x400 ;  /* 0x0000040000057882 */ /* 0x000fe20000000000 */
[----:B------:R-:W1:Y:S01]  /*f3c0*/  LDCU.U8 UR12, c[0x0][0x414] ;  /* 0x00008280ff0c77ac */ /* 0x000e620008000000 */
[----:B------:R-:W4:Y:S01]  /*f3d0*/  LDCU.64 UR20, c[0x0][0x3f8] ;  /* 0x00007f00ff1477ac */ /* 0x000f220008000a00 */
[----:B------:R-:W0:Y:S01]  /*f3e0*/  LDCU.64 UR18, c[0x0][0x400] ;  /* 0x00008000ff1277ac */ /* 0x000e220008000a00 */
[----:B-1----:R-:W-:Y:S02]  /*f3f0*/  UISETP.NE.AND UP0, UPT, UR12, URZ, UPT ;  /* 0x000000ff0c00728c */ /* 0x002fe4000bf05270 */
[----:B---3--:R-:W-:Y:S01]  /*f400*/  ULEA UR5, UR6, UR5, 0x18 ;  /* 0x0000000506057291 */ /* 0x008fe2000f8ec0ff */
[----:B------:R-:W1:Y:S03]  /*f410*/  LDCU.64 UR6, c[0x0][0x380] ;  /* 0x00007000ff0677ac */ /* 0x000e660008000a00 */
[----:B------:R-:W-:-:S05]  /*f420*/  PLOP3.LUT P2, PT, PT, PT, UP0, 0x80, 0x8 ;  /* 0x000000000008781c */ /* 0x000fca0003f4f008 */
[----:B------:R-:W-:Y:S01]  /*f430*/  @!P0 STS.64 [UR5+0xb0], R10 ;  /* 0x0000b00aff008988 */ /* 0x000fe20008000a05 */
[----:B------:R-:W-:Y:S06]  /*f440*/  BAR.SYNC.DEFER_BLOCKING 0x0 ;  /* 0x0000000000007b1d */ /* 0x000fec0000010000 */
[----:B--2---:R-:W0:Y:S01]  /*f450*/  LDS.64 R20, [UR5+0xb0] ;  /* 0x0000b005ff147984 */ /* 0x004e220008000a00 */
[----:B------:R-:W0:Y:S02]  /*f460*/  LDCU UR5, c[0x0][0x42c] ;  /* 0x00008580ff0577ac */ /* 0x000e240008000800 */
[----:B0-----:R-:W-:Y:S01]  /*f470*/  FMUL.FTZ R11, R21, UR5 ;  /* 0x00000005150b7c20 */ /* 0x001fe20008410000 */
[----:B------:R-:W-:-:S02]  /*f480*/  HFMA2 R21, -RZ, RZ, 0, 0 ;  /* 0x00000000ff157431 */ /* 0x000fc400000001ff */
[----:B-1--4-:R-:W-:-:S07]  /*f490*/  FMUL.FTZ R20, R20, UR5 ;  /* 0x0000000514147c20 */ /* 0x012fce0008410000 */
.L_x_1383:
[----:B0-----:R-:W-:-:S05]  /*f4a0*/  LEA R22, R21, UR15, 0x3 ;  /* 0x0000000f15167c11 */ /* 0x001fca000f8e18ff */
[----:B-1----:R-:W2:Y:S04]  /*f4b0*/  LDL.128 R16, [R22+0x10] ;  /* 0x0000100016107983 */ /* 0x002ea80000100c00 */
[----:B------:R0:W3:Y:S01]  /*f4c0*/  LDL.128 R12, [R22+0x110] ;  /* 0x00011000160c7983 */ /* 0x0000e20000100c00 */
[----:B------:R-:W-:Y:S01]  /*f4d0*/  BSSY.RECONVERGENT B0, `(.L_x_1378) ;  /* 0x0000037000007945 */ /* 0x000fe20003800200 */
[----:B--2---:R-:W-:Y:S01]  /*f4e0*/  FADD.FTZ R16, R16, -UR28 ;  /* 0x8000001c10107e21 */ /* 0x004fe20008010000 */
[----:B------:R-:W-:Y:S01]  /*f4f0*/  FADD.FTZ R17, R17, -UR28 ;  /* 0x8000001c11117e21 */ /* 0x000fe20008010000 */
[----:B------:R-:W-:Y:S01]  /*f500*/  FADD.FTZ R18, R18, -UR28 ;  /* 0x8000001c12127e21 */ /* 0x000fe20008010000 */
[----:B------:R-:W-:Y:S01]  /*f510*/  FADD.FTZ R19, R19, -UR28 ;  /* 0x8000001c13137e21 */ /* 0x000fe20008010000 */
[----:B------:R-:W-:Y:S01]  /*f520*/  FMUL.FTZ R29, R16, UR16 ;  /* 0x00000010101d7c20 */ /* 0x000fe20008410000 */
[----:B------:R-:W-:-:S02]  /*f530*/  FMUL.FTZ R28, R17, UR16 ;  /* 0x00000010111c7c20 */ /* 0x000fc40008410000 */
[----:B------:R-:W-:Y:S01]  /*f540*/  FMUL.FTZ R30, R19, UR16 ;  /* 0x00000010131e7c20 */ /* 0x000fe20008410000 */
[----:B-----5:R-:W-:Y:S01]  /*f550*/  @P2 FFMA.FTZ R10, R8, R29, R6 ;  /* 0x0000001d080a2223 */ /* 0x020fe20000010006 */
[----:B------:R-:W-:-:S03]  /*f560*/  @P2 FFMA.FTZ R16, R9, R28, R7 ;  /* 0x0000001c09102223 */ /* 0x000fc60000010007 */
[----:B------:R-:W-:Y:S01]  /*f570*/  @P2 FMUL.FTZ R17, R10, -1.4426950216293334961 ;  /* 0xbfb8aa3b0a112820 */ /* 0x000fe20000410000 */
[----:B------:R-:W-:-:S05]  /*f580*/  @P2 FMUL.FTZ R24, R16, -1.4426950216293334961 ;  /* 0xbfb8aa3b10182820 */ /* 0x000fca0000410000 */
[----:B------:R-:W0:Y:S04]  /*f590*/  @P2 MUFU.EX2 R17, R17 ;  /* 0x0000001100112308 */ /* 0x000e280000000800 */
[----:B------:R-:W1:Y:S01]  /*f5a0*/  @P2 MUFU.EX2 R24, R24 ;  /* 0x0000001800182308 */ /* 0x000e620000000800 */
[----:B0-----:R-:W-:-:S04]  /*f5b0*/  @P2 FADD.FTZ R22, R17, 1 ;  /* 0x3f80000011162421 */ /* 0x001fc80000010000 */
[----:B------:R-:W0:Y:S01]  /*f5c0*/  @P2 MUFU.RCP R23, R22 ;  /* 0x0000001600172308 */ /* 0x000e220000001000 */
[----:B-1----:R-:W-:-:S07]  /*f5d0*/  @P2 FADD.FTZ R25, R24, 1 ;  /* 0x3f80000018192421 */ /* 0x002fce0000010000 */
[----:B------:R-:W1:Y:S01]  /*f5e0*/  @P2 MUFU.RCP R26, R25 ;  /* 0x00000019001a2308 */ /* 0x000e620000001000 */
[----:B0-----:R-:W-:Y:S01]  /*f5f0*/  @P2 FADD.FTZ R27, -R23, 1 ;  /* 0x3f800000171b2421 */ /* 0x001fe20000010100 */
[----:B---3--:R-:W-:-:S03]  /*f600*/  @P2 FMUL.FTZ R23, R12, R23 ;  /* 0x000000170c172220 */ /* 0x008fc60000410000 */
[----:B------:R-:W-:Y:S01]  /*f610*/  @P2 FFMA.FTZ R10, R10, R27, 1 ;  /* 0x3f8000000a0a2423 */ /* 0x000fe2000001001b */
[----:B------:R-:W-:Y:S01]  /*f620*/  LEA R27, R21, R0, 0x4 ;  /* 0x00000000151b7211 */ /* 0x000fe200078e20ff */
[----:B-1----:R-:W-:-:S03]  /*f630*/  @P2 FADD.FTZ R17, -R26, 1 ;  /* 0x3f8000001a112421 */ /* 0x002fc60000010100 */
[----:B------:R-:W-:Y:S01]  /*f640*/  ISETP.GE.U32.AND P0, PT, R27, UR18, PT ;  /* 0x000000121b007c0c */ /* 0x000fe2000bf06070 */
[----:B------:R-:W-:Y:S01]  /*f650*/  @P2 FMUL.FTZ R12, R23, R10 ;  /* 0x0000000a170c2220 */ /* 0x000fe20000410000 */
[----:B------:R-:W-:Y:S01]  /*f660*/  SHF.R.S32.HI R22, RZ, 0x1f, R27 ;  /* 0x0000001fff167819 */ /* 0x000fe2000001141b */
[----:B------:R-:W-:Y:S01]  /*f670*/  @P2 FFMA.FTZ R17, R16, R17, 1 ;  /* 0x3f80000010112423 */ /* 0x000fe20000010011 */
[----:B------:R-:W-:Y:S01]  /*f680*/  @P2 FMUL.FTZ R26, R13, R26 ;  /* 0x0000001a0d1a2220 */ /* 0x000fe20000410000 */
[--C-:B------:R-:W-:Y:S01]  /*f690*/  FFMA.FTZ R23, R20, R29, R11.reuse ;  /* 0x0000001d14177223 */ /* 0x100fe2000001000b */
[----:B------:R-:W-:Y:S01]  /*f6a0*/  ISETP.GE.AND.EX P0, PT, R22, UR19, PT, P0 ;  /* 0x0000001316007c0c */ /* 0x000fe2000bf06300 */
[----:B------:R-:W-:Y:S01]  /*f6b0*/  FFMA.FTZ R16, R20, R30, R11 ;  /* 0x0000001e14107223 */ /* 0x000fe2000001000b */
[----:B------:R-:W-:Y:S01]  /*f6c0*/  IADD3 R10, PT, PT, R27, 0x10, RZ ;  /* 0x000000101b0a7810 */ /* 0x000fe20007ffe0ff */
[----:B------:R-:W-:Y:S01]  /*f6d0*/  @P2 FMUL.FTZ R13, R26, R17 ;  /* 0x000000111a0d2220 */ /* 0x000fe20000410000 */
[----:B------:R-:W-:Y:S01]  /*f6e0*/  FFMA.FTZ R23, R8, R12, -R23 ;  /* 0x0000000c08177223 */ /* 0x000fe20000010817 */
[----:B------:R-:W-:Y:S01]  /*f6f0*/  FMUL.FTZ R26, R18, UR16 ;  /* 0x00000010121a7c20 */ /* 0x000fe20008410000 */
[----:B------:R-:W-:Y:S01]  /*f700*/  ISETP.GE.U32.AND P1, PT, R10, UR18, PT ;  /* 0x000000120a007c0c */ /* 0x000fe2000bf26070 */
[----:B------:R-:W-:Y:S01]  /*f710*/  FFMA.FTZ R18, R20, R28, R11 ;  /* 0x0000001c14127223 */ /* 0x000fe2000001000b */
[----:B------:R-:W-:-:S02]  /*f720*/  SHF.R.S32.HI R12, RZ, 0x1f, R10 ;  /* 0x0000001fff0c7819 */ /* 0x000fc4000001140a */
[----:B------:R-:W-:Y:S01]  /*f730*/  MOV R17, R15 ;  /* 0x0000000f00117202 */ /* 0x000fe20000000f00 */
[----:B------:R-:W-:Y:S01]  /*f740*/  FFMA.FTZ R15, R20, R26, R11 ;  /* 0x0000001a140f7223 */ /* 0x000fe2000001000b */
[----:B------:R-:W-:Y:S01]  /*f750*/  ISETP.GE.AND.EX P1, PT, R12, UR19, PT, P1 ;  /* 0x000000130c007c0c */ /* 0x000fe2000bf26310 */
[----:B------:R-:W-:Y:S01]  /*f760*/  FFMA.FTZ R25, R9, R13, -R18 ;  /* 0x0000000d09197223 */ /* 0x000fe20000010812 */
[----:B------:R-:W-:Y:S01]  /*f770*/  ISETP.NE.AND P2, PT, RZ, UR12, PT ;  /* 0x0000000cff007c0c */ /* 0x000fe2000bf45270 */
[----:B------:R-:W-:-:S12]  /*f780*/  @P0 BRA `(.L_x_1379) ;  /* 0x00000000002c0947 */ /* 0x000fd80003800000 */
        /* <DEDUP_REMOVED lines=9> */
[----:B------:R-:W-:-:S05]  /*f820*/  LEA.HI.X R23, R18, UR7, R13, 0x2, P0 ;  /* 0x0000000712177c11 */ /* 0x000fca00080f140d */
[----:B------:R0:W-:Y:S04]  /*f830*/  STG.E.64 desc[UR10][R22.64], R24 ;  /* 0x0000001816007986 */ /* 0x0001e8000c101b0a */
.L_x_1379:
[----:B------:R-:W-:Y:S05]  /*f840*/  BSYNC.RECONVERGENT B0 ;  /* 0x0000000000007941 */ /* 0x000fea0003800200 */
.L_x_1378:
[----:B------:R-:W-:Y:S05]  /*f850*/  @!P2 BRA `(.L_x_1380) ;  /* 0x000000000048a947 */ /* 0x000fea0003800000 */
        /* <DEDUP_REMOVED lines=18> */
.L_x_1380:
        /* <DEDUP_REMOVED lines=8> */
[C---:B------:R-:W-:Y:S02]  /*fa00*/  IMAD R17, R10.reuse, UR21, R17 ;  /* 0x000000150a117c24 */ /* 0x040fe4000f8e0211 */
[----:B------:R-:W-:-:S05]  /*fa10*/  IMAD.WIDE.U32 R12, R10, UR20, R12 ;  /* 0x000000140a0c7c25 */ /* 0x000fca000f8e000c */
[----:B------:R-:W-:Y:S01]  /*fa20*/  IADD3 R13, PT, PT, R13, R17, RZ ;  /* 0x000000110d0d7210 */ /* 0x000fe20007ffe0ff */
[----:B------:R-:W-:Y:S01]  /*fa30*/  FMUL.FTZ R17, R18, UR16 ;  /* 0x0000001012117c20 */ /* 0x000fe20008410000 */
[----:B------:R-:W-:-:S04]  /*fa40*/  LEA R14, P0, R12, UR6, 0x2 ;  /* 0x000000060c0e7c11 */ /* 0x000fc8000f8010ff */
[----:B------:R-:W-:-:S05]  /*fa50*/  LEA.HI.X R15, R12, UR7, R13, 0x2, P0 ;  /* 0x000000070c0f7c11 */ /* 0x000fca00080f140d */
[----:B------:R1:W-:Y:S04]  /*fa60*/  STG.E.64 desc[UR10][R14.64], R16 ;  /* 0x000000100e007986 */ /* 0x0003e8000c101b0a */
.L_x_1382:
[----:B------:R-:W-:Y:S05]  /*fa70*/  BSYNC.RECONVERGENT B0 ;  /* 0x0000000000007941 */ /* 0x000fea0003800200 */
.L_x_1381:
        /* <DEDUP_REMOVED lines=10> */
.L_x_1360:
        /* <DEDUP_REMOVED lines=16> */
.L_x_1386:
[----:B------:R-:W-:Y:S05]  /*fc20*/  BSYNC.RECONVERGENT B0 ;  /* 0x0000000000007941 */ /* 0x000fea0003800200 */
.L_x_1385:
        /* <DEDUP_REMOVED lines=11> */
.L_x_1388:
[----:B------:R-:W2:Y:S04]  /*fce0*/  LDG.E.STRONG.GPU R5, desc[UR10][R2.64] ;  /* 0x0000000a02057981 */ /* 0x000ea8000c1ef900 */
[----:B--2---:R-:W-:Y:S01]  /*fcf0*/  CCTL.IVALL ;  /* 0x00000000ff00798f */ /* 0x004fe20002000000 */
[----:B------:R-:W-:Y:S05]  /*fd00*/  YIELD ;  /* 0x0000000000007946 */ /* 0x000fea0003800000 */
[----:B------:R-:W-:-:S13]  /*fd10*/  ISETP.NE.AND P0, PT, R5, R0, PT ;  /* 0x000000000500720c */ /* 0x000fda0003f05270 */
[----:B------:R-:W-:Y:S05]  /*fd20*/  @P0 BRA `(.L_x_1388) ;  /* 0xfffffffc00ec0947 */ /* 0x000fea000383ffff */
.L_x_1387:
        /* <DEDUP_REMOVED lines=23> */
[----:B-1----:R-:W-:-:S04]  /*fea0*/  SEL R17, RZ, 0x1, !P0 ;  /* 0x00000001ff117807 */ /* 0x002fc80004000000 */
        /* <DEDUP_REMOVED lines=25> */
[----:B------:R-:W1:Y:S01]  /*10040*/  LDCU.64 UR4, c[0x0][0x3d8] ;  /* 0x00007b00ff0477ac */ /* 0x000e620008000a00 */
[----:B------:R-:W-:Y:S02]  /*10050*/  IADD3 R11, PT, PT, R4, 0x1, RZ ;  /* 0x00000001040b7810 */ /* 0x000fe40007ffe0ff */
[----:B------:R-:W-:Y:S01]  /*10060*/  MOV R4, R2 ;  /* 0x0000000200047202 */ /* 0x000fe20000000f00 */
[----:B------:R-:W2:Y:S01]  /*10070*/  LDCU.64 UR6, c[0x0][0x390] ;  /* 0x00007200ff0677ac */ /* 0x000ea20008000a00 */
[----:B------:R-:W-:Y:S02]  /*10080*/  LOP3.LUT R11, R11, 0x3, RZ, 0xc0, !PT ;  /* 0x000000030b0b7812 */ /* 0x000fe400078ec0ff */
[C---:B0-----:R-:W-:Y:S01]  /*10090*/  SHF.L.U32 R23, R2.reuse, 0x3, RZ ;  /* 0x0000000302177819 */ /* 0x041fe200000006ff */
[----:B------:R-:W0:Y:S01]  /*100a0*/  LDCU.64 UR8, c[0x0][0x388] ;  /* 0x00007100ff0877ac */ /* 0x000e220008000a00 */
[--C-:B------:R-:W-:Y:S01]  /*100b0*/  SHF.L.U64.HI R24, R2, 0x3, R5.reuse ;  /* 0x0000000302187819 */ /* 0x100fe20000010205 */
[----:B------:R-:W-:Y:S01]  /*100c0*/  IMAD.WIDE.U32 R6, R11, 0x230, R4 ;  /* 0x000002300b067825 */ /* 0x000fe200078e0004 */
[----:B------:R-:W-:-:S02]  /*100d0*/  SHF.L.U32 R31, R9, 0x2, RZ ;  /* 0x00000002091f7819 */ /* 0x000fc400000006ff */
[----:B------:R-:W-:Y:S02]  /*100e0*/  SHF.L.U64.HI R33, R0, 0x2, R3 ;  /* 0x0000000200217819 */ /* 0x000fe40000010203 */
[----:B------:R-:W-:Y:S02]  /*100f0*/  SHF.L.U64.HI R29, R30, 0x2, R35 ;  /* 0x000000021e1d7819 */ /* 0x000fe40000010223 */
[C---:B-1----:R-:W-:Y:S01]  /*10100*/  LEA R27, P1, R2.reuse, UR4, 0x2 ;  /* 0x00000004021b7c11 */ /* 0x042fe2000f8210ff */
[----:B------:R-:W-:Y:S01]  /*10110*/  UMOV UR4, URZ ;  /* 0x000000ff00047c82 */ /* 0x000fe20008000000 */
[----:B--2---:R-:W-:Y:S02]  /*10120*/  IADD3 R25, P2, PT, R23, UR6, RZ ;  /* 0x0000000617197c10 */ /* 0x004fe4000ff5e0ff */
[----:B------:R-:W-:Y:S02]  /*10130*/  LEA.HI.X R28, R2, UR5, R5, 0x2, P1 ;  /* 0x00000005021c7c11 */ /* 0x000fe400088f1405 */
[----:B------:R-:W-:-:S02]  /*10140*/  IADD3 R5, PT, PT, R7, UR4, RZ ;  /* 0x0000000407057c10 */ /* 0x000fc4000fffe0ff */
[----:B------:R-:W-:Y:S01]  /*10150*/  MOV R2, R6 ;  /* 0x0000000600027202 */ /* 0x000fe20000000f00 */
[----:B------:R-:W-:Y:S01]  /*10160*/  IMAD.WIDE.U32 R6, R8, 0x4, RZ ;  /* 0x0000000408067825 */ /* 0x000fe200078e00ff */
[C---:B------:R-:W-:Y:S02]  /*10170*/  IADD3.X R26, PT, PT, R24.reuse, UR7, RZ, P2, !PT ;  /* 0x00000007181a7c10 */ /* 0x040fe400097fe4ff */
[----:B0-----:R-:W-:Y:S02]  /*10180*/  IADD3 R23, P1, PT, R23, UR8, RZ ;  /* 0x0000000817177c10 */ /* 0x001fe4000ff3e0ff */
[----:B------:R-:W-:Y:S02]  /*10190*/  IADD3 R4, P2, PT, RZ, -R11, RZ ;  /* 0x8000000bff047210 */ /* 0x000fe40007f5e0ff */
[----:B------:R-:W-:Y:S02]  /*101a0*/  IADD3.X R24, PT, PT, R24, UR9, RZ, P1, !PT ;  /* 0x0000000918187c10 */ /* 0x000fe40008ffe4ff */
[----:B------:R-:W-:-:S02]  /*101b0*/  IADD3 R31, PT, PT, R7, R31, RZ ;  /* 0x0000001f071f7210 */ /* 0x000fc40007ffe0ff */
[----:B------:R-:W-:-:S07]  /*101c0*/  IADD3.X R22, PT, PT, RZ, -0x1, RZ, P2, !PT ;  /* 0xffffffffff167810 */ /* 0x000fce00017fe4ff */
.L_x_1391:
[-C--:B-1----:R-:W-:Y:S02]  /*101d0*/  LEA R12, P1, R0, R27.reuse, 0x2 ;  /* 0x0000001b000c7211 */ /* 0x082fe400078210ff */
        /* <DEDUP_REMOVED lines=28> */
.L_x_1390:
[----:B------:R-:W-:Y:S05]  /*103a0*/  BSYNC.RECONVERGENT B0 ;  /* 0x0000000000007941 */ /* 0x000fea0003800200 */
.L_x_1389:
[----:B------:R-:W-:Y:S05]  /*103b0*/  @!P0 EXIT ;  /* 0x000000000000894d */ /* 0x000fea0003800000 */
[C---:B------:R-:W-:Y:S01]  /*103c0*/  SHF.L.U64.HI R4, R8.reuse, 0x2, R9 ;  /* 0x0000000208047819 */ /* 0x040fe20000010209 */
[----:B------:R-:W2:Y:S01]  /*103d0*/  LDCU.64 UR4, c[0x0][0x3d8] ;  /* 0x00007b00ff0477ac */ /* 0x000ea20008000a00 */
[----:B------:R-:W-:Y:S02]  /*103e0*/  SHF.L.U32 R8, R8, 0x2, RZ ;  /* 0x0000000208087819 */ /* 0x000fe400000006ff */
[C---:B------:R-:W-:Y:S01]  /*103f0*/  SHF.L.U64.HI R9, R30.reuse, 0x2, R35 ;  /* 0x000000021e097819 */ /* 0x040fe20000010223 */
[----:B------:R-:W3:Y:S01]  /*10400*/  LDCU.64 UR6, c[0x0][0x388] ;  /* 0x00007100ff0677ac */ /* 0x000ee20008000a00 */
[----:B-1----:R-:W-:Y:S02]  /*10410*/  SHF.L.U32 R10, R30, 0x2, RZ ;  /* 0x000000021e0a7819 */ /* 0x002fe400000006ff */
[C---:B------:R-:W-:Y:S01]  /*10420*/  SHF.L.U64.HI R6, R0.reuse, 0x2, R3 ;  /* 0x0000000200067819 */ /* 0x040fe20000010203 */
[----:B------:R-:W1:Y:S01]  /*10430*/  LDCU.64 UR8, c[0x0][0x390] ;  /* 0x00007200ff0877ac */ /* 0x000e620008000a00 */
[----:B------:R-:W-:-:S07]  /*10440*/  SHF.L.U32 R7, R0, 0x2, RZ ;  /* 0x0000000200077819 */ /* 0x000fce00000006ff */
.L_x_1392:
[C---:B0---4-:R-:W-:Y:S02]  /*10450*/  SHF.L.U32 R25, R2.reuse, 0x2, RZ ;  /* 0x0000000202197819 */ /* 0x051fe400000006ff */
[----:B------:R-:W-:Y:S02]  /*10460*/  SHF.L.U64.HI R28, R2, 0x2, R5 ;  /* 0x00000002021c7819 */ /* 0x000fe40000010205 */
[----:B--2---:R-:W-:-:S04]  /*10470*/  IADD3 R12, P0, PT, R25, UR4, RZ ;  /* 0x00000004190c7c10 */ /* 0x004fc8000ff1e0ff */
[----:B------:R-:W-:Y:S02]  /*10480*/  IADD3.X R13, PT, PT, R28, UR5, RZ, P0, !PT ;  /* 0x000000051c0d7c10 */ /* 0x000fe400087fe4ff */
[C---:B------:R-:W-:Y:S02]  /*10490*/  IADD3 R14, P0, PT, R12.reuse, R7, RZ ;  /* 0x000000070c0e7210 */ /* 0x040fe40007f1e0ff */
[C---:B------:R-:W-:Y:S01]  /*104a0*/  IADD3 R18, P1, PT, R12.reuse, R10, RZ ;  /* 0x0000000a0c127210 */ /* 0x040fe20007f3e0ff */
[----:B------:R0:W2:Y:S01]  /*104b0*/  LDG.E R20, desc[UR10][R12.64] ;  /* 0x0000000a0c147981 */ /* 0x0000a2000c1e1900 */
[C---:B------:R-:W-:Y:S02]  /*104c0*/  IADD3.X R15, PT, PT, R13.reuse, R6, RZ, P0, !PT ;  /* 0x000000060d0f7210 */ /* 0x040fe400007fe4ff */
[----:B------:R-:W-:Y:S02]  /*104d0*/  IADD3 R16, P0, PT, R12, R8, RZ ;  /* 0x000000080c107210 */ /* 0x000fe40007f1e0ff */
[C---:B------:R-:W-:Y:S01]  /*104e0*/  IADD3.X R19, PT, PT, R13.reuse, R9, RZ, P1, !PT ;  /* 0x000000090d137210 */ /* 0x040fe20000ffe4ff */
[----:B------:R-:W2:Y:S01]  /*104f0*/  LDG.E R21, desc[UR10][R14.64] ;  /* 0x0000000a0e157981 */ /* 0x000ea2000c1e1900 */
        /* <DEDUP_REMOVED lines=8> */
[----:B---3--:R-:W-:Y:S02]  /*10580*/  IADD3 R24, P0, PT, R26, UR6, RZ ;  /* 0x000000061a187c10 */ /* 0x008fe4000ff1e0ff */
[----:B0-----:R-:W-:Y:S02]  /*10590*/  LOP3.LUT R13, R28, 0x3, RZ, 0xc0, !PT ;  /* 0x000000031c0d7812 */ /* 0x001fe400078ec0ff */
[----:B-1----:R-:W-:Y:S02]  /*105a0*/  IADD3 R26, P1, PT, R26, UR8, RZ ;  /* 0x000000081a1a7c10 */ /* 0x002fe4000ff3e0ff */
        /* <DEDUP_REMOVED lines=10> */
[----:B--2---:R0:W-:Y:S04]  /*10650*/  STG.E.64 desc[UR10][R24.64], R20 ;  /* 0x0000001418007986 */ /* 0x0041e8000c101b0a */
        /* <DEDUP_REMOVED lines=49> */
.L_x_1393:
        /* <DEDUP_REMOVED lines=9> */
.L_x_4376:


//--------------------- .text._Z35group_norm_nhwc_bwd_one_pass_kernelI11Fp32IOBf16WLi64ELi70ELi560EEv26Group_norm_nhwc_bwd_params --------------------------
	.section	.text._Z35group_norm_nhwc_bwd_one_pass_kernelI11Fp32IOBf16WLi64ELi70ELi560EEv26Group_norm_nhwc_bwd_params,"ax",@progbits
	.align	128
        .global         _Z35group_norm_nhwc_bwd_one_pass_kernelI11Fp32IOBf16WLi64ELi70ELi560EEv26Group_norm_nhwc_bwd_params
        .type           _Z35group_norm_nhwc_bwd_one_pass_kernelI11Fp32IOBf16WLi64ELi70ELi560EEv26Group_norm_nhwc_bwd_params,@function
        .size           _Z35group_norm_nhwc_bwd_one_pass_kernelI11Fp32IOBf16WLi64ELi70ELi560EEv26Group_norm_nhwc_bwd_params,(.L_x_4377 - _Z35group_norm_nhwc_bwd_one_pass_kernelI11Fp32IOBf16WLi64ELi70ELi560EEv26Group_norm_nhwc_bwd_params)
        .other          _Z35group_norm_nhwc_bwd_one_pass_kernelI11Fp32IOBf16WLi64ELi70ELi560EEv26Group_norm_nhwc_bwd_params,@"STO_CUDA_ENTRY STV_DEFAULT"
_Z35group_norm_nhwc_bwd_one_pass_kernelI11Fp32IOBf16WLi64ELi70ELi560EEv26Group_norm_nhwc_bwd_params:
.text._Z35group_norm_nhwc_bwd_one_pass_kernelI11Fp32IOBf16WLi64ELi70ELi560EEv26Group_norm_nhwc_bwd_params:
        /* <DEDUP_REMOVED lines=25> */
.L_x_1423:
[----:B0-----:R-:W0:Y:S01]  /*0190*/  LDC R6, c[0x0][0x410] ;  /* 0x00010400ff067b82 */ /* 0x001e220000000800 */
[----:B--2---:R-:W2:Y:S01]  /*01a0*/  LDCU.128 UR12, c[0x0][0x400] ;  /* 0x00008000ff0c77ac */ /* 0x004ea20008000c00 */
        /* <DEDUP_REMOVED lines=36> */
[----:B------:R-:W-:Y:S01]  /*03f0*/  @!P3 IADD3 R0, PT, PT, -R0, RZ, RZ ;  /* 0x000000ff0000b210 */ /* 0x000fe20007ffe1ff */
[----:B------:R-:W2:Y:S01]  /*0400*/  @!P0 LDC.64 R14, c[0x0][0x398] ;  /* 0x0000e600ff0e8b82 */ /* 0x000ea20000000a00 */
[----:B------:R-:W-:Y:S02]  /*0410*/  @P1 IADD3 R3, PT, PT, R3, 0x1, RZ ;  /* 0x0000000103031810 */ /* 0x000fe40007ffe0ff */
[----:B------:R-:W-:Y:S02]  /*0420*/  ISETP.GE.U32.AND P1, PT, R25, UR12, PT ;  /* 0x0000000c19007c0c */ /* 0x000fe4000bf26070 */
[----:B------:R-:W-:-:S02]  /*0430*/  MOV R4, R3 ;  /* 0x0000000300047202 */ /* 0x000fc40000000f00 */
[----:B------:R-:W-:Y:S01]  /*0440*/  ISETP.GE.AND.EX P1, PT, R31, UR13, PT, P1 ;  /* 0x0000000d1f007c0c */ /* 0x000fe2000bf26310 */
[----:B------:R-:W3:Y:S01]  /*0450*/  @!P0 LDC.64 R2, c[0x0][0x3f8] ;  /* 0x0000fe00ff028b82 */ /* 0x000ee20000000a00 */
[----:B------:R-:W-:Y:S02]  /*0460*/  SEL R0, R5, R0, !P4 ;  /* 0x0000000005007207 */ /* 0x000fe40006000000 */
[----:B------:R-:W-:Y:S02]  /*0470*/  @!P2 IADD3 R4, PT, PT, -R4, RZ, RZ ;  /* 0x000000ff0404a210 */ /* 0x000fe40007ffe1ff */
[----:B------:R-:W-:Y:S01]  /*0480*/  IADD3 R10, PT, PT, R9, 0x20, RZ ;  /* 0x00000020090a7810 */ /* 0x000fe20007ffe0ff */
[----:B------:R-:W-:Y:S01]  /*0490*/  IMAD R17, R0, 0x46, RZ ;  /* 0x0000004600117824 */ /* 0x000fe200078e02ff */
[----:B------:R-:W-:Y:S02]  /*04a0*/  SEL R7, R5, R4, !P4 ;  /* 0x0000000405077207 */ /* 0x000fe40006000000 */
[----:B------:R-:W-:-:S02]  /*04b0*/  IADD3 R19, PT, PT, R9, 0x30, RZ ;  /* 0x0000003009137810 */ /* 0x000fc40007ffe0ff */
[----:B------:R-:W-:Y:S01]  /*04c0*/  SHF.R.S32.HI R6, RZ, 0x1f, R7 ;  /* 0x0000001fff067819 */ /* 0x000fe20000011407 */
[----:B------:R-:W4:Y:S01]  /*04d0*/  @!P1 LDC.64 R4, c[0x0][0x3f8] ;  /* 0x0000fe00ff049b82 */ /* 0x000f220000000a00 */
[C---:B------:R-:W-:Y:S02]  /*04e0*/  IADD3 R50, P3, PT, R17.reuse, R38, RZ ;  /* 0x0000002611327210 */ /* 0x040fe40007f7e0ff */
[----:B------:R-:W-:Y:S01]  /*04f0*/  ISETP.GE.U32.AND P2, PT, R10, UR12, PT ;  /* 0x0000000c0a007c0c */ /* 0x000fe2000bf46070 */
[----:B------:R-:W-:Y:S01]  /*0500*/  IMAD R6, R6, UR14, RZ ;  /* 0x0000000e06067c24 */ /* 0x000fe2000f8e02ff */
[----:B------:R-:W-:Y:S02]  /*0510*/  LEA.HI.X.SX32 R51, R17, RZ, 0x1, P3 ;  /* 0x000000ff11337211 */ /* 0x000fe400018f0eff */
[----:B------:R-:W-:Y:S01]  /*0520*/  SHF.R.S32.HI R21, RZ, 0x1f, R10 ;  /* 0x0000001fff157819 */ /* 0x000fe2000001140a */
[C---:B------:R-:W-:Y:S01]  /*0530*/  IMAD R53, R7.reuse, UR15, R6 ;  /* 0x0000000f07357c24 */ /* 0x040fe2000f8e0206 */
[----:B------:R-:W1:Y:S01]  /*0540*/  @!P1 LDC.64 R28, c[0x0][0x3a0] ;  /* 0x0000e800ff1c9b82 */ /* 0x000e620000000a00 */
[----:B------:R-:W-:Y:S01]  /*0550*/  IMAD.WIDE.U32 R50, R7, UR14, R50 ;  /* 0x0000000e07327c25 */ /* 0x000fe2000f8e0032 */
[----:B------:R-:W-:-:S02]  /*0560*/  ISETP.GE.AND.EX P2, PT, R21, UR13, PT, P2 ;  /* 0x0000000d15007c0c */ /* 0x000fc4000bf46320 */
[----:B------:R-:W-:Y:S01]  /*0570*/  ISETP.GE.U32.AND P3, PT, R19, UR12, PT ;  /* 0x0000000c13007c0c */ /* 0x000fe2000bf66070 */
[----:B---3--:R-:W-:Y:S01]  /*0580*/  @!P0 IMAD R6, R23, R2, RZ ;  /* 0x0000000217068224 */ /* 0x008fe200078e02ff */
[----:B------:R-:W-:Y:S02]  /*0590*/  IADD3 R53, PT, PT, R51, R53, RZ ;  /* 0x0000003533357210 */ /* 0x000fe40007ffe0ff */
[-C--:B------:R-:W-:Y:S01]  /*05a0*/  @!P0 MOV R52, R50.reuse ;  /* 0x0000003200348202 */ /* 0x080fe20000000f00 */
[C---:B------:R-:W-:Y:S01]  /*05b0*/  @!P0 IMAD R23, R9.reuse, R3, R6 ;  /* 0x0000000309178224 */ /* 0x040fe200078e0206 */
[----:B------:R-:W3:Y:S01]  /*05c0*/  @!P1 LDC.64 R26, c[0x0][0x398] ;  /* 0x0000e600ff1a9b82 */ /* 0x000ee20000000a00 */
[----:B------:R-:W-:Y:S02]  /*05d0*/  @!P1 MOV R22, R50 ;  /* 0x0000003200169202 */ /* 0x000fe40000000f00 */
[----:B------:R-:W-:Y:S01]  /*05e0*/  @!P0 IMAD.WIDE.U32 R8, R9, R2, R52 ;  /* 0x0000000209088225 */ /* 0x000fe200078e0034 */
[----:B------:R-:W-:-:S02]  /*05f0*/  SHF.R.S32.HI R11, RZ, 0x1f, R19 ;  /* 0x0000001fff0b7819 */ /* 0x000fc40000011413 */
[----:B------:R-:W-:Y:S01]  /*0600*/  PRMT R18, R18, 0x9910, RZ ;  /* 0x0000991012127816 */ /* 0x000fe200000000ff */
[-C--:B----4-:R-:W-:Y:S01]  /*0610*/  @!P1 IMAD R16, R31, R4.reuse, RZ ;  /* 0x000000041f109224 */ /* 0x090fe200078e02ff */
[----:B------:R-:W4:Y:S01]  /*0620*/  LDC.64 R2, c[0x0][0x3b8] ;  /* 0x0000ee00ff027b82 */ /* 0x000f220000000a00 */
[----:B------:R-:W-:Y:S02]  /*0630*/  @!P0 IADD3 R31, PT, PT, R9, R23, RZ ;  /* 0x00000017091f8210 */ /* 0x000fe40007ffe0ff */
[----:B------:R-:W-:Y:S01]  /*0640*/  @!P1 MOV R23, R53 ;  /* 0x0000003500179202 */ /* 0x000fe20000000f00 */
[----:B------:R-:W-:Y:S01]  /*0650*/  @!P1 IMAD R33, R25, R5, R16 ;  /* 0x0000000519219224 */ /* 0x000fe200078e0210 */
[----:B------:R-:W-:Y:S01]  /*0660*/  @!P0 SHF.L.U32 R9, R8, 0x2, RZ ;  /* 0x0000000208098819 */ /* 0x000fe200000006ff */
[----:B------:R-:W-:Y:S01]  /*0670*/  IMAD R18, R18, 0x23, RZ ;  /* 0x0000002312127824 */ /* 0x000fe200078e02ff */
[----:B------:R-:W-:Y:S01]  /*0680*/  ISETP.GE.AND.EX P3, PT, R11, UR13, PT, P3 ;  /* 0x0000000d0b007c0c */ /* 0x000fe2000bf66330 */
[----:B------:R-:W-:Y:S01]  /*0690*/  @!P1 IMAD.WIDE.U32 R4, R25, R4, R22 ;  /* 0x0000000419049225 */ /* 0x000fe200078e0016 */
[----:B------:R-:W4:Y:S01]  /*06a0*/  @!P2 LDC.64 R6, c[0x0][0x3f8] ;  /* 0x0000fe00ff06ab82 */ /* 0x000f220000000a00 */
[----:B------:R-:W-:-:S02]  /*06b0*/  @!P0 SHF.L.U64.HI R16, R8, 0x2, R31 ;  /* 0x0000000208108819 */ /* 0x000fc4000001021f */
[C---:B0-----:R-:W-:Y:S02]  /*06c0*/  @!P0 IADD3 R12, P4, PT, R9.reuse, R12, RZ ;  /* 0x0000000c090c8210 */ /* 0x041fe40007f9e0ff */
[----:B--2---:R-:W-:Y:S02]  /*06d0*/  @!P0 IADD3 R14, P5, PT, R9, R14, RZ ;  /* 0x0000000e090e8210 */ /* 0x004fe40007fbe0ff */
[----:B------:R-:W-:Y:S01]  /*06e0*/  @!P1 IADD3 R23, PT, PT, R5, R33, RZ ;  /* 0x0000002105179210 */ /* 0x000fe20007ffe0ff */
[----:B------:R-:W0:Y:S01]  /*06f0*/  @!P2 LDC.64 R30, c[0x0][0x3a0] ;  /* 0x0000e800ff1eab82 */ /* 0x000e220000000a00 */
[----:B------:R-:W-:Y:S02]  /*0700*/  @!P1 SHF.L.U32 R5, R4, 0x2, RZ ;  /* 0x0000000204059819 */ /* 0x000fe400000006ff */
[C---:B------:R-:W-:Y:S02]  /*0710*/  @!P0 IADD3.X R13, PT, PT, R16.reuse, R13, RZ, P4, !PT ;  /* 0x0000000d100d8210 */ /* 0x040fe400027fe4ff */
[----:B------:R-:W-:-:S02]  /*0720*/  @!P0 IADD3.X R15, PT, PT, R16, R15, RZ, P5, !PT ;  /* 0x0000000f100f8210 */ /* 0x000fc40002ffe4ff */
[----:B------:R-:W-:Y:S01]  /*0730*/  @!P1 SHF.L.U64.HI R16, R4, 0x2, R23 ;  /* 0x0000000204109819 */ /* 0x000fe20000010217 */
[----:B------:R-:W2:Y:S01]  /*0740*/  @!P3 LDC.64 R8, c[0x0][0x3f8] ;  /* 0x0000fe00ff08bb82 */ /* 0x000ea20000000a00 */
[C---:B-1----:R-:W-:Y:S02]  /*0750*/  @!P1 IADD3 R28, P6, PT, R5.reuse, R28, RZ ;  /* 0x0000001c051c9210 */ /* 0x042fe40007fde0ff */
[----:B---3--:R-:W-:Y:S01]  /*0760*/  @!P1 IADD3 R26, P5, PT, R5, R26, RZ ;  /* 0x0000001a051a9210 */ /* 0x008fe20007fbe0ff */
[----:B----4-:R-:W-:Y:S01]  /*0770*/  IMAD.WIDE R4, R43, 0x8, R2 ;  /* 0x000000082b047825 */ /* 0x010fe200078e0202 */
[----:B------:R-:W-:Y:S02]  /*0780*/  @!P2 MOV R2, R50 ;  /* 0x000000320002a202 */ /* 0x000fe40000000f00 */
[----:B------:R-:W-:Y:S01]  /*0790*/  @!P2 MOV R3, R53 ;  /* 0x000000350003a202 */ /* 0x000fe20000000f00 */
[----:B------:R-:W-:Y:S01]  /*07a0*/  @!P2 IMAD R21, R21, R6, RZ ;  /* 0x000000061515a224 */ /* 0x000fe200078e02ff */
[----:B------:R-:W-:Y:S01]  /*07b0*/  ISETP.NE.AND P4, PT, RZ, UR11, PT ;  /* 0x0000000bff007c0c */ /* 0x000fe2000bf85270 */
[----:B------:R-:W3:Y:S01]  /*07c0*/  LDG.E.64 R4, desc[UR8][R4.64] ;  /* 0x0000000804047981 */ /* 0x000ee2000c1e1b00 */
[----:B------:R-:W-:Y:S01]  /*07d0*/  IADD3 R18, PT, PT, RZ, -R18, RZ ;  /* 0x80000012ff127210 */ /* 0x000fe20007ffe0ff */
[C---:B------:R-:W-:Y:S01]  /*07e0*/  @!P2 IMAD R33, R10.reuse, R7, R21 ;  /* 0x000000070a21a224 */ /* 0x040fe200078e0215 */
[----:B------:R-:W1:Y:S01]  /*07f0*/  @!P3 LDC.64 R22, c[0x0][0x3a0] ;  /* 0x0000e800ff16bb82 */ /* 0x000e620000000a00 */
[----:B------:R-:W-:-:S05]  /*0800*/  @!P2 IMAD.WIDE.U32 R6, R10, R6, R2 ;  /* 0x000000060a06a225 */ /* 0x000fca00078e0002 */
[----:B------:R-:W-:Y:S02]  /*0810*/  @!P2 IADD3 R7, PT, PT, R7, R33, RZ ;  /* 0x000000210707a210 */ /* 0x000fe40007ffe0ff */
[----:B------:R-:W4:Y:S01]  /*0820*/  @!P2 LDC.64 R20, c[0x0][0x398] ;  /* 0x0000e600ff14ab82 */ /* 0x000f220000000a00 */
[----:B------:R-:W-:Y:S01]  /*0830*/  @!P2 SHF.L.U32 R33, R6, 0x2, RZ ;  /* 0x000000020621a819 */ /* 0x000fe200000006ff */
[----:B--2---:R-:W-:Y:S01]  /*0840*/  @!P3 IMAD R10, R11, R8, RZ ;  /* 0x000000080b0ab224 */ /* 0x004fe200078e02ff */
[----:B------:R-:W-:Y:S02]  /*0850*/  PRMT R11, R18, 0x7710, RZ ;  /* 0x00007710120b7816 */ /* 0x000fe400000000ff */
[----:B------:R-:W-:-:S03]  /*0860*/  @!P2 SHF.L.U64.HI R18, R6, 0x2, R7 ;  /* 0x000000020612a819 */ /* 0x000fc60000010207 */
[----:B------:R-:W2:Y:S01]  /*0870*/  @!P3 LDC.64 R24, c[0x0][0x398] ;  /* 0x0000e600ff18bb82 */ /* 0x000ea20000000a00 */
[----:B------:R-:W-:-:S07]  /*0880*/  @!P3 IMAD R35, R19, R9, R10 ;  /* 0x000000091323b224 */ /* 0x000fce00078e020a */
[----:B------:R-:W2:Y:S01]  /*0890*/  @P4 LDC.64 R2, c[0x0][0x3b0] ;  /* 0x0000ec00ff024b82 */ /* 0x000ea20000000a00 */
[----:B------:R-:W-:-:S07]  /*08a0*/  IADD3 R32, PT, PT, R11, R42, RZ ;  /* 0x0000002a0b207210 */ /* 0x000fce0007ffe0ff */
[----:B------:R-:W2:Y:S01]  /*08b0*/  LDC.64 R6, c[0x0][0x3a8] ;  /* 0x0000ea00ff067b82 */ /* 0x000ea20000000a00 */
[----:B------:R-:W-:Y:S02]  /*08c0*/  @!P3 MOV R10, R50 ;  /* 0x00000032000ab202 */ /* 0x000fe40000000f00 */
[----:B------:R-:W-:Y:S02]  /*08d0*/  @!P3 MOV R11, R53 ;  /* 0x00000035000bb202 */ /* 0x000fe40000000f00 */
[----:B------:R-:W-:Y:S01]  /*08e0*/  SHF.L.U32 R32, R32, 0x1, RZ ;  /* 0x0000000120207819 */ /* 0x000fe200000006ff */
[----:B------:R-:W-:-:S03]  /*08f0*/  @!P3 IMAD.WIDE.U32 R8, R19, R8, R10 ;  /* 0x000000081308b225 */ /* 0x000fc600078e000a */
[----:B------:R-:W-:Y:S02]  /*0900*/  LOP3.LUT R38, R32, 0xffff, RZ, 0xc0, !PT ;  /* 0x0000ffff20267812 */ /* 0x000fe400078ec0ff */
[C---:B------:R-:W-:Y:S02]  /*0910*/  @!P1 IADD3.X R29, PT, PT, R16.reuse, R29, RZ, P6, !PT ;  /* 0x0000001d101d9210 */ /* 0x040fe400037fe4ff */
[----:B------:R-:W-:Y:S02]  /*0920*/  @!P1 IADD3.X R27, PT, PT, R16, R27, RZ, P5, !PT ;  /* 0x0000001b101b9210 */ /* 0x000fe40002ffe4ff */
[C---:B0-----:R-:W-:Y:S02]  /*0930*/  @!P2 IADD3 R30, P6, PT, R33.reuse, R30, RZ ;  /* 0x0000001e211ea210 */ /* 0x041fe40007fde0ff */
[----:B----4-:R-:W-:Y:S02]  /*0940*/  @!P2 IADD3 R20, P5, PT, R33, R20, RZ ;  /* 0x000000142114a210 */ /* 0x010fe40007fbe0ff */
[----:B------:R-:W-:-:S02]  /*0950*/  @!P3 IADD3 R35, PT, PT, R9, R35, RZ ;  /* 0x000000230923b210 */ /* 0x000fc40007ffe0ff */
[----:B------:R-:W-:Y:S02]  /*0960*/  @!P3 SHF.L.U32 R9, R8, 0x2, RZ ;  /* 0x000000020809b819 */ /* 0x000fe400000006ff */
[----:B------:R-:W-:Y:S02]  /*0970*/  IADD3 R17, PT, PT, R17, R38, RZ ;  /* 0x0000002611117210 */ /* 0x000fe40007ffe0ff */
[C---:B------:R-:W-:Y:S02]  /*0980*/  @!P2 IADD3.X R31, PT, PT, R18.reuse, R31, RZ, P6, !PT ;  /* 0x0000001f121fa210 */ /* 0x040fe400037fe4ff */
[----:B------:R-:W-:Y:S02]  /*0990*/  @!P2 IADD3.X R21, PT, PT, R18, R21, RZ, P5, !PT ;  /* 0x000000151215a210 */ /* 0x000fe40002ffe4ff */
[----:B------:R-:W-:Y:S02]  /*09a0*/  @!P3 SHF.L.U64.HI R10, R8, 0x2, R35 ;  /* 0x00000002080ab819 */ /* 0x000fe40000010223 */
[----:B-1----:R-:W-:-:S02]  /*09b0*/  @!P3 IADD3 R22, P5, PT, R9, R22, RZ ;  /* 0x000000160916b210 */ /* 0x002fc40007fbe0ff */
[----:B--2---:R-:W-:Y:S01]  /*09c0*/  @!P3 IADD3 R24, P6, PT, R9, R24, RZ ;  /* 0x000000180918b210 */ /* 0x004fe20007fde0ff */
[C---:B------:R-:W-:Y:S01]  /*09d0*/  @P4 IMAD.WIDE R8, R17.reuse, 0x2, R2 ;  /* 0x0000000211084825 */ /* 0x040fe200078e0202 */
[----:B------:R-:W-:Y:S02]  /*09e0*/  CS2R R18, SRZ ;  /* 0x0000000000127805 */ /* 0x000fe4000001ff00 */
[----:B------:R-:W-:Y:S02]  /*09f0*/  MOV R3, RZ ;  /* 0x000000ff00037202 */ /* 0x000fe40000000f00 */
[----:B------:R-:W-:Y:S01]  /*0a00*/  MOV R2, RZ ;  /* 0x000000ff00027202 */ /* 0x000fe20000000f00 */
[----:B------:R-:W-:Y:S01]  /*0a10*/  IMAD.WIDE R16, R17, 0x2, R6 ;  /* 0x0000000211107825 */ /* 0x000fe200078e0206 */
[C---:B------:R-:W-:Y:S01]  /*0a20*/  @!P3 IADD3.X R23, PT, PT, R10.reuse, R23, RZ, P5, !PT ;  /* 0x000000170a17b210 */ /* 0x040fe20002ffe4ff */
[----:B------:R0:W5:Y:S01]  /*0a30*/  @!P0 LDG.E.64 R18, desc[UR8][R12.64] ;  /* 0x000000080c128981 */ /* 0x000162000c1e1b00 */
[----:B------:R-:W-:-:S02]  /*0a40*/  @!P3 IADD3.X R25, PT, PT, R10, R25, RZ, P6, !PT ;  /* 0x000000190a19b210 */ /* 0x000fc400037fe4ff */
[----:B------:R-:W-:Y:S02]  /*0a50*/  CS2R R6, SRZ ;  /* 0x0000000000067805 */ /* 0x000fe4000001ff00 */
[----:B------:R-:W-:Y:S01]  /*0a60*/  CS2R R10, SRZ ;  /* 0x00000000000a7805 */ /* 0x000fe2000001ff00 */
[----:B------:R-:W2:Y:S04]  /*0a70*/  LDG.E.U16 R45, desc[UR8][R16.64] ;  /* 0x00000008102d7981 */ /* 0x000ea8000c1e1500 */
[----:B------:R1:W4:Y:S01]  /*0a80*/  LDG.E.U16 R34, desc[UR8][R16.64+0x2] ;  /* 0x0000020810227981 */ /* 0x000322000c1e1500 */
[----:B0-----:R-:W-:-:S03]  /*0a90*/  CS2R R12, SRZ ;  /* 0x00000000000c7805 */ /* 0x001fc6000001ff00 */
[----:B------:R0:W5:Y:S04]  /*0aa0*/  @!P0 LDG.E.64 R2, desc[UR8][R14.64] ;  /* 0x000000080e028981 */ /* 0x000168000c1e1b00 */
[----:B------:R-:W4:Y:S01]  /*0ab0*/  @P4 LDG.E.U16 R33, desc[UR8][R8.64] ;  /* 0x0000000808214981 */ /* 0x000f22000c1e1500 */
[----:B-1----:R-:W-:-:S03]  /*0ac0*/  CS2R R16, SRZ ;  /* 0x0000000000107805 */ /* 0x002fc6000001ff00 */
[----:B------:R1:W4:Y:S01]  /*0ad0*/  @P4 LDG.E.U16 R32, desc[UR8][R8.64+0x2] ;  /* 0x0000020808204981 */ /* 0x000322000c1e1500 */
[----:B0-----:R-:W-:-:S03]  /*0ae0*/  CS2R R14, SRZ ;  /* 0x00000000000e7805 */ /* 0x001fc6000001ff00 */
[----:B------:R-:W5:Y:S04]  /*0af0*/  @!P1 LDG.E.64 R6, desc[UR8][R28.64] ;  /* 0x000000081c069981 */ /* 0x000f68000c1e1b00 */
[----:B------:R-:W5:Y:S04]  /*0b00*/  @!P2 LDG.E.64 R10, desc[UR8][R30.64] ;  /* 0x000000081e0aa981 */ /* 0x000f68000c1e1b00 */
[----:B------:R-:W5:Y:S04]  /*0b10*/  @!P2 LDG.E.64 R12, desc[UR8][R20.64] ;  /* 0x00000008140ca981 */ /* 0x000f68000c1e1b00 */
[----:B------:R-:W5:Y:S04]  /*0b20*/  @!P3 LDG.E.64 R14, desc[UR8][R22.64] ;  /* 0x00000008160eb981 */ /* 0x000f68000c1e1b00 */
[----:B------:R-:W5:Y:S01]  /*0b30*/  @!P3 LDG.E.64 R16, desc[UR8][R24.64] ;  /* 0x000000081810b981 */ /* 0x000f62000c1e1b00 */
[----:B-1----:R-:W-:-:S06]  /*0b40*/  CS2R R8, SRZ ;  /* 0x0000000000087805 */ /* 0x002fcc000001ff00 */
[----:B------:R0:W5:Y:S01]  /*0b50*/  @!P1 LDG.E.64 R8, desc[UR8][R26.64] ;  /* 0x000000081a089981 */ /* 0x000162000c1e1b00 */
[----:B------:R-:W-:Y:S01]  /*0b60*/  MOV R48, 0x3f800000 ;  /* 0x3f80000000307802 */ /* 0x000fe20000000f00 */
[----:B------:R-:W-:Y:S01]  /*0b70*/  UISETP.NE.AND UP0, UPT, UR11, URZ, UPT ;  /* 0x000000ff0b00728c */ /* 0x000fe2000bf05270 */
[----:B------:R-:W-:Y:S01]  /*0b80*/  CS2R R46, SRZ ;  /* 0x00000000002e7805 */ /* 0x000fe2000001ff00 */
[----:B---3--:R-:W-:-:S05]  /*0b90*/  FFMA.FTZ R5, -R4, R4, R5 ;  /* 0x0000000404057223 */ /* 0x008fca0000010105 */
[----:B------:R-:W-:-:S13]  /*0ba0*/  FSETP.GTU.FTZ.AND P0, PT, R5, RZ, PT ;  /* 0x000000ff0500720b */ /* 0x000fda0003f1c000 */
[----:B0-----:R-:W0:Y:S02]  /*0bb0*/  @P0 LDC R26, c[0x0][0x3c0] ;  /* 0x0000f000ff1a0b82 */ /* 0x001e240000000800 */
[----:B0-----:R-:W-:-:S04]  /*0bc0*/  @P0 FADD.FTZ R26, R5, R26 ;  /* 0x0000001a051a0221 */ /* 0x001fc80000010000 */
[----:B------:R0:W1:Y:S01]  /*0bd0*/  @P0 MUFU.RSQ R48, R26 ;  /* 0x0000001a00300308 */ /* 0x0000620000001400 */
[----:B--2---:R-:W-:Y:S02]  /*0be0*/  SHF.L.U32 R45, R45, 0x10, RZ ;  /* 0x000000102d2d7819 */ /* 0x004fe400000006ff */
[----:B----4-:R-:W-:Y:S02]  /*0bf0*/  SHF.L.U32 R5, R34, 0x10, RZ ;  /* 0x0000001022057819 */ /* 0x010fe400000006ff */
[----:B------:R-:W-:Y:S02]  /*0c00*/  @P4 SHF.L.U32 R47, R33, 0x10, RZ ;  /* 0x00000010212f4819 */ /* 0x000fe400000006ff */
[----:B------:R-:W-:Y:S01]  /*0c10*/  @P4 SHF.L.U32 R46, R32, 0x10, RZ ;  /* 0x00000010202e4819 */ /* 0x000fe200000006ff */
[----:B01----:R-:W-:Y:S06]  /*0c20*/  BRA.U UP0, `(.L_x_1395) ;  /* 0x0000000100e47547 */ /* 0x003fec000b800000 */
[C---:B-----5:R-:W-:Y:S01]  /*0c30*/  FADD.FTZ R21, -R4.reuse, R18 ;  /* 0x0000001204157221 */ /* 0x060fe20000010100 */
[----:B------:R-:W-:Y:S01]  /*0c40*/  FADD.FTZ R23, -R4, R19 ;  /* 0x0000001304177221 */ /* 0x000fe20000010100 */
[----:B------:R-:W-:Y:S01]  /*0c50*/  FMUL.FTZ R22, R2, R45 ;  /* 0x0000002d02167220 */ /* 0x000fe20000410000 */
[----:B------:R-:W-:Y:S01]  /*0c60*/  FMUL.FTZ R25, R3, R5 ;  /* 0x0000000503197220 */ /* 0x000fe20000410000 */
[-C--:B------:R-:W-:Y:S01]  /*0c70*/  FMUL.FTZ R21, R21, R48.reuse ;  /* 0x0000003015157220 */ /* 0x080fe20000410000 */
[----:B------:R-:W-:Y:S01]  /*0c80*/  FMUL.FTZ R20, R23, R48 ;  /* 0x0000003017147220 */ /* 0x000fe20000410000 */
[----:B------:R-:W-:Y:S01]  /*0c90*/  FADD.FTZ R24, RZ, R22 ;  /* 0x00000016ff187221 */ /* 0x000fe20000010000 */
[----:B------:R-:W-:Y:S01]  /*0ca0*/  FADD.FTZ R27, -R4, R6 ;  /* 0x00000006041b7221 */ /* 0x000fe20000010100 */
[----:B------:R-:W-:Y:S01]  /*0cb0*/  FFMA.FTZ R23, R21, R22, RZ ;  /* 0x0000001615177223 */ /* 0x000fe200000100ff */
[----:B------:R-:W-:Y:S01]  /*0cc0*/  FMUL.FTZ R29, R8, R45 ;  /* 0x0000002d081d7220 */ /* 0x000fe20000410000 */
[----:B------:R-:W-:Y:S01]  /*0cd0*/  FADD.FTZ R24, R25, R24 ;  /* 0x0000001819187221 */ /* 0x000fe20000010000 */
[-C--:B------:R-:W-:Y:S01]  /*0ce0*/  FMUL.FTZ R22, R27, R48.reuse ;  /* 0x000000301b167220 */ /* 0x080fe20000410000 */
[----:B------:R-:W-:Y:S01]  /*0cf0*/  FFMA.FTZ R23, R20, R25, R23 ;  /* 0x0000001914177223 */ /* 0x000fe20000010017 */
[----:B------:R-:W-:Y:S01]  /*0d00*/  FADD.FTZ R25, -R4, R7 ;  /* 0x0000000704197221 */ /* 0x000fe20000010100 */
[----:B------:R-:W-:Y:S01]  /*0d10*/  FADD.FTZ R26, R24, R29 ;  /* 0x0000001d181a7221 */ /* 0x000fe20000010000 */
[----:B------:R-:W-:Y:S01]  /*0d20*/  FFMA.FTZ R21, R2, R21, RZ ;  /* 0x0000001502157223 */ /* 0x000fe200000100ff */
[----:B------:R-:W-:Y:S01]  /*0d30*/  FFMA.FTZ R29, R22, R29, R23 ;  /* 0x0000001d161d7223 */ /* 0x000fe20000010017 */
[----:B------:R-:W-:Y:S01]  /*0d40*/  FMUL.FTZ R23, R9, R5 ;  /* 0x0000000509177220 */ /* 0x000fe20000410000 */
[----:B------:R-:W-:Y:S01]  /*0d50*/  FMUL.FTZ R24, R25, R48 ;  /* 0x0000003019187220 */ /* 0x000fe20000410000 */
[----:B------:R-:W-:Y:S01]  /*0d60*/  FADD.FTZ R25, -R4, R10 ;  /* 0x0000000a04197221 */ /* 0x000fe20000010100 */
[----:B------:R-:W-:Y:S01]  /*0d70*/  FMUL.FTZ R27, R12, R45 ;  /* 0x0000002d0c1b7220 */ /* 0x000fe20000410000 */
[----:B------:R-:W-:Y:S01]  /*0d80*/  FADD.FTZ R26, R23, R26 ;  /* 0x0000001a171a7221 */ /* 0x000fe20000010000 */
[----:B------:R-:W-:Y:S01]  /*0d90*/  FFMA.FTZ R29, R24, R23, R29 ;  /* 0x00000017181d7223 */ /* 0x000fe2000001001d */
[----:B------:R-:W-:Y:S01]  /*0da0*/  FFMA.FTZ R21, R8, R22, R21 ;  /* 0x0000001608157223 */ /* 0x000fe20000010015 */
[----:B------:R-:W-:Y:S01]  /*0db0*/  FADD.FTZ R23, -R4, R11 ;  /* 0x0000000b04177221 */ /* 0x000fe20000010100 */
[----:B------:R-:W-:Y:S01]  /*0dc0*/  FMUL.FTZ R22, R25, R48 ;  /* 0x0000003019167220 */ /* 0x000fe20000410000 */
[----:B------:R-:W-:Y:S01]  /*0dd0*/  FADD.FTZ R28, R26, R27 ;  /* 0x0000001b1a1c7221 */ /* 0x000fe20000010000 */
[----:B------:R-:W-:Y:S01]  /*0de0*/  FFMA.FTZ R20, R3, R20, RZ ;  /* 0x0000001403147223 */ /* 0x000fe200000100ff */
[----:B------:R-:W-:Y:S01]  /*0df0*/  FMUL.FTZ R26, R23, R48 ;  /* 0x00000030171a7220 */ /* 0x000fe20000410000 */
[----:B------:R-:W-:Y:S01]  /*0e00*/  FFMA.FTZ R29, R22, R27, R29 ;  /* 0x0000001b161d7223 */ /* 0x000fe2000001001d */
[----:B------:R-:W-:Y:S01]  /*0e10*/  FMUL.FTZ R25, R13, R5 ;  /* 0x000000050d197220 */ /* 0x000fe20000410000 */
[----:B------:R-:W-:Y:S01]  /*0e20*/  FADD.FTZ R23, -R4, R14 ;  /* 0x0000000e04177221 */ /* 0x000fe20000010100 */
[----:B------:R-:W-:Y:S01]  /*0e30*/  FFMA.FTZ R20, R9, R24, R20 ;  /* 0x0000001809147223 */ /* 0x000fe20000010014 */
[----:B------:R-:W-:Y:S01]  /*0e40*/  FMUL.FTZ R27, R16, R45 ;  /* 0x0000002d101b7220 */ /* 0x000fe20000410000 */
[----:B------:R-:W-:Y:S01]  /*0e50*/  FADD.FTZ R28, R25, R28 ;  /* 0x0000001c191c7221 */ /* 0x000fe20000010000 */
[----:B------:R-:W-:Y:S01]  /*0e60*/  FFMA.FTZ R24, R26, R25, R29 ;  /* 0x000000191a187223 */ /* 0x000fe2000001001d */
[----:B------:R-:W-:Y:S01]  /*0e70*/  FMUL.FTZ R23, R23, R48 ;  /* 0x0000003017177220 */ /* 0x000fe20000410000 */
[----:B------:R-:W-:Y:S01]  /*0e80*/  FFMA.FTZ R25, R12, R22, R21 ;  /* 0x000000160c197223 */ /* 0x000fe20000010015 */
[----:B------:R-:W-:Y:S01]  /*0e90*/  FADD.FTZ R28, R28, R27 ;  /* 0x0000001b1c1c7221 */ /* 0x000fe20000010000 */
[----:B------:R-:W-:Y:S01]  /*0ea0*/  FADD.FTZ R21, RZ, R2 ;  /* 0x00000002ff157221 */ /* 0x000fe20000010000 */
[----:B------:R-:W-:Y:S01]  /*0eb0*/  FFMA.FTZ R31, R23, R27, R24 ;  /* 0x0000001b171f7223 */ /* 0x000fe20000010018 */
[----:B------:R-:W-:Y:S01]  /*0ec0*/  FADD.FTZ R27, -R4, R15 ;  /* 0x0000000f041b7221 */ /* 0x000fe20000010100 */
[----:B------:R-:W-:Y:S01]  /*0ed0*/  FADD.FTZ R22, RZ, R3 ;  /* 0x00000003ff167221 */ /* 0x000fe20000010000 */
[----:B------:R-:W-:Y:S01]  /*0ee0*/  FFMA.FTZ R20, R13, R26, R20 ;  /* 0x0000001a0d147223 */ /* 0x000fe20000010014 */
[----:B------:R-:W-:Y:S01]  /*0ef0*/  FMUL.FTZ R29, R17, R5 ;  /* 0x00000005111d7220 */ /* 0x000fe20000410000 */
[----:B------:R-:W-:Y:S01]  /*0f00*/  FMUL.FTZ R26, R27, R48 ;  /* 0x000000301b1a7220 */ /* 0x000fe20000410000 */
[----:B------:R-:W-:Y:S01]  /*0f10*/  FADD.FTZ R27, R8, R21 ;  /* 0x00000015081b7221 */ /* 0x000fe20000010000 */
[----:B------:R-:W-:Y:S01]  /*0f20*/  FADD.FTZ R24, R9, R22 ;  /* 0x0000001609187221 */ /* 0x000fe20000010000 */
[----:B------:R-:W-:Y:S01]  /*0f30*/  FADD.FTZ R21, R29, R28 ;  /* 0x0000001c1d157221 */ /* 0x000fe20000010000 */
[----:B------:R-:W-:Y:S01]  /*0f40*/  FFMA.FTZ R22, R26, R29, R31 ;  /* 0x0000001d1a167223 */ /* 0x000fe2000001001f */
[----:B------:R-:W-:Y:S01]  /*0f50*/  FADD.FTZ R27, R12, R27 ;  /* 0x0000001b0c1b7221 */ /* 0x000fe20000010000 */
[----:B------:R-:W-:Y:S01]  /*0f60*/  FADD.FTZ R28, R13, R24 ;  /* 0x000000180d1c7221 */ /* 0x000fe20000010000 */
[C---:B------:R-:W-:Y:S01]  /*0f70*/  FFMA.FTZ R24, R16.reuse, R23, R25 ;  /* 0x0000001710187223 */ /* 0x040fe20000010019 */
[C---:B------:R-:W-:Y:S01]  /*0f80*/  FFMA.FTZ R25, R17.reuse, R26, R20 ;  /* 0x0000001a11197223 */ /* 0x040fe20000010014 */
[----:B------:R-:W-:Y:S01]  /*0f90*/  FADD.FTZ R26, R16, R27 ;  /* 0x0000001b101a7221 */ /* 0x000fe20000010000 */
[----:B------:R-:W-:Y:S01]  /*0fa0*/  FADD.FTZ R27, R17, R28 ;  /* 0x0000001c111b7221 */ /* 0x000fe20000010000 */
[----:B------:R-:W-:Y:S06]  /*0fb0*/  BRA `(.L_x_1396) ;  /* 0x0000000800007947 */ /* 0x000fec0003800000 */
.L_x_1395:
[C---:B-----5:R-:W-:Y:S01]  /*0fc0*/  FADD.FTZ R21, -R4.reuse, R18 ;  /* 0x0000001204157221 */ /* 0x060fe20000010100 */
[C---:B------:R-:W-:Y:S01]  /*0fd0*/  FADD.FTZ R23, -R4.reuse, R19 ;  /* 0x0000001304177221 */ /* 0x040fe20000010100 */
[C---:B------:R-:W-:Y:S01]  /*0fe0*/  FADD.FTZ R27, -R4.reuse, R6 ;  /* 0x00000006041b7221 */ /* 0x040fe20000010100 */
[----:B------:R-:W-:Y:S01]  /*0ff0*/  FADD.FTZ R29, -R4, R7 ;  /* 0x00000007041d7221 */ /* 0x000fe20000010100 */
[-C--:B------:R-:W-:Y:S01]  /*1000*/  FMUL.FTZ R22, R21, R48.reuse ;  /* 0x0000003015167220 */ /* 0x080fe20000410000 */
[----:B------:R-:W-:-:S03]  /*1010*/  FMUL.FTZ R20, R23, R48 ;  /* 0x0000003017147220 */ /* 0x000fc60000410000 */
[----:B------:R-:W-:Y:S01]  /*1020*/  FFMA.FTZ R21, R45, R22, R47 ;  /* 0x000000162d157223 */ /* 0x000fe2000001002f */
[----:B------:R-:W-:-:S03]  /*1030*/  FFMA.FTZ R23, R5, R20, R46 ;  /* 0x0000001405177223 */ /* 0x000fc6000001002e */
[----:B------:R-:W-:Y:S01]  /*1040*/  FMUL.FTZ R24, R21, -1.4426950216293334961 ;  /* 0xbfb8aa3b15187820 */ /* 0x000fe20000410000 */
[----:B------:R-:W-:-:S05]  /*1050*/  FMUL.FTZ R26, R23, -1.4426950216293334961 ;  /* 0xbfb8aa3b171a7820 */ /* 0x000fca0000410000 */
[----:B------:R-:W0:Y:S04]  /*1060*/  MUFU.EX2 R24, R24 ;  /* 0x0000001800187308 */ /* 0x000e280000000800 */
[----:B------:R-:W1:Y:S01]  /*1070*/  MUFU.EX2 R26, R26 ;  /* 0x0000001a001a7308 */ /* 0x000e620000000800 */
[----:B0-----:R-:W-:Y:S01]  /*1080*/  FADD.FTZ R25, R24, 1 ;  /* 0x3f80000018197421 */ /* 0x001fe20000010000 */
[----:B------:R-:W-:Y:S01]  /*1090*/  FMUL.FTZ R24, R27, R48 ;  /* 0x000000301b187220 */ /* 0x000fe20000410000 */
[----:B-1----:R-:W-:-:S03]  /*10a0*/  FADD.FTZ R34, R26, 1 ;  /* 0x3f8000001a227421 */ /* 0x002fc60000010000 */
[----:B------:R-:W-:Y:S01]  /*10b0*/  FFMA.FTZ R31, R45, R24, R47 ;  /* 0x000000182d1f7223 */ /* 0x000fe2000001002f */
[----:B------:R-:W0:Y:S08]  /*10c0*/  MUFU.RCP R25, R25 ;  /* 0x0000001900197308 */ /* 0x000e300000001000 */
[----:B------:R-:W1:Y:S01]  /*10d0*/  MUFU.RCP R34, R34 ;  /* 0x0000002200227308 */ /* 0x000e620000001000 */
[----:B0-----:R-:W-:Y:S01]  /*10e0*/  FADD.FTZ R28, -R25, 1 ;  /* 0x3f800000191c7421 */ /* 0x001fe20000010100 */
[----:B------:R-:W-:Y:S01]  /*10f0*/  FMUL.FTZ R36, R2, R25 ;  /* 0x0000001902247220 */ /* 0x000fe20000410000 */
[----:B------:R-:W-:-:S02]  /*1100*/  FADD.FTZ R25, -R4, R10 ;  /* 0x0000000a04197221 */ /* 0x000fc40000010100 */
[----:B------:R-:W-:Y:S01]  /*1110*/  FFMA.FTZ R27, R21, R28, 1 ;  /* 0x3f800000151b7423 */ /* 0x000fe2000001001c */
[-C--:B------:R-:W-:Y:S01]  /*1120*/  FMUL.FTZ R21, R29, R48.reuse ;  /* 0x000000301d157220 */ /* 0x080fe20000410000 */
[----:B------:R-:W-:Y:S01]  /*1130*/  FMUL.FTZ R29, R31, -1.4426950216293334961 ;  /* 0xbfb8aa3b1f1d7820 */ /* 0x000fe20000410000 */
[----:B------:R-:W-:Y:S01]  /*1140*/  FMUL.FTZ R26, R25, R48 ;  /* 0x00000030191a7220 */ /* 0x000fe20000410000 */
[----:B-1----:R-:W-:Y:S01]  /*1150*/  FADD.FTZ R30, -R34, 1 ;  /* 0x3f800000221e7421 */ /* 0x002fe20000010100 */
[----:B------:R-:W-:Y:S01]  /*1160*/  FMUL.FTZ R36, R36, R27 ;  /* 0x0000001b24247220 */ /* 0x000fe20000410000 */
[----:B------:R-:W-:Y:S01]  /*1170*/  FFMA.FTZ R27, R5, R21, R46 ;  /* 0x00000015051b7223 */ /* 0x000fe2000001002e */
[----:B------:R-:W-:Y:S01]  /*1180*/  FFMA.FTZ R28, R45, R26, R47 ;  /* 0x0000001a2d1c7223 */ /* 0x000fe2000001002f */
[----:B------:R-:W0:Y:S01]  /*1190*/  MUFU.EX2 R29, R29 ;  /* 0x0000001d001d7308 */ /* 0x000e220000000800 */
[----:B------:R-:W-:Y:S01]  /*11a0*/  FFMA.FTZ R25, R23, R30, 1 ;  /* 0x3f80000017197423 */ /* 0x000fe2000001001e */
[----:B------:R-:W-:Y:S01]  /*11b0*/  FADD.FTZ R23, -R4, R11 ;  /* 0x0000000b04177221 */ /* 0x000fe20000010100 */
[----:B------:R-:W-:Y:S01]  /*11c0*/  FMUL.FTZ R37, R27, -1.4426950216293334961 ;  /* 0xbfb8aa3b1b257820 */ /* 0x000fe20000410000 */
[----:B------:R-:W-:Y:S01]  /*11d0*/  FMUL.FTZ R35, R28, -1.4426950216293334961 ;  /* 0xbfb8aa3b1c237820 */ /* 0x000fe20000410000 */
[----:B------:R-:W-:Y:S01]  /*11e0*/  FMUL.FTZ R34, R3, R34 ;  /* 0x0000002203227220 */ /* 0x000fe20000410000 */
[----:B------:R-:W-:Y:S01]  /*11f0*/  FMUL.FTZ R23, R23, R48 ;  /* 0x0000003017177220 */ /* 0x000fe20000410000 */
[----:B------:R-:W1:Y:S02]  /*1200*/  MUFU.EX2 R30, R37 ;  /* 0x00000025001e7308 */ /* 0x000e640000000800 */
[----:B------:R-:W-:-:S02]  /*1210*/  FMUL.FTZ R25, R34, R25 ;  /* 0x0000001922197220 */ /* 0x000fc40000410000 */
[----:B------:R-:W2:Y:S01]  /*1220*/  MUFU.EX2 R35, R35 ;  /* 0x0000002300237308 */ /* 0x000ea20000000800 */
[----:B0-----:R-:W-:Y:S01]  /*1230*/  FADD.FTZ R33, R29, 1 ;  /* 0x3f8000001d217421 */ /* 0x001fe20000010000 */
[----:B------:R-:W-:-:S04]  /*1240*/  FFMA.FTZ R29, R5, R23, R46 ;  /* 0x00000017051d7223 */ /* 0x000fc8000001002e */
[----:B------:R-:W-:Y:S01]  /*1250*/  FMUL.FTZ R32, R29, -1.4426950216293334961 ;  /* 0xbfb8aa3b1d207820 */ /* 0x000fe20000410000 */
[----:B------:R-:W0:Y:S01]  /*1260*/  MUFU.RCP R33, R33 ;  /* 0x0000002100217308 */ /* 0x000e220000001000 */
[----:B-1----:R-:W-:Y:S01]  /*1270*/  FADD.FTZ R30, R30, 1 ;  /* 0x3f8000001e1e7421 */ /* 0x002fe20000010000 */
[----:B--2---:R-:W-:-:S06]  /*1280*/  FADD.FTZ R37, R35, 1 ;  /* 0x3f80000023257421 */ /* 0x004fcc0000010000 */
[----:B------:R-:W1:Y:S04]  /*1290*/  MUFU.EX2 R32, R32 ;  /* 0x0000002000207308 */ /* 0x000e680000000800 */
[----:B------:R-:W2:Y:S01]  /*12a0*/  MUFU.RCP R30, R30 ;  /* 0x0000001e001e7308 */ /* 0x000ea20000001000 */
[----:B0-----:R-:W-:-:S07]  /*12b0*/  FADD.FTZ R34, -R33, 1 ;  /* 0x3f80000021227421 */ /* 0x001fce0000010100 */
[----:B------:R0:W3:Y:S01]  /*12c0*/  MUFU.RCP R35, R37 ;  /* 0x0000002500237308 */ /* 0x0000e20000001000 */
[----:B------:R-:W-:Y:S01]  /*12d0*/  FFMA.FTZ R31, R31, R34, 1 ;  /* 0x3f8000001f1f7423 */ /* 0x000fe20000010022 */
[----:B------:R-:W-:Y:S01]  /*12e0*/  FMUL.FTZ R34, R8, R33 ;  /* 0x0000002108227220 */ /* 0x000fe20000410000 */
[----:B-1----:R-:W-:-:S03]  /*12f0*/  FADD.FTZ R33, R32, 1 ;  /* 0x3f80000020217421 */ /* 0x002fc60000010000 */
[----:B------:R-:W-:Y:S02]  /*1300*/  FMUL.FTZ R34, R34, R31 ;  /* 0x0000001f22227220 */ /* 0x000fe40000410000 */
[----:B------:R-:W1:Y:S01]  /*1310*/  MUFU.RCP R32, R33 ;  /* 0x0000002100207308 */ /* 0x000e620000001000 */
[----:B0-----:R-:W-:Y:S01]  /*1320*/  FADD.FTZ R37, RZ, R36 ;  /* 0x00000024ff257221 */ /* 0x001fe20000010000 */
[----:B--2---:R-:W-:-:S04]  /*1330*/  FADD.FTZ R31, -R30, 1 ;  /* 0x3f8000001e1f7421 */ /* 0x004fc80000010100 */
[----:B------:R-:W-:Y:S01]  /*1340*/  FFMA.FTZ R31, R27, R31, 1 ;  /* 0x3f8000001b1f7423 */ /* 0x000fe2000001001f */
[----:B---3--:R-:W-:-:S04]  /*1350*/  FADD.FTZ R27, -R35, 1 ;  /* 0x3f800000231b7421 */ /* 0x008fc80000010100 */
[----:B------:R-:W-:Y:S01]  /*1360*/  FFMA.FTZ R49, R28, R27, 1 ;  /* 0x3f8000001c317423 */ /* 0x000fe2000001001b */
[----:B------:R-:W-:Y:S01]  /*1370*/  FMUL.FTZ R28, R9, R30 ;  /* 0x0000001e091c7220 */ /* 0x000fe20000410000 */
[----:B------:R-:W-:Y:S01]  /*1380*/  FMUL.FTZ R27, R12, R35 ;  /* 0x000000230c1b7220 */ /* 0x000fe20000410000 */
[----:B-1----:R-:W-:Y:S02]  /*1390*/  FADD.FTZ R30, -R32, 1 ;  /* 0x3f800000201e7421 */ /* 0x002fe40000010100 */
[----:B------:R-:W-:Y:S01]  /*13a0*/  FMUL.FTZ R28, R28, R31 ;  /* 0x0000001f1c1c7220 */ /* 0x000fe20000410000 */
[----:B------:R-:W-:Y:S01]  /*13b0*/  FMUL.FTZ R27, R27, R49 ;  /* 0x000000311b1b7220 */ /* 0x000fe20000410000 */
[----:B------:R-:W-:Y:S01]  /*13c0*/  FFMA.FTZ R49, R22, R36, RZ ;  /* 0x0000002416317223 */ /* 0x000fe200000100ff */
[----:B------:R-:W-:Y:S01]  /*13d0*/  FFMA.FTZ R31, R29, R30, 1 ;  /* 0x3f8000001d1f7423 */ /* 0x000fe2000001001e */
[----:B------:R-:W-:Y:S01]  /*13e0*/  FMUL.FTZ R29, R45, R36 ;  /* 0x000000242d1d7220 */ /* 0x000fe20000410000 */
[----:B------:R-:W-:-:S03]  /*13f0*/  FMUL.FTZ R30, R13, R32 ;  /* 0x000000200d1e7220 */ /* 0x000fc60000410000 */
[----:B------:R-:W-:Y:S01]  /*1400*/  FFMA.FTZ R33, R22, R29, RZ ;  /* 0x0000001d16217223 */ /* 0x000fe200000100ff */
[----:B------:R-:W-:Y:S01]  /*1410*/  FADD.FTZ R35, RZ, R29 ;  /* 0x0000001dff237221 */ /* 0x000fe20000010000 */
[----:B------:R-:W-:Y:S01]  /*1420*/  FADD.FTZ R29, -R4, R14 ;  /* 0x0000000e041d7221 */ /* 0x000fe20000010100 */
[----:B------:R-:W-:Y:S01]  /*1430*/  FMUL.FTZ R30, R30, R31 ;  /* 0x0000001f1e1e7220 */ /* 0x000fe20000410000 */
[----:B------:R-:W-:Y:S01]  /*1440*/  FMUL.FTZ R31, R5, R25 ;  /* 0x00000019051f7220 */ /* 0x000fe20000410000 */
[----:B------:R-:W-:Y:S01]  /*1450*/  FADD.FTZ R22, R37, R34 ;  /* 0x0000002225167221 */ /* 0x000fe20000010000 */
[----:B------:R-:W-:Y:S01]  /*1460*/  FMUL.FTZ R32, R29, R48 ;  /* 0x000000301d207220 */ /* 0x000fe20000410000 */
[----:B------:R-:W-:Y:S01]  /*1470*/  FFMA.FTZ R37, R24, R34, R49 ;  /* 0x0000002218257223 */ /* 0x000fe20000010031 */
[----:B------:R-:W-:Y:S01]  /*1480*/  FFMA.FTZ R29, R20, R31, R33 ;  /* 0x0000001f141d7223 */ /* 0x000fe20000010021 */
[----:B------:R-:W-:Y:S01]  /*1490*/  FADD.FTZ R31, R31, R35 ;  /* 0x000000231f1f7221 */ /* 0x000fe20000010000 */
[C---:B------:R-:W-:Y:S01]  /*14a0*/  FFMA.FTZ R33, R45.reuse, R32, R47 ;  /* 0x000000202d217223 */ /* 0x040fe2000001002f */
[----:B------:R-:W-:Y:S01]  /*14b0*/  FMUL.FTZ R34, R45, R34 ;  /* 0x000000222d227220 */ /* 0x000fe20000410000 */
[----:B------:R-:W-:Y:S01]  /*14c0*/  FMUL.FTZ R49, R5, R28 ;  /* 0x0000001c05317220 */ /* 0x000fe20000410000 */
[----:B------:R-:W-:Y:S01]  /*14d0*/  FFMA.FTZ R37, R26, R27, R37 ;  /* 0x0000001b1a257223 */ /* 0x000fe20000010025 */
[----:B------:R-:W-:Y:S01]  /*14e0*/  FMUL.FTZ R35, R33, -1.4426950216293334961 ;  /* 0xbfb8aa3b21237820 */ /* 0x000fe20000410000 */
[----:B------:R-:W-:Y:S01]  /*14f0*/  FFMA.FTZ R24, R24, R34, R29 ;  /* 0x0000002218187223 */ /* 0x000fe2000001001d */
[----:B------:R-:W-:Y:S01]  /*1500*/  FADD.FTZ R29, -R4, R15 ;  /* 0x0000000f041d7221 */ /* 0x000fe20000010100 */
[----:B------:R-:W-:-:S03]  /*1510*/  FADD.FTZ R31, R31, R34 ;  /* 0x000000221f1f7221 */ /* 0x000fc60000010000 */
[----:B------:R-:W0:Y:S01]  /*1520*/  MUFU.EX2 R35, R35 ;  /* 0x0000002300237308 */ /* 0x000e220000000800 */
[----:B------:R-:W-:Y:S01]  /*1530*/  FMUL.FTZ R29, R29, R48 ;  /* 0x000000301d1d7220 */ /* 0x000fe20000410000 */
[----:B------:R-:W-:Y:S01]  /*1540*/  FADD.FTZ R31, R49, R31 ;  /* 0x0000001f311f7221 */ /* 0x000fe20000010000 */
[----:B0-----:R-:W-:-:S06]  /*1550*/  FADD.FTZ R35, R35, 1 ;  /* 0x3f80000023237421 */ /* 0x001fcc0000010000 */
[----:B------:R-:W0:Y:S02]  /*1560*/  MUFU.RCP R35, R35 ;  /* 0x0000002300237308 */ /* 0x000e240000001000 */
[----:B0-----:R-:W-:-:S04]  /*1570*/  FADD.FTZ R36, -R35, 1 ;  /* 0x3f80000023247421 */ /* 0x001fc80000010100 */
[----:B------:R-:W-:Y:S01]  /*1580*/  FFMA.FTZ R36, R33, R36, 1 ;  /* 0x3f80000021247423 */ /* 0x000fe20000010024 */
[----:B------:R-:W-:Y:S01]  /*1590*/  FMUL.FTZ R33, R16, R35 ;  /* 0x0000002310217220 */ /* 0x000fe20000410000 */
[----:B------:R-:W-:-:S03]  /*15a0*/  FFMA.FTZ R35, R5, R29, R46 ;  /* 0x0000001d05237223 */ /* 0x000fc6000001002e */
[----:B------:R-:W-:Y:S01]  /*15b0*/  FMUL.FTZ R33, R33, R36 ;  /* 0x0000002421217220 */ /* 0x000fe20000410000 */
[----:B------:R-:W-:Y:S01]  /*15c0*/  FMUL.FTZ R34, R35, -1.4426950216293334961 ;  /* 0xbfb8aa3b23227820 */ /* 0x000fe20000410000 */
[----:B------:R-:W-:Y:S01]  /*15d0*/  FFMA.FTZ R36, R20, R25, RZ ;  /* 0x0000001914247223 */ /* 0x000fe200000100ff */
[----:B------:R-:W-:-:S03]  /*15e0*/  FADD.FTZ R25, RZ, R25 ;  /* 0x00000019ff197221 */ /* 0x000fc60000010000 */
[C---:B------:R-:W-:Y:S01]  /*15f0*/  FFMA.FTZ R36, R21.reuse, R28, R36 ;  /* 0x0000001c15247223 */ /* 0x040fe20000010024 */
[----:B------:R-:W0:Y:S01]  /*1600*/  MUFU.EX2 R34, R34 ;  /* 0x0000002200227308 */ /* 0x000e220000000800 */
[----:B------:R-:W-:Y:S01]  /*1610*/  FFMA.FTZ R21, R21, R49, R24 ;  /* 0x0000003115157223 */ /* 0x000fe20000010018 */
[----:B------:R-:W-:Y:S01]  /*1620*/  FMUL.FTZ R24, R45, R27 ;  /* 0x0000001b2d187220 */ /* 0x000fe20000410000 */
[----:B------:R-:W-:Y:S01]  /*1630*/  FADD.FTZ R25, R25, R28 ;  /* 0x0000001c19197221 */ /* 0x000fe20000010000 */
[----:B------:R-:W-:Y:S02]  /*1640*/  FFMA.FTZ R36, R23, R30, R36 ;  /* 0x0000001e17247223 */ /* 0x000fe40000010024 */
[----:B------:R-:W-:Y:S01]  /*1650*/  FFMA.FTZ R26, R26, R24, R21 ;  /* 0x000000181a1a7223 */ /* 0x000fe20000010015 */
[----:B------:R-:W-:Y:S01]  /*1660*/  FADD.FTZ R31, R31, R24 ;  /* 0x000000181f1f7221 */ /* 0x000fe20000010000 */
[----:B------:R-:W-:-:S04]  /*1670*/  FMUL.FTZ R24, R5, R30 ;  /* 0x0000001e05187220 */ /* 0x000fc80000410000 */
[----:B------:R-:W-:Y:S01]  /*1680*/  FFMA.FTZ R21, R23, R24, R26 ;  /* 0x0000001817157223 */ /* 0x000fe2000001001a */
[----:B------:R-:W-:Y:S01]  /*1690*/  FADD.FTZ R31, R24, R31 ;  /* 0x0000001f181f7221 */ /* 0x000fe20000010000 */
[----:B0-----:R-:W-:Y:S01]  /*16a0*/  FADD.FTZ R34, R34, 1 ;  /* 0x3f80000022227421 */ /* 0x001fe20000010000 */
[----:B------:R-:W-:Y:S01]  /*16b0*/  FMUL.FTZ R24, R45, R33 ;  /* 0x000000212d187220 */ /* 0x000fe20000410000 */
[----:B------:R-:W-:Y:S01]  /*16c0*/  FADD.FTZ R26, R22, R27 ;  /* 0x0000001b161a7221 */ /* 0x000fe20000010000 */
[----:B------:R-:W-:Y:S02]  /*16d0*/  FADD.FTZ R27, R25, R30 ;  /* 0x0000001e191b7221 */ /* 0x000fe40000010000 */
[----:B------:R-:W-:Y:S01]  /*16e0*/  FFMA.FTZ R22, R32, R24, R21 ;  /* 0x0000001820167223 */ /* 0x000fe20000010015 */
[----:B------:R-:W0:Y:S01]  /*16f0*/  MUFU.RCP R34, R34 ;  /* 0x0000002200227308 */ /* 0x000e220000001000 */
[----:B------:R-:W-:Y:S01]  /*1700*/  FADD.FTZ R31, R31, R24 ;  /* 0x000000181f1f7221 */ /* 0x000fe20000010000 */
[----:B------:R-:W-:Y:S01]  /*1710*/  FADD.FTZ R26, R26, R33 ;  /* 0x000000211a1a7221 */ /* 0x000fe20000010000 */
        /* <DEDUP_REMOVED lines=8> */
[----:B------:R-:W-:Y:S01]  /*17a0*/  FADD.FTZ R21, R24, R31 ;  /* 0x0000001f18157221 */ /* 0x000fe20000010000 */
[----:B------:R-:W-:-:S07]  /*17b0*/  FFMA.FTZ R24, R32, R33, R37 ;  /* 0x0000002120187223 */ /* 0x000fce0000010025 */
.L_x_1396:
        /* <DEDUP_REMOVED lines=97> */
.L_x_1398:
[----:B------:R-:W-:Y:S05]  /*1dd0*/  BSYNC.RECONVERGENT B0 ;  /* 0x0000000000007941 */ /* 0x000fea0003800200 */
.L_x_1397:
        /* <DEDUP_REMOVED lines=78> */
.L_x_1400:
[----:B------:R-:W-:Y:S05]  /*22c0*/  BSYNC.RECONVERGENT B0 ;  /* 0x0000000000007941 */ /* 0x000fea0003800200 */
.L_x_1399:
[----:B------:R-:W-:Y:S04]  /*22d0*/  BSSY.RECONVERGENT B0, `(.L_x_1401) ;  /* 0x000001d000007945 */ /* 0x000fe80003800200 */
[----:B------:R-:W-:Y:S05]  /*22e0*/  @P0 BRA `(.L_x_1402) ;  /* 0x00000000006c0947 */ /* 0x000fea0003800000 */
[----:B0-----:R-:W0:Y:S08]  /*22f0*/  LDC.64 R20, c[0x0][0x3f8] ;  /* 0x0000fe00ff147b82 */ /* 0x001e300000000a00 */
        /* <DEDUP_REMOVED lines=26> */
.L_x_1402:
[----:B------:R-:W-:Y:S05]  /*24a0*/  BSYNC.RECONVERGENT B0 ;  /* 0x0000000000007941 */ /* 0x000fea0003800200 */
.L_x_1401:
        /* <DEDUP_REMOVED lines=11> */
[----:B0-----:R-:W0:Y:S01]  /*2560*/  LDC.64 R20, c[0x0][0x3c8] ;  /* 0x0000f200ff147b82 */ /* 0x001e220000000a00 */
[----:B------:R-:W-:Y:S01]  /*2570*/  IADD3 R23, PT, PT, R23, R41, RZ ;  /* 0x0000002917177210 */ /* 0x000fe20007ffe0ff */
[----:B------:R-:W-:Y:S01]  /*2580*/  IMAD R25, R40, UR10, R41 ;  /* 0x0000000a28197c24 */ /* 0x000fe2000f8e0229 */
[----:B------:R-:W-:-:S03]  /*2590*/  LOP3.LUT P0, R0, R44, 0x2, RZ, 0xc0, !PT ;  /* 0x000000022c007812 */ /* 0x000fc6000780c0ff */
[----:B0-----:R-:W-:-:S04]  /*25a0*/  IMAD.WIDE.U32 R20, R23, 0x4, R20 ;  /* 0x0000000417147825 */ /* 0x001fc800078e0014 */
[----:B------:R-:W-:Y:S01]  /*25b0*/  IMAD.WIDE.U32 R22, R25, 0x8, R34 ;  /* 0x0000000819167825 */ /* 0x000fe200078e0022 */
        /* <DEDUP_REMOVED lines=10> */
.L_x_1405:
[----:B------:R-:W2:Y:S04]  /*2660*/  LDG.E.STRONG.GPU R0, desc[UR8][R20.64] ;  /* 0x0000000814007981 */ /* 0x000ea8000c1ef900 */
[----:B--2---:R-:W-:Y:S01]  /*2670*/  CCTL.IVALL ;  /* 0x00000000ff00798f */ /* 0x004fe20002000000 */
[----:B------:R-:W-:Y:S05]  /*2680*/  YIELD ;  /* 0x0000000000007946 */ /* 0x000fea0003800000 */
[----:B------:R-:W-:-:S13]  /*2690*/  ISETP.NE.AND P0, PT, R0, R27, PT ;  /* 0x0000001b0000720c */ /* 0x000fda0003f05270 */
[----:B------:R-:W-:Y:S05]  /*26a0*/  @P0 BRA `(.L_x_1405) ;  /* 0xfffffffc00ec0947 */ /* 0x000fea000383ffff */
.L_x_1404:
        /* <DEDUP_REMOVED lines=16> */
.L_x_1407:
[----:B------:R-:W-:Y:S02]  /*27b0*/  ISETP.EQ.OR P3, PT, RZ, UR5, P1 ;  /* 0x00000005ff007c0c */ /* 0x000fe40008f62670 */
[----:B0-----:R-:W-:-:S04]  /*27c0*/  IADD3 R20, PT, PT, R0, 0x1, RZ ;  /* 0x0000000100147810 */ /* 0x001fc80007ffe0ff */
[----:B------:R-:W-:-:S07]  /*27d0*/  ISETP.EQ.OR P5, PT, R20, UR10, P1 ;  /* 0x0000000a14007c0c */ /* 0x000fce0008fa2670 */
[----:B------:R-:W-:-:S06]  /*27e0*/  @!P3 IMAD.WIDE.U32 R20, R26, 0x8, R34 ;  /* 0x000000081a14b825 */ /* 0x000fcc00078e0022 */
[----:B------:R-:W2:Y:S01]  /*27f0*/  @!P3 LDG.E.64 R20, desc[UR8][R20.64] ;  /* 0x000000081414b981 */ /* 0x000ea2000c1e1b00 */
[----:B------:R-:W-:Y:S01]  /*2800*/  @!P5 IMAD.WIDE.U32 R22, R27, 0x8, R34 ;  /* 0x000000081b16d825 */ /* 0x000fe200078e0022 */
        /* <DEDUP_REMOVED lines=56> */
.L_x_1406:
        /* <DEDUP_REMOVED lines=17> */
[----:B0-----:R-:W-:-:S04]  /*2ca0*/  @!P0 IMAD.WIDE.U32 R20, R21, 0x8, R34 ;  /* 0x0000000815148825 */ /* 0x001fc800078e0022 */
        /* <DEDUP_REMOVED lines=18> */
.L_x_1408:
        /* <DEDUP_REMOVED lines=19> */
.L_x_1409:
        /* <DEDUP_REMOVED lines=9> */
.L_x_1410:
[----:B------:R-:W-:Y:S05]  /*2f90*/  BSYNC.RECONVERGENT B0 ;  /* 0x0000000000007941 */ /* 0x000fea0003800200 */
.L_x_1403:
[----:B------:R-:W2:Y:S01]  /*2fa0*/  S2UR UR6, SR_CgaCtaId ;  /* 0x00000000000679c3 */ /* 0x000ea20000008800 */
[----:B------:R-:W-:Y:S01]  /*2fb0*/  UMOV UR5, 0x400 ;  /* 0x0000040000057882 */ /* 0x000fe20000000000 */
[----:B-1----:R-:W-:Y:S01]  /*2fc0*/  LOP3.LUT R22, R42, 0xffff, RZ, 0xc0, !PT ;  /* 0x0000ffff2a167812 */ /* 0x002fe200078ec0ff */
[----:B------:R-:W1:Y:S01]  /*2fd0*/  LDCU.64 UR12, c[0x0][0x400] ;  /* 0x00008000ff0c77ac */ /* 0x000e620008000a00 */
[C---:B------:R-:W-:Y:S01]  /*2fe0*/  FADD.FTZ R29, -R4.reuse, R18 ;  /* 0x00000012041d7221 */ /* 0x040fe20000010100 */
[C---:B------:R-:W-:Y:S01]  /*2ff0*/  FADD.FTZ R31, -R4.reuse, R19 ;  /* 0x00000013041f7221 */ /* 0x040fe20000010100 */
[----:B------:R-:W-:Y:S01]  /*3000*/  FADD.FTZ R19, -R4, R6 ;  /* 0x0000000604137221 */ /* 0x000fe20000010100 */
[----:B------:R-:W-:Y:S01]  /*3010*/  IMAD R22, R22, 0x751, RZ ;  /* 0x0000075116167824 */ /* 0x000fe200078e02ff */
[----:B------:R-:W3:Y:S01]  /*3020*/  LDC R0, c[0x0][0x41c] ;  /* 0x00010700ff007b82 */ /* 0x000ee20000000800 */
[-C--:B------:R-:W-:Y:S01]  /*3030*/  FMUL.FTZ R18, R29, R48.reuse ;  /* 0x000000301d127220 */ /* 0x080fe20000410000 */
[C---:B------:R-:W-:Y:S01]  /*3040*/  FADD.FTZ R25, -R4.reuse, R10 ;  /* 0x0000000a04197221 */ /* 0x040fe20000010100 */
[C---:B------:R-:W-:Y:S01]  /*3050*/  FADD.FTZ R27, -R4.reuse, R11 ;  /* 0x0000000b041b7221 */ /* 0x040fe20000010100 */
[----:B------:R-:W-:Y:S01]  /*3060*/  SHF.R.U32.HI R23, RZ, 0x10, R22 ;  /* 0x00000010ff177819 */ /* 0x000fe20000011616 */
[----:B------:R-:W-:Y:S01]  /*3070*/  FMUL.FTZ R22, R31, R48 ;  /* 0x000000301f167220 */ /* 0x000fe20000410000 */
[C---:B------:R-:W-:Y:S01]  /*3080*/  FADD.FTZ R29, -R4.reuse, R14 ;  /* 0x0000000e041d7221 */ /* 0x040fe20000010100 */
[----:B------:R-:W-:Y:S01]  /*3090*/  FADD.FTZ R15, -R4, R15 ;  /* 0x0000000f040f7221 */ /* 0x000fe20000010100 */
[----:B--2---:R-:W-:Y:S01]  /*30a0*/  ULEA UR5, UR6, UR5, 0x18 ;  /* 0x0000000506057291 */ /* 0x004fe2000f8ec0ff */
[----:B---3--:R-:W-:-:S08]  /*30b0*/  IMAD R0, R0, UR10, R23 ;  /* 0x0000000a00007c24 */ /* 0x008fd0000f8e0217 */
[----:B------:R-:W-:Y:S01]  /*30c0*/  @!P1 STS.64 [UR5+0xb0], R36 ;  /* 0x0000b024ff009988 */ /* 0x000fe20008000a05 */
[----:B------:R-:W-:Y:S01]  /*30d0*/  FADD.FTZ R23, -R4, R7 ;  /* 0x0000000704177221 */ /* 0x000fe20000010100 */
[----:B------:R-:W-:Y:S01]  /*30e0*/  BAR.SYNC.DEFER_BLOCKING 0x0 ;  /* 0x0000000000007b1d */ /* 0x000fe20000010000 */
[----:B-1----:R-:W-:Y:S02]  /*30f0*/  ISETP.GE.U32.AND P0, PT, R0, UR12, PT ;  /* 0x0000000c00007c0c */ /* 0x002fe4000bf06070 */
[----:B------:R-:W-:-:S04]  /*3100*/  SHF.R.S32.HI R6, RZ, 0x1f, R0 ;  /* 0x0000001fff067819 */ /* 0x000fc80000011400 */
[----:B------:R-:W-:Y:S01]  /*3110*/  ISETP.GE.AND.EX P0, PT, R6, UR13, PT, P0 ;  /* 0x0000000d06007c0c */ /* 0x000fe2000bf06300 */
[----:B0-----:R-:W0:Y:S01]  /*3120*/  LDS.64 R20, [UR5+0xb0] ;  /* 0x0000b005ff147984 */ /* 0x001e220008000a00 */
        /* <DEDUP_REMOVED lines=24> */
.L_x_1411:
[----:B------:R-:W-:Y:S01]  /*32b0*/  BSSY.RECONVERGENT B0, `(.L_x_1412) ;  /* 0x0000011000007945 */ /* 0x000fe20003800200 */
[----:B------:R-:W-:Y:S01]  /*32c0*/  FFMA.FTZ R7, R45, R2, -R10 ;  /* 0x000000022d077223 */ /* 0x000fe2000001080a */
[----:B------:R-:W-:Y:S02]  /*32d0*/  FFMA.FTZ R11, R5, R3, -R4 ;  /* 0x00000003050b7223 */ /* 0x000fe40000010804 */
[----:B------:R-:W-:Y:S05]  /*32e0*/  @P0 BRA `(.L_x_1413) ;  /* 0x0000000000340947 */ /* 0x000fea0003800000 */
[----:B------:R-:W0:Y:S01]  /*32f0*/  LDCU.64 UR14, c[0x0][0x3f8] ;  /* 0x00007f00ff0e77ac */ /* 0x000e220008000a00 */
[----:B------:R-:W-:Y:S01]  /*3300*/  MOV R2, R50 ;  /* 0x0000003200027202 */ /* 0x000fe20000000f00 */
[-C--:B------:R-:W-:Y:S01]  /*3310*/  FMUL.FTZ R10, R7, R48.reuse ;  /* 0x00000030070a7220 */ /* 0x080fe20000410000 */
        /* <DEDUP_REMOVED lines=10> */
.L_x_1413:
[----:B------:R-:W-:Y:S05]  /*33c0*/  BSYNC.RECONVERGENT B0 ;  /* 0x0000000000007941 */ /* 0x000fea0003800200 */
.L_x_1412:
[----:B------:R-:W-:Y:S01]  /*33d0*/  UISETP.NE.AND UP0, UPT, UR11, URZ, UPT ;  /* 0x000000ff0b00728c */ /* 0x000fe2000bf05270 */
[C---:B0-----:R-:W-:Y:S01]  /*33e0*/  IADD3 R7, PT, PT, R0.reuse, 0x10, RZ ;  /* 0x0000001000077810 */ /* 0x041fe20007ffe0ff */
[-C--:B------:R-:W-:Y:S01]  /*33f0*/  FMUL.FTZ R30, R19, R48.reuse ;  /* 0x00000030131e7220 */ /* 0x080fe20000410000 */
[C---:B------:R-:W-:Y:S01]  /*3400*/  IADD3 R11, PT, PT, R0.reuse, 0x20, RZ ;  /* 0x00000020000b7810 */ /* 0x040fe20007ffe0ff */
[-C--:B------:R-:W-:Y:S01]  /*3410*/  FMUL.FTZ R32, R23, R48.reuse ;  /* 0x0000003017207220 */ /* 0x080fe20000410000 */
[-C--:B------:R-:W-:Y:S01]  /*3420*/  FMUL.FTZ R18, R25, R48.reuse ;  /* 0x0000003019127220 */ /* 0x080fe20000410000 */
[-C--:B------:R-:W-:Y:S01]  /*3430*/  FMUL.FTZ R22, R27, R48.reuse ;  /* 0x000000301b167220 */ /* 0x080fe20000410000 */
[-C--:B------:R-:W-:Y:S01]  /*3440*/  FMUL.FTZ R4, R29, R48.reuse ;  /* 0x000000301d047220 */ /* 0x080fe20000410000 */
[----:B------:R-:W-:Y:S01]  /*3450*/  FMUL.FTZ R10, R15, R48 ;  /* 0x000000300f0a7220 */ /* 0x000fe20000410000 */
[----:B------:R-:W-:Y:S01]  /*3460*/  IADD3 R0, PT, PT, R0, 0x30, RZ ;  /* 0x0000003000007810 */ /* 0x000fe20007ffe0ff */
        /* <DEDUP_REMOVED lines=32> */
.L_x_1414:
        /* <DEDUP_REMOVED lines=17> */
.L_x_1416:
[----:B------:R-:W-:Y:S05]  /*3780*/  BSYNC.RECONVERGENT B0 ;  /* 0x0000000000007941 */ /* 0x000fea0003800200 */
.L_x_1415:
        /* <DEDUP_REMOVED lines=19> */
.L_x_1417:
[----:B------:R-:W-:Y:S01]  /*38c0*/  BSSY.RECONVERGENT B0, `(.L_x_1418) ;  /* 0x0000012000007945 */ /* 0x000fe20003800200 */
[----:B------:R-:W-:Y:S01]  /*38d0*/  FFMA.FTZ R3, R45, R12, -R26 ;  /* 0x0000000c2d037223 */ /* 0x000fe2000001081a */
[----:B------:R-:W-:Y:S01]  /*38e0*/  SHF.R.S32.HI R2, RZ, 0x1f, R0 ;  /* 0x0000001fff027819 */ /* 0x000fe20000011400 */
[----:B------:R-:W-:Y:S01]  /*38f0*/  FFMA.FTZ R13, R5, R13, -R24 ;  /* 0x0000000d050d7223 */ /* 0x000fe20000010818 */
[----:B------:R-:W-:Y:S06]  /*3900*/  @P1 BRA `(.L_x_1419) ;  /* 0x0000000000341947 */ /* 0x000fec0003800000 */
[----:B------:R-:W1:Y:S01]  /*3910*/  LDCU.64 UR6, c[0x0][0x3f8] ;  /* 0x00007f00ff0677ac */ /* 0x000e620008000a00 */
[----:B0-----:R-:W-:Y:S01]  /*3920*/  MOV R6, R50 ;  /* 0x0000003200067202 */ /* 0x001fe20000000f00 */
[-C--:B------:R-:W-:Y:S01]  /*3930*/  FMUL.FTZ R12, R3, R48.reuse ;  /* 0x00000030030c7220 */ /* 0x080fe20000410000 */
[----:B------:R-:W-:Y:S01]  /*3940*/  MOV R7, R53 ;  /* 0x0000003500077202 */ /* 0x000fe20000000f00 */
[----:B------:R-:W0:Y:S01]  /*3950*/  LDCU.64 UR14, c[0x0][0x380] ;  /* 0x00007000ff0e77ac */ /* 0x000e220008000a00 */
[----:B------:R-:W-:Y:S01]  /*3960*/  FMUL.FTZ R13, R13, R48 ;  /* 0x000000300d0d7220 */ /* 0x000fe20000410000 */
[----:B-1----:R-:W-:Y:S02]  /*3970*/  IMAD R8, R15, UR6, RZ ;  /* 0x000000060f087c24 */ /* 0x002fe4000f8e02ff */
[----:B------:R-:W-:-:S04]  /*3980*/  IMAD.WIDE.U32 R6, R11, UR6, R6 ;  /* 0x000000060b067c25 */ /* 0x000fc8000f8e0006 */
[----:B------:R-:W-:Y:S01]  /*3990*/  IMAD R11, R11, UR7, R8 ;  /* 0x000000070b0b7c24 */ /* 0x000fe2000f8e0208 */
[----:B0-----:R-:W-:-:S04]  /*39a0*/  LEA R8, P0, R6, UR14, 0x2 ;  /* 0x0000000e06087c11 */ /* 0x001fc8000f8010ff */
[----:B------:R-:W-:-:S04]  /*39b0*/  IADD3 R11, PT, PT, R7, R11, RZ ;  /* 0x0000000b070b7210 */ /* 0x000fc80007ffe0ff */
[----:B------:R-:W-:-:S05]  /*39c0*/  LEA.HI.X R9, R6, UR15, R11, 0x2, P0 ;  /* 0x0000000f06097c11 */ /* 0x000fca00080f140b */
[----:B------:R1:W-:Y:S02]  /*39d0*/  STG.E.64 desc[UR8][R8.64], R12 ;  /* 0x0000000c08007986 */ /* 0x0003e4000c101b08 */
.L_x_1419:
[----:B------:R-:W-:Y:S05]  /*39e0*/  BSYNC.RECONVERGENT B0 ;  /* 0x0000000000007941 */ /* 0x000fea0003800200 */
.L_x_1418:
[----:B------:R-:W-:Y:S05]  /*39f0*/  BRA.U !UP0, `(.L_x_1420) ;  /* 0x0000000108487547 */ /* 0x000fea000b800000 */
[----:B------:R-:W-:Y:S01]  /*3a00*/  FFMA.FTZ R4, R45, R4, R47 ;  /* 0x000000042d047223 */ /* 0x000fe2000001002f */
[----:B------:R-:W-:-:S03]  /*3a10*/  FFMA.FTZ R10, R5, R10, R46 ;  /* 0x0000000a050a7223 */ /* 0x000fc6000001002e */
[----:B------:R-:W-:Y:S01]  /*3a20*/  FMUL.FTZ R3, R4, -1.4426950216293334961 ;  /* 0xbfb8aa3b04037820 */ /* 0x000fe20000410000 */
[----:B01----:R-:W-:-:S05]  /*3a30*/  FMUL.FTZ R8, R10, -1.4426950216293334961 ;  /* 0xbfb8aa3b0a087820 */ /* 0x003fca0000410000 */
        /* <DEDUP_REMOVED lines=14> */
.L_x_1420:
        /* <DEDUP_REMOVED lines=8> */
[----:B------:R-:W-:Y:S01]  /*3ba0*/  MOV R51, R53 ;  /* 0x0000003500337202 */ /* 0x000fe20000000f00 */
[----:B------:R-:W3:Y:S01]  /*3bb0*/  LDCU.64 UR12, c[0x0][0x380] ;  /* 0x00007000ff0c77ac */ /* 0x000ee20008000a00 */
[----:B--2---:R-:W-:Y:S02]  /*3bc0*/  IMAD R3, R2, UR6, RZ ;  /* 0x0000000602037c24 */ /* 0x004fe4000f8e02ff */
[----:B------:R-:W-:-:S04]  /*3bd0*/  IMAD.WIDE.U32 R50, R0, UR6, R50 ;  /* 0x0000000600327c25 */ /* 0x000fc8000f8e0032 */
[----:B------:R-:W-:Y:S01]  /*3be0*/  IMAD R3, R0, UR7, R3 ;  /* 0x0000000700037c24 */ /* 0x000fe2000f8e0203 */
[----:B---3--:R-:W-:-:S04]  /*3bf0*/  LEA R2, P0, R50, UR12, 0x2 ;  /* 0x0000000c32027c11 */ /* 0x008fc8000f8010ff */
[----:B------:R-:W-:-:S04]  /*3c00*/  IADD3 R3, PT, PT, R51, R3, RZ ;  /* 0x0000000333037210 */ /* 0x000fc80007ffe0ff */
[----:B------:R-:W-:-:S05]  /*3c10*/  LEA.HI.X R3, R50, UR13, R3, 0x2, P0 ;  /* 0x0000000d32037c11 */ /* 0x000fca00080f1403 */
[----:B------:R2:W-:Y:S02]  /*3c20*/  STG.E.64 desc[UR8][R2.64], R4 ;  /* 0x0000000402007986 */ /* 0x0005e4000c101b08 */
.L_x_1422:
[----:B------:R-:W-:Y:S05]  /*3c30*/  BSYNC.RECONVERGENT B0 ;  /* 0x0000000000007941 */ /* 0x000fea0003800200 */
.L_x_1421:
[----:B------:R-:W-:Y:S02]  /*3c40*/  IADD3 R43, PT, PT, R40, R43, RZ ;  /* 0x0000002b282b7210 */ /* 0x000fe40007ffe0ff */
[----:B------:R-:W-:Y:S02]  /*3c50*/  IADD3 R44, PT, PT, R44, 0x1, RZ ;  /* 0x000000012c2c7810 */ /* 0x000fe40007ffe0ff */
[----:B------:R-:W-:-:S13]  /*3c60*/  ISETP.GE.AND P0, PT, R43, UR4, PT ;  /* 0x000000042b007c0c */ /* 0x000fda000bf06270 */
[----:B------:R-:W-:Y:S05]  /*3c70*/  @!P0 BRA `(.L_x_1423) ;  /* 0xffffffc400448947 */ /* 0x000fea000383ffff */
.L_x_1394:
[----:B--2---:R-:W2:Y:S01]  /*3c80*/  LDC R4, c[0x0][0x370] ;  /* 0x0000dc00ff047b82 */ /* 0x004ea20000000800 */
[----:B------:R-:W-:Y:S01]  /*3c90*/  ISETP.NE.AND P2, PT, R42, RZ, PT ;  /* 0x000000ff2a00720c */ /* 0x000fe20003f45270 */
[----:B------:R-:W-:Y:S06]  /*3ca0*/  BSSY.RECONVERGENT B0, `(.L_x_1424) ;  /* 0x0000011000007945 */ /* 0x000fec0003800200 */
[----:B0-----:R-:W0:Y:S08]  /*3cb0*/  LDC R7, c[0x0][0x374] ;  /* 0x0000dd00ff077b82 */ /* 0x001e300000000800 */
[----:B------:R-:W3:Y:S01]  /*3cc0*/  LDC.64 R2, c[0x0][0x3c8] ;  /* 0x0000f200ff027b82 */ /* 0x000ee20000000a00 */
[----:B--2---:R-:W-:-:S02]  /*3cd0*/  IADD3 R5, PT, PT, R4, -0x1, RZ ;  /* 0xffffffff04057810 */ /* 0x004fc40007ffe0ff */
[----:B------:R-:W-:Y:S02]  /*3ce0*/  ISETP.NE.AND P1, PT, R4, 0x1, PT ;  /* 0x000000010400780c */ /* 0x000fe40003f25270 */
[----:B0-----:R-:W-:-:S04]  /*3cf0*/  IADD3 R0, PT, PT, R7, -0x1, RZ ;  /* 0xffffffff07007810 */ /* 0x001fc80007ffe0ff */
[----:B------:R-:W-:Y:S02]  /*3d00*/  ISETP.NE.AND P0, PT, R41, R0, PT ;  /* 0x000000002900720c */ /* 0x000fe40003f05270 */
[----:B------:R-:W-:Y:S02]  /*3d10*/  SHF.L.U32 R0, R7, 0x1, RZ ;  /* 0x0000000107007819 */ /* 0x000fe400000006ff */
[----:B------:R-:W-:Y:S02]  /*3d20*/  ISETP.NE.OR P0, PT, R5, UR10, P0 ;  /* 0x0000000a05007c0c */ /* 0x000fe40008705670 */
        /* <DEDUP_REMOVED lines=8> */
.L_x_1425:
[----:B------:R-:W-:Y:S05]  /*3db0*/  BSYNC.RECONVERGENT B0 ;  /* 0x0000000000007941 */ /* 0x000fea0003800200 */
.L_x_1424:
[----:B------:R-:W-:Y:S05]  /*3dc0*/  @P0 EXIT ;  /* 0x000000000000094d */ /* 0x000fea0003800000 */
[----:B------:R-:W-:Y:S05]  /*3dd0*/  @P2 BRA `(.L_x_1426) ;  /* 0x0000000000202947 */ /* 0x000fea0003800000 */
[----:B------:R-:W-:-:S05]  /*3de0*/  IMAD R0, R4, R7, RZ ;  /* 0x0000000704007224 */ /* 0x000fca00078e02ff */
[----:B------:R-:W-:-:S13]  /*3df0*/  ISETP.NE.AND P0, PT, R0, -0x1, PT ;  /* 0xffffffff0000780c */ /* 0x000fda0003f05270 */
[----:B------:R-:W-:Y:S05]  /*3e00*/  @!P0 BRA `(.L_x_1426) ;  /* 0x0000000000148947 */ /* 0x000fea0003800000 */
.L_x_1427:
[----:B0-----:R-:W2:Y:S04]  /*3e10*/  LDG.E.STRONG.GPU R5, desc[UR8][R2.64] ;  /* 0x0000000802057981 */ /* 0x001ea8000c1ef900 */
[----:B--2---:R-:W-:Y:S01]  /*3e20*/  CCTL.IVALL ;  /* 0x00000000ff00798f */ /* 0x004fe20002000000 */
[----:B------:R-:W-:Y:S05]  /*3e30*/  YIELD ;  /* 0x0000000000007946 */ /* 0x000fea0003800000 */
[----:B------:R-:W-:-:S13]  /*3e40*/  ISETP.NE.AND P0, PT, R5, R0, PT ;  /* 0x000000000500720c */ /* 0x000fda0003f05270 */
[----:B------:R-:W-:Y:S05]  /*3e50*/  @P0 BRA `(.L_x_1427) ;  /* 0xfffffffc00ec0947 */ /* 0x000fea000383ffff */
.L_x_1426:
[----:B------:R-:W-:Y:S05]  /*3e60*/  WARPSYNC.ALL ;  /* 0x0000000000007948 */ /* 0x000fea0003800000 */
[----:B0-----:R-:W0:Y:S08]  /*3e70*/  LDC.64 R4, c[0x0][0x3f8] ;  /* 0x0000fe00ff047b82 */ /* 0x001e300000000a00 */
        /* <DEDUP_REMOVED lines=22> */
[----:B-1----:R-:W-:-:S05]  /*3fe0*/  IADD3.X R13, PT, PT, R2, -0x1, ~R43, P0, P1 ;  /* 0xffffffff020d7810 */ /* 0x002fca00007e2c2b */
        /* <DEDUP_REMOVED lines=25> */
[C---:B------:R-:W-:Y:S01]  /*4180*/  SHF.L.U32 R20, R42.reuse, 0x2, RZ ;  /* 0x000000022a147819 */ /* 0x040fe200000006ff */
[----:B------:R-:W1:Y:S01]  /*4190*/  LDCU.64 UR6, c[0x0][0x3d8] ;  /* 0x00007b00ff0677ac */ /* 0x000e620008000a00 */
[----:B------:R-:W-:Y:S02]  /*41a0*/  LOP3.LUT R9, R9, 0x3, RZ, 0xc0, !PT ;  /* 0x0000000309097812 */ /* 0x000fe400078ec0ff */
[--C-:B------:R-:W-:Y:S01]  /*41b0*/  SHF.L.U64.HI R21, R42, 0x2, R43.reuse ;  /* 0x000000022a157819 */ /* 0x100fe2000001022b */
[----:B------:R-:W2:Y:S01]  /*41c0*/  LDCU.64 UR12, c[0x0][0x388] ;  /* 0x00007100ff0c77ac */ /* 0x000ea20008000a00 */
[----:B------:R-:W-:Y:S01]  /*41d0*/  SHF.L.U64.HI R30, R3, 0x2, R0 ;  /* 0x00000002031e7819 */ /* 0x000fe20000010200 */
[----:B------:R-:W-:Y:S01]  /*41e0*/  IMAD.WIDE.U32 R6, R9, 0x230, R42 ;  /* 0x0000023009067825 */ /* 0x000fe200078e002a */
[----:B------:R-:W-:Y:S01]  /*41f0*/  SHF.L.U64.HI R26, R27, 0x2, R32 ;  /* 0x000000021b1a7819 */ /* 0x000fe20000010220 */
[----:B------:R-:W-:-:S03]  /*4200*/  UMOV UR4, URZ ;  /* 0x000000ff00047c82 */ /* 0x000fc60008000000 */
        /* <DEDUP_REMOVED lines=13> */
.L_x_1430:
        /* <DEDUP_REMOVED lines=24> */
[----:B--2---:R-:W-:Y:S02]  /*4460*/  F2FP.BF16.F32.PACK_AB R17, R11, R2 ;  /* 0x000000020b11723e */ /* 0x004fe400000010ff */
[-C--:B------:R-:W-:Y:S02]  /*4470*/  MOV R11, R23.reuse ;  /* 0x00000017000b7202 */ /* 0x080fe40000000f00 */
[----:B---3--:R-:W-:Y:S01]  /*4480*/  F2FP.BF16.F32.PACK_AB R19, R15, R12 ;  /* 0x0000000c0f13723e */ /* 0x008fe200000010ff */
[----:B------:R0:W-:Y:S04]  /*4490*/  STG.E desc[UR8][R8.64], R17 ;  /* 0x0000001108007986 */ /* 0x0001e8000c101908 */
[----:B------:R0:W-:Y:S01]  /*44a0*/  STG.E desc[UR8][R10.64], R19 ;  /* 0x000000130a007986 */ /* 0x0001e2000c101908 */
[----:B------:R-:W-:Y:S01]  /*44b0*/  IADD3.X R23, PT, PT, RZ, R23, RZ, P3, !PT ;  /* 0x00000017ff177210 */ /* 0x000fe20001ffe4ff */
[----:B------:R-:W-:Y:S06]  /*44c0*/  @P1 BRA `(.L_x_1430) ;  /* 0xfffffffc00841947 */ /* 0x000fec000383ffff */
.L_x_1429:
[----:B------:R-:W-:Y:S05]  /*44d0*/  BSYNC.RECONVERGENT B0 ;  /* 0x0000000000007941 */ /* 0x000fea0003800200 */
.L_x_1428:
        /* <DEDUP_REMOVED lines=10> */
.L_x_1431:
[C---:B---3--:R-:W-:Y:S02]  /*4580*/  SHF.L.U32 R9, R42.reuse, 0x2, RZ ;  /* 0x000000022a097819 */ /* 0x048fe400000006ff */
[----:B------:R-:W-:Y:S02]  /*4590*/  SHF.L.U64.HI R18, R42, 0x2, R43 ;  /* 0x000000022a127819 */ /* 0x000fe4000001022b */
[----:B-1----:R-:W-:-:S04]  /*45a0*/  IADD3 R10, P0, PT, R9, UR4, RZ ;  /* 0x00000004090a7c10 */ /* 0x002fc8000ff1e0ff */
[----:B------:R-:W-:Y:S02]  /*45b0*/  IADD3.X R11, PT, PT, R18, UR5, RZ, P0, !PT ;  /* 0x00000005120b7c10 */ /* 0x000fe400087fe4ff */
        /* <DEDUP_REMOVED lines=12> */
[C---:B--2---:R-:W-:Y:S02]  /*4680*/  IADD3 R20, P0, PT, R23.reuse, UR6, RZ ;  /* 0x0000000617147c10 */ /* 0x044fe4000ff1e0ff */
[----:B-1----:R-:W-:Y:S02]  /*4690*/  LOP3.LUT R11, R18, 0x3, RZ, 0xc0, !PT ;  /* 0x00000003120b7812 */ /* 0x002fe400078ec0ff */
[----:B------:R-:W-:Y:S02]  /*46a0*/  IADD3.X R21, PT, PT, R24, UR7, RZ, P0, !PT ;  /* 0x0000000718157c10 */ /* 0x000fe400087fe4ff */
[----:B0-----:R-:W-:Y:S02]  /*46b0*/  IADD3 R22, P0, PT, R23, UR10, RZ ;  /* 0x0000000a17167c10 */ /* 0x001fe4000ff1e0ff */
        /* <DEDUP_REMOVED lines=50> */
[----:B--2---:R-:W-:Y:S02]  /*49e0*/  IADD3.X R24, PT, PT, RZ, R18, RZ, P0, !PT ;  /* 0x00000012ff187210 */ /* 0x004fe400007fe4ff */
        /* <DEDUP_REMOVED lines=16> */
.L_x_1432:
        /* <DEDUP_REMOVED lines=9> */
.L_x_4377:


//--------------------- .text._Z35group_norm_nhwc_bwd_one_pass_kernelI11Fp32IOBf16WLi128ELi70ELi560EEv26Group_norm_nhwc_bwd_params --------------------------
	.section	.text._Z35group_norm_nhwc_bwd_one_pass_kernelI11Fp32IOBf16WLi128ELi70ELi560EEv26Group_norm_nhwc_bwd_params,"ax",@progbits
	.align	128
        .global         _Z35group_norm_nhwc_bwd_one_pass_kernelI11Fp32IOBf16WLi128ELi70ELi560EEv26Group_norm_nhwc_bwd_params
        .type           _Z35group_norm_nhwc_bwd_one_pass_kernelI11Fp32IOBf16WLi128ELi70ELi560EEv26Group_norm_nhwc_bwd_params,@function
        .size           _Z35group_norm_nhwc_bwd_one_pass_kernelI11Fp32IOBf16WLi128ELi70ELi560EEv26Group_norm_nhwc_bwd_params,(.L_x_4378 - _Z35group_norm_nhwc_bwd_one_pass_kernelI11Fp32IOBf16WLi128ELi70ELi560EEv26Group_norm_nhwc_bwd_params)
        .other          _Z35group_norm_nhwc_bwd_one_pass_kernelI11Fp32IOBf16WLi128ELi70ELi560EEv26Group_norm_nhwc_bwd_params,@"STO_CUDA_ENTRY STV_DEFAULT"
_Z35group_norm_nhwc_bwd_one_pass_kernelI11Fp32IOBf16WLi128ELi70ELi560EEv26Group_norm_nhwc_bwd_params:
.text._Z35group_norm_nhwc_bwd_one_pass_kernelI11Fp32IOBf16WLi128ELi70ELi560EEv26Group_norm_nhwc_bwd_params:
        /* <DEDUP_REMOVED lines=22> */
.L_x_1474:
[----:B0--3--:R-:W0:Y:S01]  /*0160*/  LDC R6, c[0x0][0x410] ;  /* 0x00010400ff067b82 */ /* 0x009e220000000800 */
[----:B-1----:R-:W1:Y:S01]  /*0170*/  LDCU.128 UR12, c[0x0][0x400] ;  /* 0x00008000ff0c77ac */ /* 0x002e620008000c00 */
[----:B------:R-:W-:Y:S01]  /*0180*/  ISETP.LE.AND P2, PT, RZ, UR4, PT ;  /* 0x00000004ff007c0c */ /* 0x000fe2000bf43270 */
[----:B--2---:R-:W2:Y:S05]  /*0190*/  LDCU.64 UR6, c[0x0][0x3b8] ;  /* 0x00007700ff0677ac */ /* 0x004eaa0008000a00 */
[----:B------:R-:W3:Y:S01]  /*01a0*/  S2UR UR8, SR_CTAID.X ;  /* 0x00000000000879c3 */ /* 0x000ee20000002500 */
[----:B------:R-:W4:Y:S01]  /*01b0*/  LDCU.U8 UR9, c[0x0][0x414] ;  /* 0x00008280ff0977ac */ /* 0x000f220008000000 */
[----:B0-----:R-:W-:-:S04]  /*01c0*/  IABS R7, R6 ;  /* 0x0000000600077213 */ /* 0x001fc80000000000 */
[----:B------:R-:W0:Y:S08]  /*01d0*/  I2F.RP R0, R7 ;  /* 0x0000000700007306 */ /* 0x000e300000209400 */
[----:B0-----:R-:W0:Y:S02]  /*01e0*/  MUFU.RCP R0, R0 ;  /* 0x0000000000007308 */ /* 0x001e240000001000 */
[----:B0-----:R-:W-:-:S06]  /*01f0*/  IADD3 R2, PT, PT, R0, 0xffffffe, RZ ;  /* 0x0ffffffe00027810 */ /* 0x001fcc0007ffe0ff */
[----:B------:R0:W1:Y:S02]  /*0200*/  F2I.FTZ.U32.TRUNC.NTZ R3, R2 ;  /* 0x0000000200037305 */ /* 0x000064000021f000 */
[----:B0-----:R-:W-:Y:S02]  /*0210*/  MOV R2, RZ ;  /* 0x000000ff00027202 */ /* 0x001fe40000000f00 */
[----:B-1----:R-:W-:-:S05]  /*0220*/  IADD3 R4, PT, PT, RZ, -R3, RZ ;  /* 0x80000003ff047210 */ /* 0x002fca0007ffe0ff */
[----:B------:R-:W-:Y:S01]  /*0230*/  IMAD R5, R4, R7, RZ ;  /* 0x0000000704057224 */ /* 0x000fe200078e02ff */
[----:B------:R-:W-:-:S03]  /*0240*/  IABS R4, UR4 ;  /* 0x0000000400047c13 */ /* 0x000fc60008000000 */
[----:B------:R-:W-:Y:S02]  /*0250*/  IMAD.HI.U32 R3, R3, R5, R2 ;  /* 0x0000000503037227 */ /* 0x000fe400078e0002 */
[----:B------:R-:W3:Y:S04]  /*0260*/  LDC R2, c[0x0][0x41c] ;  /* 0x00010700ff027b82 */ /* 0x000ee80000000800 */
[----:B------:R-:W-:-:S05]  /*0270*/  IMAD.HI.U32 R3, R3, R4, RZ ;  /* 0x0000000403037227 */ /* 0x000fca00078e00ff */
[----:B------:R-:W-:-:S05]  /*0280*/  IADD3 R0, PT, PT, -R3, RZ, RZ ;  /* 0x000000ff03007210 */ /* 0x000fca0007ffe1ff */
[----:B------:R-:W-:-:S05]  /*0290*/  IMAD R0, R7, R0, R4 ;  /* 0x0000000007007224 */ /* 0x000fca00078e0204 */
[----:B------:R-:W-:Y:S01]  /*02a0*/  ISETP.GT.U32.AND P5, PT, R7, R0, PT ;  /* 0x000000000700720c */ /* 0x000fe20003fa4070 */
[----:B---3--:R-:W-:Y:S01]  /*02b0*/  IMAD R5, R2, UR8, R57 ;  /* 0x0000000802057c24 */ /* 0x008fe2000f8e0239 */
[----:B------:R-:W-:-:S04]  /*02c0*/  LOP3.LUT R2, R6, UR4, RZ, 0x3c, !PT ;  /* 0x0000000406027c12 */ /* 0x000fc8000f8e3cff */
[----:B------:R-:W-:Y:S02]  /*02d0*/  ISETP.GE.U32.AND P4, PT, R5, UR12, PT ;  /* 0x0000000c05007c0c */ /* 0x000fe4000bf86070 */
[----:B------:R-:W-:-:S05]  /*02e0*/  SHF.R.S32.HI R9, RZ, 0x1f, R5 ;  /* 0x0000001fff097819 */ /* 0x000fca0000011405 */
[-C--:B------:R-:W-:Y:S02]  /*02f0*/  @!P5 IADD3 R0, PT, PT, R0, -R7.reuse, RZ ;  /* 0x800000070000d210 */ /* 0x080fe40007ffe0ff */
[----:B------:R-:W-:Y:S02]  /*0300*/  ISETP.GE.AND.EX P4, PT, R9, UR13, PT, P4 ;  /* 0x0000000d09007c0c */ /* 0x000fe4000bf86340 */
[CC--:B------:R-:W-:Y:S02]  /*0310*/  ISETP.GE.U32.AND P3, PT, R0.reuse, R7.reuse, PT ;  /* 0x000000070000720c */ /* 0x0c0fe40003f66070 */
[----:B------:R-:W-:Y:S02]  /*0320*/  ISETP.GT.U32.AND P0, PT, R7, R0, PT ;  /* 0x000000000700720c */ /* 0x000fe40003f04070 */
[----:B------:R-:W-:Y:S02]  /*0330*/  IADD3 R7, PT, PT, R0, -R7, RZ ;  /* 0x8000000700077210 */ /* 0x000fe40007ffe0ff */
[----:B------:R-:W-:-:S02]  /*0340*/  ISETP.GE.AND P1, PT, R2, RZ, PT ;  /* 0x000000ff0200720c */ /* 0x000fc40003f26270 */
[----:B------:R-:W-:Y:S02]  /*0350*/  SEL R0, R7, R0, !P0 ;  /* 0x0000000007007207 */ /* 0x000fe40004000000 */
[----:B------:R-:W-:Y:S01]  /*0360*/  @!P5 IADD3 R3, PT, PT, R3, 0x1, RZ ;  /* 0x000000010303d810 */ /* 0x000fe20007ffe0ff */
[----:B------:R-:W0:Y:S01]  /*0370*/  @!P4 LDC.64 R18, c[0x0][0x3f8] ;  /* 0x0000fe00ff12cb82 */ /* 0x000e220000000a00 */
[----:B------:R-:W-:Y:S02]  /*0380*/  IADD3 R27, PT, PT, R5, 0x20, RZ ;  /* 0x00000020051b7810 */ /* 0x000fe40007ffe0ff */
[----:B------:R-:W-:Y:S02]  /*0390*/  ISETP.NE.AND P0, PT, R6, RZ, PT ;  /* 0x000000ff0600720c */ /* 0x000fe40003f05270 */
[----:B------:R-:W-:Y:S02]  /*03a0*/  LOP3.LUT R7, RZ, R6, RZ, 0x33, !PT ;  /* 0x00000006ff077212 */ /* 0x000fe400078e33ff */
[----:B------:R-:W-:Y:S01]  /*03b0*/  @!P2 IADD3 R0, PT, PT, -R0, RZ, RZ ;  /* 0x000000ff0000a210 */ /* 0x000fe20007ffe1ff */
[----:B------:R-:W1:Y:S01]  /*03c0*/  @!P4 LDC.64 R14, c[0x0][0x3a0] ;  /* 0x0000e800ff0ecb82 */ /* 0x000e620000000a00 */
[----:B------:R-:W-:-:S02]  /*03d0*/  @P3 IADD3 R3, PT, PT, R3, 0x1, RZ ;  /* 0x0000000103033810 */ /* 0x000fc40007ffe0ff */
[----:B------:R-:W-:Y:S02]  /*03e0*/  IADD3 R23, PT, PT, R5, 0x10, RZ ;  /* 0x0000001005177810 */ /* 0x000fe40007ffe0ff */
[----:B------:R-:W-:Y:S02]  /*03f0*/  ISETP.GE.U32.AND P3, PT, R27, UR12, PT ;  /* 0x0000000c1b007c0c */ /* 0x000fe4000bf66070 */
[----:B------:R-:W-:Y:S01]  /*0400*/  SHF.R.S32.HI R21, RZ, 0x1f, R27 ;  /* 0x0000001fff157819 */ /* 0x000fe2000001141b */
[----:B------:R-:W3:Y:S01]  /*0410*/  @!P4 LDC.64 R12, c[0x0][0x398] ;  /* 0x0000e600ff0ccb82 */ /* 0x000ee20000000a00 */
[----:B------:R-:W-:Y:S02]  /*0420*/  SEL R0, R7, R0, !P0 ;  /* 0x0000000007007207 */ /* 0x000fe40004000000 */
[----:B------:R-:W-:Y:S02]  /*0430*/  ISETP.GE.U32.AND P5, PT, R23, UR12, PT ;  /* 0x0000000c17007c0c */ /* 0x000fe4000bfa6070 */
[----:B------:R-:W-:Y:S01]  /*0440*/  SHF.R.S32.HI R17, RZ, 0x1f, R23 ;  /* 0x0000001fff117819 */ /* 0x000fe20000011417 */
[----:B------:R-:W-:Y:S01]  /*0450*/  IMAD R2, R0, 0x46, RZ ;  /* 0x0000004600027824 */ /* 0x000fe200078e02ff */
[----:B------:R-:W-:-:S02]  /*0460*/  @!P1 IADD3 R3, PT, PT, -R3, RZ, RZ ;  /* 0x000000ff03039210 */ /* 0x000fc40007ffe1ff */
[----:B------:R-:W-:Y:S02]  /*0470*/  ISETP.GE.AND.EX P3, PT, R21, UR13, PT, P3 ;  /* 0x0000000d15007c0c */ /* 0x000fe4000bf66330 */
[----:B------:R-:W-:Y:S02]  /*0480*/  ISETP.GE.AND.EX P5, PT, R17, UR13, PT, P5 ;  /* 0x0000000d11007c0c */ /* 0x000fe4000bfa6350 */
[----:B------:R-:W-:Y:S02]  /*0490*/  SEL R3, R7, R3, !P0 ;  /* 0x0000000307037207 */ /* 0x000fe40004000000 */
[C---:B------:R-:W-:Y:S02]  /*04a0*/  IADD3 R60, P1, PT, R2.reuse, R51, RZ ;  /* 0x00000033023c7210 */ /* 0x040fe40007f3e0ff */
[----:B------:R-:W-:Y:S02]  /*04b0*/  SHF.R.S32.HI R4, RZ, 0x1f, R3 ;  /* 0x0000001fff047819 */ /* 0x000fe40000011403 */
[----:B------:R-:W-:Y:S01]  /*04c0*/  LEA.HI.X.SX32 R61, R2, RZ, 0x1, P1 ;  /* 0x000000ff023d7211 */ /* 0x000fe200008f0eff */
[----:B0-----:R-:W-:Y:S01]  /*04d0*/  @!P4 IMAD R2, R9, R18, RZ ;  /* 0x000000120902c224 */ /* 0x001fe200078e02ff */
[----:B------:R-:W-:Y:S01]  /*04e0*/  IADD3 R29, PT, PT, R5, 0x30, RZ ;  /* 0x00000030051d7810 */ /* 0x000fe20007ffe0ff */
[----:B------:R-:W-:Y:S01]  /*04f0*/  IMAD R4, R4, UR14, RZ ;  /* 0x0000000e04047c24 */ /* 0x000fe2000f8e02ff */
[----:B------:R-:W0:Y:S01]  /*0500*/  @!P3 LDC.64 R38, c[0x0][0x3f8] ;  /* 0x0000fe00ff26bb82 */ /* 0x000e220000000a00 */
[----:B------:R-:W-:Y:S01]  /*0510*/  IMAD.WIDE.U32 R60, R3, UR14, R60 ;  /* 0x0000000e033c7c25 */ /* 0x000fe2000f8e003c */
[----:B------:R-:W-:-:S02]  /*0520*/  ISETP.GE.U32.AND P0, PT, R29, UR12, PT ;  /* 0x0000000c1d007c0c */ /* 0x000fc4000bf06070 */
[----:B------:R-:W-:Y:S01]  /*0530*/  SHF.R.S32.HI R33, RZ, 0x1f, R29 ;  /* 0x0000001fff217819 */ /* 0x000fe2000001141d */
[----:B------:R-:W-:Y:S01]  /*0540*/  IMAD R63, R3, UR15, R4 ;  /* 0x0000000f033f7c24 */ /* 0x000fe2000f8e0204 */
[C---:B------:R-:W-:Y:S01]  /*0550*/  IADD3 R31, PT, PT, R5.reuse, 0x40, RZ ;  /* 0x00000040051f7810 */ /* 0x040fe20007ffe0ff */
[----:B------:R-:W-:Y:S01]  /*0560*/  @!P4 IMAD R19, R5, R19, R2 ;  /* 0x000000130513c224 */ /* 0x000fe200078e0202 */
[----:B------:R-:W2:Y:S01]  /*0570*/  @!P5 LDC.64 R36, c[0x0][0x3f8] ;  /* 0x0000fe00ff24db82 */ /* 0x000ea20000000a00 */
[----:B------:R-:W-:Y:S02]  /*0580*/  @!P4 MOV R62, R60 ;  /* 0x0000003c003ec202 */ /* 0x000fe40000000f00 */
[----:B------:R-:W-:Y:S02]  /*0590*/  IADD3 R63, PT, PT, R61, R63, RZ ;  /* 0x0000003f3d3f7210 */ /* 0x000fe40007ffe0ff */
[----:B------:R-:W-:Y:S02]  /*05a0*/  ISETP.GE.AND.EX P0, PT, R33, UR13, PT, P0 ;  /* 0x0000000d21007c0c */ /* 0x000fe4000bf06300 */
[----:B------:R-:W-:Y:S01]  /*05b0*/  ISETP.GE.U32.AND P2, PT, R31, UR12, PT ;  /* 0x0000000c1f007c0c */ /* 0x000fe2000bf46070 */
[----:B------:R-:W-:Y:S01]  /*05c0*/  @!P4 IMAD.WIDE.U32 R10, R5, R18, R62 ;  /* 0x00000012050ac225 */ /* 0x000fe200078e003e */
[----:B------:R-:W-:Y:S01]  /*05d0*/  SHF.R.S32.HI R35, RZ, 0x1f, R31 ;  /* 0x0000001fff237819 */ /* 0x000fe2000001141f */
[----:B------:R-:W4:Y:S01]  /*05e0*/  @!P5 LDC.64 R2, c[0x0][0x398] ;  /* 0x0000e600ff02db82 */ /* 0x000f220000000a00 */
[----:B------:R-:W-:-:S02]  /*05f0*/  @!P5 MOV R20, R60 ;  /* 0x0000003c0014d202 */ /* 0x000fc40000000f00 */
[----:B------:R-:W-:Y:S02]  /*0600*/  ISETP.GE.AND.EX P2, PT, R35, UR13, PT, P2 ;  /* 0x0000000d23007c0c */ /* 0x000fe4000bf46320 */
[----:B------:R-:W-:Y:S02]  /*0610*/  @!P4 IADD3 R19, PT, PT, R11, R19, RZ ;  /* 0x000000130b13c210 */ /* 0x000fe40007ffe0ff */
[C---:B------:R-:W-:Y:S01]  /*0620*/  @!P4 SHF.L.U32 R11, R10.reuse, 0x2, RZ ;  /* 0x000000020a0bc819 */ /* 0x040fe200000006ff */
[----:B------:R-:W4:Y:S01]  /*0630*/  @!P0 LDC.64 R8, c[0x0][0x3f8] ;  /* 0x0000fe00ff088b82 */ /* 0x000f220000000a00 */
[----:B------:R-:W-:Y:S01]  /*0640*/  @!P4 SHF.L.U64.HI R4, R10, 0x2, R19 ;  /* 0x000000020a04c819 */ /* 0x000fe20000010213 */
[----:B0-----:R-:W-:Y:S01]  /*0650*/  @!P3 IMAD R10, R21, R38, RZ ;  /* 0x00000026150ab224 */ /* 0x001fe200078e02ff */
[----:B------:R-:W-:Y:S02]  /*0660*/  @!P5 MOV R21, R63 ;  /* 0x0000003f0015d202 */ /* 0x000fe40000000f00 */
[----:B-1----:R-:W-:Y:S01]  /*0670*/  @!P4 IADD3 R14, P1, PT, R11, R14, RZ ;  /* 0x0000000e0b0ec210 */ /* 0x002fe20007f3e0ff */
[----:B--2---:R-:W-:Y:S01]  /*0680*/  @!P5 IMAD R16, R17, R36, RZ ;  /* 0x000000241110d224 */ /* 0x004fe200078e02ff */
[----:B---3--:R-:W-:Y:S01]  /*0690*/  @!P4 IADD3 R12, P6, PT, R11, R12, RZ ;  /* 0x0000000c0b0cc210 */ /* 0x008fe20007fde0ff */
[----:B------:R-:W0:Y:S01]  /*06a0*/  @!P5 LDC.64 R6, c[0x0][0x3a0] ;  /* 0x0000e800ff06db82 */ /* 0x000e220000000a00 */
[----:B------:R-:W-:Y:S01]  /*06b0*/  @!P3 IMAD R39, R27, R39, R10 ;  /* 0x000000271b27b224 */ /* 0x000fe200078e020a */
[----:B------:R-:W-:Y:S01]  /*06c0*/  @!P3 MOV R24, R60 ;  /* 0x0000003c0018b202 */ /* 0x000fe20000000f00 */
[C---:B------:R-:W-:Y:S01]  /*06d0*/  @!P5 IMAD R37, R23.reuse, R37, R16 ;  /* 0x000000251725d224 */ /* 0x040fe200078e0210 */
[----:B------:R-:W-:Y:S01]  /*06e0*/  @!P3 MOV R25, R63 ;  /* 0x0000003f0019b202 */ /* 0x000fe20000000f00 */
[----:B------:R-:W-:Y:S01]  /*06f0*/  @!P5 IMAD.WIDE.U32 R20, R23, R36, R20 ;  /* 0x000000241714d225 */ /* 0x000fe200078e0014 */
[----:B------:R-:W-:-:S02]  /*0700*/  @!P4 IADD3.X R15, PT, PT, R4, R15, RZ, P1, !PT ;  /* 0x0000000f040fc210 */ /* 0x000fc40000ffe4ff */
[----:B------:R-:W1:Y:S01]  /*0710*/  @!P2 LDC.64 R10, c[0x0][0x3f8] ;  /* 0x0000fe00ff0aab82 */ /* 0x000e620000000a00 */
[----:B------:R-:W-:Y:S01]  /*0720*/  @!P3 IMAD.WIDE.U32 R24, R27, R38, R24 ;  /* 0x000000261b18b225 */ /* 0x000fe200078e0018 */
[----:B------:R-:W-:Y:S02]  /*0730*/  @!P5 IADD3 R21, PT, PT, R21, R37, RZ ;  /* 0x000000251515d210 */ /* 0x000fe40007ffe0ff */
[----:B------:R-:W-:Y:S02]  /*0740*/  @!P4 IADD3.X R13, PT, PT, R4, R13, RZ, P6, !PT ;  /* 0x0000000d040dc210 */ /* 0x000fe400037fe4ff */
[C---:B------:R-:W-:Y:S02]  /*0750*/  @!P5 SHF.L.U32 R23, R20.reuse, 0x2, RZ ;  /* 0x000000021417d819 */ /* 0x040fe400000006ff */
[----:B------:R-:W-:Y:S01]  /*0760*/  @!P5 SHF.L.U64.HI R4, R20, 0x2, R21 ;  /* 0x000000021404d819 */ /* 0x000fe20000010215 */
[----:B----4-:R-:W-:Y:S01]  /*0770*/  @!P0 IMAD R26, R33, R8, RZ ;  /* 0x00000008211a8224 */ /* 0x010fe200078e02ff */
[----:B------:R-:W-:Y:S01]  /*0780*/  @!P3 IADD3 R21, PT, PT, R25, R39, RZ ;  /* 0x000000271915b210 */ /* 0x000fe20007ffe0ff */
[----:B------:R-:W2:Y:S01]  /*0790*/  @!P3 LDC.64 R18, c[0x0][0x3a0] ;  /* 0x0000e800ff12bb82 */ /* 0x000ea20000000a00 */
[----:B------:R-:W-:Y:S01]  /*07a0*/  @!P5 IADD3 R22, P1, PT, R23, R2, RZ ;  /* 0x000000021716d210 */ /* 0x000fe20007f3e0ff */
[----:B------:R-:W-:Y:S01]  /*07b0*/  @!P0 IMAD R33, R29, R9, R26 ;  /* 0x000000091d218224 */ /* 0x000fe200078e021a */
[----:B------:R-:W-:-:S02]  /*07c0*/  @!P3 SHF.L.U32 R27, R24, 0x2, RZ ;  /* 0x00000002181bb819 */ /* 0x000fc400000006ff */
[----:B------:R-:W-:Y:S02]  /*07d0*/  @!P3 SHF.L.U64.HI R2, R24, 0x2, R21 ;  /* 0x000000021802b819 */ /* 0x000fe40000010215 */
[----:B------:R-:W-:Y:S01]  /*07e0*/  @!P0 MOV R24, R60 ;  /* 0x0000003c00188202 */ /* 0x000fe20000000f00 */
[----:B------:R-:W3:Y:S01]  /*07f0*/  @!P3 LDC.64 R16, c[0x0][0x398] ;  /* 0x0000e600ff10bb82 */ /* 0x000ee20000000a00 */
[----:B------:R-:W-:Y:S02]  /*0800*/  @!P0 MOV R25, R63 ;  /* 0x0000003f00198202 */ /* 0x000fe40000000f00 */
[----:B0-----:R-:W-:Y:S01]  /*0810*/  @!P5 IADD3 R20, P6, PT, R23, R6, RZ ;  /* 0x000000061714d210 */ /* 0x001fe20007fde0ff */
[----:B-1----:R-:W-:Y:S01]  /*0820*/  @!P2 IMAD R6, R35, R10, RZ ;  /* 0x0000000a2306a224 */ /* 0x002fe200078e02ff */
[----:B------:R-:W-:Y:S01]  /*0830*/  @!P5 IADD3.X R23, PT, PT, R4, R3, RZ, P1, !PT ;  /* 0x000000030417d210 */ /* 0x000fe20000ffe4ff */
[----:B------:R-:W-:Y:S01]  /*0840*/  @!P0 IMAD.WIDE.U32 R8, R29, R8, R24 ;  /* 0x000000081d088225 */ /* 0x000fe200078e0018 */
[----:B------:R-:W-:Y:S01]  /*0850*/  @!P2 MOV R24, R60 ;  /* 0x0000003c0018a202 */ /* 0x000fe20000000f00 */
[----:B------:R-:W0:Y:S01]  /*0860*/  @!P0 LDC.64 R34, c[0x0][0x398] ;  /* 0x0000e600ff228b82 */ /* 0x000e220000000a00 */
[----:B------:R-:W-:-:S02]  /*0870*/  @!P2 MOV R25, R63 ;  /* 0x0000003f0019a202 */ /* 0x000fc40000000f00 */
[----:B------:R-:W-:Y:S01]  /*0880*/  @!P0 IADD3 R3, PT, PT, R9, R33, RZ ;  /* 0x0000002109038210 */ /* 0x000fe20007ffe0ff */
[C---:B------:R-:W-:Y:S01]  /*0890*/  @!P2 IMAD R33, R31.reuse, R11, R6 ;  /* 0x0000000b1f21a224 */ /* 0x040fe200078e0206 */
[----:B------:R-:W-:Y:S01]  /*08a0*/  @!P5 IADD3.X R21, PT, PT, R4, R7, RZ, P6, !PT ;  /* 0x000000070415d210 */ /* 0x000fe200037fe4ff */
[----:B------:R-:W-:Y:S01]  /*08b0*/  @!P2 IMAD.WIDE.U32 R24, R31, R10, R24 ;  /* 0x0000000a1f18a225 */ /* 0x000fe200078e0018 */
[----:B--2---:R-:W-:Y:S01]  /*08c0*/  @!P3 IADD3 R18, P6, PT, R27, R18, RZ ;  /* 0x000000121b12b210 */ /* 0x004fe20007fde0ff */
[----:B------:R-:W1:Y:S01]  /*08d0*/  @!P0 LDC.64 R30, c[0x0][0x3a0] ;  /* 0x0000e800ff1e8b82 */ /* 0x000e620000000a00 */
[----:B------:R-:W-:Y:S02]  /*08e0*/  @!P0 SHF.L.U64.HI R4, R8, 0x2, R3 ;  /* 0x0000000208048819 */ /* 0x000fe40000010203 */
[----:B------:R-:W-:Y:S02]  /*08f0*/  CS2R R10, SRZ ;  /* 0x00000000000a7805 */ /* 0x000fe4000001ff00 */
[----:B------:R-:W-:Y:S01]  /*0900*/  IADD3 R29, PT, PT, R5, 0x50, RZ ;  /* 0x00000050051d7810 */ /* 0x000fe20007ffe0ff */
[----:B------:R-:W-:Y:S01]  /*0910*/  UIMAD.WIDE UR6, UR4, 0x8, UR6 ;  /* 0x00000008040678a5 */ /* 0x000fe2000f8e0206 */
[----:B------:R-:W-:-:S02]  /*0920*/  @!P3 IADD3.X R19, PT, PT, R2, R19, RZ, P6, !PT ;  /* 0x000000130213b210 */ /* 0x000fc400037fe4ff */
[----:B------:R-:W-:Y:S02]  /*0930*/  CS2R R6, SRZ ;  /* 0x0000000000067805 */ /* 0x000fe4000001ff00 */
[----:B---3--:R-:W-:Y:S01]  /*0940*/  @!P3 IADD3 R16, P1, PT, R27, R16, RZ ;  /* 0x000000101b10b210 */ /* 0x008fe20007f3e0ff */
[----:B------:R-:W5:Y:S01]  /*0950*/  @!P5 LDG.E.64 R10, desc[UR10][R22.64] ;  /* 0x0000000a160ad981 */ /* 0x000f62000c1e1b00 */
[----:B------:R-:W-:Y:S02]  /*0960*/  @!P0 SHF.L.U32 R27, R8, 0x2, RZ ;  /* 0x00000002081b8819 */ /* 0x000fe400000006ff */
[----:B------:R-:W-:Y:S02]  /*0970*/  CS2R R8, SRZ ;  /* 0x0000000000087805 */ /* 0x000fe4000001ff00 */
[----:B------:R-:W-:Y:S01]  /*0980*/  @!P3 IADD3.X R17, PT, PT, R2, R17, RZ, P1, !PT ;  /* 0x000000110211b210 */ /* 0x000fe20000ffe4ff */
[----:B------:R-:W2:Y:S01]  /*0990*/  @!P2 LDC.64 R38, c[0x0][0x3a0] ;  /* 0x0000e800ff26ab82 */ /* 0x000ea20000000a00 */
[----:B------:R-:W-:Y:S01]  /*09a0*/  ISETP.GE.U32.AND P1, PT, R29, UR12, PT ;  /* 0x0000000c1d007c0c */ /* 0x000fe2000bf26070 */
[----:B------:R3:W5:Y:S01]  /*09b0*/  @!P4 LDG.E.64 R6, desc[UR10][R14.64] ;  /* 0x0000000a0e06c981 */ /* 0x000762000c1e1b00 */
[----:B------:R-:W-:-:S03]  /*09c0*/  SHF.R.S32.HI R37, RZ, 0x1f, R29 ;  /* 0x0000001fff257819 */ /* 0x000fc6000001141d */
[----:B------:R-:W5:Y:S01]  /*09d0*/  @!P5 LDG.E.64 R8, desc[UR10][R20.64] ;  /* 0x0000000a1408d981 */ /* 0x000f62000c1e1b00 */
[----:B------:R-:W-:Y:S01]  /*09e0*/  ISETP.GE.AND.EX P1, PT, R37, UR13, PT, P1 ;  /* 0x0000000d25007c0c */ /* 0x000fe2000bf26310 */
[----:B------:R-:W4:Y:S01]  /*09f0*/  @!P2 LDC.64 R40, c[0x0][0x398] ;  /* 0x0000e600ff28ab82 */ /* 0x000f220000000a00 */
[C---:B-1----:R-:W-:Y:S02]  /*0a00*/  @!P0 IADD3 R26, P6, PT, R27.reuse, R30, RZ ;  /* 0x0000001e1b1a8210 */ /* 0x042fe40007fde0ff */
[----:B0-----:R-:W-:Y:S02]  /*0a10*/  @!P0 IADD3 R30, P5, PT, R27, R34, RZ ;  /* 0x000000221b1e8210 */ /* 0x001fe40007fbe0ff */
[----:B------:R-:W-:Y:S02]  /*0a20*/  @!P0 IADD3.X R27, PT, PT, R4, R31, RZ, P6, !PT ;  /* 0x0000001f041b8210 */ /* 0x000fe400037fe4ff */
[C---:B------:R-:W-:Y:S02]  /*0a30*/  IADD3 R47, PT, PT, R5.reuse, 0x60, RZ ;  /* 0x00000060052f7810 */ /* 0x040fe40007ffe0ff */
[----:B------:R-:W-:-:S03]  /*0a40*/  IADD3 R28, PT, PT, R5, 0x70, RZ ;  /* 0x00000070051c7810 */ /* 0x000fc60007ffe0ff */
[----:B------:R-:W0:Y:S01]  /*0a50*/  @!P1 LDC.64 R42, c[0x0][0x3f8] ;  /* 0x0000fe00ff2a9b82 */ /* 0x000e220000000a00 */
[----:B------:R-:W-:Y:S02]  /*0a60*/  @!P0 IADD3.X R31, PT, PT, R4, R35, RZ, P5, !PT ;  /* 0x00000023041f8210 */ /* 0x000fe40002ffe4ff */
[----:B------:R-:W-:Y:S02]  /*0a70*/  MOV R4, UR6 ;  /* 0x0000000600047c02 */ /* 0x000fe40008000f00 */
[----:B------:R-:W-:Y:S02]  /*0a80*/  MOV R5, UR7 ;  /* 0x0000000700057c02 */ /* 0x000fe40008000f00 */
[----:B------:R-:W-:Y:S01]  /*0a90*/  MOV R3, RZ ;  /* 0x000000ff00037202 */ /* 0x000fe20000000f00 */
[----:B------:R-:W1:Y:S01]  /*0aa0*/  @!P1 LDC.64 R44, c[0x0][0x3a0] ;  /* 0x0000e800ff2c9b82 */ /* 0x000e620000000a00 */
[----:B------:R-:W-:Y:S02]  /*0ab0*/  MOV R2, RZ ;  /* 0x000000ff00027202 */ /* 0x000fe40000000f00 */
[----:B------:R-:W4:Y:S01]  /*0ac0*/  LDG.E.64 R4, desc[UR10][R4.64] ;  /* 0x0000000a04047981 */ /* 0x000f22000c1e1b00 */
[----:B---3--:R-:W-:-:S02]  /*0ad0*/  @!P2 IADD3 R15, PT, PT, R25, R33, RZ ;  /* 0x00000021190fa210 */ /* 0x008fc40007ffe0ff */
[----:B------:R-:W-:Y:S01]  /*0ae0*/  SHF.R.S32.HI R25, RZ, 0x1f, R47 ;  /* 0x0000001fff197819 */ /* 0x000fe2000001142f */
[----:B------:R0:W5:Y:S01]  /*0af0*/  @!P4 LDG.E.64 R2, desc[UR10][R12.64] ;  /* 0x0000000a0c02c981 */ /* 0x000162000c1e1b00 */
[----:B------:R-:W-:-:S04]  /*0b00*/  ISETP.GE.U32.AND P4, PT, R47, UR12, PT ;  /* 0x0000000c2f007c0c */ /* 0x000fc8000bf86070 */
[----:B------:R-:W-:Y:S02]  /*0b10*/  ISETP.GE.AND.EX P4, PT, R25, UR13, PT, P4 ;  /* 0x0000000d19007c0c */ /* 0x000fe4000bf86340 */
[----:B------:R-:W-:Y:S02]  /*0b20*/  ISETP.GE.U32.AND P5, PT, R28, UR12, PT ;  /* 0x0000000c1c007c0c */ /* 0x000fe4000bfa6070 */
[----:B------:R-:W-:Y:S02]  /*0b30*/  SHF.R.S32.HI R49, RZ, 0x1f, R28 ;  /* 0x0000001fff317819 */ /* 0x000fe4000001141c */
[C---:B------:R-:W-:Y:S02]  /*0b40*/  @!P2 SHF.L.U32 R33, R24.reuse, 0x2, RZ ;  /* 0x000000021821a819 */ /* 0x040fe400000006ff */
[----:B------:R-:W-:Y:S01]  /*0b50*/  ISETP.GE.AND.EX P5, PT, R49, UR13, PT, P5 ;  /* 0x0000000d31007c0c */ /* 0x000fe2000bfa6350 */
[----:B0-----:R-:W-:Y:S01]  /*0b60*/  @!P1 IMAD R12, R37, R42, RZ ;  /* 0x0000002a250c9224 */ /* 0x001fe200078e02ff */
[----:B------:R-:W-:Y:S01]  /*0b70*/  @!P2 SHF.L.U64.HI R24, R24, 0x2, R15 ;  /* 0x000000021818a819 */ /* 0x000fe2000001020f */
[----:B------:R-:W0:Y:S01]  /*0b80*/  @!P1 LDC.64 R36, c[0x0][0x398] ;  /* 0x0000e600ff249b82 */ /* 0x000e220000000a00 */
[----:B--2---:R-:W-:-:S02]  /*0b90*/  @!P2 IADD3 R34, P6, PT, R33, R38, RZ ;  /* 0x000000262122a210 */ /* 0x004fc40007fde0ff */
[----:B------:R-:W-:Y:S02]  /*0ba0*/  @!P1 MOV R22, R60 ;  /* 0x0000003c00169202 */ /* 0x000fe40000000f00 */
[----:B------:R-:W-:-:S03]  /*0bb0*/  @!P1 MOV R23, R63 ;  /* 0x0000003f00179202 */ /* 0x000fc60000000f00 */
[----:B------:R-:W2:Y:S01]  /*0bc0*/  @!P4 LDC.64 R52, c[0x0][0x3f8] ;  /* 0x0000fe00ff34cb82 */ /* 0x000ea20000000a00 */
[----:B------:R-:W-:Y:S01]  /*0bd0*/  @!P2 IADD3.X R35, PT, PT, R24, R39, RZ, P6, !PT ;  /* 0x000000271823a210 */ /* 0x000fe200037fe4ff */
[C---:B------:R-:W-:Y:S02]  /*0be0*/  @!P1 IMAD R39, R29.reuse, R43, R12 ;  /* 0x0000002b1d279224 */ /* 0x040fe400078e020c */
[----:B------:R-:W-:Y:S01]  /*0bf0*/  @!P1 IMAD.WIDE.U32 R22, R29, R42, R22 ;  /* 0x0000002a1d169225 */ /* 0x000fe200078e0016 */
[----:B----4-:R-:W-:Y:S02]  /*0c00*/  @!P2 IADD3 R32, P6, PT, R33, R40, RZ ;  /* 0x000000282120a210 */ /* 0x010fe40007fde0ff */
[----:B------:R-:W-:Y:S01]  /*0c10*/  CS2R R12, SRZ ;  /* 0x00000000000c7805 */ /* 0x000fe2000001ff00 */
[----:B------:R-:W3:Y:S01]  /*0c20*/  @!P5 LDC.64 R20, c[0x0][0x3f8] ;  /* 0x0000fe00ff14db82 */ /* 0x000ee20000000a00 */
[----:B------:R-:W-:Y:S02]  /*0c30*/  @!P1 IADD3 R29, PT, PT, R23, R39, RZ ;  /* 0x00000027171d9210 */ /* 0x000fe40007ffe0ff */
[----:B------:R-:W-:-:S02]  /*0c40*/  @!P1 SHF.L.U32 R23, R22, 0x2, RZ ;  /* 0x0000000216179819 */ /* 0x000fc400000006ff */
[----:B------:R-:W-:Y:S02]  /*0c50*/  CS2R R14, SRZ ;  /* 0x00000000000e7805 */ /* 0x000fe4000001ff00 */
[----:B------:R-:W-:Y:S01]  /*0c60*/  @!P2 IADD3.X R33, PT, PT, R24, R41, RZ, P6, !PT ;  /* 0x000000291821a210 */ /* 0x000fe200037fe4ff */
[----:B------:R-:W5:Y:S01]  /*0c70*/  @!P3 LDG.E.64 R12, desc[UR10][R18.64] ;  /* 0x0000000a120cb981 */ /* 0x000f62000c1e1b00 */
[----:B------:R-:W-:Y:S01]  /*0c80*/  @!P1 SHF.L.U64.HI R22, R22, 0x2, R29 ;  /* 0x0000000216169819 */ /* 0x000fe2000001021d */
[----:B------:R-:W4:Y:S01]  /*0c90*/  @!P4 LDC.64 R40, c[0x0][0x3a0] ;  /* 0x0000e800ff28cb82 */ /* 0x000f220000000a00 */
[----:B-1----:R-:W-:Y:S01]  /*0ca0*/  @!P1 IADD3 R38, P6, PT, R23, R44, RZ ;  /* 0x0000002c17269210 */ /* 0x002fe20007fde0ff */
[----:B------:R1:W5:Y:S01]  /*0cb0*/  @!P3 LDG.E.64 R14, desc[UR10][R16.64] ;  /* 0x0000000a100eb981 */ /* 0x000362000c1e1b00 */
[----:B------:R-:W-:Y:S02]  /*0cc0*/  ISETP.NE.AND P3, PT, RZ, UR9, PT ;  /* 0x00000009ff007c0c */ /* 0x000fe4000bf65270 */
[----:B------:R-:W-:-:S02]  /*0cd0*/  @!P1 IADD3.X R39, PT, PT, R22, R45, RZ, P6, !PT ;  /* 0x0000002d16279210 */ /* 0x000fc400037fe4ff */
[----:B------:R-:W-:Y:S01]  /*0ce0*/  @!P4 MOV R44, R60 ;  /* 0x0000003c002cc202 */ /* 0x000fe20000000f00 */
[----:B------:R-:W4:Y:S01]  /*0cf0*/  @!P4 LDC.64 R42, c[0x0][0x398] ;  /* 0x0000e600ff2acb82 */ /* 0x000f220000000a00 */
[----:B------:R-:W-:Y:S01]  /*0d00*/  @!P4 MOV R45, R63 ;  /* 0x0000003f002dc202 */ /* 0x000fe20000000f00 */
[----:B--2---:R-:W-:-:S04]  /*0d10*/  @!P4 IMAD R24, R25, R52, RZ ;  /* 0x000000341918c224 */ /* 0x004fc800078e02ff */
[C---:B------:R-:W-:Y:S02]  /*0d20*/  @!P4 IMAD R29, R47.reuse, R53, R24 ;  /* 0x000000352f1dc224 */ /* 0x040fe400078e0218 */
[----:B-1----:R-:W1:Y:S01]  /*0d30*/  @!P5 LDC.64 R16, c[0x0][0x3a0] ;  /* 0x0000e800ff10db82 */ /* 0x002e620000000a00 */
[----:B------:R-:W-:Y:S01]  /*0d40*/  @!P4 IMAD.WIDE.U32 R44, R47, R52, R44 ;  /* 0x000000342f2cc225 */ /* 0x000fe200078e002c */
[----:B0-----:R-:W-:-:S04]  /*0d50*/  @!P1 IADD3 R36, P6, PT, R23, R36, RZ ;  /* 0x0000002417249210 */ /* 0x001fc80007fde0ff */
[----:B------:R-:W-:Y:S02]  /*0d60*/  @!P4 IADD3 R45, PT, PT, R45, R29, RZ ;  /* 0x0000001d2d2dc210 */ /* 0x000fe40007ffe0ff */
[----:B------:R-:W0:Y:S01]  /*0d70*/  @!P5 LDC.64 R18, c[0x0][0x398] ;  /* 0x0000e600ff12db82 */ /* 0x000e220000000a00 */
[----:B------:R-:W-:Y:S01]  /*0d80*/  @!P1 IADD3.X R37, PT, PT, R22, R37, RZ, P6, !PT ;  /* 0x0000002516259210 */ /* 0x000fe200037fe4ff */
[----:B---3--:R-:W-:Y:S01]  /*0d90*/  @!P5 IMAD R49, R49, R20, RZ ;  /* 0x000000143131d224 */ /* 0x008fe200078e02ff */
[C---:B------:R-:W-:Y:S02]  /*0da0*/  @!P4 SHF.L.U32 R29, R44.reuse, 0x2, RZ ;  /* 0x000000022c1dc819 */ /* 0x040fe400000006ff */
[----:B------:R-:W-:-:S03]  /*0db0*/  @!P4 SHF.L.U64.HI R46, R44, 0x2, R45 ;  /* 0x000000022c2ec819 */ /* 0x000fc6000001022d */
[----:B------:R-:W2:Y:S01]  /*0dc0*/  @P3 LDC.64 R24, c[0x0][0x3b0] ;  /* 0x0000ec00ff183b82 */ /* 0x000ea20000000a00 */
[----:B------:R-:W-:Y:S02]  /*0dd0*/  @!P5 MOV R44, R60 ;  /* 0x0000003c002cd202 */ /* 0x000fe40000000f00 */
[----:B------:R-:W-:-:S05]  /*0de0*/  @!P5 MOV R45, R63 ;  /* 0x0000003f002dd202 */ /* 0x000fca0000000f00 */
[----:B------:R-:W3:Y:S01]  /*0df0*/  LDC.64 R22, c[0x0][0x3a8] ;  /* 0x0000ea00ff167b82 */ /* 0x000ee20000000a00 */
[C---:B----4-:R-:W-:Y:S01]  /*0e00*/  @!P4 IADD3 R40, P6, PT, R29.reuse, R40, RZ ;  /* 0x000000281d28c210 */ /* 0x050fe20007fde0ff */
[C---:B------:R-:W-:Y:S02]  /*0e10*/  @!P5 IMAD R49, R28.reuse, R21, R49 ;  /* 0x000000151c31d224 */ /* 0x040fe400078e0231 */
[----:B------:R-:W-:Y:S01]  /*0e20*/  @!P5 IMAD.WIDE.U32 R20, R28, R20, R44 ;  /* 0x000000141c14d225 */ /* 0x000fe200078e002c */
[----:B------:R-:W-:Y:S02]  /*0e30*/  @!P4 IADD3.X R41, PT, PT, R46, R41, RZ, P6, !PT ;  /* 0x000000292e29c210 */ /* 0x000fe400037fe4ff */
[----:B------:R-:W-:Y:S02]  /*0e40*/  @!P4 IADD3 R42, P6, PT, R29, R42, RZ ;  /* 0x0000002a1d2ac210 */ /* 0x000fe40007fde0ff */
[----:B------:R-:W-:Y:S02]  /*0e50*/  @!P5 IADD3 R21, PT, PT, R21, R49, RZ ;  /* 0x000000311515d210 */ /* 0x000fe40007ffe0ff */
[----:B------:R-:W-:-:S02]  /*0e60*/  @!P5 SHF.L.U32 R47, R20, 0x2, RZ ;  /* 0x00000002142fd819 */ /* 0x000fc400000006ff */
[----:B------:R-:W-:Y:S02]  /*0e70*/  LOP3.LUT R51, R56, 0xffff, RZ, 0xc0, !PT ;  /* 0x0000ffff38337812 */ /* 0x000fe400078ec0ff */
[----:B------:R-:W-:Y:S02]  /*0e80*/  @!P4 IADD3.X R43, PT, PT, R46, R43, RZ, P6, !PT ;  /* 0x0000002b2e2bc210 */ /* 0x000fe400037fe4ff */
[----:B------:R-:W-:Y:S02]  /*0e90*/  @!P5 SHF.L.U64.HI R20, R20, 0x2, R21 ;  /* 0x000000021414d819 */ /* 0x000fe40000010215 */
[----:B-1----:R-:W-:Y:S01]  /*0ea0*/  @!P5 IADD3 R44, P6, PT, R47, R16, RZ ;  /* 0x000000102f2cd210 */ /* 0x002fe20007fde0ff */
[----:B------:R-:W-:-:S03]  /*0eb0*/  IMAD R49, R0, 0x46, R51 ;  /* 0x0000004600317824 */ /* 0x000fc600078e0233 */
[----:B------:R-:W-:Y:S02]  /*0ec0*/  @!P5 IADD3.X R45, PT, PT, R20, R17, RZ, P6, !PT ;  /* 0x00000011142dd210 */ /* 0x000fe400037fe4ff */
[----:B0-----:R-:W-:Y:S01]  /*0ed0*/  @!P5 IADD3 R46, P6, PT, R47, R18, RZ ;  /* 0x000000122f2ed210 */ /* 0x001fe20007fde0ff */
[----:B--2---:R-:W-:-:S03]  /*0ee0*/  @P3 IMAD.WIDE R28, R49, 0x2, R24 ;  /* 0x00000002311c3825 */ /* 0x004fc600078e0218 */
[----:B------:R-:W-:Y:S01]  /*0ef0*/  @!P5 IADD3.X R47, PT, PT, R20, R19, RZ, P6, !PT ;  /* 0x00000013142fd210 */ /* 0x000fe200037fe4ff */
[----:B---3--:R-:W-:Y:S01]  /*0f00*/  IMAD.WIDE R24, R49, 0x2, R22 ;  /* 0x0000000231187825 */ /* 0x008fe200078e0216 */
[----:B------:R-:W-:Y:S02]  /*0f10*/  CS2R R18, SRZ ;  /* 0x0000000000127805 */ /* 0x000fe4000001ff00 */
[----:B------:R-:W-:Y:S02]  /*0f20*/  CS2R R20, SRZ ;  /* 0x0000000000147805 */ /* 0x000fe4000001ff00 */
[----:B------:R-:W-:Y:S01]  /*0f30*/  CS2R R22, SRZ ;  /* 0x0000000000167805 */ /* 0x000fe2000001ff00 */
[----:B------:R-:W2:Y:S04]  /*0f40*/  @P3 LDG.E.U16 R58, desc[UR10][R28.64] ;  /* 0x0000000a1c3a3981 */ /* 0x000ea8000c1e1500 */
[----:B------:R0:W3:Y:S04]  /*0f50*/  @P3 LDG.E.U16 R53, desc[UR10][R28.64+0x2] ;  /* 0x0000020a1c353981 */ /* 0x0000e8000c1e1500 */
[----:B------:R-:W4:Y:S04]  /*0f60*/  LDG.E.U16 R48, desc[UR10][R24.64] ;  /* 0x0000000a18307981 */ /* 0x000f28000c1e1500 */
[----:B------:R1:W4:Y:S01]  /*0f70*/  LDG.E.U16 R49, desc[UR10][R24.64+0x2] ;  /* 0x0000020a18317981 */ /* 0x000322000c1e1500 */
[----:B0-----:R-:W-:-:S03]  /*0f80*/  CS2R R28, SRZ ;  /* 0x00000000001c7805 */ /* 0x001fc6000001ff00 */
[----:B------:R0:W5:Y:S04]  /*0f90*/  @!P0 LDG.E.64 R18, desc[UR10][R30.64] ;  /* 0x0000000a1e128981 */ /* 0x000168000c1e1b00 */
[----:B------:R0:W5:Y:S01]  /*0fa0*/  @!P2 LDG.E.64 R20, desc[UR10][R34.64] ;  /* 0x0000000a2214a981 */ /* 0x000162000c1e1b00 */
[----:B-1----:R-:W-:-:S03]  /*0fb0*/  CS2R R24, SRZ ;  /* 0x0000000000187805 */ /* 0x002fc6000001ff00 */
[----:B------:R1:W5:Y:S01]  /*0fc0*/  @!P2 LDG.E.64 R22, desc[UR10][R32.64] ;  /* 0x0000000a2016a981 */ /* 0x000362000c1e1b00 */
[----:B0-----:R-:W-:-:S03]  /*0fd0*/  CS2R R30, SRZ ;  /* 0x00000000001e7805 */ /* 0x001fc6000001ff00 */
[----:B------:R-:W5:Y:S01]  /*0fe0*/  @!P1 LDG.E.64 R24, desc[UR10][R38.64] ;  /* 0x0000000a26189981 */ /* 0x000f62000c1e1b00 */
[----:B------:R-:W-:-:S03]  /*0ff0*/  CS2R R34, SRZ ;  /* 0x0000000000227805 */ /* 0x000fc6000001ff00 */
[----:B------:R-:W5:Y:S01]  /*1000*/  @!P4 LDG.E.64 R28, desc[UR10][R40.64] ;  /* 0x0000000a281cc981 */ /* 0x000f62000c1e1b00 */
[----:B-1----:R-:W-:-:S03]  /*1010*/  CS2R R32, SRZ ;  /* 0x0000000000207805 */ /* 0x002fc6000001ff00 */
[----:B------:R-:W5:Y:S04]  /*1020*/  @!P4 LDG.E.64 R30, desc[UR10][R42.64] ;  /* 0x0000000a2a1ec981 */ /* 0x000f68000c1e1b00 */
[----:B------:R-:W5:Y:S04]  /*1030*/  @!P5 LDG.E.64 R32, desc[UR10][R44.64] ;  /* 0x0000000a2c20d981 */ /* 0x000f68000c1e1b00 */
[----:B------:R-:W5:Y:S01]  /*1040*/  @!P5 LDG.E.64 R34, desc[UR10][R46.64] ;  /* 0x0000000a2e22d981 */ /* 0x000f62000c1e1b00 */
[----:B------:R-:W-:-:S06]  /*1050*/  CS2R R16, SRZ ;  /* 0x0000000000107805 */ /* 0x000fcc000001ff00 */
[----:B------:R0:W5:Y:S02]  /*1060*/  @!P0 LDG.E.64 R16, desc[UR10][R26.64] ;  /* 0x0000000a1a108981 */ /* 0x000164000c1e1b00 */
[----:B0-----:R-:W-:-:S06]  /*1070*/  CS2R R26, SRZ ;  /* 0x00000000001a7805 */ /* 0x001fcc000001ff00 */
[----:B------:R0:W5:Y:S01]  /*1080*/  @!P1 LDG.E.64 R26, desc[UR10][R36.64] ;  /* 0x0000000a241a9981 */ /* 0x000162000c1e1b00 */
[----:B------:R-:W-:Y:S01]  /*1090*/  UISETP.NE.AND UP1, UPT, UR9, URZ, UPT ;  /* 0x000000ff0900728c */ /* 0x000fe2000bf25270 */
[----:B------:R-:W-:Y:S02]  /*10a0*/  MOV R52, RZ ;  /* 0x000000ff00347202 */ /* 0x000fe40000000f00 */
[----:B------:R-:W-:Y:S01]  /*10b0*/  MOV R55, RZ ;  /* 0x000000ff00377202 */ /* 0x000fe20000000f00 */
        /* <DEDUP_REMOVED lines=9> */
[----:B------:R-:W0:Y:S02]  /*1150*/  @P0 MUFU.RSQ R36, R36 ;  /* 0x0000002400240308 */ /* 0x000e240000001400 */
[----:B0-----:R-:W-:-:S13]  /*1160*/  @P0 R2UR UR5, R36 ;  /* 0x00000000240502ca */ /* 0x001fda00000e0000 */
[----:B------:R-:W-:Y:S01]  /*1170*/  @UP0 UMOV UR12, UR5 ;  /* 0x00000005000c0c82 */ /* 0x000fe20008000000 */
[----:B--2---:R-:W-:Y:S02]  /*1180*/  @P3 SHF.L.U32 R52, R58, 0x10, RZ ;  /* 0x000000103a343819 */ /* 0x004fe400000006ff */
[----:B---3--:R-:W-:Y:S02]  /*1190*/  @P3 SHF.L.U32 R55, R53, 0x10, RZ ;  /* 0x0000001035373819 */ /* 0x008fe400000006ff */
[----:B----4-:R-:W-:Y:S02]  /*11a0*/  SHF.L.U32 R5, R48, 0x10, RZ ;  /* 0x0000001030057819 */ /* 0x010fe400000006ff */
[----:B------:R-:W-:Y:S01]  /*11b0*/  SHF.L.U32 R4, R49, 0x10, RZ ;  /* 0x0000001031047819 */ /* 0x000fe200000006ff */
[----:B------:R-:W-:Y:S06]  /*11c0*/  BRA.U UP1, `(.L_x_1434) ;  /* 0x0000000501c47547 */ /* 0x000fec000b800000 */
        /* <DEDUP_REMOVED lines=67> */
[----:B------:R-:W-:Y:S01]  /*1600*/  FMUL.FTZ R40, R27, R4 ;  /* 0x000000041b287220 */ /* 0x000fe20000410000 */
[----:B------:R-:W-:Y:S01]  /*1610*/  FFMA.FTZ R43, R26, R41, R43 ;  /* 0x000000291a2b7223 */ /* 0x000fe2000001002b */
[----:B------:R-:W-:Y:S01]  /*1620*/  FADD.FTZ R39, R39, R44 ;  /* 0x0000002c27277221 */ /* 0x000fe20000010000 */
[----:B------:R-:W-:Y:S01]  /*1630*/  FMUL.FTZ R41, R38, UR12 ;  /* 0x0000000c26297c20 */ /* 0x000fe20008410000 */
[----:B------:R-:W-:Y:S01]  /*1640*/  FFMA.FTZ R38, R27, R37, R36 ;  /* 0x000000251b267223 */ /* 0x000fe20000010024 */
[----:B------:R-:W-:Y:S01]  /*1650*/  FFMA.FTZ R42, R37, R40, R42 ;  /* 0x00000028252a7223 */ /* 0x000fe2000001002a */
[----:B------:R-:W-:Y:S01]  /*1660*/  FADD.FTZ R37, RZ, R2 ;  /* 0x00000002ff257221 */ /* 0x000fe20000010000 */
[----:B------:R-:W-:Y:S01]  /*1670*/  FMUL.FTZ R44, R30, R5 ;  /* 0x000000051e2c7220 */ /* 0x000fe20000410000 */
[----:B------:R-:W-:Y:S01]  /*1680*/  FADD.FTZ R39, R40, R39 ;  /* 0x0000002728277221 */ /* 0x000fe20000010000 */
[----:B------:R-:W-:Y:S01]  /*1690*/  FADD.FTZ R36, RZ, R3 ;  /* 0x00000003ff247221 */ /* 0x000fe20000010000 */
[----:B------:R-:W-:Y:S01]  /*16a0*/  FADD.FTZ R40, R29, -UR20 ;  /* 0x800000141d287e21 */ /* 0x000fe20008010000 */
[----:B------:R-:W-:Y:S01]  /*16b0*/  FADD.FTZ R37, R10, R37 ;  /* 0x000000250a257221 */ /* 0x000fe20000010000 */
[----:B------:R-:W-:Y:S01]  /*16c0*/  FFMA.FTZ R43, R30, R41, R43 ;  /* 0x000000291e2b7223 */ /* 0x000fe2000001002b */
[----:B------:R-:W-:Y:S01]  /*16d0*/  FADD.FTZ R46, R39, R44 ;  /* 0x0000002c272e7221 */ /* 0x000fe20000010000 */
[----:B------:R-:W-:Y:S01]  /*16e0*/  FADD.FTZ R36, R11, R36 ;  /* 0x000000240b247221 */ /* 0x000fe20000010000 */
[----:B------:R-:W-:Y:S01]  /*16f0*/  FFMA.FTZ R41, R41, R44, R42 ;  /* 0x0000002c29297223 */ /* 0x000fe2000001002a */
[----:B------:R-:W-:Y:S01]  /*1700*/  FMUL.FTZ R40, R40, UR12 ;  /* 0x0000000c28287c20 */ /* 0x000fe20008410000 */
[----:B------:R-:W-:Y:S01]  /*1710*/  FMUL.FTZ R39, R31, R4 ;  /* 0x000000041f277220 */ /* 0x000fe20000410000 */
[----:B------:R-:W-:Y:S01]  /*1720*/  FADD.FTZ R37, R14, R37 ;  /* 0x000000250e257221 */ /* 0x000fe20000010000 */
[----:B------:R-:W-:Y:S01]  /*1730*/  FADD.FTZ R36, R15, R36 ;  /* 0x000000240f247221 */ /* 0x000fe20000010000 */
        /* <DEDUP_REMOVED lines=8> */
[----:B------:R-:W-:Y:S01]  /*17c0*/  FADD.FTZ R39, R33, -UR20 ;  /* 0x8000001421277e21 */ /* 0x000fe20008010000 */
[----:B------:R-:W-:Y:S01]  /*17d0*/  FADD.FTZ R37, R22, R37 ;  /* 0x0000002516257221 */ /* 0x000fe20000010000 */
[----:B------:R-:W-:Y:S01]  /*17e0*/  FADD.FTZ R36, R23, R36 ;  /* 0x0000002417247221 */ /* 0x000fe20000010000 */
[----:B------:R-:W-:Y:S01]  /*17f0*/  FFMA.FTZ R44, R42, R45, R41 ;  /* 0x0000002d2a2c7223 */ /* 0x000fe20000010029 */
[----:B------:R-:W-:Y:S01]  /*1800*/  FADD.FTZ R47, R46, R45 ;  /* 0x0000002d2e2f7221 */ /* 0x000fe20000010000 */
[----:B------:R-:W-:Y:S01]  /*1810*/  FMUL.FTZ R40, R35, R4 ;  /* 0x0000000423287220 */ /* 0x000fe20000410000 */
[----:B------:R-:W-:Y:S01]  /*1820*/  FMUL.FTZ R41, R39, UR12 ;  /* 0x0000000c27297c20 */ /* 0x000fe20008410000 */
        /* <DEDUP_REMOVED lines=11> */
.L_x_1434:
        /* <DEDUP_REMOVED lines=29> */
[----:B---3--:R-:W-:-:S03]  /*1ab0*/  FADD.FTZ R43, R53, 1 ;  /* 0x3f800000352b7421 */ /* 0x008fc60000010000 */
[----:B------:R-:W-:Y:S01]  /*1ac0*/  FMUL.FTZ R44, R40, R45 ;  /* 0x0000002d282c7220 */ /* 0x000fe20000410000 */
[----:B------:R0:W3:Y:S01]  /*1ad0*/  MUFU.RCP R58, R43 ;  /* 0x0000002b003a7308 */ /* 0x0000e20000001000 */
[----:B-1----:R-:W-:Y:S01]  /*1ae0*/  FADD.FTZ R40, -R42, 1 ;  /* 0x3f8000002a287421 */ /* 0x002fe20000010100 */
[----:B------:R-:W-:-:S03]  /*1af0*/  FMUL.FTZ R42, R3, R42 ;  /* 0x0000002a032a7220 */ /* 0x000fc60000410000 */
[----:B------:R-:W-:Y:S01]  /*1b00*/  FFMA.FTZ R41, R41, R40, 1 ;  /* 0x3f80000029297423 */ /* 0x000fe20000010028 */
[----:B--2---:R-:W-:Y:S01]  /*1b10*/  FADD.FTZ R45, -R49, 1 ;  /* 0x3f800000312d7421 */ /* 0x004fe20000010100 */
[----:B------:R-:W-:Y:S02]  /*1b20*/  FMUL.FTZ R49, R10, R49 ;  /* 0x000000310a317220 */ /* 0x000fe40000410000 */
[----:B------:R-:W-:Y:S01]  /*1b30*/  FMUL.FTZ R41, R42, R41 ;  /* 0x000000292a297220 */ /* 0x000fe20000410000 */
[----:B------:R-:W-:-:S03]  /*1b40*/  FFMA.FTZ R46, R46, R45, 1 ;  /* 0x3f8000002e2e7423 */ /* 0x000fc6000001002d */
[----:B0-----:R-:W-:Y:S01]  /*1b50*/  FMUL.FTZ R43, R4, R41 ;  /* 0x00000029042b7220 */ /* 0x001fe20000410000 */
[----:B------:R-:W-:Y:S01]  /*1b60*/  FMUL.FTZ R46, R49, R46 ;  /* 0x0000002e312e7220 */ /* 0x000fe20000410000 */
[----:B---3--:R-:W-:Y:S01]  /*1b70*/  FADD.FTZ R40, -R58, 1 ;  /* 0x3f8000003a287421 */ /* 0x008fe20000010100 */
[----:B------:R-:W-:-:S03]  /*1b80*/  FMUL.FTZ R58, R11, R58 ;  /* 0x0000003a0b3a7220 */ /* 0x000fc60000410000 */
[----:B------:R-:W-:Y:S01]  /*1b90*/  FFMA.FTZ R47, R47, R40, 1 ;  /* 0x3f8000002f2f7423 */ /* 0x000fe20000010028 */
[----:B------:R-:W-:-:S03]  /*1ba0*/  FMUL.FTZ R40, R5, R44 ;  /* 0x0000002c05287220 */ /* 0x000fc60000410000 */
[----:B------:R-:W-:Y:S01]  /*1bb0*/  FMUL.FTZ R47, R58, R47 ;  /* 0x0000002f3a2f7220 */ /* 0x000fe20000410000 */
[C---:B------:R-:W-:Y:S01]  /*1bc0*/  FFMA.FTZ R45, R37.reuse, R40, RZ ;  /* 0x00000028252d7223 */ /* 0x040fe200000100ff */
[----:B------:R-:W-:Y:S01]  /*1bd0*/  FADD.FTZ R42, RZ, R40 ;  /* 0x00000028ff2a7221 */ /* 0x000fe20000010000 */
[----:B------:R-:W-:Y:S01]  /*1be0*/  FADD.FTZ R40, R12, -UR20 ;  /* 0x800000140c287e21 */ /* 0x000fe20008010000 */
[----:B------:R-:W-:Y:S01]  /*1bf0*/  FFMA.FTZ R37, R37, R44, RZ ;  /* 0x0000002c25257223 */ /* 0x000fe200000100ff */
[----:B------:R-:W-:Y:S01]  /*1c00*/  FFMA.FTZ R45, R36, R43, R45 ;  /* 0x0000002b242d7223 */ /* 0x000fe2000001002d */
[----:B------:R-:W-:Y:S01]  /*1c10*/  FADD.FTZ R42, R43, R42 ;  /* 0x0000002a2b2a7221 */ /* 0x000fe20000010000 */
[----:B------:R-:W-:Y:S01]  /*1c20*/  FMUL.FTZ R40, R40, UR12 ;  /* 0x0000000c28287c20 */ /* 0x000fe20008410000 */
[----:B------:R-:W-:Y:S01]  /*1c30*/  FFMA.FTZ R43, R38, R46, R37 ;  /* 0x0000002e262b7223 */ /* 0x000fe20000010025 */
[----:B------:R-:W-:Y:S01]  /*1c40*/  FADD.FTZ R44, RZ, R44 ;  /* 0x0000002cff2c7221 */ /* 0x000fe20000010000 */
[----:B------:R-:W-:Y:S01]  /*1c50*/  FFMA.FTZ R36, R36, R41, RZ ;  /* 0x0000002924247223 */ /* 0x000fe200000100ff */
[C---:B------:R-:W-:Y:S01]  /*1c60*/  FFMA.FTZ R48, R5.reuse, R40, R52 ;  /* 0x0000002805307223 */ /* 0x040fe20000010034 */
[----:B------:R-:W-:Y:S01]  /*1c70*/  FADD.FTZ R41, RZ, R41 ;  /* 0x00000029ff297221 */ /* 0x000fe20000010000 */
[----:B------:R-:W-:Y:S01]  /*1c80*/  FADD.FTZ R44, R44, R46 ;  /* 0x0000002e2c2c7221 */ /* 0x000fe20000010000 */
[----:B------:R-:W-:Y:S01]  /*1c90*/  FMUL.FTZ R46, R5, R46 ;  /* 0x0000002e052e7220 */ /* 0x000fe20000410000 */
[----:B------:R-:W-:Y:S01]  /*1ca0*/  FMUL.FTZ R49, R48, -1.4426950216293334961 ;  /* 0xbfb8aa3b30317820 */ /* 0x000fe20000410000 */
[----:B------:R-:W-:-:S02]  /*1cb0*/  FADD.FTZ R41, R41, R47 ;  /* 0x0000002f29297221 */ /* 0x000fc40000010000 */
[----:B------:R-:W-:Y:S01]  /*1cc0*/  FFMA.FTZ R45, R38, R46, R45 ;  /* 0x0000002e262d7223 */ /* 0x000fe2000001002d */
[-C--:B------:R-:W-:Y:S02]  /*1cd0*/  FMUL.FTZ R38, R4, R47.reuse ;  /* 0x0000002f04267220 */ /* 0x080fe40000410000 */
[----:B------:R-:W0:Y:S02]  /*1ce0*/  MUFU.EX2 R49, R49 ;  /* 0x0000003100317308 */ /* 0x000e240000000800 */
[----:B------:R-:W-:Y:S01]  /*1cf0*/  FFMA.FTZ R45, R39, R38, R45 ;  /* 0x00000026272d7223 */ /* 0x000fe2000001002d */
[----:B0-----:R-:W-:Y:S01]  /*1d00*/  FADD.FTZ R53, R49, 1 ;  /* 0x3f80000031357421 */ /* 0x001fe20000010000 */
[----:B------:R-:W-:Y:S01]  /*1d10*/  FADD.FTZ R49, R42, R46 ;  /* 0x0000002e2a317221 */ /* 0x000fe20000010000 */
[----:B------:R-:W-:Y:S01]  /*1d20*/  FFMA.FTZ R42, R39, R47, R36 ;  /* 0x0000002f272a7223 */ /* 0x000fe20000010024 */
[----:B------:R-:W-:Y:S02]  /*1d30*/  FADD.FTZ R36, R16, -UR20 ;  /* 0x8000001410247e21 */ /* 0x000fe40008010000 */
[----:B------:R-:W-:Y:S01]  /*1d40*/  FADD.FTZ R49, R38, R49 ;  /* 0x0000003126317221 */ /* 0x000fe20000010000 */
[----:B------:R-:W0:Y:S01]  /*1d50*/  MUFU.RCP R53, R53 ;  /* 0x0000003500357308 */ /* 0x000e220000001000 */
[----:B------:R-:W-:-:S04]  /*1d60*/  FMUL.FTZ R36, R36, UR12 ;  /* 0x0000000c24247c20 */ /* 0x000fc80008410000 */
[----:B------:R-:W-:Y:S01]  /*1d70*/  FFMA.FTZ R38, R5, R36, R52 ;  /* 0x0000002405267223 */ /* 0x000fe20000010034 */
[----:B0-----:R-:W-:-:S04]  /*1d80*/  FADD.FTZ R37, -R53, 1 ;  /* 0x3f80000035257421 */ /* 0x001fc80000010100 */
[----:B------:R-:W-:Y:S01]  /*1d90*/  FFMA.FTZ R48, R48, R37, 1 ;  /* 0x3f80000030307423 */ /* 0x000fe20000010025 */
[----:B------:R-:W-:-:S04]  /*1da0*/  FMUL.FTZ R37, R14, R53 ;  /* 0x000000350e257220 */ /* 0x000fc80000410000 */
[----:B------:R-:W-:Y:S01]  /*1db0*/  FMUL.FTZ R59, R37, R48 ;  /* 0x00000030253b7220 */ /* 0x000fe20000410000 */
[----:B------:R-:W-:-:S03]  /*1dc0*/  FADD.FTZ R37, R13, -UR20 ;  /* 0x800000140d257e21 */ /* 0x000fc60008010000 */
[----:B------:R-:W-:Y:S01]  /*1dd0*/  FADD.FTZ R44, R44, R59 ;  /* 0x0000003b2c2c7221 */ /* 0x000fe20000010000 */
[----:B------:R-:W-:Y:S01]  /*1de0*/  FMUL.FTZ R37, R37, UR12 ;  /* 0x0000000c25257c20 */ /* 0x000fe20008410000 */
[----:B------:R-:W-:-:S03]  /*1df0*/  FFMA.FTZ R43, R40, R59, R43 ;  /* 0x0000003b282b7223 */ /* 0x000fc6000001002b */
[----:B------:R-:W-:-:S04]  /*1e00*/  FFMA.FTZ R46, R4, R37, R55 ;  /* 0x00000025042e7223 */ /* 0x000fc80000010037 */
[----:B------:R-:W-:-:S06]  /*1e10*/  FMUL.FTZ R48, R46, -1.4426950216293334961 ;  /* 0xbfb8aa3b2e307820 */ /* 0x000fcc0000410000 */
[----:B------:R-:W0:Y:S02]  /*1e20*/  MUFU.EX2 R48, R48 ;  /* 0x0000003000307308 */ /* 0x000e240000000800 */
[----:B0-----:R-:W-:Y:S01]  /*1e30*/  FADD.FTZ R53, R48, 1 ;  /* 0x3f80000030357421 */ /* 0x001fe20000010000 */
[----:B------:R-:W-:-:S03]  /*1e40*/  FMUL.FTZ R48, R38, -1.4426950216293334961 ;  /* 0xbfb8aa3b26307820 */ /* 0x000fc60000410000 */
[----:B------:R-:W0:Y:S08]  /*1e50*/  MUFU.RCP R58, R53 ;  /* 0x00000035003a7308 */ /* 0x000e300000001000 */
[----:B------:R-:W1:Y:S01]  /*1e60*/  MUFU.EX2 R48, R48 ;  /* 0x0000003000307308 */ /* 0x000e620000000800 */
[----:B0-----:R-:W-:Y:S01]  /*1e70*/  FADD.FTZ R39, -R58, 1 ;  /* 0x3f8000003a277421 */ /* 0x001fe20000010100 */
[----:B------:R-:W-:Y:S01]  /*1e80*/  FMUL.FTZ R58, R15, R58 ;  /* 0x0000003a0f3a7220 */ /* 0x000fe20000410000 */
[----:B-1----:R-:W-:-:S02]  /*1e90*/  FADD.FTZ R53, R48, 1 ;  /* 0x3f80000030357421 */ /* 0x002fc40000010000 */
[----:B------:R-:W-:Y:S01]  /*1ea0*/  FFMA.FTZ R39, R46, R39, 1 ;  /* 0x3f8000002e277423 */ /* 0x000fe20000010027 */
[----:B------:R-:W-:-:S03]  /*1eb0*/  FMUL.FTZ R46, R5, R59 ;  /* 0x0000003b052e7220 */ /* 0x000fc60000410000 */
[----:B------:R-:W-:Y:S01]  /*1ec0*/  FMUL.FTZ R39, R58, R39 ;  /* 0x000000273a277220 */ /* 0x000fe20000410000 */
[----:B------:R-:W0:Y:S01]  /*1ed0*/  MUFU.RCP R53, R53 ;  /* 0x0000003500357308 */ /* 0x000e220000001000 */
[----:B------:R-:W-:Y:S01]  /*1ee0*/  FFMA.FTZ R47, R40, R46, R45 ;  /* 0x0000002e282f7223 */ /* 0x000fe2000001002d */
[----:B------:R-:W-:Y:S01]  /*1ef0*/  FADD.FTZ R49, R49, R46 ;  /* 0x0000002e31317221 */ /* 0x000fe20000010000 */
[----:B------:R-:W-:Y:S01]  /*1f00*/  FMUL.FTZ R40, R4, R39 ;  /* 0x0000002704287220 */ /* 0x000fe20000410000 */
[----:B------:R-:W-:-:S03]  /*1f10*/  FADD.FTZ R41, R41, R39 ;  /* 0x0000002729297221 */ /* 0x000fc60000010000 */
[----:B------:R-:W-:Y:S01]  /*1f20*/  FFMA.FTZ R47, R37, R40, R47 ;  /* 0x00000028252f7223 */ /* 0x000fe2000001002f */
[----:B------:R-:W-:Y:S01]  /*1f30*/  FADD.FTZ R49, R40, R49 ;  /* 0x0000003128317221 */ /* 0x000fe20000010000 */
[----:B0-----:R-:W-:-:S04]  /*1f40*/  FADD.FTZ R45, -R53, 1 ;  /* 0x3f800000352d7421 */ /* 0x001fc80000010100 */
[----:B------:R-:W-:Y:S01]  /*1f50*/  FFMA.FTZ R45, R38, R45, 1 ;  /* 0x3f800000262d7423 */ /* 0x000fe2000001002d */
[----:B------:R-:W-:-:S04]  /*1f60*/  FMUL.FTZ R38, R18, R53 ;  /* 0x0000003512267220 */ /* 0x000fc80000410000 */
[----:B------:R-:W-:Y:S01]  /*1f70*/  FMUL.FTZ R59, R38, R45 ;  /* 0x0000002d263b7220 */ /* 0x000fe20000410000 */
[----:B------:R-:W-:Y:S01]  /*1f80*/  FADD.FTZ R38, R17, -UR20 ;  /* 0x8000001411267e21 */ /* 0x000fe20008010000 */
[----:B------:R-:W-:Y:S02]  /*1f90*/  FFMA.FTZ R45, R37, R39, R42 ;  /* 0x00000027252d7223 */ /* 0x000fe4000001002a */
[-C--:B------:R-:W-:Y:S01]  /*1fa0*/  FMUL.FTZ R42, R5, R59.reuse ;  /* 0x0000003b052a7220 */ /* 0x080fe20000410000 */
[----:B------:R-:W-:Y:S01]  /*1fb0*/  FMUL.FTZ R38, R38, UR12 ;  /* 0x0000000c26267c20 */ /* 0x000fe20008410000 */
[----:B------:R-:W-:Y:S01]  /*1fc0*/  FFMA.FTZ R40, R36, R59, R43 ;  /* 0x0000003b24287223 */ /* 0x000fe2000001002b */
[----:B------:R-:W-:Y:S02]  /*1fd0*/  FADD.FTZ R44, R44, R59 ;  /* 0x0000003b2c2c7221 */ /* 0x000fe40000010000 */
[----:B------:R-:W-:-:S04]  /*1fe0*/  FFMA.FTZ R46, R4, R38, R55 ;  /* 0x00000026042e7223 */ /* 0x000fc80000010037 */
[----:B------:R-:W-:-:S06]  /*1ff0*/  FMUL.FTZ R48, R46, -1.4426950216293334961 ;  /* 0xbfb8aa3b2e307820 */ /* 0x000fcc0000410000 */
[----:B------:R-:W0:Y:S02]  /*2000*/  MUFU.EX2 R48, R48 ;  /* 0x0000003000307308 */ /* 0x000e240000000800 */
[----:B0-----:R-:W-:-:S04]  /*2010*/  FADD.FTZ R53, R48, 1 ;  /* 0x3f80000030357421 */ /* 0x001fc80000010000 */
[----:B------:R-:W0:Y:S02]  /*2020*/  MUFU.RCP R58, R53 ;  /* 0x00000035003a7308 */ /* 0x000e240000001000 */
[----:B0-----:R-:W-:Y:S01]  /*2030*/  FADD.FTZ R37, -R58, 1 ;  /* 0x3f8000003a257421 */ /* 0x001fe20000010100 */
[----:B------:R-:W-:-:S03]  /*2040*/  FMUL.FTZ R58, R19, R58 ;  /* 0x0000003a133a7220 */ /* 0x000fc60000410000 */
[----:B------:R-:W-:Y:S01]  /*2050*/  FFMA.FTZ R37, R46, R37, 1 ;  /* 0x3f8000002e257423 */ /* 0x000fe20000010025 */
[----:B------:R-:W-:Y:S01]  /*2060*/  FFMA.FTZ R46, R36, R42, R47 ;  /* 0x0000002a242e7223 */ /* 0x000fe2000001002f */
[----:B------:R-:W-:Y:S02]  /*2070*/  FADD.FTZ R42, R49, R42 ;  /* 0x0000002a312a7221 */ /* 0x000fe40000010000 */
        /* <DEDUP_REMOVED lines=15> */
[----:B------:R-:W-:Y:S02]  /*2170*/  FMUL.FTZ R39, R4, R58 ;  /* 0x0000003a04277220 */ /* 0x000fe40000410000 */
[----:B------:R-:W-:Y:S01]  /*2180*/  FADD.FTZ R44, R44, R59 ;  /* 0x0000003b2c2c7221 */ /* 0x000fe20000010000 */
[----:B------:R-:W-:Y:S01]  /*2190*/  FMUL.FTZ R36, R36, UR12 ;  /* 0x0000000c24247c20 */ /* 0x000fe20008410000 */
[----:B------:R-:W-:Y:S01]  /*21a0*/  FFMA.FTZ R46, R38, R39, R46 ;  /* 0x00000027262e7223 */ /* 0x000fe2000001002e */
[----:B------:R-:W-:Y:S01]  /*21b0*/  FADD.FTZ R42, R39, R42 ;  /* 0x0000002a272a7221 */ /* 0x000fe20000010000 */
[-C--:B------:R-:W-:Y:S01]  /*21c0*/  FFMA.FTZ R39, R37, R59.reuse, R40 ;  /* 0x0000003b25277223 */ /* 0x080fe20000010028 */
[----:B------:R-:W-:Y:S01]  /*21d0*/  FFMA.FTZ R43, R4, R36, R55 ;  /* 0x00000024042b7223 */ /* 0x000fe20000010037 */
[----:B------:R-:W-:-:S03]  /*21e0*/  FMUL.FTZ R59, R5, R59 ;  /* 0x0000003b053b7220 */ /* 0x000fc60000410000 */
[----:B------:R-:W-:Y:S01]  /*21f0*/  FMUL.FTZ R47, R43, -1.4426950216293334961 ;  /* 0xbfb8aa3b2b2f7820 */ /* 0x000fe20000410000 */
[----:B------:R-:W-:Y:S01]  /*2200*/  FFMA.FTZ R46, R37, R59, R46 ;  /* 0x0000003b252e7223 */ /* 0x000fe2000001002e */
[----:B------:R-:W-:-:S04]  /*2210*/  FADD.FTZ R42, R42, R59 ;  /* 0x0000003b2a2a7221 */ /* 0x000fc80000010000 */
[----:B------:R-:W0:Y:S02]  /*2220*/  MUFU.EX2 R47, R47 ;  /* 0x0000002f002f7308 */ /* 0x000e240000000800 */
[----:B0-----:R-:W-:-:S06]  /*2230*/  FADD.FTZ R48, R47, 1 ;  /* 0x3f8000002f307421 */ /* 0x001fcc0000010000 */
[----:B------:R-:W0:Y:S02]  /*2240*/  MUFU.RCP R48, R48 ;  /* 0x0000003000307308 */ /* 0x000e240000001000 */
[----:B0-----:R-:W-:-:S04]  /*2250*/  FADD.FTZ R38, -R48, 1 ;  /* 0x3f80000030267421 */ /* 0x001fc80000010100 */
[----:B------:R-:W-:Y:S01]  /*2260*/  FFMA.FTZ R43, R43, R38, 1 ;  /* 0x3f8000002b2b7423 */ /* 0x000fe20000010026 */
[----:B------:R-:W-:-:S04]  /*2270*/  FMUL.FTZ R38, R23, R48 ;  /* 0x0000003017267220 */ /* 0x000fc80000410000 */
[----:B------:R-:W-:Y:S01]  /*2280*/  FMUL.FTZ R43, R38, R43 ;  /* 0x0000002b262b7220 */ /* 0x000fe20000410000 */
[----:B------:R-:W-:-:S03]  /*2290*/  FADD.FTZ R38, R24, -UR20 ;  /* 0x8000001418267e21 */ /* 0x000fc60008010000 */
[----:B------:R-:W-:Y:S01]  /*22a0*/  FADD.FTZ R41, R41, R43 ;  /* 0x0000002b29297221 */ /* 0x000fe20000010000 */
        /* <DEDUP_REMOVED lines=10> */
[----:B------:R-:W-:Y:S01]  /*2350*/  FADD.FTZ R37, R25, -UR20 ;  /* 0x8000001419257e21 */ /* 0x000fe20008010000 */
[-C--:B------:R-:W-:Y:S01]  /*2360*/  FFMA.FTZ R40, R36, R43.reuse, R45 ;  /* 0x0000002b24287223 */ /* 0x080fe2000001002d */
[----:B------:R-:W-:Y:S01]  /*2370*/  FMUL.FTZ R43, R4, R43 ;  /* 0x0000002b042b7220 */ /* 0x000fe20000410000 */
[----:B------:R-:W-:Y:S01]  /*2380*/  FFMA.FTZ R39, R38, R53, R39 ;  /* 0x0000003526277223 */ /* 0x000fe20000010027 */
[----:B------:R-:W-:Y:S01]  /*2390*/  FMUL.FTZ R37, R37, UR12 ;  /* 0x0000000c25257c20 */ /* 0x000fe20008410000 */
[----:B------:R-:W-:Y:S01]  /*23a0*/  FADD.FTZ R44, R44, R53 ;  /* 0x000000352c2c7221 */ /* 0x000fe20000010000 */
[----:B------:R-:W-:Y:S01]  /*23b0*/  FFMA.FTZ R45, R36, R43, R46 ;  /* 0x0000002b242d7223 */ /* 0x000fe2000001002e */
[----:B------:R-:W-:Y:S01]  /*23c0*/  FADD.FTZ R42, R43, R42 ;  /* 0x0000002a2b2a7221 */ /* 0x000fe20000010000 */
[----:B------:R-:W-:Y:S01]  /*23d0*/  FFMA.FTZ R47, R4, R37, R55 ;  /* 0x00000025042f7223 */ /* 0x000fe20000010037 */
[----:B------:R-:W-:-:S03]  /*23e0*/  FMUL.FTZ R46, R5, R53 ;  /* 0x00000035052e7220 */ /* 0x000fc60000410000 */
[----:B------:R-:W-:Y:S01]  /*23f0*/  FMUL.FTZ R48, R47, -1.4426950216293334961 ;  /* 0xbfb8aa3b2f307820 */ /* 0x000fe20000410000 */
[----:B------:R-:W-:-:S05]  /*2400*/  FFMA.FTZ R45, R38, R46, R45 ;  /* 0x0000002e262d7223 */ /* 0x000fca000001002d */
[----:B------:R-:W0:Y:S02]  /*2410*/  MUFU.EX2 R48, R48 ;  /* 0x0000003000307308 */ /* 0x000e240000000800 */
[----:B0-----:R-:W-:-:S04]  /*2420*/  FADD.FTZ R49, R48, 1 ;  /* 0x3f80000030317421 */ /* 0x001fc80000010000 */
[----:B------:R-:W0:Y:S02]  /*2430*/  MUFU.RCP R58, R49 ;  /* 0x00000031003a7308 */ /* 0x000e240000001000 */
[----:B0-----:R-:W-:Y:S01]  /*2440*/  FADD.FTZ R36, -R58, 1 ;  /* 0x3f8000003a247421 */ /* 0x001fe20000010100 */
[----:B------:R-:W-:-:S03]  /*2450*/  FMUL.FTZ R58, R27, R58 ;  /* 0x0000003a1b3a7220 */ /* 0x000fc60000410000 */
[----:B------:R-:W-:Y:S01]  /*2460*/  FFMA.FTZ R47, R47, R36, 1 ;  /* 0x3f8000002f2f7423 */ /* 0x000fe20000010024 */
[----:B------:R-:W-:-:S03]  /*2470*/  FADD.FTZ R36, R28, -UR20 ;  /* 0x800000141c247e21 */ /* 0x000fc60008010000 */
[----:B------:R-:W-:Y:S01]  /*2480*/  FMUL.FTZ R47, R58, R47 ;  /* 0x0000002f3a2f7220 */ /* 0x000fe20000410000 */
[----:B------:R-:W-:-:S03]  /*2490*/  FMUL.FTZ R36, R36, UR12 ;  /* 0x0000000c24247c20 */ /* 0x000fc60008410000 */
        /* <DEDUP_REMOVED lines=9> */
[----:B------:R-:W-:-:S03]  /*2530*/  FADD.FTZ R49, R42, R46 ;  /* 0x0000002e2a317221 */ /* 0x000fc60000010000 */
[----:B------:R-:W-:Y:S01]  /*2540*/  FMUL.FTZ R53, R38, R43 ;  /* 0x0000002b26357220 */ /* 0x000fe20000410000 */
[----:B------:R-:W-:Y:S01]  /*2550*/  FADD.FTZ R38, R29, -UR20 ;  /* 0x800000141d267e21 */ /* 0x000fe20008010000 */
[CC--:B------:R-:W-:Y:S01]  /*2560*/  FFMA.FTZ R43, R37.reuse, R47.reuse, R40 ;  /* 0x0000002f252b7223 */ /* 0x0c0fe20000010028 */
[----:B------:R-:W-:Y:S02]  /*2570*/  FMUL.FTZ R40, R4, R47 ;  /* 0x0000002f04287220 */ /* 0x000fe40000410000 */
[----:B------:R-:W-:Y:S02]  /*2580*/  FMUL.FTZ R38, R38, UR12 ;  /* 0x0000000c26267c20 */ /* 0x000fe40008410000 */
[----:B------:R-:W-:Y:S01]  /*2590*/  FFMA.FTZ R45, R37, R40, R45 ;  /* 0x00000028252d7223 */ /* 0x000fe2000001002d */
[----:B------:R-:W-:Y:S01]  /*25a0*/  FADD.FTZ R49, R40, R49 ;  /* 0x0000003128317221 */ /* 0x000fe20000010000 */
[----:B------:R-:W-:Y:S01]  /*25b0*/  FFMA.FTZ R42, R4, R38, R55 ;  /* 0x00000026042a7223 */ /* 0x000fe20000010037 */
[----:B------:R-:W-:Y:S01]  /*25c0*/  FADD.FTZ R40, R44, R53 ;  /* 0x000000352c287221 */ /* 0x000fe20000010000 */
[----:B------:R-:W-:-:S02]  /*25d0*/  FMUL.FTZ R44, R5, R53 ;  /* 0x00000035052c7220 */ /* 0x000fc40000410000 */
[----:B------:R-:W-:-:S06]  /*25e0*/  FMUL.FTZ R46, R42, -1.4426950216293334961 ;  /* 0xbfb8aa3b2a2e7820 */ /* 0x000fcc0000410000 */
[----:B------:R-:W0:Y:S02]  /*25f0*/  MUFU.EX2 R46, R46 ;  /* 0x0000002e002e7308 */ /* 0x000e240000000800 */
[----:B0-----:R-:W-:Y:S01]  /*2600*/  FADD.FTZ R48, R46, 1 ;  /* 0x3f8000002e307421 */ /* 0x001fe20000010000 */
[C---:B------:R-:W-:Y:S01]  /*2610*/  FFMA.FTZ R46, R36.reuse, R53, R39 ;  /* 0x00000035242e7223 */ /* 0x040fe20000010027 */
[----:B------:R-:W-:Y:S01]  /*2620*/  FADD.FTZ R39, R33, -UR20 ;  /* 0x8000001421277e21 */ /* 0x000fe20008010000 */
[----:B------:R-:W-:Y:S01]  /*2630*/  FFMA.FTZ R36, R36, R44, R45 ;  /* 0x0000002c24247223 */ /* 0x000fe2000001002d */
[----:B------:R-:W-:Y:S02]  /*2640*/  FADD.FTZ R44, R49, R44 ;  /* 0x0000002c312c7221 */ /* 0x000fe40000010000 */
        /* <DEDUP_REMOVED lines=8> */
[-C--:B------:R-:W-:Y:S01]  /*26d0*/  FMUL.FTZ R39, R4, R42.reuse ;  /* 0x0000002a04277220 */ /* 0x080fe20000410000 */
[----:B------:R-:W-:Y:S01]  /*26e0*/  FMUL.FTZ R37, R37, UR12 ;  /* 0x0000000c25257c20 */ /* 0x000fe20008410000 */
[C---:B------:R-:W-:Y:S01]  /*26f0*/  FFMA.FTZ R43, R38.reuse, R42, R43 ;  /* 0x0000002a262b7223 */ /* 0x040fe2000001002b */
[----:B------:R-:W-:Y:S01]  /*2700*/  FADD.FTZ R41, R41, R42 ;  /* 0x0000002a29297221 */ /* 0x000fe20000010000 */
[----:B------:R-:W-:Y:S01]  /*2710*/  FFMA.FTZ R36, R38, R39, R36 ;  /* 0x0000002726247223 */ /* 0x000fe20000010024 */
[----:B------:R-:W-:Y:S01]  /*2720*/  FFMA.FTZ R47, R5, R37, R52 ;  /* 0x00000025052f7223 */ /* 0x000fe20000010034 */
[----:B------:R-:W-:-:S03]  /*2730*/  FADD.FTZ R44, R39, R44 ;  /* 0x0000002c272c7221 */ /* 0x000fc60000010000 */
[----:B------:R-:W-:-:S06]  /*2740*/  FMUL.FTZ R48, R47, -1.4426950216293334961 ;  /* 0xbfb8aa3b2f307820 */ /* 0x000fcc0000410000 */
[----:B------:R-:W0:Y:S02]  /*2750*/  MUFU.EX2 R48, R48 ;  /* 0x0000003000307308 */ /* 0x000e240000000800 */
[----:B0-----:R-:W-:-:S04]  /*2760*/  FADD.FTZ R58, R48, 1 ;  /* 0x3f800000303a7421 */ /* 0x001fc80000010000 */
[----:B------:R-:W0:Y:S02]  /*2770*/  MUFU.RCP R59, R58 ;  /* 0x0000003a003b7308 */ /* 0x000e240000001000 */
[----:B0-----:R-:W-:Y:S01]  /*2780*/  FADD.FTZ R64, -R59, 1 ;  /* 0x3f8000003b407421 */ /* 0x001fe20000010100 */
[----:B------:R-:W-:-:S03]  /*2790*/  FMUL.FTZ R59, R34, R59 ;  /* 0x0000003b223b7220 */ /* 0x000fc60000410000 */
[----:B------:R-:W-:Y:S01]  /*27a0*/  FFMA.FTZ R64, R47, R64, 1 ;  /* 0x3f8000002f407423 */ /* 0x000fe20000010040 */
[----:B------:R-:W-:-:S03]  /*27b0*/  FMUL.FTZ R47, R45, -1.4426950216293334961 ;  /* 0xbfb8aa3b2d2f7820 */ /* 0x000fc60000410000 */
[----:B------:R-:W-:-:S03]  /*27c0*/  FMUL.FTZ R59, R59, R64 ;  /* 0x000000403b3b7220 */ /* 0x000fc60000410000 */
[----:B------:R-:W0:Y:S01]  /*27d0*/  MUFU.EX2 R47, R47 ;  /* 0x0000002f002f7308 */ /* 0x000e220000000800 */
[----:B------:R-:W-:-:S04]  /*27e0*/  FMUL.FTZ R39, R5, R59 ;  /* 0x0000003b05277220 */ /* 0x000fc80000410000 */
[----:B------:R-:W-:Y:S01]  /*27f0*/  FFMA.FTZ R36, R37, R39, R36 ;  /* 0x0000002725247223 */ /* 0x000fe20000010024 */
[----:B0-----:R-:W-:-:S06]  /*2800*/  FADD.FTZ R48, R47, 1 ;  /* 0x3f8000002f307421 */ /* 0x001fcc0000010000 */
[----:B------:R-:W0:Y:S02]  /*2810*/  MUFU.RCP R48, R48 ;  /* 0x0000003000307308 */ /* 0x000e240000001000 */
[----:B0-----:R-:W-:-:S04]  /*2820*/  FADD.FTZ R38, -R48, 1 ;  /* 0x3f80000030267421 */ /* 0x001fc80000010100 */
[----:B------:R-:W-:Y:S01]  /*2830*/  FFMA.FTZ R45, R45, R38, 1 ;  /* 0x3f8000002d2d7423 */ /* 0x000fe20000010026 */
[----:B------:R-:W-:-:S04]  /*2840*/  FMUL.FTZ R38, R35, R48 ;  /* 0x0000003023267220 */ /* 0x000fc80000410000 */
[----:B------:R-:W-:Y:S01]  /*2850*/  FMUL.FTZ R42, R38, R45 ;  /* 0x0000002d262a7220 */ /* 0x000fe20000410000 */
[----:B------:R-:W-:-:S03]  /*2860*/  FADD.FTZ R38, R44, R39 ;  /* 0x000000272c267221 */ /* 0x000fc60000010000 */
[----:B------:R-:W-:Y:S01]  /*2870*/  FMUL.FTZ R47, R4, R42 ;  /* 0x0000002a042f7220 */ /* 0x000fe20000410000 */
[----:B------:R-:W-:-:S03]  /*2880*/  FADD.FTZ R39, R41, R42 ;  /* 0x0000002a29277221 */ /* 0x000fc60000010000 */
[----:B------:R-:W-:Y:S01]  /*2890*/  FFMA.FTZ R44, R53, R47, R36 ;  /* 0x0000002f352c7223 */ /* 0x000fe20000010024 */
[----:B------:R-:W-:Y:S01]  /*28a0*/  FADD.FTZ R47, R47, R38 ;  /* 0x000000262f2f7221 */ /* 0x000fe20000010000 */
[----:B------:R-:W-:Y:S01]  /*28b0*/  FFMA.FTZ R36, R37, R59, R46 ;  /* 0x0000003b25247223 */ /* 0x000fe2000001002e */
[----:B------:R-:W-:Y:S01]  /*28c0*/  FADD.FTZ R38, R40, R59 ;  /* 0x0000003b28267221 */ /* 0x000fe20000010000 */
[----:B------:R-:W-:-:S07]  /*28d0*/  FFMA.FTZ R37, R53, R42, R43 ;  /* 0x0000002a35257223 */ /* 0x000fce000001002b */
.L_x_1435:
        /* <DEDUP_REMOVED lines=53> */
[----:B------:R-:W-:Y:S05]  /*2c30*/  @P0 BRA `(.L_x_1437) ;  /* 0x0000000000b00947 */ /* 0x000fea0003800000 */
[----:B------:R-:W-:-:S09]  /*2c40*/  ULEA UR5, UR9, UR6, 0x18 ;  /* 0x0000000609057291 */ /* 0x000fd2000f8ec0ff */
[----:B0-----:R-:W0:Y:S02]  /*2c50*/  LDS.128 R40, [UR5+0x20] ;  /* 0x00002005ff287984 */ /* 0x001e240008000c00 */
[----:B0-----:R-:W-:Y:S01]  /*2c60*/  FADD.FTZ R45, R48, R40 ;  /* 0x00000028302d7221 */ /* 0x001fe20000010000 */
[----:B------:R-:W-:Y:S02]  /*2c70*/  FADD.FTZ R40, R49, R41 ;  /* 0x0000002931287221 */ /* 0x000fe40000010000 */
[----:B------:R-:W-:Y:S01]  /*2c80*/  LDS.64 R48, [UR5+0xa0] ;  /* 0x0000a005ff307984 */ /* 0x000fe20008000a00 */
[----:B------:R-:W-:Y:S01]  /*2c90*/  FADD.FTZ R41, R45, R42 ;  /* 0x0000002a2d297221 */ /* 0x000fe20000010000 */
[----:B------:R-:W-:Y:S02]  /*2ca0*/  FADD.FTZ R40, R40, R43 ;  /* 0x0000002b28287221 */ /* 0x000fe40000010000 */
[----:B------:R-:W0:Y:S02]  /*2cb0*/  LDS.128 R44, [UR5+0x30] ;  /* 0x00003005ff2c7984 */ /* 0x000e240008000c00 */
[----:B0-----:R-:W-:Y:S01]  /*2cc0*/  FADD.FTZ R41, R41, R44 ;  /* 0x0000002c29297221 */ /* 0x001fe20000010000 */
[----:B------:R-:W-:-:S03]  /*2cd0*/  FADD.FTZ R44, R40, R45 ;  /* 0x0000002d282c7221 */ /* 0x000fc60000010000 */
[----:B------:R-:W-:Y:S01]  /*2ce0*/  FADD.FTZ R45, R41, R46 ;  /* 0x0000002e292d7221 */ /* 0x000fe20000010000 */
[----:B------:R-:W-:Y:S01]  /*2cf0*/  FADD.FTZ R44, R44, R47 ;  /* 0x0000002f2c2c7221 */ /* 0x000fe20000010000 */
        /* <DEDUP_REMOVED lines=29> */
[----:B------:R-:W-:-:S03]  /*2ed0*/  FADD.FTZ R40, R40, R47 ;  /* 0x0000002f28287221 */ /* 0x000fc60000010000 */
[----:B------:R-:W-:Y:S01]  /*2ee0*/  FADD.FTZ R48, R41, R48 ;  /* 0x0000003029307221 */ /* 0x000fe20000010000 */
[----:B------:R-:W-:-:S07]  /*2ef0*/  FADD.FTZ R49, R40, R49 ;  /* 0x0000003128317221 */ /* 0x000fce0000010000 */
.L_x_1437:
[----:B------:R-:W-:Y:S05]  /*2f00*/  BSYNC.RECONVERGENT B0 ;  /* 0x0000000000007941 */ /* 0x000fea0003800200 */
.L_x_1436:
        /* <DEDUP_REMOVED lines=78> */
.L_x_1439:
[----:B------:R-:W-:Y:S05]  /*33f0*/  BSYNC.RECONVERGENT B0 ;  /* 0x0000000000007941 */ /* 0x000fea0003800200 */
.L_x_1438:
        /* <DEDUP_REMOVED lines=29> */
.L_x_1441:
[----:B------:R-:W-:Y:S05]  /*35d0*/  BSYNC.RECONVERGENT B0 ;  /* 0x0000000000007941 */ /* 0x000fea0003800200 */
.L_x_1440:
        /* <DEDUP_REMOVED lines=29> */
.L_x_1444:
        /* <DEDUP_REMOVED lines=10> */
.L_x_1443:
        /* <DEDUP_REMOVED lines=19> */
.L_x_1446:
        /* <DEDUP_REMOVED lines=145> */
.L_x_1445:
        /* <DEDUP_REMOVED lines=75> */
.L_x_1447:
        /* <DEDUP_REMOVED lines=40> */
.L_x_1448:
        /* <DEDUP_REMOVED lines=21> */
.L_x_1449:
[----:B------:R-:W-:Y:S05]  /*4b10*/  BSYNC.RECONVERGENT B0 ;  /* 0x0000000000007941 */ /* 0x000fea0003800200 */
.L_x_1442:
[----:B------:R-:W3:Y:S01]  /*4b20*/  S2UR UR6, SR_CgaCtaId ;  /* 0x00000000000679c3 */ /* 0x000ee20000008800 */
[----:B------:R-:W-:Y:S01]  /*4b30*/  ISETP.NE.AND P0, PT, R53, RZ, PT ;  /* 0x000000ff3500720c */ /* 0x000fe20003f05270 */
[----:B------:R-:W-:Y:S01]  /*4b40*/  UMOV UR5, 0x400 ;  /* 0x0000040000057882 */ /* 0x000fe20000000000 */
[----:B------:R-:W4:Y:S01]  /*4b50*/  LDCU.64 UR14, c[0x0][0x400] ;  /* 0x00008000ff0e77ac */ /* 0x000f220008000a00 */
[----:B-1----:R-:W-:Y:S01]  /*4b60*/  FADD.FTZ R42, R6, -UR20 ;  /* 0x80000014062a7e21 */ /* 0x002fe20008010000 */
[----:B--2---:R-:W-:-:S03]  /*4b70*/  FADD.FTZ R43, R7, -UR20 ;  /* 0x80000014072b7e21 */ /* 0x004fc60008010000 */
[----:B------:R-:W1:Y:S01]  /*4b80*/  LDC R36, c[0x0][0x41c] ;  /* 0x00010700ff247b82 */ /* 0x000e620000000800 */
[----:B------:R-:W-:Y:S01]  /*4b90*/  FMUL.FTZ R42, R42, UR12 ;  /* 0x0000000c2a2a7c20 */ /* 0x000fe20008410000 */
[----:B---3--:R-:W-:Y:S01]  /*4ba0*/  ULEA UR5, UR6, UR5, 0x18 ;  /* 0x0000000506057291 */ /* 0x008fe2000f8ec0ff */
[----:B------:R-:W2:Y:S01]  /*4bb0*/  LDCU.U8 UR6, c[0x0][0x414] ;  /* 0x00008280ff0677ac */ /* 0x000ea20008000000 */
[----:B-1----:R-:W-:-:S07]  /*4bc0*/  IMAD R36, R36, UR8, R57 ;  /* 0x0000000824247c24 */ /* 0x002fce000f8e0239 */
[----:B------:R0:W-:Y:S01]  /*4bd0*/  @!P0 STS.64 [UR5+0xb0], R48 ;  /* 0x0000b030ff008988 */ /* 0x0001e20008000a05 */
[----:B------:R-:W-:Y:S01]  /*4be0*/  BAR.SYNC.DEFER_BLOCKING 0x0 ;  /* 0x0000000000007b1d */ /* 0x000fe20000010000 */
[C---:B------:R-:W-:Y:S02]  /*4bf0*/  IADD3 R38, PT, PT, R36.reuse, 0x10, RZ ;  /* 0x0000001024267810 */ /* 0x040fe40007ffe0ff */
[C---:B------:R-:W-:Y:S02]  /*4c00*/  IADD3 R6, PT, PT, R36.reuse, 0x20, RZ ;  /* 0x0000002024067810 */ /* 0x040fe40007ffe0ff */
[----:B----4-:R-:W-:Y:S01]  /*4c10*/  ISETP.GE.U32.AND P0, PT, R36, UR14, PT ;  /* 0x0000000e24007c0c */ /* 0x010fe2000bf06070 */
[----:B0-----:R-:W-:Y:S01]  /*4c20*/  FMUL.FTZ R49, R43, UR12 ;  /* 0x0000000c2b317c20 */ /* 0x001fe20008410000 */
[----:B--2---:R-:W-:Y:S01]  /*4c30*/  UISETP.NE.AND UP0, UPT, UR6, URZ, UPT ;  /* 0x000000ff0600728c */ /* 0x004fe2000bf05270 */
[----:B------:R-:W-:Y:S02]  /*4c40*/  SHF.R.S32.HI R58, RZ, 0x1f, R36 ;  /* 0x0000001fff3a7819 */ /* 0x000fe40000011424 */
[----:B------:R-:W-:-:S02]  /*4c50*/  ISETP.GE.U32.AND P1, PT, R38, UR14, PT ;  /* 0x0000000e26007c0c */ /* 0x000fc4000bf26070 */
[----:B------:R-:W-:Y:S02]  /*4c60*/  ISETP.GE.U32.AND P2, PT, R6, UR14, PT ;  /* 0x0000000e06007c0c */ /* 0x000fe4000bf46070 */
[----:B------:R-:W-:Y:S02]  /*4c70*/  SHF.R.S32.HI R39, RZ, 0x1f, R38 ;  /* 0x0000001fff277819 */ /* 0x000fe40000011426 */
[----:B------:R-:W-:Y:S02]  /*4c80*/  SHF.R.S32.HI R37, RZ, 0x1f, R6 ;  /* 0x0000001fff257819 */ /* 0x000fe40000011406 */
[----:B------:R-:W-:Y:S02]  /*4c90*/  ISETP.GE.AND.EX P0, PT, R58, UR15, PT, P0 ;  /* 0x0000000f3a007c0c */ /* 0x000fe4000bf06300 */
[----:B------:R-:W-:Y:S02]  /*4ca0*/  ISETP.GE.AND.EX P1, PT, R39, UR15, PT, P1 ;  /* 0x0000000f27007c0c */ /* 0x000fe4000bf26310 */
[----:B------:R-:W-:Y:S01]  /*4cb0*/  ISETP.GE.AND.EX P2, PT, R37, UR15, PT, P2 ;  /* 0x0000000f25007c0c */ /* 0x000fe2000bf46320 */
[----:B------:R-:W0:Y:S01]  /*4cc0*/  LDS.64 R40, [UR5+0xb0] ;  /* 0x0000b005ff287984 */ /* 0x000e220008000a00 */
[----:B------:R-:W0:Y:S02]  /*4cd0*/  LDCU UR5, c[0x0][0x42c] ;  /* 0x00008580ff0577ac */ /* 0x000e240008000800 */
[----:B0-----:R-:W-:Y:S01]  /*4ce0*/  FMUL.FTZ R0, R40, UR5 ;  /* 0x0000000528007c20 */ /* 0x001fe20008410000 */
        /* <DEDUP_REMOVED lines=21> */
.L_x_1450:
        /* <DEDUP_REMOVED lines=21> */
.L_x_1452:
[----:B------:R-:W-:Y:S05]  /*4f90*/  BSYNC.RECONVERGENT B0 ;  /* 0x0000000000007941 */ /* 0x000fea0003800200 */
.L_x_1451:
        /* <DEDUP_REMOVED lines=21> */
.L_x_1453:
        /* <DEDUP_REMOVED lines=21> */
.L_x_1455:
[----:B------:R-:W-:Y:S05]  /*5240*/  BSYNC.RECONVERGENT B0 ;  /* 0x0000000000007941 */ /* 0x000fea0003800200 */
.L_x_1454:
        /* <DEDUP_REMOVED lines=21> */
.L_x_1456:
        /* <DEDUP_REMOVED lines=20> */
.L_x_1458:
[----:B------:R-:W-:Y:S05]  /*54e0*/  BSYNC.RECONVERGENT B0 ;  /* 0x0000000000007941 */ /* 0x000fea0003800200 */
.L_x_1457:
[----:B------:R-:W-:Y:S01]  /*54f0*/  FADD.FTZ R21, R21, -UR20 ;  /* 0x8000001415157e21 */ /* 0x000fe20008010000 */
[----:B------:R-:W-:Y:S01]  /*5500*/  FADD.FTZ R20, R20, -UR20 ;  /* 0x8000001414147e21 */ /* 0x000fe20008010000 */
[----:B------:R-:W-:Y:S01]  /*5510*/  FADD.FTZ R24, R24, -UR20 ;  /* 0x8000001418187e21 */ /* 0x000fe20008010000 */
[----:B------:R-:W-:Y:S01]  /*5520*/  FADD.FTZ R25, R25, -UR20 ;  /* 0x8000001419197e21 */ /* 0x000fe20008010000 */
[----:B------:R-:W-:Y:S01]  /*5530*/  FADD.FTZ R10, R28, -UR20 ;  /* 0x800000141c0a7e21 */ /* 0x000fe20008010000 */
[----:B------:R-:W-:Y:S01]  /*5540*/  FADD.FTZ R12, R29, -UR20 ;  /* 0x800000141d0c7e21 */ /* 0x000fe20008010000 */
[----:B0-----:R-:W-:Y:S01]  /*5550*/  FADD.FTZ R2, R32, -UR20 ;  /* 0x8000001420027e21 */ /* 0x001fe20008010000 */
[----:B------:R-:W-:Y:S01]  /*5560*/  FMUL.FTZ R48, R21, UR12 ;  /* 0x0000000c15307c20 */ /* 0x000fe20008410000 */
[----:B------:R-:W-:Y:S01]  /*5570*/  FADD.FTZ R6, R33, -UR20 ;  /* 0x8000001421067e21 */ /* 0x000fe20008010000 */
[----:B------:R-:W-:Y:S01]  /*5580*/  IADD3 R47, PT, PT, R36, 0x30, RZ ;  /* 0x00000030242f7810 */ /* 0x000fe20007ffe0ff */
[----:B------:R-:W-:Y:S01]  /*5590*/  FMUL.FTZ R32, R16, UR12 ;  /* 0x0000000c10207c20 */ /* 0x000fe20008410000 */
        /* <DEDUP_REMOVED lines=54> */
.L_x_1459:
        /* <DEDUP_REMOVED lines=17> */
.L_x_1461:
[----:B------:R-:W-:Y:S05]  /*5a10*/  BSYNC.RECONVERGENT B0 ;  /* 0x0000000000007941 */ /* 0x000fea0003800200 */
.L_x_1460:
[----:B------:R-:W-:Y:S05]  /*5a20*/  BRA.U !UP0, `(.L_x_1462) ;  /* 0x0000000108487547 */ /* 0x000fea000b800000 */
[----:B------:R-:W-:Y:S01]  /*5a30*/  FFMA.FTZ R18, R4, R48, R55 ;  /* 0x0000003004127223 */ /* 0x000fe20000010037 */
[----:B------:R-:W-:-:S03]  /*5a40*/  FFMA.FTZ R0, R5, R46, R52 ;  /* 0x0000002e05007223 */ /* 0x000fc60000010034 */
[----:B------:R-:W-:Y:S01]  /*5a50*/  FMUL.FTZ R37, R18, -1.4426950216293334961 ;  /* 0xbfb8aa3b12257820 */ /* 0x000fe20000410000 */
[----:B------:R-:W-:-:S05]  /*5a60*/  FMUL.FTZ R19, R0, -1.4426950216293334961 ;  /* 0xbfb8aa3b00137820 */ /* 0x000fca0000410000 */
        /* <DEDUP_REMOVED lines=14> */
.L_x_1462:
        /* <DEDUP_REMOVED lines=11> */
[----:B------:R-:W-:-:S04]  /*5c00*/  IMAD.WIDE.U32 R22, R21, UR6, R18 ;  /* 0x0000000615167c25 */ /* 0x000fc8000f8e0012 */
[----:B------:R-:W-:Y:S01]  /*5c10*/  IMAD R21, R21, UR7, R0 ;  /* 0x0000000715157c24 */ /* 0x000fe2000f8e0200 */
[----:B--2---:R-:W-:-:S04]  /*5c20*/  LEA R18, P1, R22, UR8, 0x2 ;  /* 0x0000000816127c11 */ /* 0x004fc8000f8210ff */
[----:B------:R-:W-:-:S04]  /*5c30*/  IADD3 R21, PT, PT, R23, R21, RZ ;  /* 0x0000001517157210 */ /* 0x000fc80007ffe0ff */
[----:B------:R-:W-:-:S05]  /*5c40*/  LEA.HI.X R19, R22, UR9, R21, 0x2, P1 ;  /* 0x0000000916137c11 */ /* 0x000fca00088f1415 */
[----:B------:R1:W-:Y:S02]  /*5c50*/  STG.E.64 desc[UR10][R18.64], R28 ;  /* 0x0000001c12007986 */ /* 0x0003e4000c101b0a */
.L_x_1464:
[----:B------:R-:W-:Y:S05]  /*5c60*/  BSYNC.RECONVERGENT B0 ;  /* 0x0000000000007941 */ /* 0x000fea0003800200 */
.L_x_1463:
[----:B------:R-:W-:Y:S05]  /*5c70*/  BRA.U !UP0, `(.L_x_1465) ;  /* 0x0000000108487547 */ /* 0x000fea000b800000 */
[----:B------:R-:W-:Y:S01]  /*5c80*/  FFMA.FTZ R20, R4, R20, R55 ;  /* 0x0000001404147223 */ /* 0x000fe20000010037 */
[----:B------:R-:W-:-:S03]  /*5c90*/  FFMA.FTZ R16, R5, R16, R52 ;  /* 0x0000001005107223 */ /* 0x000fc60000010034 */
[----:B------:R-:W-:Y:S01]  /*5ca0*/  FMUL.FTZ R21, R20, -1.4426950216293334961 ;  /* 0xbfb8aa3b14157820 */ /* 0x000fe20000410000 */
[----:B------:R-:W-:-:S05]  /*5cb0*/  FMUL.FTZ R0, R16, -1.4426950216293334961 ;  /* 0xbfb8aa3b10007820 */ /* 0x000fca0000410000 */
[----:B------:R-:W2:Y:S04]  /*5cc0*/  MUFU.EX2 R21, R21 ;  /* 0x0000001500157308 */ /* 0x000ea80000000800 */
[----:B------:R-:W1:Y:S01]  /*5cd0*/  MUFU.EX2 R0, R0 ;  /* 0x0000000000007308 */ /* 0x000e620000000800 */
[----:B--2---:R-:W-:Y:S01]  /*5ce0*/  FADD.FTZ R22, R21, 1 ;  /* 0x3f80000015167421 */ /* 0x004fe20000010000 */
[----:B-1----:R-:W-:-:S05]  /*5cf0*/  FADD.FTZ R18, R0, 1 ;  /* 0x3f80000000127421 */ /* 0x002fca0000010000 */
[----:B------:R-:W1:Y:S08]  /*5d00*/  MUFU.RCP R22, R22 ;  /* 0x0000001600167308 */ /* 0x000e700000001000 */
[----:B------:R-:W2:Y:S01]  /*5d10*/  MUFU.RCP R19, R18 ;  /* 0x0000001200137308 */ /* 0x000ea20000001000 */
[----:B-1----:R-:W-:Y:S01]  /*5d20*/  FADD.FTZ R25, -R22, 1 ;  /* 0x3f80000016197421 */ /* 0x002fe20000010100 */
[----:B------:R-:W-:-:S03]  /*5d30*/  FMUL.FTZ R27, R27, R22 ;  /* 0x000000161b1b7220 */ /* 0x000fc60000410000 */
[----:B------:R-:W-:Y:S01]  /*5d40*/  FFMA.FTZ R20, R20, R25, 1 ;  /* 0x3f80000014147423 */ /* 0x000fe20000010019 */
[----:B--2---:R-:W-:Y:S01]  /*5d50*/  FADD.FTZ R23, -R19, 1 ;  /* 0x3f80000013177421 */ /* 0x004fe20000010100 */
[----:B------:R-:W-:Y:S02]  /*5d60*/  FMUL.FTZ R26, R26, R19 ;  /* 0x000000131a1a7220 */ /* 0x000fe40000410000 */
[----:B------:R-:W-:Y:S01]  /*5d70*/  FMUL.FTZ R27, R27, R20 ;  /* 0x000000141b1b7220 */ /* 0x000fe20000410000 */
[----:B------:R-:W-:-:S04]  /*5d80*/  FFMA.FTZ R23, R16, R23, 1 ;  /* 0x3f80000010177423 */ /* 0x000fc80000010017 */
[----:B------:R-:W-:-:S07]  /*5d90*/  FMUL.FTZ R26, R26, R23 ;  /* 0x000000171a1a7220 */ /* 0x000fce0000410000 */
.L_x_1465:
        /* <DEDUP_REMOVED lines=9> */
[----:B------:R-:W-:Y:S01]  /*5e30*/  FMUL.FTZ R25, R25, UR12 ;  /* 0x0000000c19197c20 */ /* 0x000fe20008410000 */
[----:B--2---:R-:W-:Y:S02]  /*5e40*/  IMAD R0, R15, UR6, RZ ;  /* 0x000000060f007c24 */ /* 0x004fe4000f8e02ff */
[----:B-1----:R-:W-:-:S04]  /*5e50*/  IMAD.WIDE.U32 R18, R13, UR6, R16 ;  /* 0x000000060d127c25 */ /* 0x002fc8000f8e0010 */
[----:B------:R-:W-:Y:S01]  /*5e60*/  IMAD R13, R13, UR7, R0 ;  /* 0x000000070d0d7c24 */ /* 0x000fe2000f8e0200 */
[----:B---3--:R-:W-:-:S04]  /*5e70*/  LEA R16, P1, R18, UR8, 0x2 ;  /* 0x0000000812107c11 */ /* 0x008fc8000f8210ff */
[----:B------:R-:W-:-:S04]  /*5e80*/  IADD3 R13, PT, PT, R19, R13, RZ ;  /* 0x0000000d130d7210 */ /* 0x000fc80007ffe0ff */
[----:B------:R-:W-:-:S05]  /*5e90*/  LEA.HI.X R17, R18, UR9, R13, 0x2, P1 ;  /* 0x0000000912117c11 */ /* 0x000fca00088f140d */
[----:B------:R2:W-:Y:S02]  /*5ea0*/  STG.E.64 desc[UR10][R16.64], R24 ;  /* 0x0000001810007986 */ /* 0x0005e4000c101b0a */
.L_x_1467:
[----:B------:R-:W-:Y:S05]  /*5eb0*/  BSYNC.RECONVERGENT B0 ;  /* 0x0000000000007941 */ /* 0x000fea0003800200 */
.L_x_1466:
[----:B------:R-:W-:Y:S05]  /*5ec0*/  BRA.U !UP0, `(.L_x_1468) ;  /* 0x0000000108487547 */ /* 0x000fea000b800000 */
[----:B------:R-:W-:Y:S01]  /*5ed0*/  FFMA.FTZ R10, R5, R10, R52 ;  /* 0x0000000a050a7223 */ /* 0x000fe20000010034 */
[----:B------:R-:W-:-:S03]  /*5ee0*/  FFMA.FTZ R12, R4, R12, R55 ;  /* 0x0000000c040c7223 */ /* 0x000fc60000010037 */
[----:B------:R-:W-:Y:S01]  /*5ef0*/  FMUL.FTZ R0, R10, -1.4426950216293334961 ;  /* 0xbfb8aa3b0a007820 */ /* 0x000fe20000410000 */
[----:B------:R-:W-:-:S05]  /*5f00*/  FMUL.FTZ R15, R12, -1.4426950216293334961 ;  /* 0xbfb8aa3b0c0f7820 */ /* 0x000fca0000410000 */
[----:B------:R-:W3:Y:S04]  /*5f10*/  MUFU.EX2 R0, R0 ;  /* 0x0000000000007308 */ /* 0x000ee80000000800 */
[----:B------:R-:W2:Y:S01]  /*5f20*/  MUFU.EX2 R15, R15 ;  /* 0x0000000f000f7308 */ /* 0x000ea20000000800 */
[----:B---3--:R-:W-:Y:S01]  /*5f30*/  FADD.FTZ R13, R0, 1 ;  /* 0x3f800000000d7421 */ /* 0x008fe20000010000 */
[----:B--2---:R-:W-:-:S05]  /*5f40*/  FADD.FTZ R16, R15, 1 ;  /* 0x3f8000000f107421 */ /* 0x004fca0000010000 */
[----:B------:R-:W2:Y:S08]  /*5f50*/  MUFU.RCP R13, R13 ;  /* 0x0000000d000d7308 */ /* 0x000eb00000001000 */
[----:B------:R-:W1:Y:S01]  /*5f60*/  MUFU.RCP R16, R16 ;  /* 0x0000001000107308 */ /* 0x000e620000001000 */
[----:B--2---:R-:W-:Y:S01]  /*5f70*/  FADD.FTZ R17, -R13, 1 ;  /* 0x3f8000000d117421 */ /* 0x004fe20000010100 */
[----:B------:R-:W-:-:S03]  /*5f80*/  FMUL.FTZ R30, R30, R13 ;  /* 0x0000000d1e1e7220 */ /* 0x000fc60000410000 */
[----:B------:R-:W-:Y:S01]  /*5f90*/  FFMA.FTZ R17, R10, R17, 1 ;  /* 0x3f8000000a117423 */ /* 0x000fe20000010011 */
[----:B-1----:R-:W-:Y:S01]  /*5fa0*/  FADD.FTZ R19, -R16, 1 ;  /* 0x3f80000010137421 */ /* 0x002fe20000010100 */
[----:B------:R-:W-:Y:S02]  /*5fb0*/  FMUL.FTZ R31, R31, R16 ;  /* 0x000000101f1f7220 */ /* 0x000fe40000410000 */
[----:B------:R-:W-:Y:S01]  /*5fc0*/  FMUL.FTZ R30, R30, R17 ;  /* 0x000000111e1e7220 */ /* 0x000fe20000410000 */
[----:B------:R-:W-:-:S04]  /*5fd0*/  FFMA.FTZ R12, R12, R19, 1 ;  /* 0x3f8000000c0c7423 */ /* 0x000fc80000010013 */
[----:B------:R-:W-:-:S07]  /*5fe0*/  FMUL.FTZ R31, R31, R12 ;  /* 0x0000000c1f1f7220 */ /* 0x000fce0000410000 */
.L_x_1468:
[----:B------:R-:W-:Y:S01]  /*5ff0*/  BSSY.RECONVERGENT B0, `(.L_x_1469) ;  /* 0x0000012000007945 */ /* 0x000fe20003800200 */
[----:B------:R-:W-:Y:S01]  /*6000*/  FFMA.FTZ R14, R5, R30, -R14 ;  /* 0x0000001e050e7223 */ /* 0x000fe2000001080e */
[----:B--2---:R-:W-:Y:S01]  /*6010*/  SHF.R.S32.HI R16, RZ, 0x1f, R36 ;  /* 0x0000001fff107819 */ /* 0x004fe20000011424 */
[----:B------:R-:W-:Y:S01]  /*6020*/  FFMA.FTZ R15, R4, R31, -R11 ;  /* 0x0000001f040f7223 */ /* 0x000fe2000001080b */
[----:B------:R-:W-:Y:S06]  /*6030*/  @P2 BRA `(.L_x_1470) ;  /* 0x0000000000342947 */ /* 0x000fec0003800000 */
[----:B------:R-:W2:Y:S01]  /*6040*/  LDCU.64 UR6, c[0x0][0x3f8] ;  /* 0x00007f00ff0677ac */ /* 0x000ea20008000a00 */
[----:B------:R-:W-:Y:S01]  /*6050*/  MOV R10, R60 ;  /* 0x0000003c000a7202 */ /* 0x000fe20000000f00 */
[----:B------:R-:W-:Y:S01]  /*6060*/  FMUL.FTZ R14, R14, UR12 ;  /* 0x0000000c0e0e7c20 */ /* 0x000fe20008410000 */
[----:B------:R-:W-:Y:S01]  /*6070*/  MOV R11, R63 ;  /* 0x0000003f000b7202 */ /* 0x000fe20000000f00 */
[----:B------:R-:W3:Y:S01]  /*6080*/  LDCU.64 UR8, c[0x0][0x380] ;  /* 0x00007000ff0877ac */ /* 0x000ee20008000a00 */
[----:B------:R-:W-:Y:S01]  /*6090*/  FMUL.FTZ R15, R15, UR12 ;  /* 0x0000000c0f0f7c20 */ /* 0x000fe20008410000 */
[----:B--2---:R-:W-:Y:S02]  /*60a0*/  IMAD R0, R9, UR6, RZ ;  /* 0x0000000609007c24 */ /* 0x004fe4000f8e02ff */
[----:B------:R-:W-:-:S04]  /*60b0*/  IMAD.WIDE.U32 R12, R3, UR6, R10 ;  /* 0x00000006030c7c25 */ /* 0x000fc8000f8e000a */
[----:B------:R-:W-:Y:S01]  /*60c0*/  IMAD R3, R3, UR7, R0 ;  /* 0x0000000703037c24 */ /* 0x000fe2000f8e0200 */
[----:B---3--:R-:W-:-:S04]  /*60d0*/  LEA R10, P1, R12, UR8, 0x2 ;  /* 0x000000080c0a7c11 */ /* 0x008fc8000f8210ff */
[----:B------:R-:W-:-:S04]  /*60e0*/  IADD3 R3, PT, PT, R13, R3, RZ ;  /* 0x000000030d037210 */ /* 0x000fc80007ffe0ff */
[----:B------:R-:W-:-:S05]  /*60f0*/  LEA.HI.X R11, R12, UR9, R3, 0x2, P1 ;  /* 0x000000090c0b7c11 */ /* 0x000fca00088f1403 */
[----:B------:R2:W-:Y:S02]  /*6100*/  STG.E.64 desc[UR10][R10.64], R14 ;  /* 0x0000000e0a007986 */ /* 0x0005e4000c101b0a */
.L_x_1470:
[----:B------:R-:W-:Y:S05]  /*6110*/  BSYNC.RECONVERGENT B0 ;  /* 0x0000000000007941 */ /* 0x000fea0003800200 */
.L_x_1469:
        /* <DEDUP_REMOVED lines=10> */
[----:B------:R-:W3:Y:S01]  /*61c0*/  MUFU.RCP R10, R10 ;  /* 0x0000000a000a7308 */ /* 0x000ee20000001000 */
[----:B--2---:R-:W-:Y:S01]  /*61d0*/  FADD.FTZ R11, -R3, 1 ;  /* 0x3f800000030b7421 */ /* 0x004fe20000010100 */
[----:B------:R-:W-:-:S03]  /*61e0*/  FMUL.FTZ R34, R34, R3 ;  /* 0x0000000322227220 */ /* 0x000fc60000410000 */
[----:B------:R-:W-:Y:S01]  /*61f0*/  FFMA.FTZ R11, R2, R11, 1 ;  /* 0x3f800000020b7423 */ /* 0x000fe2000001000b */
[----:B---3--:R-:W-:Y:S01]  /*6200*/  FADD.FTZ R13, -R10, 1 ;  /* 0x3f8000000a0d7421 */ /* 0x008fe20000010100 */
[----:B------:R-:W-:Y:S02]  /*6210*/  FMUL.FTZ R35, R35, R10 ;  /* 0x0000000a23237220 */ /* 0x000fe40000410000 */
[----:B------:R-:W-:Y:S01]  /*6220*/  FMUL.FTZ R34, R34, R11 ;  /* 0x0000000b22227220 */ /* 0x000fe20000410000 */
[----:B------:R-:W-:-:S04]  /*6230*/  FFMA.FTZ R6, R6, R13, 1 ;  /* 0x3f80000006067423 */ /* 0x000fc8000001000d */
[----:B------:R-:W-:-:S07]  /*6240*/  FMUL.FTZ R35, R35, R6 ;  /* 0x0000000623237220 */ /* 0x000fce0000410000 */
.L_x_1471:
        /* <DEDUP_REMOVED lines=15> */
[----:B------:R-:W-:-:S05]  /*6340*/  LEA.HI.X R3, R60, UR9, R3, 0x2, P0 ;  /* 0x000000093c037c11 */ /* 0x000fca00080f1403 */
[----:B------:R3:W-:Y:S02]  /*6350*/  STG.E.64 desc[UR10][R2.64], R6 ;  /* 0x0000000602007986 */ /* 0x0007e4000c101b0a */
.L_x_1473:
[----:B------:R-:W-:Y:S05]  /*6360*/  BSYNC.RECONVERGENT B0 ;  /* 0x0000000000007941 */ /* 0x000fea0003800200 */
.L_x_1472:
[----:B------:R-:W4:Y:S01]  /*6370*/  LDCU UR5, c[0x0][0x374] ;  /* 0x00006e80ff0577ac */ /* 0x000f220008000800 */
[----:B------:R-:W-:Y:S01]  /*6380*/  IADD3 R54, PT, PT, R54, 0x1, RZ ;  /* 0x0000000136367810 */ /* 0x000fe20007ffe0ff */
[----:B------:R-:W5:Y:S01]  /*6390*/  LDCU UR6, c[0x0][0x410] ;  /* 0x00008200ff0677ac */ /* 0x000f620008000800 */
[----:B------:R-:W5:Y:S01]  /*63a0*/  LDCU UR7, c[0x0][0x3e0] ;  /* 0x00007c00ff0777ac */ /* 0x000f620008000800 */
[----:B----4-:R-:W-:Y:S02]  /*63b0*/  UIADD3 UR4, UPT, UPT, UR5, UR4, URZ ;  /* 0x0000000405047290 */ /* 0x010fe4000fffe0ff */
[----:B-----5:R-:W-:-:S04]  /*63c0*/  UIMAD UR6, UR6, UR7, URZ ;  /* 0x00000007060672a4 */ /* 0x020fc8000f8e02ff */
[----:B------:R-:W-:-:S09]  /*63d0*/  UISETP.GE.AND UP0, UPT, UR4, UR6, UPT ;  /* 0x000000060400728c */ /* 0x000fd2000bf06270 */
[----:B------:R-:W-:Y:S05]  /*63e0*/  BRA.U !UP0, `(.L_x_1474) ;  /* 0xffffff9d085c7547 */ /* 0x000fea000b83ffff */
.L_x_1433:
        /* <DEDUP_REMOVED lines=15> */
.L_x_1476:
[----:B------:R-:W-:Y:S05]  /*64e0*/  BSYNC.RECONVERGENT B0 ;  /* 0x0000000000007941 */ /* 0x000fea0003800200 */
.L_x_1475:
        /* <DEDUP_REMOVED lines=11> */
.L_x_1478:
[----:B------:R-:W3:Y:S04]  /*65a0*/  LDG.E.STRONG.GPU R5, desc[UR10][R2.64] ;  /* 0x0000000a02057981 */ /* 0x000ee8000c1ef900 */
[----:B---3--:R-:W-:Y:S01]  /*65b0*/  CCTL.IVALL ;  /* 0x00000000ff00798f */ /* 0x008fe20002000000 */
[----:B------:R-:W-:Y:S05]  /*65c0*/  YIELD ;  /* 0x0000000000007946 */ /* 0x000fea0003800000 */
[----:B------:R-:W-:-:S13]  /*65d0*/  ISETP.NE.AND P0, PT, R5, R0, PT ;  /* 0x000000000500720c */ /* 0x000fda0003f05270 */
[----:B------:R-:W-:Y:S05]  /*65e0*/  @P0 BRA `(.L_x_1478) ;  /* 0xfffffffc00ec0947 */ /* 0x000fea000383ffff */
.L_x_1477:
        /* <DEDUP_REMOVED lines=23> */
[----:B--2---:R-:W-:-:S04]  /*6760*/  IADD3 R11, P0, P1, R2, -R12, -R53 ;  /* 0x8000000c020b7210 */ /* 0x004fc8000791e835 */
        /* <DEDUP_REMOVED lines=22> */
[----:B0-----:R-:W-:-:S05]  /*68d0*/  SHF.R.S32.HI R33, RZ, 0x1, R11 ;  /* 0x00000001ff217819 */ /* 0x001fca000001140b */
        /* <DEDUP_REMOVED lines=27> */
.L_x_1481:
        /* <DEDUP_REMOVED lines=31> */
.L_x_1480:
[----:B------:R-:W-:Y:S05]  /*6c80*/  BSYNC.RECONVERGENT B0 ;  /* 0x0000000000007941 */ /* 0x000fea0003800200 */
.L_x_1479:
        /* <DEDUP_REMOVED lines=10> */
.L_x_1482:
[C---:B------:R-:W-:Y:S02]  /*6d30*/  SHF.L.U32 R22, R53.reuse, 0x2, RZ ;  /* 0x0000000235167819 */ /* 0x040fe400000006ff */
[----:B------:R-:W-:Y:S02]  /*6d40*/  SHF.L.U64.HI R24, R53, 0x2, R28 ;  /* 0x0000000235187819 */ /* 0x000fe4000001021c */
[----:B-1----:R-:W-:-:S04]  /*6d50*/  IADD3 R4, P0, PT, R22, UR4, RZ ;  /* 0x0000000416047c10 */ /* 0x002fc8000ff1e0ff */
[----:B----4-:R-:W-:Y:S02]  /*6d60*/  IADD3.X R5, PT, PT, R24, UR5, RZ, P0, !PT ;  /* 0x0000000518057c10 */ /* 0x010fe400087fe4ff */
[C---:B------:R-:W-:Y:S02]  /*6d70*/  IADD3 R6, P0, PT, R4.reuse, R33, RZ ;  /* 0x0000002104067210 */ /* 0x040fe40007f1e0ff */
[C---:B0-----:R-:W-:Y:S01]  /*6d80*/  IADD3 R10, P2, PT, R4.reuse, R37, RZ ;  /* 0x00000025040a7210 */ /* 0x041fe20007f5e0ff */
[----:B------:R0:W4:Y:S01]  /*6d90*/  LDG.E R2, desc[UR10][R4.64] ;  /* 0x0000000a04027981 */ /* 0x000122000c1e1900 */
[C---:B------:R-:W-:Y:S02]  /*6da0*/  IADD3.X R7, PT, PT, R5.reuse, R31, RZ, P0, !PT ;  /* 0x0000001f05077210 */ /* 0x040fe400007fe4ff */
[----:B------:R-:W-:Y:S02]  /*6db0*/  IADD3 R8, P1, PT, R4, R27, RZ ;  /* 0x0000001b04087210 */ /* 0x000fe40007f3e0ff */
        /* <DEDUP_REMOVED lines=12> */
[----:B0-----:R-:W-:Y:S02]  /*6e80*/  IADD3 R4, P0, PT, R16, R33, RZ ;  /* 0x0000002110047210 */ /* 0x001fe40007f1e0ff */
[----:B----4-:R-:W-:-:S02]  /*6e90*/  F2FP.BF16.F32.PACK_AB R19, R7, R2 ;  /* 0x000000020713723e */ /* 0x010fc400000010ff */
[----:B------:R-:W-:-:S04]  /*6ea0*/  LOP3.LUT R2, R24, 0x3, RZ, 0xc0, !PT ;  /* 0x0000000318027812 */ /* 0x000fc800078ec0ff */
[----:B------:R-:W-:Y:S02]  /*6eb0*/  IADD3.X R17, PT, PT, R2, UR5, RZ, P1, !PT ;  /* 0x0000000502117c10 */ /* 0x000fe40008ffe4ff */
[----:B-----5:R-:W-:Y:S02]  /*6ec0*/  F2FP.BF16.F32.PACK_AB R21, R11, R8 ;  /* 0x000000080b15723e */ /* 0x020fe400000010ff */
[C---:B------:R-:W-:Y:S02]  /*6ed0*/  IADD3 R6, P1, PT, R16.reuse, R27, RZ ;  /* 0x0000001b10067210 */ /* 0x040fe40007f3e0ff */
[----:B------:R-:W-:Y:S02]  /*6ee0*/  IADD3 R8, P2, PT, R16, R37, RZ ;  /* 0x0000002510087210 */ /* 0x000fe40007f5e0ff */
[C---:B------:R-:W-:Y:S02]  /*6ef0*/  IADD3.X R5, PT, PT, R17.reuse, R31, RZ, P0, !PT ;  /* 0x0000001f11057210 */ /* 0x040fe400007fe4ff */
[----:B------:R-:W-:-:S02]  /*6f00*/  IADD3.X R7, PT, PT, R17, R29, RZ, P1, !PT ;  /* 0x0000001d11077210 */ /* 0x000fc40000ffe4ff */
        /* <DEDUP_REMOVED lines=57> */
.L_x_1483:
        /* <DEDUP_REMOVED lines=14> */
.L_x_4378:


//--------------------- .text._Z35group_norm_nhwc_bwd_one_pass_kernelI11Fp32IOBf16WLi256ELi70ELi560EEv26Group_norm_nhwc_bwd_params --------------------------
	.section	.text._Z35group_norm_nhwc_bwd_one_pass_kernelI11Fp32IOBf16WLi256ELi70ELi560EEv26Group_norm_nhwc_bwd_params,"ax",@progbits
	.align	128
        .global         _Z35group_norm_nhwc_bwd_one_pass_kernelI11Fp32IOBf16WLi256ELi70ELi560EEv26Group_norm_nhwc_bwd_params
        .type           _Z35group_norm_nhwc_bwd_one_pass_kernelI11Fp32IOBf16WLi256ELi70ELi560EEv26Group_norm_nhwc_bwd_params,@function
        .size           _Z35group_norm_nhwc_bwd_one_pass_kernelI11Fp32IOBf16WLi256ELi70ELi560EEv26Group_norm_nhwc_bwd_params,(.L_x_4379 - _Z35group_norm_nhwc_bwd_one_pass_kernelI11Fp32IOBf16WLi256ELi70ELi560EEv26Group_norm_nhwc_bwd_params)
        .other          _Z35group_norm_nhwc_bwd_one_pass_kernelI11Fp32IOBf16WLi256ELi70ELi560EEv26Group_norm_nhwc_bwd_params,@"STO_CUDA_ENTRY STV_DEFAULT"
_Z35group_norm_nhwc_bwd_one_pass_kernelI11Fp32IOBf16WLi256ELi70ELi560EEv26Group_norm_nhwc_bwd_params:
.text._Z35group_norm_nhwc_bwd_one_pass_kernelI11Fp32IOBf16WLi256ELi70ELi560EEv26Group_norm_nhwc_bwd_params:
        /* <DEDUP_REMOVED lines=22> */
[C---:B------:R-:W-:Y:S02]  /*0160*/  IADD3 R4, PT, PT, R2.reuse, 0x60, RZ ;  /* 0x0000006002047810 */ /* 0x040fe40007ffe0ff */
[C---:B------:R-:W-:Y:S01]  /*0170*/  IADD3 R81, PT, PT, R2.reuse, 0x80, RZ ;  /* 0x0000008002517810 */ /* 0x040fe20007ffe0ff */
[----:B------:R3:W-:Y:S04]  /*0180*/  STL [R1+0x10], R5 ;  /* 0x0000100501007387 */ /* 0x0007e80000100800 */
[----:B------:R3:W-:Y:S01]  /*0190*/  STL [R1+0xc], R4 ;  /* 0x00000c0401007387 */ /* 0x0007e20000100800 */
[----:B0-----:R-:W-:-:S05]  /*01a0*/  IADD3 R3, PT, PT, R2, 0x70, RZ ;  /* 0x0000007002037810 */ /* 0x001fca0007ffe0ff */
[----:B-12---:R3:W-:Y:S02]  /*01b0*/  STL [R1+0x8], R3 ;  /* 0x0000080301007387 */ /* 0x0067e40000100800 */
.L_x_1549:
[----:B------:R-:W2:Y:S01]  /*01c0*/  LDL R56, [R1+0x14] ;  /* 0x0000140001387983 */ /* 0x000ea20000100800 */
[----:B------:R-:W3:Y:S01]  /*01d0*/  LDC R8, c[0x0][0x410] ;  /* 0x00010400ff087b82 */ /* 0x000ee20000000800 */
[----:B------:R-:W0:Y:S02]  /*01e0*/  LDCU.128 UR12, c[0x0][0x400] ;  /* 0x00008000ff0c77ac */ /* 0x000e240008000c00 */
[----:B------:R-:W4:Y:S04]  /*01f0*/  LDL R14, [R1+0x10] ;  /* 0x00001000010e7983 */ /* 0x000f280000100800 */
[----:B------:R-:W4:Y:S01]  /*0200*/  LDL R16, [R1+0xc] ;  /* 0x00000c0001107983 */ /* 0x000f220000100800 */
[----:B------:R-:W1:Y:S03]  /*0210*/  LDC R52, c[0x0][0x41c] ;  /* 0x00010700ff347b82 */ /* 0x000e660000000800 */
        /* <DEDUP_REMOVED lines=13> */
[----:B------:R-:W-:-:S04]  /*02f0*/  SHF.R.U32.HI R19, RZ, 0x10, R2 ;  /* 0x00000010ff137819 */ /* 0x000fc80000011602 */
[----:B------:R-:W-:-:S05]  /*0300*/  PRMT R2, R19, 0x9910, RZ ;  /* 0x0000991013027816 */ /* 0x000fca00000000ff */
[----:B------:R-:W-:-:S05]  /*0310*/  IMAD R2, R2, 0x23, RZ ;  /* 0x0000002302027824 */ /* 0x000fca00078e02ff */
[----:B------:R-:W-:-:S04]  /*0320*/  IADD3 R2, PT, PT, RZ, -R2, RZ ;  /* 0x80000002ff027210 */ /* 0x000fc80007ffe0ff */
[----:B------:R-:W-:-:S04]  /*0330*/  PRMT R2, R2, 0x7710, RZ ;  /* 0x0000771002027816 */ /* 0x000fc800000000ff */
[----:B------:R-:W-:-:S04]  /*0340*/  IADD3 R2, PT, PT, R2, R75, RZ ;  /* 0x0000004b02027210 */ /* 0x000fc80007ffe0ff */
[----:B------:R-:W-:Y:S02]  /*0350*/  SHF.L.U32 R2, R2, 0x1, RZ ;  /* 0x0000000102027819 */ /* 0x000fe400000006ff */
[----:B------:R-:W-:Y:S02]  /*0360*/  SHF.R.S32.HI R29, RZ, 0x1f, R81 ;  /* 0x0000001fff1d7819 */ /* 0x000fe40000011451 */
[----:B------:R-:W-:-:S04]  /*0370*/  ISETP.GE.U32.AND P5, PT, R81, UR12, PT ;  /* 0x0000000c51007c0c */ /* 0x000fc8000bfa6070 */
[----:B------:R-:W-:Y:S01]  /*0380*/  ISETP.GE.AND.EX P5, PT, R29, UR13, PT, P5 ;  /* 0x0000000d1d007c0c */ /* 0x000fe2000bfa6350 */
[----:B------:R-:W-:-:S05]  /*0390*/  IMAD R52, R52, UR7, R19 ;  /* 0x0000000734347c24 */ /* 0x000fca000f8e0213 */
[----:B------:R-:W-:Y:S02]  /*03a0*/  SHF.R.S32.HI R25, RZ, 0x1f, R52 ;  /* 0x0000001fff197819 */ /* 0x000fe40000011434 */
        /* <DEDUP_REMOVED lines=8> */
[-C--:B------:R-:W-:Y:S02]  /*0430*/  ISETP.GT.U32.AND P0, PT, R5, R4.reuse, PT ;  /* 0x000000040500720c */ /* 0x080fe40003f04070 */
[CC--:B------:R-:W-:Y:S02]  /*0440*/  ISETP.GE.U32.AND P3, PT, R4.reuse, R5.reuse, PT ;  /* 0x000000050400720c */ /* 0x0c0fe40003f66070 */
[----:B------:R-:W-:Y:S02]  /*0450*/  IADD3 R5, PT, PT, R4, -R5, RZ ;  /* 0x8000000504057210 */ /* 0x000fe40007ffe0ff */
[----:B------:R-:W-:Y:S02]  /*0460*/  ISETP.GE.AND P1, PT, R6, RZ, PT ;  /* 0x000000ff0600720c */ /* 0x000fe40003f26270 */
[----:B------:R-:W-:Y:S02]  /*0470*/  SEL R4, R5, R4, !P0 ;  /* 0x0000000405047207 */ /* 0x000fe40004000000 */
[----:B------:R-:W-:-:S02]  /*0480*/  ISETP.GE.AND P0, PT, R56, RZ, PT ;  /* 0x000000ff3800720c */ /* 0x000fc40003f06270 */
[----:B----4-:R-:W-:Y:S02]  /*0490*/  SHF.R.S32.HI R15, RZ, 0x1f, R14 ;  /* 0x0000001fff0f7819 */ /* 0x010fe4000001140e */
[----:B------:R-:W-:Y:S02]  /*04a0*/  ISETP.GE.U32.AND P2, PT, R14, UR12, PT ;  /* 0x0000000c0e007c0c */ /* 0x000fe4000bf46070 */
[----:B------:R-:W-:Y:S02]  /*04b0*/  @!P4 IADD3 R3, PT, PT, R3, 0x1, RZ ;  /* 0x000000010303c810 */ /* 0x000fe40007ffe0ff */
[----:B------:R-:W-:Y:S02]  /*04c0*/  ISETP.GE.AND.EX P2, PT, R15, UR13, PT, P2 ;  /* 0x0000000d0f007c0c */ /* 0x000fe4000bf46320 */
[----:B------:R-:W-:Y:S02]  /*04d0*/  SHF.R.S32.HI R17, RZ, 0x1f, R16 ;  /* 0x0000001fff117819 */ /* 0x000fe40000011410 */
[----:B------:R-:W-:-:S02]  /*04e0*/  ISETP.GE.U32.AND P4, PT, R16, UR12, PT ;  /* 0x0000000c10007c0c */ /* 0x000fc4000bf86070 */
[----:B------:R-:W-:Y:S02]  /*04f0*/  @P3 IADD3 R3, PT, PT, R3, 0x1, RZ ;  /* 0x0000000103033810 */ /* 0x000fe40007ffe0ff */
[----:B------:R-:W-:Y:S02]  /*0500*/  ISETP.GE.AND.EX P4, PT, R17, UR13, PT, P4 ;  /* 0x0000000d11007c0c */ /* 0x000fe4000bf86340 */
[----:B------:R-:W-:Y:S02]  /*0510*/  ISETP.NE.AND P3, PT, R8, RZ, PT ;  /* 0x000000ff0800720c */ /* 0x000fe40003f65270 */
[----:B------:R-:W-:Y:S01]  /*0520*/  LOP3.LUT R5, RZ, R8, RZ, 0x33, !PT ;  /* 0x00000008ff057212 */ /* 0x000fe200078e33ff */
[----:B------:R-:W0:Y:S01]  /*0530*/  @!P2 LDC.64 R10, c[0x0][0x3f8] ;  /* 0x0000fe00ff0aab82 */ /* 0x000e220000000a00 */
[----:B------:R-:W-:Y:S02]  /*0540*/  @!P0 IADD3 R4, PT, PT, -R4, RZ, RZ ;  /* 0x000000ff04048210 */ /* 0x000fe40007ffe1ff */
[----:B------:R-:W-:-:S02]  /*0550*/  @!P1 IADD3 R3, PT, PT, -R3, RZ, RZ ;  /* 0x000000ff03039210 */ /* 0x000fc40007ffe1ff */
[C---:B------:R-:W-:Y:S02]  /*0560*/  SEL R53, R5.reuse, R4, !P3 ;  /* 0x0000000405357207 */ /* 0x040fe40005800000 */
[----:B------:R-:W-:Y:S01]  /*0570*/  SEL R3, R5, R3, !P3 ;  /* 0x0000000305037207 */ /* 0x000fe20005800000 */
[----:B------:R-:W1:Y:S01]  /*0580*/  @!P4 LDC.64 R22, c[0x0][0x3f8] ;  /* 0x0000fe00ff16cb82 */ /* 0x000e620000000a00 */
[----:B------:R-:W-:Y:S02]  /*0590*/  SHF.R.S32.HI R27, RZ, 0x1f, R28 ;  /* 0x0000001fff1b7819 */ /* 0x000fe4000001141c */
[----:B------:R-:W-:Y:S01]  /*05a0*/  ISETP.GE.U32.AND P3, PT, R28, UR12, PT ;  /* 0x0000000c1c007c0c */ /* 0x000fe2000bf66070 */
[----:B------:R-:W-:Y:S01]  /*05b0*/  IMAD R5, R53, 0x46, RZ ;  /* 0x0000004635057824 */ /* 0x000fe200078e02ff */
[----:B------:R-:W-:Y:S02]  /*05c0*/  LOP3.LUT R4, R2, 0xffff, RZ, 0xc0, !PT ;  /* 0x0000ffff02047812 */ /* 0x000fe400078ec0ff */
[----:B------:R-:W-:Y:S01]  /*05d0*/  ISETP.GE.AND.EX P3, PT, R27, UR13, PT, P3 ;  /* 0x0000000d1b007c0c */ /* 0x000fe2000bf66330 */
[----:B------:R-:W2:Y:S01]  /*05e0*/  @!P2 LDC.64 R12, c[0x0][0x3a0] ;  /* 0x0000e800ff0cab82 */ /* 0x000ea20000000a00 */
[----:B------:R-:W-:-:S02]  /*05f0*/  IADD3 R38, P0, PT, R5, R4, RZ ;  /* 0x0000000405267210 */ /* 0x000fc40007f1e0ff */
[----:B------:R-:W-:Y:S02]  /*0600*/  SHF.R.S32.HI R2, RZ, 0x1f, R3 ;  /* 0x0000001fff027819 */ /* 0x000fe40000011403 */
[----:B------:R-:W-:-:S03]  /*0610*/  LEA.HI.X.SX32 R39, R5, RZ, 0x1, P0 ;  /* 0x000000ff05277211 */ /* 0x000fc600000f0eff */
[----:B------:R-:W-:Y:S01]  /*0620*/  IMAD R2, R2, UR14, RZ ;  /* 0x0000000e02027c24 */ /* 0x000fe2000f8e02ff */
[----:B------:R-:W3:Y:S01]  /*0630*/  @!P2 LDC.64 R8, c[0x0][0x398] ;  /* 0x0000e600ff08ab82 */ /* 0x000ee20000000a00 */
[----:B------:R-:W-:-:S04]  /*0640*/  IMAD.WIDE.U32 R38, R3, UR14, R38 ;  /* 0x0000000e03267c25 */ /* 0x000fc8000f8e0026 */
[----:B------:R-:W-:-:S03]  /*0650*/  IMAD R37, R3, UR15, R2 ;  /* 0x0000000f03257c24 */ /* 0x000fc6000f8e0202 */
[----:B------:R-:W4:Y:S01]  /*0660*/  @!P3 LDC.64 R6, c[0x0][0x3f8] ;  /* 0x0000fe00ff06bb82 */ /* 0x000f220000000a00 */
[----:B0-----:R-:W-:Y:S01]  /*0670*/  @!P2 IMAD R2, R15, R10, RZ ;  /* 0x0000000a0f02a224 */ /* 0x001fe200078e02ff */
[----:B------:R-:W-:Y:S02]  /*0680*/  IADD3 R37, PT, PT, R39, R37, RZ ;  /* 0x0000002527257210 */ /* 0x000fe40007ffe0ff */
[-C--:B------:R-:W-:Y:S01]  /*0690*/  @!P2 MOV R36, R38.reuse ;  /* 0x000000260024a202 */ /* 0x080fe20000000f00 */
[C---:B------:R-:W-:Y:S01]  /*06a0*/  @!P2 IMAD R5, R14.reuse, R11, R2 ;  /* 0x0000000b0e05a224 */ /* 0x040fe200078e0202 */
[----:B------:R-:W-:Y:S01]  /*06b0*/  @!P4 MOV R20, R38 ;  /* 0x000000260014c202 */ /* 0x000fe20000000f00 */
[----:B-1----:R-:W-:Y:S01]  /*06c0*/  @!P4 IMAD R2, R17, R22, RZ ;  /* 0x000000161102c224 */ /* 0x002fe200078e02ff */
[----:B------:R-:W0:Y:S01]  /*06d0*/  @!P4 LDC.64 R18, c[0x0][0x3a0] ;  /* 0x0000e800ff12cb82 */ /* 0x000e220000000a00 */
[----:B------:R-:W-:Y:S01]  /*06e0*/  @!P2 IMAD.WIDE.U32 R10, R14, R10, R36 ;  /* 0x0000000a0e0aa225 */ /* 0x000fe200078e0024 */
[----:B------:R-:W-:-:S06]  /*06f0*/  @!P4 MOV R21, R37 ;  /* 0x000000250015c202 */ /* 0x000fcc0000000f00 */
[----:B------:R-:W1:Y:S01]  /*0700*/  @!P4 LDC.64 R14, c[0x0][0x398] ;  /* 0x0000e600ff0ecb82 */ /* 0x000e620000000a00 */
[C---:B------:R-:W-:Y:S01]  /*0710*/  @!P4 IMAD R23, R16.reuse, R23, R2 ;  /* 0x000000171017c224 */ /* 0x040fe200078e0202 */
[----:B------:R-:W-:Y:S01]  /*0720*/  @!P2 IADD3 R11, PT, PT, R11, R5, RZ ;  /* 0x000000050b0ba210 */ /* 0x000fe20007ffe0ff */
[----:B------:R-:W-:Y:S01]  /*0730*/  @!P4 IMAD.WIDE.U32 R20, R16, R22, R20 ;  /* 0x000000161014c225 */ /* 0x000fe200078e0014 */
[----:B------:R-:W-:-:S04]  /*0740*/  @!P2 SHF.L.U32 R5, R10, 0x2, RZ ;  /* 0x000000020a05a819 */ /* 0x000fc800000006ff */
[----:B------:R-:W1:Y:S01]  /*0750*/  @!P5 LDC.64 R2, c[0x0][0x3f8] ;  /* 0x0000fe00ff02db82 */ /* 0x000e620000000a00 */
[----:B------:R-:W-:Y:S01]  /*0760*/  @!P2 SHF.L.U64.HI R26, R10, 0x2, R11 ;  /* 0x000000020a1aa819 */ /* 0x000fe2000001020b */
[----:B----4-:R-:W-:Y:S01]  /*0770*/  @!P3 IMAD R10, R27, R6, RZ ;  /* 0x000000061b0ab224 */ /* 0x010fe200078e02ff */
[----:B------:R-:W-:Y:S02]  /*0780*/  @!P4 IADD3 R11, PT, PT, R21, R23, RZ ;  /* 0x00000017150bc210 */ /* 0x000fe40007ffe0ff */
[C---:B--2---:R-:W-:Y:S02]  /*0790*/  @!P2 IADD3 R12, P6, PT, R5.reuse, R12, RZ ;  /* 0x0000000c050ca210 */ /* 0x044fe40007fde0ff */
[----:B---3--:R-:W-:Y:S01]  /*07a0*/  @!P2 IADD3 R8, P1, PT, R5, R8, RZ ;  /* 0x000000080508a210 */ /* 0x008fe20007f3e0ff */
[----:B------:R-:W2:Y:S01]  /*07b0*/  @!P3 LDC.64 R16, c[0x0][0x3a0] ;  /* 0x0000e800ff10bb82 */ /* 0x000ea20000000a00 */
[C---:B------:R-:W-:Y:S02]  /*07c0*/  @!P4 SHF.L.U32 R5, R20.reuse, 0x2, RZ ;  /* 0x000000021405c819 */ /* 0x040fe400000006ff */
[----:B------:R-:W-:Y:S01]  /*07d0*/  @!P4 SHF.L.U64.HI R24, R20, 0x2, R11 ;  /* 0x000000021418c819 */ /* 0x000fe2000001020b */
[----:B------:R-:W-:Y:S01]  /*07e0*/  @!P3 IMAD R27, R28, R7, R10 ;  /* 0x000000071c1bb224 */ /* 0x000fe200078e020a */
[----:B------:R-:W-:-:S02]  /*07f0*/  @!P3 MOV R20, R38 ;  /* 0x000000260014b202 */ /* 0x000fc40000000f00 */
[----:B------:R-:W-:Y:S01]  /*0800*/  @!P3 MOV R21, R37 ;  /* 0x000000250015b202 */ /* 0x000fe20000000f00 */
[----:B------:R-:W3:Y:S01]  /*0810*/  @!P3 LDC.64 R10, c[0x0][0x398] ;  /* 0x0000e600ff0abb82 */ /* 0x000ee20000000a00 */
[----:B------:R-:W-:Y:S01]  /*0820*/  ISETP.GE.U32.AND P0, PT, R52, UR12, PT ;  /* 0x0000000c34007c0c */ /* 0x000fe2000bf06070 */
[----:B------:R-:W-:Y:S01]  /*0830*/  @!P3 IMAD.WIDE.U32 R6, R28, R6, R20 ;  /* 0x000000061c06b225 */ /* 0x000fe200078e0014 */
[C---:B------:R-:W-:Y:S02]  /*0840*/  @!P2 IADD3.X R13, PT, PT, R26.reuse, R13, RZ, P6, !PT ;  /* 0x0000000d1a0da210 */ /* 0x040fe400037fe4ff */
[----:B------:R-:W-:Y:S02]  /*0850*/  @!P2 IADD3.X R9, PT, PT, R26, R9, RZ, P1, !PT ;  /* 0x000000091a09a210 */ /* 0x000fe40000ffe4ff */
[C---:B0-----:R-:W-:Y:S02]  /*0860*/  @!P4 IADD3 R18, P6, PT, R5.reuse, R18, RZ ;  /* 0x000000120512c210 */ /* 0x041fe40007fde0ff */
[----:B-1----:R-:W-:-:S02]  /*0870*/  @!P4 IADD3 R14, P1, PT, R5, R14, RZ ;  /* 0x0000000e050ec210 */ /* 0x002fc40007f3e0ff */
[----:B------:R-:W-:Y:S01]  /*0880*/  ISETP.GE.AND.EX P0, PT, R25, UR13, PT, P0 ;  /* 0x0000000d19007c0c */ /* 0x000fe2000bf06300 */
[----:B------:R-:W-:Y:S01]  /*0890*/  @!P5 IMAD R26, R29, R2, RZ ;  /* 0x000000021d1ad224 */ /* 0x000fe200078e02ff */
[----:B------:R-:W-:Y:S01]  /*08a0*/  @!P3 IADD3 R5, PT, PT, R7, R27, RZ ;  /* 0x0000001b0705b210 */ /* 0x000fe20007ffe0ff */
[----:B------:R0:W5:Y:S01]  /*08b0*/  @!P2 LDG.E.64 R34, desc[UR8][R8.64] ;  /* 0x000000080822a981 */ /* 0x000162000c1e1b00 */
[C---:B------:R-:W-:Y:S02]  /*08c0*/  @!P3 SHF.L.U32 R21, R6.reuse, 0x2, RZ ;  /* 0x000000020615b819 */ /* 0x040fe400000006ff */
[----:B------:R-:W-:Y:S02]  /*08d0*/  @!P3 SHF.L.U64.HI R20, R6, 0x2, R5 ;  /* 0x000000020614b819 */ /* 0x000fe40000010205 */
[----:B------:R-:W-:Y:S02]  /*08e0*/  @!P5 MOV R6, R38 ;  /* 0x000000260006d202 */ /* 0x000fe40000000f00 */
[----:B------:R-:W-:Y:S01]  /*08f0*/  @!P5 MOV R7, R37 ;  /* 0x000000250007d202 */ /* 0x000fe20000000f00 */
[----:B------:R-:W-:Y:S01]  /*0900*/  @!P5 IMAD R27, R81, R3, R26 ;  /* 0x00000003511bd224 */ /* 0x000fe200078e021a */
[----:B------:R-:W-:Y:S01]  /*0910*/  @!P4 IADD3.X R19, PT, PT, R24, R19, RZ, P6, !PT ;  /* 0x000000131813c210 */ /* 0x000fe200037fe4ff */
[----:B------:R-:W1:Y:S01]  /*0920*/  @!P0 LDC.64 R22, c[0x0][0x3f8] ;  /* 0x0000fe00ff168b82 */ /* 0x000e620000000a00 */
[----:B--2---:R-:W-:Y:S01]  /*0930*/  @!P3 IADD3 R16, P6, PT, R21, R16, RZ ;  /* 0x000000101510b210 */ /* 0x004fe20007fde0ff */
[----:B------:R-:W-:-:S03]  /*0940*/  @!P5 IMAD.WIDE.U32 R2, R81, R2, R6 ;  /* 0x000000025102d225 */ /* 0x000fc600078e0006 */
[----:B------:R-:W-:Y:S02]  /*0950*/  @!P3 IADD3.X R17, PT, PT, R20, R17, RZ, P6, !PT ;  /* 0x000000111411b210 */ /* 0x000fe400037fe4ff */
[----:B------:R-:W-:Y:S01]  /*0960*/  @!P5 IADD3 R3, PT, PT, R3, R27, RZ ;  /* 0x0000001b0303d210 */ /* 0x000fe20007ffe0ff */
[----:B0-----:R-:W0:Y:S01]  /*0970*/  @!P0 LDC.64 R8, c[0x0][0x3a0] ;  /* 0x0000e800ff088b82 */ /* 0x001e220000000a00 */
[----:B---3--:R-:W-:Y:S02]  /*0980*/  @!P3 IADD3 R10, P6, PT, R21, R10, RZ ;  /* 0x0000000a150ab210 */ /* 0x008fe40007fde0ff */
[----:B------:R-:W-:Y:S02]  /*0990*/  @!P5 SHF.L.U32 R31, R2, 0x2, RZ ;  /* 0x00000002021fd819 */ /* 0x000fe400000006ff */
[----:B------:R-:W-:Y:S02]  /*09a0*/  @!P3 IADD3.X R11, PT, PT, R20, R11, RZ, P6, !PT ;  /* 0x0000000b140bb210 */ /* 0x000fe400037fe4ff */
[----:B------:R-:W-:Y:S01]  /*09b0*/  @!P5 SHF.L.U64.HI R28, R2, 0x2, R3 ;  /* 0x00000002021cd819 */ /* 0x000fe20000010203 */
[----:B------:R-:W2:Y:S08]  /*09c0*/  @!P5 LDC.64 R20, c[0x0][0x398] ;  /* 0x0000e600ff14db82 */ /* 0x000eb00000000a00 */
[----:B------:R-:W3:Y:S01]  /*09d0*/  @!P5 LDC.64 R2, c[0x0][0x3a0] ;  /* 0x0000e800ff02db82 */ /* 0x000ee20000000a00 */
[----:B-1----:R-:W-:Y:S01]  /*09e0*/  @!P0 IMAD R25, R25, R22, RZ ;  /* 0x0000001619198224 */ /* 0x002fe200078e02ff */
[----:B------:R-:W-:-:S02]  /*09f0*/  CS2R R82, SRZ ;  /* 0x0000000000527805 */ /* 0x000fc4000001ff00 */
[----:B------:R-:W-:Y:S02]  /*0a00*/  CS2R R32, SRZ ;  /* 0x0000000000207805 */ /* 0x000fe4000001ff00 */
[----:B------:R-:W-:Y:S01]  /*0a10*/  @!P4 IADD3.X R15, PT, PT, R24, R15, RZ, P1, !PT ;  /* 0x0000000f180fc210 */ /* 0x000fe20000ffe4ff */
[C---:B------:R-:W-:Y:S01]  /*0a20*/  @!P0 IMAD R23, R52.reuse, R23, R25 ;  /* 0x0000001734178224 */ /* 0x040fe200078e0219 */
[----:B------:R-:W-:Y:S02]  /*0a30*/  @!P0 MOV R24, R38 ;  /* 0x0000002600188202 */ /* 0x000fe40000000f00 */
[----:B------:R-:W-:Y:S01]  /*0a40*/  @!P0 MOV R25, R37 ;  /* 0x0000002500198202 */ /* 0x000fe20000000f00 */
[----:B------:R-:W5:Y:S01]  /*0a50*/  @!P4 LDG.E.64 R82, desc[UR8][R18.64] ;  /* 0x000000081252c981 */ /* 0x000f62000c1e1b00 */
[----:B------:R-:W-:Y:S02]  /*0a60*/  CS2R R84, SRZ ;  /* 0x0000000000547805 */ /* 0x000fe4000001ff00 */
[----:B------:R-:W-:Y:S01]  /*0a70*/  CS2R R70, SRZ ;  /* 0x0000000000467805 */ /* 0x000fe2000001ff00 */
[----:B------:R-:W5:Y:S01]  /*0a80*/  @!P4 LDG.E.64 R32, desc[UR8][R14.64] ;  /* 0x000000080e20c981 */ /* 0x000f62000c1e1b00 */
[C---:B--2---:R-:W-:Y:S01]  /*0a90*/  @!P5 IADD3 R20, P6, PT, R31.reuse, R20, RZ ;  /* 0x000000141f14d210 */ /* 0x044fe20007fde0ff */
[C---:B------:R-:W-:Y:S01]  /*0aa0*/  @!P0 IMAD.WIDE.U32 R24, R52.reuse, R22, R24 ;  /* 0x0000001634188225 */ /* 0x040fe200078e0018 */
[----:B------:R-:W-:Y:S01]  /*0ab0*/  IADD3 R26, PT, PT, R52, 0x30, RZ ;  /* 0x00000030341a7810 */ /* 0x000fe20007ffe0ff */
[----:B------:R1:W5:Y:S04]  /*0ac0*/  @!P2 LDG.E.64 R84, desc[UR8][R12.64] ;  /* 0x000000080c54a981 */ /* 0x000368000c1e1b00 */
[----:B------:R-:W5:Y:S01]  /*0ad0*/  @!P3 LDG.E.64 R70, desc[UR8][R16.64] ;  /* 0x000000081046b981 */ /* 0x000f62000c1e1b00 */
[----:B---3--:R-:W-:-:S02]  /*0ae0*/  @!P5 IADD3 R2, P4, PT, R31, R2, RZ ;  /* 0x000000021f02d210 */ /* 0x008fc40007f9e0ff */
[----:B------:R-:W-:Y:S02]  /*0af0*/  CS2R R30, SRZ ;  /* 0x00000000001e7805 */ /* 0x000fe4000001ff00 */
[----:B------:R-:W-:Y:S02]  /*0b00*/  SHF.R.S32.HI R45, RZ, 0x1f, R26 ;  /* 0x0000001fff2d7819 */ /* 0x000fe4000001141a */
[----:B-1----:R-:W-:Y:S02]  /*0b10*/  @!P0 IADD3 R13, PT, PT, R25, R23, RZ ;  /* 0x00000017190d8210 */ /* 0x002fe40007ffe0ff */
[----:B------:R1:W5:Y:S01]  /*0b20*/  @!P3 LDG.E.64 R30, desc[UR8][R10.64] ;  /* 0x000000080a1eb981 */ /* 0x000362000c1e1b00 */
[----:B------:R-:W-:Y:S02]  /*0b30*/  ISETP.GE.U32.AND P3, PT, R26, UR12, PT ;  /* 0x0000000c1a007c0c */ /* 0x000fe4000bf66070 */
[----:B------:R-:W-:Y:S02]  /*0b40*/  CS2R R48, SRZ ;  /* 0x0000000000307805 */ /* 0x000fe4000001ff00 */
[----:B------:R-:W-:Y:S01]  /*0b50*/  @!P0 SHF.L.U32 R25, R24, 0x2, RZ ;  /* 0x0000000218198819 */ /* 0x000fe200000006ff */
[----:B------:R-:W2:Y:S01]  /*0b60*/  @!P0 LDC.64 R22, c[0x0][0x398] ;  /* 0x0000e600ff168b82 */ /* 0x000ea20000000a00 */
[----:B------:R-:W-:-:S02]  /*0b70*/  @!P5 IADD3.X R3, PT, PT, R28, R3, RZ, P4, !PT ;  /* 0x000000031c03d210 */ /* 0x000fc400027fe4ff */
[----:B------:R-:W-:Y:S02]  /*0b80*/  ISETP.GE.AND.EX P4, PT, R45, UR13, PT, P3 ;  /* 0x0000000d2d007c0c */ /* 0x000fe4000bf86330 */
[----:B------:R-:W-:Y:S02]  /*0b90*/  @!P0 SHF.L.U64.HI R24, R24, 0x2, R13 ;  /* 0x0000000218188819 */ /* 0x000fe4000001020d */
[----:B0-----:R-:W-:-:S04]  /*0ba0*/  @!P0 IADD3 R8, P3, PT, R25, R8, RZ ;  /* 0x0000000819088210 */ /* 0x001fc80007f7e0ff */
[----:B------:R-:W-:-:S05]  /*0bb0*/  @!P0 IADD3.X R9, PT, PT, R24, R9, RZ, P3, !PT ;  /* 0x0000000918098210 */ /* 0x000fca0001ffe4ff */
[----:B------:R-:W3:Y:S01]  /*0bc0*/  @!P0 LDG.E.64 R48, desc[UR8][R8.64] ;  /* 0x0000000808308981 */ /* 0x000ee2000c1e1b00 */
[----:B------:R-:W-:-:S04]  /*0bd0*/  IADD3 R5, PT, PT, R52, 0x10, RZ ;  /* 0x0000001034057810 */ /* 0x000fc80007ffe0ff */
[----:B------:R-:W-:Y:S02]  /*0be0*/  ISETP.GE.U32.AND P1, PT, R5, UR12, PT ;  /* 0x0000000c05007c0c */ /* 0x000fe4000bf26070 */
[----:B------:R-:W-:-:S04]  /*0bf0*/  SHF.R.S32.HI R29, RZ, 0x1f, R5 ;  /* 0x0000001fff1d7819 */ /* 0x000fc80000011405 */
[----:B------:R-:W-:Y:S02]  /*0c00*/  ISETP.GE.AND.EX P1, PT, R29, UR13, PT, P1 ;  /* 0x0000000d1d007c0c */ /* 0x000fe4000bf26310 */
[----:B------:R-:W-:-:S11]  /*0c10*/  IADD3 R27, PT, PT, R52, 0x20, RZ ;  /* 0x00000020341b7810 */ /* 0x000fd60007ffe0ff */
[----:B------:R-:W0:Y:S01]  /*0c20*/  @!P1 LDC.64 R6, c[0x0][0x3f8] ;  /* 0x0000fe00ff069b82 */ /* 0x000e220000000a00 */
[----:B------:R-:W-:Y:S02]  /*0c30*/  ISETP.GE.U32.AND P2, PT, R27, UR12, PT ;  /* 0x0000000c1b007c0c */ /* 0x000fe4000bf46070 */
[----:B------:R-:W-:-:S04]  /*0c40*/  SHF.R.S32.HI R43, RZ, 0x1f, R27 ;  /* 0x0000001fff2b7819 */ /* 0x000fc8000001141b */
[----:B------:R-:W-:Y:S01]  /*0c50*/  ISETP.GE.AND.EX P2, PT, R43, UR13, PT, P2 ;  /* 0x0000000d2b007c0c */ /* 0x000fe2000bf46320 */
[----:B------:R-:W4:Y:S01]  /*0c60*/  @!P1 LDC.64 R14, c[0x0][0x3a0] ;  /* 0x0000e800ff0e9b82 */ /* 0x000f220000000a00 */
[----:B-1----:R-:W-:Y:S02]  /*0c70*/  @!P1 MOV R10, R38 ;  /* 0x00000026000a9202 */ /* 0x002fe40000000f00 */
[----:B------:R-:W-:Y:S02]  /*0c80*/  @!P1 MOV R11, R37 ;  /* 0x00000025000b9202 */ /* 0x000fe40000000f00 */
[----:B------:R-:W-:-:S03]  /*0c90*/  @!P5 IADD3.X R21, PT, PT, R28, R21, RZ, P6, !PT ;  /* 0x000000151c15d210 */ /* 0x000fc600037fe4ff */
[----:B------:R-:W1:Y:S01]  /*0ca0*/  @!P1 LDC.64 R18, c[0x0][0x398] ;  /* 0x0000e600ff129b82 */ /* 0x000e620000000a00 */
[----:B0-----:R-:W-:-:S07]  /*0cb0*/  @!P1 IMAD R12, R29, R6, RZ ;  /* 0x000000061d0c9224 */ /* 0x001fce00078e02ff */
[----:B------:R-:W0:Y:S01]  /*0cc0*/  @!P2 LDC.64 R16, c[0x0][0x3a0] ;  /* 0x0000e800ff10ab82 */ /* 0x000e220000000a00 */
[C---:B------:R-:W-:Y:S02]  /*0cd0*/  @!P1 IMAD R29, R5.reuse, R7, R12 ;  /* 0x00000007051d9224 */ /* 0x040fe400078e020c */
[----:B------:R-:W-:-:S05]  /*0ce0*/  @!P1 IMAD.WIDE.U32 R6, R5, R6, R10 ;  /* 0x0000000605069225 */ /* 0x000fca00078e000a */
[----:B------:R-:W1:Y:S01]  /*0cf0*/  @!P2 LDC.64 R12, c[0x0][0x3f8] ;  /* 0x0000fe00ff0cab82 */ /* 0x000e620000000a00 */
[----:B--2---:R-:W-:-:S04]  /*0d00*/  @!P0 IADD3 R10, P6, PT, R25, R22, RZ ;  /* 0x00000016190a8210 */ /* 0x004fc80007fde0ff */
[----:B------:R-:W-:-:S03]  /*0d10*/  @!P0 IADD3.X R11, PT, PT, R24, R23, RZ, P6, !PT ;  /* 0x00000017180b8210 */ /* 0x000fc600037fe4ff */
[----:B------:R-:W2:Y:S01]  /*0d20*/  @!P4 LDC.64 R24, c[0x0][0x3f8] ;  /* 0x0000fe00ff18cb82 */ /* 0x000ea20000000a00 */
[----:B------:R-:W-:Y:S02]  /*0d30*/  IADD3 R5, PT, PT, R52, 0x40, RZ ;  /* 0x0000004034057810 */ /* 0x000fe40007ffe0ff */
[----:B------:R-:W-:Y:S02]  /*0d40*/  @!P1 IADD3 R7, PT, PT, R7, R29, RZ ;  /* 0x0000001d07079210 */ /* 0x000fe40007ffe0ff */
[----:B------:R-:W-:Y:S02]  /*0d50*/  ISETP.GE.U32.AND P3, PT, R5, UR12, PT ;  /* 0x0000000c05007c0c */ /* 0x000fe4000bf66070 */
[----:B------:R-:W-:Y:S02]  /*0d60*/  SHF.R.S32.HI R41, RZ, 0x1f, R5 ;  /* 0x0000001fff297819 */ /* 0x000fe40000011405 */
[C---:B------:R-:W-:Y:S02]  /*0d70*/  @!P1 SHF.L.U32 R23, R6.reuse, 0x2, RZ ;  /* 0x0000000206179819 */ /* 0x040fe400000006ff */
[----:B------:R-:W-:-:S02]  /*0d80*/  @!P1 SHF.L.U64.HI R28, R6, 0x2, R7 ;  /* 0x00000002061c9819 */ /* 0x000fc40000010207 */
[----:B------:R-:W0:Y:S01]  /*0d90*/  @!P2 LDC.64 R6, c[0x0][0x398] ;  /* 0x0000e600ff06ab82 */ /* 0x000e220000000a00 */
[----:B------:R-:W-:Y:S02]  /*0da0*/  ISETP.GE.AND.EX P3, PT, R41, UR13, PT, P3 ;  /* 0x0000000d29007c0c */ /* 0x000fe4000bf66330 */
[----:B------:R-:W-:Y:S02]  /*0db0*/  CS2R R68, SRZ ;  /* 0x0000000000447805 */ /* 0x000fe4000001ff00 */
[----:B----4-:R-:W-:Y:S01]  /*0dc0*/  @!P1 IADD3 R14, P6, PT, R23, R14, RZ ;  /* 0x0000000e170e9210 */ /* 0x010fe20007fde0ff */
[----:B-1----:R-:W-:-:S03]  /*0dd0*/  @!P2 IMAD R22, R43, R12, RZ ;  /* 0x0000000c2b16a224 */ /* 0x002fc600078e02ff */
[C---:B------:R-:W-:Y:S01]  /*0de0*/  @!P1 IADD3.X R15, PT, PT, R28.reuse, R15, RZ, P6, !PT ;  /* 0x0000000f1c0f9210 */ /* 0x040fe200037fe4ff */
[----:B------:R-:W-:Y:S01]  /*0df0*/  @!P2 IMAD R43, R27, R13, R22 ;  /* 0x0000000d1b2ba224 */ /* 0x000fe200078e0216 */
[----:B------:R-:W-:Y:S01]  /*0e00*/  @!P1 IADD3 R18, P6, PT, R23, R18, RZ ;  /* 0x0000001217129210 */ /* 0x000fe20007fde0ff */
[----:B------:R1:W5:Y:S01]  /*0e10*/  @!P5 LDG.E.64 R68, desc[UR8][R2.64] ;  /* 0x000000080244d981 */ /* 0x000362000c1e1b00 */
[----:B------:R-:W-:Y:S02]  /*0e20*/  @!P2 MOV R22, R38 ;  /* 0x000000260016a202 */ /* 0x000fe40000000f00 */
[----:B------:R-:W-:Y:S01]  /*0e30*/  @!P2 MOV R23, R37 ;  /* 0x000000250017a202 */ /* 0x000fe20000000f00 */
[----:B--2---:R-:W-:Y:S01]  /*0e40*/  @!P4 IMAD R45, R45, R24, RZ ;  /* 0x000000182d2dc224 */ /* 0x004fe200078e02ff */
[----:B------:R-:W-:Y:S01]  /*0e50*/  @!P1 IADD3.X R19, PT, PT, R28, R19, RZ, P6, !PT ;  /* 0x000000131c139210 */ /* 0x000fe200037fe4ff */
[----:B------:R-:W2:Y:S01]  /*0e60*/  @!P3 LDC.64 R50, c[0x0][0x3a0] ;  /* 0x0000e800ff32bb82 */ /* 0x000ea20000000a00 */
[----:B-1----:R-:W-:-:S02]  /*0e70*/  @!P4 MOV R2, R38 ;  /* 0x000000260002c202 */ /* 0x002fc40000000f00 */
[----:B------:R-:W-:Y:S01]  /*0e80*/  @!P4 MOV R3, R37 ;  /* 0x000000250003c202 */ /* 0x000fe20000000f00 */
[----:B------:R-:W-:Y:S01]  /*0e90*/  @!P2 IMAD.WIDE.U32 R12, R27, R12, R22 ;  /* 0x0000000c1b0ca225 */ /* 0x000fe200078e0016 */
[----:B------:R-:W-:-:S03]  /*0ea0*/  CS2R R28, SRZ ;  /* 0x00000000001c7805 */ /* 0x000fc6000001ff00 */
[----:B------:R-:W1:Y:S01]  /*0eb0*/  @!P3 LDC.64 R22, c[0x0][0x3f8] ;  /* 0x0000fe00ff16bb82 */ /* 0x000e620000000a00 */
[C---:B------:R-:W-:Y:S02]  /*0ec0*/  @!P4 IMAD R45, R26.reuse, R25, R45 ;  /* 0x000000191a2dc224 */ /* 0x040fe400078e022d */
[----:B------:R-:W-:Y:S01]  /*0ed0*/  @!P4 IMAD.WIDE.U32 R2, R26, R24, R2 ;  /* 0x000000181a02c225 */ /* 0x000fe200078e0002 */
[----:B------:R-:W-:Y:S01]  /*0ee0*/  @!P2 IADD3 R27, PT, PT, R13, R43, RZ ;  /* 0x0000002b0d1ba210 */ /* 0x000fe20007ffe0ff */
[----:B------:R1:W5:Y:S01]  /*0ef0*/  @!P5 LDG.E.64 R28, desc[UR8][R20.64] ;  /* 0x00000008141cd981 */ /* 0x000362000c1e1b00 */
[C---:B------:R-:W-:Y:S02]  /*0f00*/  @!P2 SHF.L.U32 R13, R12.reuse, 0x2, RZ ;  /* 0x000000020c0da819 */ /* 0x040fe400000006ff */
[----:B------:R-:W4:Y:S01]  /*0f10*/  @!P4 LDC.64 R24, c[0x0][0x398] ;  /* 0x0000e600ff18cb82 */ /* 0x000f220000000a00 */
[----:B------:R-:W-:Y:S02]  /*0f20*/  @!P4 IADD3 R3, PT, PT, R3, R45, RZ ;  /* 0x0000002d0303c210 */ /* 0x000fe40007ffe0ff */
[----:B------:R-:W-:-:S02]  /*0f30*/  @!P2 SHF.L.U64.HI R40, R12, 0x2, R27 ;  /* 0x000000020c28a819 */ /* 0x000fc4000001021b */
[C---:B0-----:R-:W-:Y:S02]  /*0f40*/  @!P2 IADD3 R16, P5, PT, R13.reuse, R16, RZ ;  /* 0x000000100d10a210 */ /* 0x041fe40007fbe0ff */
[----:B------:R-:W-:Y:S02]  /*0f50*/  IADD3 R42, PT, PT, R52, 0x90, RZ ;  /* 0x00000090342a7810 */ /* 0x000fe40007ffe0ff */
[----:B------:R-:W-:Y:S02]  /*0f60*/  @!P2 IADD3 R6, P6, PT, R13, R6, RZ ;  /* 0x000000060d06a210 */ /* 0x000fe40007fde0ff */
[C---:B------:R-:W-:Y:S01]  /*0f70*/  @!P4 SHF.L.U32 R45, R2.reuse, 0x2, RZ ;  /* 0x00000002022dc819 */ /* 0x040fe200000006ff */
[----:B------:R-:W0:Y:S01]  /*0f80*/  @!P4 LDC.64 R12, c[0x0][0x3a0] ;  /* 0x0000e800ff0ccb82 */ /* 0x000e220000000a00 */
[----:B------:R-:W-:Y:S01]  /*0f90*/  @!P4 SHF.L.U64.HI R26, R2, 0x2, R3 ;  /* 0x00000002021ac819 */ /* 0x000fe20000010203 */
[----:B------:R-:W-:Y:S01]  /*0fa0*/  HFMA2 R3, -RZ, RZ, 0, 0 ;  /* 0x00000000ff037431 */ /* 0x000fe200000001ff */
[----:B------:R-:W-:-:S02]  /*0fb0*/  MOV R2, RZ ;  /* 0x000000ff00027202 */ /* 0x000fc40000000f00 */
[----:B------:R-:W-:Y:S02]  /*0fc0*/  @!P2 IADD3.X R17, PT, PT, R40, R17, RZ, P5, !PT ;  /* 0x000000112811a210 */ /* 0x000fe40002ffe4ff */
[----:B------:R-:W-:Y:S02]  /*0fd0*/  ISETP.GE.U32.AND P5, PT, R42, UR12, PT ;  /* 0x0000000c2a007c0c */ /* 0x000fe4000bfa6070 */
[----:B------:R-:W-:Y:S01]  /*0fe0*/  SHF.R.S32.HI R27, RZ, 0x1f, R42 ;  /* 0x0000001fff1b7819 */ /* 0x000fe2000001142a */
[----:B------:R2:W5:Y:S01]  /*0ff0*/  @!P0 LDG.E.64 R2, desc[UR8][R10.64] ;  /* 0x000000080a028981 */ /* 0x000562000c1e1b00 */
[----:B------:R-:W-:Y:S02]  /*1000*/  IADD3 R46, PT, PT, R52, 0xa0, RZ ;  /* 0x000000a0342e7810 */ /* 0x000fe40007ffe0ff */
[----:B------:R-:W-:Y:S02]  /*1010*/  ISETP.GE.AND.EX P5, PT, R27, UR13, PT, P5 ;  /* 0x0000000d1b007c0c */ /* 0x000fe4000bfa6350 */
[----:B------:R-:W-:-:S02]  /*1020*/  ISETP.GE.U32.AND P0, PT, R46, UR12, PT ;  /* 0x0000000c2e007c0c */ /* 0x000fc4000bf06070 */
[----:B------:R-:W-:Y:S01]  /*1030*/  SHF.R.S32.HI R43, RZ, 0x1f, R46 ;  /* 0x0000001fff2b7819 */ /* 0x000fe2000001142e */
[----:B-1----:R-:W-:-:S03]  /*1040*/  @!P3 IMAD R20, R41, R22, RZ ;  /* 0x000000162914b224 */ /* 0x002fc600078e02ff */
[----:B------:R-:W-:Y:S02]  /*1050*/  ISETP.GE.AND.EX P0, PT, R43, UR13, PT, P0 ;  /* 0x0000000d2b007c0c */ /* 0x000fe4000bf06300 */
[----:B------:R-:W-:Y:S02]  /*1060*/  @!P2 IADD3.X R7, PT, PT, R40, R7, RZ, P6, !PT ;  /* 0x000000072807a210 */ /* 0x000fe400037fe4ff */
[----:B------:R-:W1:Y:S01]  /*1070*/  @!P3 LDC.64 R40, c[0x0][0x398] ;  /* 0x0000e600ff28bb82 */ /* 0x000e620000000a00 */
[----:B------:R-:W-:Y:S01]  /*1080*/  @!P3 IMAD R47, R5, R23, R20 ;  /* 0x00000017052fb224 */ /* 0x000fe200078e0214 */
[----:B------:R-:W-:Y:S02]  /*1090*/  @!P3 MOV R8, R38 ;  /* 0x000000260008b202 */ /* 0x000fe40000000f00 */
[----:B------:R-:W-:-:S04]  /*10a0*/  @!P3 MOV R9, R37 ;  /* 0x000000250009b202 */ /* 0x000fc80000000f00 */
[----:B------:R-:W1:Y:S01]  /*10b0*/  @!P5 LDC.64 R20, c[0x0][0x3f8] ;  /* 0x0000fe00ff14db82 */ /* 0x000e620000000a00 */
[----:B0-----:R-:W-:Y:S01]  /*10c0*/  @!P4 IADD3 R12, P6, PT, R45, R12, RZ ;  /* 0x0000000c2d0cc210 */ /* 0x001fe20007fde0ff */
[----:B------:R-:W-:-:S06]  /*10d0*/  @!P3 IMAD.WIDE.U32 R22, R5, R22, R8 ;  /* 0x000000160516b225 */ /* 0x000fcc00078e0008 */
[----:B--2---:R-:W0:Y:S01]  /*10e0*/  @!P0 LDC.64 R10, c[0x0][0x3f8] ;  /* 0x0000fe00ff0a8b82 */ /* 0x004e220000000a00 */
[----:B------:R-:W-:Y:S02]  /*10f0*/  @!P4 IADD3.X R13, PT, PT, R26, R13, RZ, P6, !PT ;  /* 0x0000000d1a0dc210 */ /* 0x000fe400037fe4ff */
[----:B----4-:R-:W-:Y:S02]  /*1100*/  @!P4 IADD3 R8, P6, PT, R45, R24, RZ ;  /* 0x000000182d08c210 */ /* 0x010fe40007fde0ff */
[----:B------:R-:W-:Y:S02]  /*1110*/  @!P3 IADD3 R23, PT, PT, R23, R47, RZ ;  /* 0x0000002f1717b210 */ /* 0x000fe40007ffe0ff */
[----:B------:R-:W-:Y:S02]  /*1120*/  @!P3 SHF.L.U32 R5, R22, 0x2, RZ ;  /* 0x000000021605b819 */ /* 0x000fe400000006ff */
[----:B------:R-:W-:Y:S02]  /*1130*/  @!P4 IADD3.X R9, PT, PT, R26, R25, RZ, P6, !PT ;  /* 0x000000191a09c210 */ /* 0x000fe400037fe4ff */
[----:B------:R-:W-:-:S02]  /*1140*/  @!P3 SHF.L.U64.HI R22, R22, 0x2, R23 ;  /* 0x000000021616b819 */ /* 0x000fc40000010217 */
[----:B------:R-:W-:-:S04]  /*1150*/  @!P3 IADD3 R50, P6, PT, R5, R50, RZ ;  /* 0x000000320532b210 */ /* 0x000fc80007fde0ff */
[C---:B------:R-:W-:Y:S02]  /*1160*/  @!P3 IADD3.X R51, PT, PT, R22.reuse, R51, RZ, P6, !PT ;  /* 0x000000331633b210 */ /* 0x040fe400037fe4ff */
[----:B-1----:R-:W-:Y:S01]  /*1170*/  @!P3 IADD3 R40, P6, PT, R5, R40, RZ ;  /* 0x000000280528b210 */ /* 0x002fe20007fde0ff */
[----:B------:R-:W-:Y:S01]  /*1180*/  @!P5 IMAD R27, R27, R20, RZ ;  /* 0x000000141b1bd224 */ /* 0x000fe200078e02ff */
[----:B------:R-:W-:Y:S02]  /*1190*/  @!P5 MOV R24, R38 ;  /* 0x000000260018d202 */ /* 0x000fe40000000f00 */
[----:B------:R-:W-:Y:S02]  /*11a0*/  @!P3 IADD3.X R41, PT, PT, R22, R41, RZ, P6, !PT ;  /* 0x000000291629b210 */ /* 0x000fe400037fe4ff */
[----:B------:R-:W-:Y:S01]  /*11b0*/  @!P5 MOV R25, R37 ;  /* 0x000000250019d202 */ /* 0x000fe20000000f00 */
[----:B------:R-:W1:Y:S01]  /*11c0*/  @!P5 LDC.64 R22, c[0x0][0x3a0] ;  /* 0x0000e800ff16db82 */ /* 0x000e620000000a00 */
[----:B------:R-:W-:-:S02]  /*11d0*/  @!P5 IMAD R5, R42, R21, R27 ;  /* 0x000000152a05d224 */ /* 0x000fc400078e021b */
[----:B0-----:R-:W-:Y:S02]  /*11e0*/  @!P0 IMAD R43, R43, R10, RZ ;  /* 0x0000000a2b2b8224 */ /* 0x001fe400078e02ff */
[----:B------:R-:W-:-:S03]  /*11f0*/  @!P5 IMAD.WIDE.U32 R24, R42, R20, R24 ;  /* 0x000000142a18d225 */ /* 0x000fc600078e0018 */
[----:B------:R-:W0:Y:S01]  /*1200*/  @!P5 LDC.64 R20, c[0x0][0x398] ;  /* 0x0000e600ff14db82 */ /* 0x000e220000000a00 */
[----:B------:R-:W-:Y:S01]  /*1210*/  CS2R R92, SRZ ;  /* 0x00000000005c7805 */ /* 0x000fe2000001ff00 */
[----:B------:R-:W-:Y:S01]  /*1220*/  @!P0 IMAD R11, R46, R11, R43 ;  /* 0x0000000b2e0b8224 */ /* 0x000fe200078e022b */
[----:B------:R-:W-:Y:S02]  /*1230*/  CS2R R26, SRZ ;  /* 0x00000000001a7805 */ /* 0x000fe4000001ff00 */
[----:B------:R-:W-:Y:S02]  /*1240*/  CS2R R90, SRZ ;  /* 0x00000000005a7805 */ /* 0x000fe4000001ff00 */
[----:B------:R2:W5:Y:S01]  /*1250*/  @!P1 LDG.E.64 R92, desc[UR8][R14.64] ;  /* 0x000000080e5c9981 */ /* 0x000562000c1e1b00 */
[----:B------:R-:W4:Y:S01]  /*1260*/  @!P0 LDC.64 R42, c[0x0][0x3a0] ;  /* 0x0000e800ff2a8b82 */ /* 0x000f220000000a00 */
[----:B------:R-:W-:Y:S02]  /*1270*/  @!P5 IADD3 R5, PT, PT, R25, R5, RZ ;  /* 0x000000051905d210 */ /* 0x000fe40007ffe0ff */
[----:B------:R-:W-:Y:S01]  /*1280*/  IADD3 R44, PT, PT, R52, 0xb0, RZ ;  /* 0x000000b0342c7810 */ /* 0x000fe20007ffe0ff */
[----:B------:R-:W5:Y:S01]  /*1290*/  @!P1 LDG.E.64 R26, desc[UR8][R18.64] ;  /* 0x00000008121a9981 */ /* 0x000f62000c1e1b00 */
[----:B------:R-:W-:-:S03]  /*12a0*/  @!P5 SHF.L.U32 R55, R24, 0x2, RZ ;  /* 0x000000021837d819 */ /* 0x000fc600000006ff */
[----:B------:R1:W5:Y:S01]  /*12b0*/  @!P2 LDG.E.64 R90, desc[UR8][R16.64] ;  /* 0x00000008105aa981 */ /* 0x000362000c1e1b00 */
[----:B--2---:R-:W2:Y:S01]  /*12c0*/  @!P0 LDC.64 R14, c[0x0][0x398] ;  /* 0x0000e600ff0e8b82 */ /* 0x004ea20000000a00 */
[----:B------:R-:W-:Y:S02]  /*12d0*/  @!P5 SHF.L.U64.HI R54, R24, 0x2, R5 ;  /* 0x000000021836d819 */ /* 0x000fe40000010205 */
[----:B------:R-:W-:Y:S02]  /*12e0*/  CS2R R24, SRZ ;  /* 0x0000000000187805 */ /* 0x000fe4000001ff00 */
[----:B------:R-:W-:Y:S02]  /*12f0*/  ISETP.GE.U32.AND P1, PT, R44, UR12, PT ;  /* 0x0000000c2c007c0c */ /* 0x000fe4000bf26070 */
[----:B------:R-:W-:Y:S02]  /*1300*/  SHF.R.S32.HI R47, RZ, 0x1f, R44 ;  /* 0x0000001fff2f7819 */ /* 0x000fe4000001142c */
[----:B------:R-:W-:Y:S01]  /*1310*/  IADD3 R5, PT, PT, R52, 0xc0, RZ ;  /* 0x000000c034057810 */ /* 0x000fe20007ffe0ff */
[----:B------:R3:W5:Y:S01]  /*1320*/  @!P2 LDG.E.64 R24, desc[UR8][R6.64] ;  /* 0x000000080618a981 */ /* 0x000762000c1e1b00 */
[----:B-1----:R-:W-:-:S02]  /*1330*/  @!P5 IADD3 R16, P6, PT, R55, R22, RZ ;  /* 0x000000163710d210 */ /* 0x002fc40007fde0ff */
[----:B------:R-:W-:Y:S02]  /*1340*/  ISETP.GE.AND.EX P1, PT, R47, UR13, PT, P1 ;  /* 0x0000000d2f007c0c */ /* 0x000fe4000bf26310 */
[----:B------:R-:W-:Y:S02]  /*1350*/  @!P5 IADD3.X R17, PT, PT, R54, R23, RZ, P6, !PT ;  /* 0x000000173611d210 */ /* 0x000fe400037fe4ff */
[----:B------:R-:W-:Y:S02]  /*1360*/  ISETP.GE.U32.AND P2, PT, R5, UR12, PT ;  /* 0x0000000c05007c0c */ /* 0x000fe4000bf46070 */
[----:B------:R-:W-:-:S04]  /*1370*/  SHF.R.S32.HI R45, RZ, 0x1f, R5 ;  /* 0x0000001fff2d7819 */ /* 0x000fc80000011405 */
[----:B------:R-:W-:Y:S02]  /*1380*/  ISETP.GE.AND.EX P2, PT, R45, UR13, PT, P2 ;  /* 0x0000000d2d007c0c */ /* 0x000fe4000bf46320 */
[----:B------:R-:W-:Y:S01]  /*1390*/  CS2R R88, SRZ ;  /* 0x0000000000587805 */ /* 0x000fe2000001ff00 */
[----:B------:R-:W1:Y:S05]  /*13a0*/  @!P1 LDC.64 R18, c[0x0][0x3f8] ;  /* 0x0000fe00ff129b82 */ /* 0x000e6a0000000a00 */
[----:B------:R-:W5:Y:S03]  /*13b0*/  @!P4 LDG.E.64 R88, desc[UR8][R12.64] ;  /* 0x000000080c58c981 */ /* 0x000f66000c1e1b00 */
[----:B---3--:R-:W3:Y:S08]  /*13c0*/  @!P1 LDC.64 R6, c[0x0][0x3a0] ;  /* 0x0000e800ff069b82 */ /* 0x008ef00000000a00 */
[----:B------:R-:W3:Y:S01]  /*13d0*/  @!P2 LDC.64 R58, c[0x0][0x3f8] ;  /* 0x0000fe00ff3aab82 */ /* 0x000ee20000000a00 */
[----:B------:R-:W-:Y:S01]  /*13e0*/  MOV R73, R48 ;  /* 0x0000003000497202 */ /* 0x000fe20000000f00 */
[----:B------:R0:W-:Y:S01]  /*13f0*/  STL.64 [R1], R48 ;  /* 0x0000003001007387 */ /* 0x0001e20000100a00 */
[----:B------:R-:W-:-:S02]  /*1400*/  MOV R72, R49 ;  /* 0x0000003100487202 */ /* 0x000fc40000000f00 */
[----:B0-----:R-:W-:Y:S02]  /*1410*/  @!P0 MOV R48, R38 ;  /* 0x0000002600308202 */ /* 0x001fe40000000f00 */
[----:B------:R-:W-:-:S03]  /*1420*/  @!P0 MOV R49, R37 ;  /* 0x0000002500318202 */ /* 0x000fc60000000f00 */
[----:B------:R-:W-:Y:S01]  /*1430*/  @!P0 IMAD.WIDE.U32 R48, R46, R10, R48 ;  /* 0x0000000a2e308225 */ /* 0x000fe200078e0030 */
[----:B------:R-:W-:-:S04]  /*1440*/  @!P5 IADD3 R10, P6, PT, R55, R20, RZ ;  /* 0x00000014370ad210 */ /* 0x000fc80007fde0ff */
[----:B------:R-:W-:Y:S02]  /*1450*/  @!P0 IADD3 R49, PT, PT, R49, R11, RZ ;  /* 0x0000000b31318210 */ /* 0x000fe40007ffe0ff */
[----:B------:R-:W-:Y:S02]  /*1460*/  @!P0 SHF.L.U32 R23, R48, 0x2, RZ ;  /* 0x0000000230178819 */ /* 0x000fe400000006ff */
[----:B------:R-:W-:Y:S02]  /*1470*/  @!P5 IADD3.X R11, PT, PT, R54, R21, RZ, P6, !PT ;  /* 0x00000015360bd210 */ /* 0x000fe400037fe4ff */
[----:B------:R-:W-:Y:S02]  /*1480*/  @!P0 SHF.L.U64.HI R48, R48, 0x2, R49 ;  /* 0x0000000230308819 */ /* 0x000fe40000010231 */
[----:B----4-:R-:W-:-:S04]  /*1490*/  @!P0 IADD3 R42, P6, PT, R23, R42, RZ ;  /* 0x0000002a172a8210 */ /* 0x010fc80007fde0ff */
[----:B------:R-:W-:Y:S02]  /*14a0*/  @!P0 IADD3.X R43, PT, PT, R48, R43, RZ, P6, !PT ;  /* 0x0000002b302b8210 */ /* 0x000fe400037fe4ff */
[----:B--2---:R-:W-:Y:S02]  /*14b0*/  @!P0 IADD3 R14, P6, PT, R23, R14, RZ ;  /* 0x0000000e170e8210 */ /* 0x004fe40007fde0ff */
[----:B------:R-:W-:Y:S02]  /*14c0*/  CS2R R22, SRZ ;  /* 0x0000000000167805 */ /* 0x000fe4000001ff00 */
[----:B------:R-:W-:-:S04]  /*14d0*/  IADD3 R49, PT, PT, R52, 0xd0, RZ ;  /* 0x000000d034317810 */ /* 0x000fc80007ffe0ff */
[----:B------:R-:W-:Y:S01]  /*14e0*/  SHF.R.S32.HI R55, RZ, 0x1f, R49 ;  /* 0x0000001fff377819 */ /* 0x000fe20000011431 */
[----:B------:R0:W5:Y:S01]  /*14f0*/  @!P4 LDG.E.64 R22, desc[UR8][R8.64] ;  /* 0x000000080816c981 */ /* 0x000162000c1e1b00 */
[----:B------:R-:W-:-:S04]  /*1500*/  ISETP.GE.U32.AND P4, PT, R49, UR12, PT ;  /* 0x0000000c31007c0c */ /* 0x000fc8000bf86070 */
[----:B------:R-:W-:Y:S01]  /*1510*/  ISETP.GE.AND.EX P4, PT, R55, UR13, PT, P4 ;  /* 0x0000000d37007c0c */ /* 0x000fe2000bf86340 */
[----:B-1----:R-:W-:Y:S01]  /*1520*/  @!P1 IMAD R47, R47, R18, RZ ;  /* 0x000000122f2f9224 */ /* 0x002fe200078e02ff */
[----:B------:R-:W-:Y:S02]  /*1530*/  @!P1 MOV R20, R38 ;  /* 0x0000002600149202 */ /* 0x000fe40000000f00 */
[----:B------:R-:W-:Y:S01]  /*1540*/  @!P1 MOV R21, R37 ;  /* 0x0000002500159202 */ /* 0x000fe20000000f00 */
[----:B------:R-:W-:-:S08]  /*1550*/  @!P1 IMAD R47, R44, R19, R47 ;  /* 0x000000132c2f9224 */ /* 0x000fd000078e022f */
[----:B0-----:R-:W0:Y:S01]  /*1560*/  @!P4 LDC.64 R8, c[0x0][0x3f8] ;  /* 0x0000fe00ff08cb82 */ /* 0x001e220000000a00 */
[----:B------:R-:W-:-:S04]  /*1570*/  @!P1 IMAD.WIDE.U32 R18, R44, R18, R20 ;  /* 0x000000122c129225 */ /* 0x000fc800078e0014 */
[----:B---3--:R-:W-:-:S03]  /*1580*/  @!P2 IMAD R20, R45, R58, RZ ;  /* 0x0000003a2d14a224 */ /* 0x008fc600078e02ff */
[----:B------:R-:W1:Y:S01]  /*1590*/  @!P1 LDC.64 R44, c[0x0][0x398] ;  /* 0x0000e600ff2c9b82 */ /* 0x000e620000000a00 */
[----:B------:R-:W-:Y:S01]  /*15a0*/  @!P2 IMAD R59, R5, R59, R20 ;  /* 0x0000003b053ba224 */ /* 0x000fe200078e0214 */
[----:B------:R-:W-:Y:S02]  /*15b0*/  CS2R R20, SRZ ;  /* 0x0000000000147805 */ /* 0x000fe4000001ff00 */
[----:B------:R-:W-:Y:S02]  /*15c0*/  CS2R R86, SRZ ;  /* 0x0000000000567805 */ /* 0x000fe4000001ff00 */
[----:B------:R-:W-:Y:S02]  /*15d0*/  @!P2 MOV R12, R38 ;  /* 0x00000026000ca202 */ /* 0x000fe40000000f00 */
[----:B------:R-:W-:Y:S02]  /*15e0*/  CS2R R66, SRZ ;  /* 0x0000000000427805 */ /* 0x000fe4000001ff00 */
[----:B------:R-:W-:Y:S01]  /*15f0*/  @!P2 MOV R13, R37 ;  /* 0x00000025000da202 */ /* 0x000fe20000000f00 */
[----:B------:R2:W5:Y:S01]  /*1600*/  @!P3 LDG.E.64 R20, desc[UR8][R40.64] ;  /* 0x000000082814b981 */ /* 0x000562000c1e1b00 */
[----:B------:R-:W-:-:S02]  /*1610*/  IADD3 R46, PT, PT, R52, 0xe0, RZ ;  /* 0x000000e0342e7810 */ /* 0x000fc40007ffe0ff */
[----:B------:R-:W-:Y:S01]  /*1620*/  @!P1 IADD3 R19, PT, PT, R19, R47, RZ ;  /* 0x0000002f13139210 */ /* 0x000fe20007ffe0ff */
[----:B------:R-:W5:Y:S01]  /*1630*/  @!P3 LDG.E.64 R86, desc[UR8][R50.64] ;  /* 0x000000083256b981 */ /* 0x000f62000c1e1b00 */
[----:B------:R-:W-:Y:S01]  /*1640*/  @!P2 IMAD.WIDE.U32 R12, R5, R58, R12 ;  /* 0x0000003a050ca225 */ /* 0x000fe200078e000c */
[----:B------:R-:W-:Y:S02]  /*1650*/  ISETP.GE.U32.AND P3, PT, R46, UR12, PT ;  /* 0x0000000c2e007c0c */ /* 0x000fe4000bf66070 */
[----:B------:R0:W5:Y:S01]  /*1660*/  @!P5 LDG.E.64 R66, desc[UR8][R16.64] ;  /* 0x000000081042d981 */ /* 0x000162000c1e1b00 */
[----:B--2---:R-:W2:Y:S01]  /*1670*/  @!P2 LDC.64 R40, c[0x0][0x3a0] ;  /* 0x0000e800ff28ab82 */ /* 0x004ea20000000a00 */
[----:B------:R-:W-:Y:S02]  /*1680*/  SHF.R.S32.HI R47, RZ, 0x1f, R46 ;  /* 0x0000001fff2f7819 */ /* 0x000fe4000001142e */
[----:B------:R-:W-:Y:S02]  /*1690*/  @!P1 SHF.L.U32 R57, R18, 0x2, RZ ;  /* 0x0000000212399819 */ /* 0x000fe400000006ff */
[----:B------:R-:W-:Y:S01]  /*16a0*/  ISETP.GE.AND.EX P3, PT, R47, UR13, PT, P3 ;  /* 0x0000000d2f007c0c */ /* 0x000fe2000bf66330 */
[----:B0-----:R-:W-:Y:S01]  /*16b0*/  @!P4 IMAD R16, R55, R8, RZ ;  /* 0x000000083710c224 */ /* 0x001fe200078e02ff */
[----:B------:R-:W-:Y:S01]  /*16c0*/  @!P0 IADD3.X R15, PT, PT, R48, R15, RZ, P6, !PT ;  /* 0x0000000f300f8210 */ /* 0x000fe200037fe4ff */
[----:B------:R-:W0:Y:S01]  /*16d0*/  LDC.64 R54, c[0x0][0x3b8] ;  /* 0x0000ee00ff367b82 */ /* 0x000e220000000a00 */
[----:B------:R-:W-:Y:S01]  /*16e0*/  @!P2 IADD3 R59, PT, PT, R13, R59, RZ ;  /* 0x0000003b0d3ba210 */ /* 0x000fe20007ffe0ff */
[----:B------:R-:W-:Y:S01]  /*16f0*/  @!P4 IMAD R13, R49, R9, R16 ;  /* 0x00000009310dc224 */ /* 0x000fe200078e0210 */
[----:B------:R-:W-:-:S02]  /*1700*/  @!P1 SHF.L.U64.HI R48, R18, 0x2, R19 ;  /* 0x0000000212309819 */ /* 0x000fc40000010213 */
[C---:B------:R-:W-:Y:S02]  /*1710*/  @!P1 IADD3 R6, P6, PT, R57.reuse, R6, RZ ;  /* 0x0000000639069210 */ /* 0x040fe40007fde0ff */
[----:B------:R-:W-:Y:S02]  /*1720*/  @!P4 MOV R16, R38 ;  /* 0x000000260010c202 */ /* 0x000fe40000000f00 */
[----:B------:R-:W-:Y:S02]  /*1730*/  @!P4 MOV R17, R37 ;  /* 0x000000250011c202 */ /* 0x000fe40000000f00 */
[----:B------:R-:W-:Y:S02]  /*1740*/  CS2R R18, SRZ ;  /* 0x0000000000127805 */ /* 0x000fe4000001ff00 */
[----:B------:R-:W-:Y:S02]  /*1750*/  @!P1 IADD3.X R7, PT, PT, R48, R7, RZ, P6, !PT ;  /* 0x0000000730079210 */ /* 0x000fe400037fe4ff */
[----:B-1----:R-:W-:Y:S01]  /*1760*/  @!P1 IADD3 R44, P6, PT, R57, R44, RZ ;  /* 0x0000002c392c9210 */ /* 0x002fe20007fde0ff */
[----:B------:R-:W-:Y:S01]  /*1770*/  @!P4 IMAD.WIDE.U32 R8, R49, R8, R16 ;  /* 0x000000083108c225 */ /* 0x000fe200078e0010 */
[----:B------:R-:W-:-:S02]  /*1780*/  CS2R R64, SRZ ;  /* 0x0000000000407805 */ /* 0x000fc4000001ff00 */
[----:B------:R-:W-:Y:S02]  /*1790*/  CS2R R16, SRZ ;  /* 0x0000000000107805 */ /* 0x000fe4000001ff00 */
[----:B------:R-:W-:Y:S01]  /*17a0*/  @!P1 IADD3.X R45, PT, PT, R48, R45, RZ, P6, !PT ;  /* 0x0000002d302d9210 */ /* 0x000fe200037fe4ff */
[----:B------:R1:W5:Y:S01]  /*17b0*/  @!P5 LDG.E.64 R18, desc[UR8][R10.64] ;  /* 0x000000080a12d981 */ /* 0x000362000c1e1b00 */
[C---:B------:R-:W-:Y:S02]  /*17c0*/  @!P2 SHF.L.U32 R48, R12.reuse, 0x2, RZ ;  /* 0x000000020c30a819 */ /* 0x040fe400000006ff */
[----:B------:R-:W-:Y:S01]  /*17d0*/  @!P2 SHF.L.U64.HI R12, R12, 0x2, R59 ;  /* 0x000000020c0ca819 */ /* 0x000fe2000001023b */
[----:B------:R3:W5:Y:S04]  /*17e0*/  @!P0 LDG.E.64 R64, desc[UR8][R42.64] ;  /* 0x000000082a408981 */ /* 0x000768000c1e1b00 */
[----:B------:R4:W5:Y:S01]  /*17f0*/  @!P0 LDG.E.64 R16, desc[UR8][R14.64] ;  /* 0x000000080e108981 */ /* 0x000962000c1e1b00 */
[----:B-1----:R-:W1:Y:S01]  /*1800*/  @!P3 LDC.64 R10, c[0x0][0x3f8] ;  /* 0x0000fe00ff0abb82 */ /* 0x002e620000000a00 */
[----:B--2---:R-:W-:-:S02]  /*1810*/  @!P2 IADD3 R40, P0, PT, R48, R40, RZ ;  /* 0x000000283028a210 */ /* 0x004fc40007f1e0ff */
[----:B------:R-:W-:Y:S02]  /*1820*/  CS2R R60, SRZ ;  /* 0x00000000003c7805 */ /* 0x000fe4000001ff00 */
[----:B------:R-:W-:Y:S02]  /*1830*/  @!P2 IADD3.X R41, PT, PT, R12, R41, RZ, P0, !PT ;  /* 0x000000290c29a210 */ /* 0x000fe400007fe4ff */
[----:B------:R-:W-:Y:S01]  /*1840*/  IADD3 R52, PT, PT, R52, 0xf0, RZ ;  /* 0x000000f034347810 */ /* 0x000fe20007ffe0ff */
[----:B---3--:R-:W2:Y:S02]  /*1850*/  @!P2 LDC.64 R42, c[0x0][0x398] ;  /* 0x0000e600ff2aab82 */ /* 0x008ea40000000a00 */
[----:B------:R0:W5:Y:S01]  /*1860*/  @!P2 LDG.E.64 R60, desc[UR8][R40.64] ;  /* 0x00000008283ca981 */ /* 0x000162000c1e1b00 */
[----:B------:R-:W-:Y:S02]  /*1870*/  ISETP.GE.U32.AND P5, PT, R52, UR12, PT ;  /* 0x0000000c34007c0c */ /* 0x000fe4000bfa6070 */
[----:B------:R-:W-:-:S02]  /*1880*/  SHF.R.S32.HI R5, RZ, 0x1f, R52 ;  /* 0x0000001fff057819 */ /* 0x000fc40000011434 */
[----:B----4-:R-:W-:Y:S01]  /*1890*/  CS2R R14, SRZ ;  /* 0x00000000000e7805 */ /* 0x010fe2000001ff00 */
[----:B0-----:R-:W-:Y:S01]  /*18a0*/  IMAD.WIDE R40, R56, 0x8, R54 ;  /* 0x0000000838287825 */ /* 0x001fe200078e0236 */
[----:B------:R-:W-:-:S04]  /*18b0*/  ISETP.GE.AND.EX P5, PT, R5, UR13, PT, P5 ;  /* 0x0000000d05007c0c */ /* 0x000fc8000bfa6350 */
[----:B------:R0:W5:Y:S04]  /*18c0*/  @!P1 LDG.E.64 R14, desc[UR8][R44.64] ;  /* 0x000000082c0e9981 */ /* 0x000168000c1e1b00 */
[----:B------:R-:W3:Y:S01]  /*18d0*/  LDG.E.64 R40, desc[UR8][R40.64] ;  /* 0x0000000828287981 */ /* 0x000ee2000c1e1b00 */
[----:B------:R-:W-:Y:S01]  /*18e0*/  CS2R R62, SRZ ;  /* 0x00000000003e7805 */ /* 0x000fe2000001ff00 */
[----:B-1----:R-:W-:Y:S01]  /*18f0*/  @!P3 IMAD R50, R47, R10, RZ ;  /* 0x0000000a2f32b224 */ /* 0x002fe200078e02ff */
[----:B0-----:R-:W-:Y:S02]  /*1900*/  @!P3 MOV R44, R38 ;  /* 0x00000026002cb202 */ /* 0x001fe40000000f00 */
[----:B------:R-:W-:Y:S01]  /*1910*/  @!P3 MOV R45, R37 ;  /* 0x00000025002db202 */ /* 0x000fe20000000f00 */
[C---:B------:R-:W-:Y:S01]  /*1920*/  @!P3 IMAD R50, R46.reuse, R11, R50 ;  /* 0x0000000b2e32b224 */ /* 0x040fe200078e0232 */
[----:B------:R0:W5:Y:S01]  /*1930*/  @!P1 LDG.E.64 R62, desc[UR8][R6.64] ;  /* 0x00000008063e9981 */ /* 0x000162000c1e1b00 */
[----:B------:R-:W-:-:S02]  /*1940*/  @!P3 IMAD.WIDE.U32 R10, R46, R10, R44 ;  /* 0x0000000a2e0ab225 */ /* 0x000fc400078e002c */
[----:B------:R-:W1:Y:S01]  /*1950*/  @!P4 LDC.64 R46, c[0x0][0x3a0] ;  /* 0x0000e800ff2ecb82 */ /* 0x000e620000000a00 */
[----:B--2---:R-:W-:-:S07]  /*1960*/  @!P2 IADD3 R42, P0, PT, R48, R42, RZ ;  /* 0x0000002a302aa210 */ /* 0x004fce0007f1e0ff */
[----:B------:R-:W2:Y:S01]  /*1970*/  @!P4 LDC.64 R44, c[0x0][0x398] ;  /* 0x0000e600ff2ccb82 */ /* 0x000ea20000000a00 */
[----:B------:R-:W-:-:S07]  /*1980*/  @!P4 IADD3 R51, PT, PT, R9, R13, RZ ;  /* 0x0000000d0933c210 */ /* 0x000fce0007ffe0ff */
[----:B0-----:R-:W0:Y:S01]  /*1990*/  @!P5 LDC.64 R6, c[0x0][0x3f8] ;  /* 0x0000fe00ff06db82 */ /* 0x001e220000000a00 */
[----:B------:R-:W-:Y:S02]  /*19a0*/  @!P2 IADD3.X R43, PT, PT, R12, R43, RZ, P0, !PT ;  /* 0x0000002b0c2ba210 */ /* 0x000fe400007fe4ff */
[----:B------:R-:W-:Y:S02]  /*19b0*/  CS2R R12, SRZ ;  /* 0x00000000000c7805 */ /* 0x000fe4000001ff00 */
[C---:B------:R-:W-:Y:S02]  /*19c0*/  @!P4 SHF.L.U64.HI R51, R8.reuse, 0x2, R51 ;  /* 0x000000020833c819 */ /* 0x040fe40000010233 */
[----:B------:R-:W-:Y:S02]  /*19d0*/  @!P4 SHF.L.U32 R49, R8, 0x2, RZ ;  /* 0x000000020831c819 */ /* 0x000fe400000006ff */
[----:B------:R-:W4:Y:S01]  /*19e0*/  @!P3 LDC.64 R8, c[0x0][0x3a0] ;  /* 0x0000e800ff08bb82 */ /* 0x000f220000000a00 */
[----:B------:R1:W5:Y:S02]  /*19f0*/  @!P2 LDG.E.64 R12, desc[UR8][R42.64] ;  /* 0x000000082a0ca981 */ /* 0x000364000c1e1b00 */
[----:B-1----:R-:W-:-:S02]  /*1a00*/  @!P4 IADD3 R46, P0, PT, R49, R46, RZ ;  /* 0x0000002e312ec210 */ /* 0x002fc40007f1e0ff */
[----:B------:R-:W-:-:S03]  /*1a10*/  @!P5 MOV R48, R38 ;  /* 0x000000260030d202 */ /* 0x000fc60000000f00 */
[----:B------:R-:W1:Y:S01]  /*1a20*/  @!P3 LDC.64 R42, c[0x0][0x398] ;  /* 0x0000e600ff2abb82 */ /* 0x000e620000000a00 */
[----:B--2---:R-:W-:Y:S02]  /*1a30*/  @!P4 IADD3 R44, P1, PT, R49, R44, RZ ;  /* 0x0000002c312cc210 */ /* 0x004fe40007f3e0ff */
[----:B------:R-:W-:Y:S01]  /*1a40*/  @!P5 MOV R49, R37 ;  /* 0x000000250031d202 */ /* 0x000fe20000000f00 */
[----:B0-----:R-:W-:Y:S01]  /*1a50*/  @!P5 IMAD R5, R5, R6, RZ ;  /* 0x000000060505d224 */ /* 0x001fe200078e02ff */
[----:B------:R-:W-:-:S03]  /*1a60*/  @!P3 IADD3 R11, PT, PT, R11, R50, RZ ;  /* 0x000000320b0bb210 */ /* 0x000fc60007ffe0ff */
[C---:B------:R-:W-:Y:S02]  /*1a70*/  @!P5 IMAD R5, R52.reuse, R7, R5 ;  /* 0x000000073405d224 */ /* 0x040fe400078e0205 */
[----:B------:R-:W-:Y:S01]  /*1a80*/  @!P5 IMAD.WIDE.U32 R6, R52, R6, R48 ;  /* 0x000000063406d225 */ /* 0x000fe200078e0030 */
[C---:B------:R-:W-:Y:S02]  /*1a90*/  @!P3 SHF.L.U32 R49, R10.reuse, 0x2, RZ ;  /* 0x000000020a31b819 */ /* 0x040fe400000006ff */
[----:B------:R-:W-:Y:S02]  /*1aa0*/  @!P4 IADD3.X R47, PT, PT, R51, R47, RZ, P0, !PT ;  /* 0x0000002f332fc210 */ /* 0x000fe400007fe4ff */
[----:B------:R-:W-:Y:S02]  /*1ab0*/  @!P3 SHF.L.U64.HI R48, R10, 0x2, R11 ;  /* 0x000000020a30b819 */ /* 0x000fe4000001020b */
[----:B------:R-:W-:Y:S02]  /*1ac0*/  CS2R R10, SRZ ;  /* 0x00000000000a7805 */ /* 0x000fe4000001ff00 */
[----:B----4-:R-:W-:-:S02]  /*1ad0*/  @!P3 IADD3 R8, P0, PT, R49, R8, RZ ;  /* 0x000000083108b210 */ /* 0x010fc40007f1e0ff */
[----:B------:R-:W-:Y:S02]  /*1ae0*/  CS2R R56, SRZ ;  /* 0x0000000000387805 */ /* 0x000fe4000001ff00 */
[----:B------:R-:W-:Y:S02]  /*1af0*/  @!P4 IADD3.X R45, PT, PT, R51, R45, RZ, P1, !PT ;  /* 0x0000002d332dc210 */ /* 0x000fe40000ffe4ff */
[----:B------:R-:W-:Y:S02]  /*1b00*/  @!P3 IADD3.X R9, PT, PT, R48, R9, RZ, P0, !PT ;  /* 0x000000093009b210 */ /* 0x000fe400007fe4ff */
[----:B------:R-:W-:Y:S01]  /*1b10*/  ISETP.NE.AND P1, PT, RZ, UR10, PT ;  /* 0x0000000aff007c0c */ /* 0x000fe2000bf25270 */
[----:B------:R-:W5:Y:S01]  /*1b20*/  @!P4 LDG.E.64 R10, desc[UR8][R44.64] ;  /* 0x000000082c0ac981 */ /* 0x000f62000c1e1b00 */
[----:B-1----:R-:W-:-:S03]  /*1b30*/  @!P3 IADD3 R42, P2, PT, R49, R42, RZ ;  /* 0x0000002a312ab210 */ /* 0x002fc60007f5e0ff */
[----:B------:R0:W5:Y:S01]  /*1b40*/  @!P3 LDG.E.64 R56, desc[UR8][R8.64] ;  /* 0x000000080838b981 */ /* 0x000162000c1e1b00 */
[----:B------:R-:W-:Y:S02]  /*1b50*/  @!P3 IADD3.X R43, PT, PT, R48, R43, RZ, P2, !PT ;  /* 0x0000002b302bb210 */ /* 0x000fe400017fe4ff */
[----:B------:R-:W-:Y:S02]  /*1b60*/  CS2R R58, SRZ ;  /* 0x00000000003a7805 */ /* 0x000fe4000001ff00 */
[----:B------:R-:W-:Y:S01]  /*1b70*/  @!P5 IADD3 R5, PT, PT, R7, R5, RZ ;  /* 0x000000050705d210 */ /* 0x000fe20007ffe0ff */
[----:B------:R-:W1:Y:S01]  /*1b80*/  LDC.64 R48, c[0x0][0x3a8] ;  /* 0x0000ea00ff307b82 */ /* 0x000e620000000a00 */
[----:B0-----:R-:W-:Y:S02]  /*1b90*/  CS2R R8, SRZ ;  /* 0x0000000000087805 */ /* 0x001fe4000001ff00 */
[----:B------:R0:W5:Y:S05]  /*1ba0*/  @!P4 LDG.E.64 R58, desc[UR8][R46.64] ;  /* 0x000000082e3ac981 */ /* 0x00016a000c1e1b00 */
[----:B------:R-:W2:Y:S01]  /*1bb0*/  @!P5 LDC.64 R44, c[0x0][0x3a0] ;  /* 0x0000e800ff2cdb82 */ /* 0x000ea20000000a00 */
[----:B------:R4:W5:Y:S01]  /*1bc0*/  @!P3 LDG.E.64 R8, desc[UR8][R42.64] ;  /* 0x000000082a08b981 */ /* 0x000962000c1e1b00 */
[----:B------:R-:W-:-:S02]  /*1bd0*/  @!P5 SHF.L.U64.HI R5, R6, 0x2, R5 ;  /* 0x000000020605d819 */ /* 0x000fc40000010205 */
[----:B0-----:R-:W-:-:S04]  /*1be0*/  @!P5 SHF.L.U32 R46, R6, 0x2, RZ ;  /* 0x00000002062ed819 */ /* 0x001fc800000006ff */
[----:B------:R-:W0:Y:S08]  /*1bf0*/  @!P5 LDC.64 R6, c[0x0][0x398] ;  /* 0x0000e600ff06db82 */ /* 0x000e300000000a00 */
[----:B----4-:R-:W4:Y:S01]  /*1c00*/  @P1 LDC.64 R42, c[0x0][0x3b0] ;  /* 0x0000ec00ff2a1b82 */ /* 0x010f220000000a00 */
[----:B------:R-:W-:Y:S02]  /*1c10*/  CS2R R54, SRZ ;  /* 0x0000000000367805 */ /* 0x000fe4000001ff00 */
[----:B--2---:R-:W-:Y:S01]  /*1c20*/  @!P5 IADD3 R44, P0, PT, R46, R44, RZ ;  /* 0x0000002c2e2cd210 */ /* 0x004fe20007f1e0ff */
[----:B------:R-:W-:-:S03]  /*1c30*/  IMAD R47, R53, 0x46, R4 ;  /* 0x00000046352f7824 */ /* 0x000fc600078e0204 */
[----:B------:R-:W-:-:S05]  /*1c40*/  @!P5 IADD3.X R45, PT, PT, R5, R45, RZ, P0, !PT ;  /* 0x0000002d052dd210 */ /* 0x000fca00007fe4ff */
[----:B------:R1:W5:Y:S01]  /*1c50*/  @!P5 LDG.E.64 R54, desc[UR8][R44.64] ;  /* 0x000000082c36d981 */ /* 0x000362000c1e1b00 */
[----:B0-----:R-:W-:Y:S01]  /*1c60*/  @!P5 IADD3 R4, P0, PT, R46, R6, RZ ;  /* 0x000000062e04d210 */ /* 0x001fe20007f1e0ff */
[----:B----4-:R-:W-:-:S04]  /*1c70*/  @P1 IMAD.WIDE R42, R47, 0x2, R42 ;  /* 0x000000022f2a1825 */ /* 0x010fc800078e022a */
[----:B-1----:R-:W-:Y:S01]  /*1c80*/  IMAD.WIDE R44, R47, 0x2, R48 ;  /* 0x000000022f2c7825 */ /* 0x002fe200078e0230 */
[----:B------:R-:W2:Y:S04]  /*1c90*/  @P1 LDG.E.U16 R46, desc[UR8][R42.64] ;  /* 0x000000082a2e1981 */ /* 0x000ea8000c1e1500 */
[----:B------:R-:W4:Y:S04]  /*1ca0*/  @P1 LDG.E.U16 R47, desc[UR8][R42.64+0x2] ;  /* 0x000002082a2f1981 */ /* 0x000f28000c1e1500 */
[----:B------:R-:W4:Y:S04]  /*1cb0*/  LDG.E.U16 R48, desc[UR8][R44.64] ;  /* 0x000000082c307981 */ /* 0x000f28000c1e1500 */
[----:B------:R-:W4:Y:S01]  /*1cc0*/  LDG.E.U16 R49, desc[UR8][R44.64+0x2] ;  /* 0x000002082c317981 */ /* 0x000f22000c1e1500 */
[----:B------:R-:W-:Y:S01]  /*1cd0*/  @!P5 IADD3.X R5, PT, PT, R5, R7, RZ, P0, !PT ;  /* 0x000000070505d210 */ /* 0x000fe200007fe4ff */
[----:B------:R-:W-:Y:S01]  /*1ce0*/  UISETP.NE.AND UP1, UPT, UR10, URZ, UPT ;  /* 0x000000ff0a00728c */ /* 0x000fe2000bf25270 */
[----:B------:R-:W-:-:S06]  /*1cf0*/  CS2R R6, SRZ ;  /* 0x0000000000067805 */ /* 0x000fcc000001ff00 */
[----:B------:R0:W5:Y:S01]  /*1d00*/  @!P5 LDG.E.64 R6, desc[UR8][R4.64] ;  /* 0x000000080406d981 */ /* 0x000162000c1e1b00 */
[----:B------:R-:W-:Y:S01]  /*1d10*/  UMOV UR12, 0x3f800000 ;  /* 0x3f800000000c7882 */ /* 0x000fe20000000000 */
[----:B0-----:R-:W-:Y:S02]  /*1d20*/  CS2R R4, SRZ ;  /* 0x0000000000047805 */ /* 0x001fe4000001ff00 */
[----:B---3--:R-:W-:-:S13]  /*1d30*/  R2UR UR11, R40 ;  /* 0x00000000280b72ca */ /* 0x008fda00000e0000 */
        /* <DEDUP_REMOVED lines=11> */
[----:B----4-:R-:W-:Y:S02]  /*1df0*/  @P1 SHF.L.U32 R5, R47, 0x10, RZ ;  /* 0x000000102f051819 */ /* 0x010fe400000006ff */
[----:B------:R-:W-:Y:S02]  /*1e00*/  SHF.L.U32 R47, R48, 0x10, RZ ;  /* 0x00000010302f7819 */ /* 0x000fe400000006ff */
[----:B------:R-:W-:Y:S01]  /*1e10*/  SHF.L.U32 R46, R49, 0x10, RZ ;  /* 0x00000010312e7819 */ /* 0x000fe200000006ff */
[----:B------:R-:W-:Y:S06]  /*1e20*/  BRA.U UP1, `(.L_x_1485) ;  /* 0x0000000d01847547 */ /* 0x000fec000b800000 */
        /* <DEDUP_REMOVED lines=31> */
[----:B------:R-:W-:Y:S02]  /*2020*/  FADD.FTZ R44, R45, R44 ;  /* 0x0000002c2d2c7221 */ /* 0x000fe40000010000 */
        /* <DEDUP_REMOVED lines=139> */
[----:B------:R-:W-:Y:S01]  /*28e0*/  FADD.FTZ R45, R44, R43 ;  /* 0x0000002b2c2d7221 */ /* 0x000fe20000010000 */
[----:B------:R-:W-:Y:S02]  /*28f0*/  FMUL.FTZ R44, R9, R46 ;  /* 0x0000002e092c7220 */ /* 0x000fe40000410000 */
[----:B------:R-:W-:Y:S01]  /*2900*/  FFMA.FTZ R41, R8, R42, R41 ;  /* 0x0000002a08297223 */ /* 0x000fe20000010029 */
[----:B------:R-:W-:Y:S01]  /*2910*/  FFMA.FTZ R48, R42, R43, R49 ;  /* 0x0000002b2a307223 */ /* 0x000fe20000010031 */
[----:B------:R-:W-:Y:S01]  /*2920*/  FADD.FTZ R42, R57, -UR11 ;  /* 0x8000000b392a7e21 */ /* 0x000fe20008010000 */
[----:B------:R-:W-:-:S03]  /*2930*/  FADD.FTZ R45, R44, R45 ;  /* 0x0000002d2c2d7221 */ /* 0x000fc60000010000 */
[----:B------:R-:W-:-:S04]  /*2940*/  FMUL.FTZ R43, R42, UR12 ;  /* 0x0000000c2a2b7c20 */ /* 0x000fc80008410000 */
[----:B------:R-:W-:Y:S01]  /*2950*/  FFMA.FTZ R42, R9, R43, R40 ;  /* 0x0000002b092a7223 */ /* 0x000fe20000010028 */
[----:B------:R-:W-:Y:S01]  /*2960*/  FADD.FTZ R40, R54, -UR11 ;  /* 0x8000000b36287e21 */ /* 0x000fe20008010000 */
[----:B------:R-:W-:Y:S01]  /*2970*/  FFMA.FTZ R43, R43, R44, R48 ;  /* 0x0000002c2b2b7223 */ /* 0x000fe20000010030 */
[----:B------:R-:W-:Y:S01]  /*2980*/  FMUL.FTZ R44, R6, R47 ;  /* 0x0000002f062c7220 */ /* 0x000fe20000410000 */
[----:B------:R-:W-:Y:S01]  /*2990*/  FMUL.FTZ R48, R7, R46 ;  /* 0x0000002e07307220 */ /* 0x000fe20000410000 */
[----:B------:R-:W-:Y:S02]  /*29a0*/  FMUL.FTZ R40, R40, UR12 ;  /* 0x0000000c28287c20 */ /* 0x000fe40008410000 */
[----:B------:R-:W-:Y:S02]  /*29b0*/  FADD.FTZ R45, R45, R44 ;  /* 0x0000002c2d2d7221 */ /* 0x000fe40000010000 */
[----:B------:R-:W-:Y:S01]  /*29c0*/  FFMA.FTZ R44, R40, R44, R43 ;  /* 0x0000002c282c7223 */ /* 0x000fe2000001002b */
[----:B------:R-:W-:Y:S01]  /*29d0*/  FADD.FTZ R43, R55, -UR11 ;  /* 0x8000000b372b7e21 */ /* 0x000fe20008010000 */
[----:B------:R-:W-:Y:S01]  /*29e0*/  FADD.FTZ R45, R48, R45 ;  /* 0x0000002d302d7221 */ /* 0x000fe20000010000 */
[----:B------:R-:W-:-:S02]  /*29f0*/  FFMA.FTZ R40, R6, R40, R41 ;  /* 0x0000002806287223 */ /* 0x000fc40000010029 */
[----:B------:R-:W-:-:S04]  /*2a00*/  FMUL.FTZ R43, R43, UR12 ;  /* 0x0000000c2b2b7c20 */ /* 0x000fc80008410000 */
        /* <DEDUP_REMOVED lines=35> */
.L_x_1485:
[----:B------:R-:W-:Y:S01]  /*2c40*/  FADD.FTZ R41, R73, -UR11 ;  /* 0x8000000b49297e21 */ /* 0x000fe20008010000 */
[----:B------:R-:W-:-:S03]  /*2c50*/  FADD.FTZ R40, R72, -UR11 ;  /* 0x8000000b48287e21 */ /* 0x000fc60008010000 */
[----:B------:R-:W-:Y:S01]  /*2c60*/  FMUL.FTZ R41, R41, UR12 ;  /* 0x0000000c29297c20 */ /* 0x000fe20008410000 */
[----:B------:R-:W-:-:S03]  /*2c70*/  FMUL.FTZ R40, R40, UR12 ;  /* 0x0000000c28287c20 */ /* 0x000fc60008410000 */
[----:B------:R-:W-:Y:S01]  /*2c80*/  FFMA.FTZ R42, R47, R41, R4 ;  /* 0x000000292f2a7223 */ /* 0x000fe20000010004 */
        /* <DEDUP_REMOVED lines=11> */
[----:B-----5:R-:W-:Y:S01]  /*2d40*/  FMUL.FTZ R42, R2, R49 ;  /* 0x00000031022a7220 */ /* 0x020fe20000410000 */
[----:B-1----:R-:W-:-:S03]  /*2d50*/  FADD.FTZ R52, -R44, 1 ;  /* 0x3f8000002c347421 */ /* 0x002fc60000010100 */
[----:B------:R-:W-:Y:S01]  /*2d60*/  FMUL.FTZ R42, R42, R51 ;  /* 0x000000332a2a7220 */ /* 0x000fe20000410000 */
[----:B------:R-:W-:Y:S01]  /*2d70*/  FFMA.FTZ R52, R43, R52, 1 ;  /* 0x3f8000002b347423 */ /* 0x000fe20000010034 */
[----:B------:R-:W-:Y:S02]  /*2d80*/  FMUL.FTZ R43, R3, R44 ;  /* 0x0000002c032b7220 */ /* 0x000fe40000410000 */
[----:B------:R-:W-:Y:S02]  /*2d90*/  FMUL.FTZ R48, R47, R42 ;  /* 0x0000002a2f307220 */ /* 0x000fe40000410000 */
[----:B------:R-:W-:Y:S02]  /*2da0*/  FMUL.FTZ R43, R43, R52 ;  /* 0x000000342b2b7220 */ /* 0x000fe40000410000 */
[C---:B------:R-:W-:Y:S01]  /*2db0*/  FFMA.FTZ R45, R41.reuse, R48, RZ ;  /* 0x00000030292d7223 */ /* 0x040fe200000100ff */
[----:B------:R-:W-:Y:S01]  /*2dc0*/  FADD.FTZ R44, RZ, R48 ;  /* 0x00000030ff2c7221 */ /* 0x000fe20000010000 */
[----:B------:R-:W-:Y:S01]  /*2dd0*/  FADD.FTZ R48, R92, -UR11 ;  /* 0x8000000b5c307e21 */ /* 0x000fe20008010000 */
[----:B------:R-:W-:Y:S01]  /*2de0*/  FMUL.FTZ R49, R46, R43 ;  /* 0x0000002b2e317220 */ /* 0x000fe20000410000 */
[----:B------:R-:W-:Y:S01]  /*2df0*/  FFMA.FTZ R41, R41, R42, RZ ;  /* 0x0000002a29297223 */ /* 0x000fe200000100ff */
[----:B------:R-:W-:Y:S01]  /*2e00*/  FADD.FTZ R42, RZ, R42 ;  /* 0x0000002aff2a7221 */ /* 0x000fe20000010000 */
        /* <DEDUP_REMOVED lines=48> */
[-C--:B------:R-:W-:Y:S01]  /*3110*/  FFMA.FTZ R41, R48, R50.reuse, R41 ;  /* 0x0000003230297223 */ /* 0x080fe20000010029 */
[----:B------:R-:W-:Y:S01]  /*3120*/  FMUL.FTZ R50, R47, R50 ;  /* 0x000000322f327220 */ /* 0x000fe20000410000 */
[----:B------:R-:W-:-:S03]  /*3130*/  FMUL.FTZ R49, R49, UR12 ;  /* 0x0000000c31317c20 */ /* 0x000fc60008410000 */
        /* <DEDUP_REMOVED lines=14> */
[-C--:B------:R-:W-:Y:S01]  /*3220*/  FFMA.FTZ R40, R49, R50.reuse, R40 ;  /* 0x0000003231287223 */ /* 0x080fe20000010028 */
[----:B------:R-:W-:-:S04]  /*3230*/  FMUL.FTZ R50, R46, R50 ;  /* 0x000000322e327220 */ /* 0x000fc80000410000 */
[----:B------:R-:W-:Y:S01]  /*3240*/  FFMA.FTZ R45, R49, R50, R45 ;  /* 0x00000032312d7223 */ /* 0x000fe2000001002d */
[----:B------:R-:W-:Y:S01]  /*3250*/  FFMA.FTZ R49, R47, R48, R4 ;  /* 0x000000302f317223 */ /* 0x000fe20000010004 */
[----:B------:R-:W-:-:S03]  /*3260*/  FADD.FTZ R44, R50, R44 ;  /* 0x0000002c322c7221 */ /* 0x000fc60000010000 */
        /* <DEDUP_REMOVED lines=392> */
[-C--:B------:R-:W-:Y:S01]  /*4af0*/  FFMA.FTZ R40, R50, R49.reuse, R41 ;  /* 0x0000003132287223 */ /* 0x080fe20000010029 */
[----:B------:R-:W-:Y:S01]  /*4b00*/  FADD.FTZ R42, R42, R49 ;  /* 0x000000312a2a7221 */ /* 0x000fe20000010000 */
        /* <DEDUP_REMOVED lines=19> */
.L_x_1486:
        /* <DEDUP_REMOVED lines=96> */
.L_x_1488:
[----:B------:R-:W-:Y:S05]  /*5240*/  BSYNC.RECONVERGENT B0 ;  /* 0x0000000000007941 */ /* 0x000fea0003800200 */
.L_x_1487:
        /* <DEDUP_REMOVED lines=78> */
.L_x_1490:
[----:B------:R-:W-:Y:S05]  /*5730*/  BSYNC.RECONVERGENT B0 ;  /* 0x0000000000007941 */ /* 0x000fea0003800200 */
.L_x_1489:
        /* <DEDUP_REMOVED lines=29> */
.L_x_1492:
[----:B------:R-:W-:Y:S05]  /*5910*/  BSYNC.RECONVERGENT B0 ;  /* 0x0000000000007941 */ /* 0x000fea0003800200 */
.L_x_1491:
        /* <DEDUP_REMOVED lines=29> */
.L_x_1495:
[----:B------:R-:W2:Y:S04]  /*5af0*/  LDG.E.STRONG.GPU R42, desc[UR8][R40.64] ;  /* 0x00000008282a7981 */ /* 0x000ea8000c1ef900 */
[----:B--2---:R-:W-:Y:S01]  /*5b00*/  CCTL.IVALL ;  /* 0x00000000ff00798f */ /* 0x004fe20002000000 */
[----:B------:R-:W-:Y:S05]  /*5b10*/  YIELD ;  /* 0x0000000000007946 */ /* 0x000fea0003800000 */
[----:B------:R-:W-:-:S13]  /*5b20*/  ISETP.NE.AND P0, PT, R42, R49, PT ;  /* 0x000000312a00720c */ /* 0x000fda0003f05270 */
[----:B------:R-:W-:Y:S05]  /*5b30*/  @P0 BRA `(.L_x_1495) ;  /* 0xfffffffc00ec0947 */ /* 0x000fea000383ffff */
.L_x_1494:
        /* <DEDUP_REMOVED lines=14> */
[C-C-:B------:R-:W-:Y:S01]  /*5c20*/  IMAD R40, R0.reuse, 0x3, R72.reuse ;  /* 0x0000000300287824 */ /* 0x140fe200078e0248 */
[----:B0-----:R-:W-:Y:S01]  /*5c30*/  MOV R49, R72 ;  /* 0x0000004800317202 */ /* 0x001fe20000000f00 */
[----:B------:R-:W-:-:S07]  /*5c40*/  IMAD R42, R0, 0x7, R72 ;  /* 0x00000007002a7824 */ /* 0x000fce00078e0248 */
.L_x_1497:
[----:B------:R-:W-:-:S13]  /*5c50*/  ISETP.EQ.OR P3, PT, RZ, UR5, P2 ;  /* 0x00000005ff007c0c */ /* 0x000fda0009762670 */
[----:B------:R-:W-:-:S06]  /*5c60*/  @!P3 IMAD.WIDE.U32 R74, R49, 0x8, R52 ;  /* 0x00000008314ab825 */ /* 0x000fcc00078e0034 */
[----:B------:R-:W2:Y:S01]  /*5c70*/  @!P3 LDG.E.64 R74, desc[UR8][R74.64] ;  /* 0x000000084a4ab981 */ /* 0x000ea2000c1e1b00 */
[C---:B------:R-:W-:Y:S02]  /*5c80*/  IADD3 R72, PT, PT, R80.reuse, 0x1, RZ ;  /* 0x0000000150487810 */ /* 0x040fe40007ffe0ff */
[----:B------:R-:W-:Y:S02]  /*5c90*/  IADD3 R76, PT, PT, R80, 0x2, RZ ;  /* 0x00000002504c7810 */ /* 0x000fe40007ffe0ff */
[----:B------:R-:W-:Y:S02]  /*5ca0*/  ISETP.EQ.OR P4, PT, R72, UR7, P2 ;  /* 0x0000000748007c0c */ /* 0x000fe40009782670 */
[----:B------:R-:W-:-:S11]  /*5cb0*/  ISETP.EQ.OR P5, PT, R76, UR7, P2 ;  /* 0x000000074c007c0c */ /* 0x000fd600097a2670 */
[----:B------:R-:W-:-:S04]  /*5cc0*/  @!P4 IMAD.WIDE.U32 R72, R51, 0x8, R52 ;  /* 0x000000083348c825 */ /* 0x000fc800078e0034 */
[----:B------:R-:W-:Y:S02]  /*5cd0*/  @!P5 IMAD.WIDE.U32 R76, R50, 0x8, R52 ;  /* 0x00000008324cd825 */ /* 0x000fe400078e0034 */
[----:B------:R-:W3:Y:S04]  /*5ce0*/  @!P4 LDG.E.64 R72, desc[UR8][R72.64] ;  /* 0x000000084848c981 */ /* 0x000ee8000c1e1b00 */
[----:B------:R-:W4:Y:S01]  /*5cf0*/  @!P5 LDG.E.64 R76, desc[UR8][R76.64] ;  /* 0x000000084c4cd981 */ /* 0x000f22000c1e1b00 */
[----:B--2---:R-:W-:Y:S01]  /*5d00*/  @!P3 FADD.FTZ R44, R44, R74 ;  /* 0x0000004a2c2cb221 */ /* 0x004fe20000010000 */
[----:B------:R-:W-:Y:S01]  /*5d10*/  IADD3 R74, PT, PT, R80, 0x3, RZ ;  /* 0x00000003504a7810 */ /* 0x000fe20007ffe0ff */
[----:B------:R-:W-:-:S03]  /*5d20*/  @!P3 FADD.FTZ R45, R45, R75 ;  /* 0x0000004b2d2db221 */ /* 0x000fc60000010000 */
[----:B------:R-:W-:Y:S02]  /*5d30*/  ISETP.EQ.OR P0, PT, R74, UR7, P2 ;  /* 0x000000074a007c0c */ /* 0x000fe40009702670 */
[----:B------:R-:W-:-:S04]  /*5d40*/  IADD3 R74, PT, PT, R80, 0x4, RZ ;  /* 0x00000004504a7810 */ /* 0x000fc80007ffe0ff */
[----:B------:R-:W-:-:S07]  /*5d50*/  ISETP.EQ.OR P3, PT, R74, UR7, P2 ;  /* 0x000000074a007c0c */ /* 0x000fce0009762670 */
[----:B------:R-:W-:-:S06]  /*5d60*/  @!P0 IMAD.WIDE.U32 R74, R40, 0x8, R52 ;  /* 0x00000008284a8825 */ /* 0x000fcc00078e0034 */
[----:B------:R-:W2:Y:S01]  /*5d70*/  @!P0 LDG.E.64 R74, desc[UR8][R74.64] ;  /* 0x000000084a4a8981 */ /* 0x000ea2000c1e1b00 */
[----:B------:R-:W-:-:S04]  /*5d80*/  @!P3 IMAD.WIDE.U32 R78, R48, 0x8, R52 ;  /* 0x00000008304eb825 */ /* 0x000fc800078e0034 */
[----:B---3--:R-:W-:Y:S01]  /*5d90*/  @!P4 FADD.FTZ R44, R44, R72 ;  /* 0x000000482c2cc221 */ /* 0x008fe20000010000 */
[----:B------:R-:W-:Y:S01]  /*5da0*/  @!P4 FADD.FTZ R45, R45, R73 ;  /* 0x000000492d2dc221 */ /* 0x000fe20000010000 */
[----:B------:R-:W-:Y:S01]  /*5db0*/  IADD3 R72, PT, PT, R80, 0x5, RZ ;  /* 0x0000000550487810 */ /* 0x000fe20007ffe0ff */
[----:B------:R-:W3:Y:S01]  /*5dc0*/  @!P3 LDG.E.64 R78, desc[UR8][R78.64] ;  /* 0x000000084e4eb981 */ /* 0x000ee2000c1e1b00 */
[----:B----4-:R-:W-:Y:S01]  /*5dd0*/  @!P5 FADD.FTZ R44, R44, R76 ;  /* 0x0000004c2c2cd221 */ /* 0x010fe20000010000 */
[----:B------:R-:W-:Y:S01]  /*5de0*/  @!P5 FADD.FTZ R45, R45, R77 ;  /* 0x0000004d2d2dd221 */ /* 0x000fe20000010000 */
[----:B------:R-:W-:Y:S02]  /*5df0*/  ISETP.EQ.OR P4, PT, R72, UR7, P2 ;  /* 0x0000000748007c0c */ /* 0x000fe40009782670 */
[----:B------:R-:W-:Y:S01]  /*5e00*/  IADD3 R72, PT, PT, R80, 0x6, RZ ;  /* 0x0000000650487810 */ /* 0x000fe20007ffe0ff */
[----:B--2---:R-:W-:Y:S01]  /*5e10*/  @!P0 FADD.FTZ R44, R44, R74 ;  /* 0x0000004a2c2c8221 */ /* 0x004fe20000010000 */
[----:B------:R-:W-:-:S02]  /*5e20*/  @!P0 FADD.FTZ R45, R45, R75 ;  /* 0x0000004b2d2d8221 */ /* 0x000fc40000010000 */
[----:B------:R-:W-:Y:S02]  /*5e30*/  ISETP.EQ.OR P0, PT, R72, UR7, P2 ;  /* 0x0000000748007c0c */ /* 0x000fe40009702670 */
[----:B------:R-:W-:-:S04]  /*5e40*/  IADD3 R72, PT, PT, R80, 0x7, RZ ;  /* 0x0000000750487810 */ /* 0x000fc80007ffe0ff */
[----:B------:R-:W-:Y:S01]  /*5e50*/  ISETP.EQ.OR P5, PT, R72, UR7, P2 ;  /* 0x0000000748007c0c */ /* 0x000fe200097a2670 */
[----:B------:R-:W-:-:S06]  /*5e60*/  @!P4 IMAD.WIDE.U32 R72, R41, 0x8, R52 ;  /* 0x000000082948c825 */ /* 0x000fcc00078e0034 */
[--C-:B------:R-:W-:Y:S01]  /*5e70*/  @!P0 IMAD.WIDE.U32 R74, R43, 0x8, R52.reuse ;  /* 0x000000082b4a8825 */ /* 0x100fe200078e0034 */
[----:B------:R-:W2:Y:S05]  /*5e80*/  @!P4 LDG.E.64 R72, desc[UR8][R72.64] ;  /* 0x000000084848c981 */ /* 0x000eaa000c1e1b00 */
[----:B------:R-:W4:Y:S01]  /*5e90*/  @!P0 LDG.E.64 R74, desc[UR8][R74.64] ;  /* 0x000000084a4a8981 */ /* 0x000f22000c1e1b00 */
[----:B------:R-:W-:-:S06]  /*5ea0*/  @!P5 IMAD.WIDE.U32 R76, R42, 0x8, R52 ;  /* 0x000000082a4cd825 */ /* 0x000fcc00078e0034 */
[----:B------:R-:W5:Y:S01]  /*5eb0*/  @!P5 LDG.E.64 R76, desc[UR8][R76.64] ;  /* 0x000000084c4cd981 */ /* 0x000f62000c1e1b00 */
[----:B---3--:R-:W-:Y:S02]  /*5ec0*/  @!P3 FADD.FTZ R44, R44, R78 ;  /* 0x0000004e2c2cb221 */ /* 0x008fe40000010000 */
[----:B------:R-:W0:Y:S01]  /*5ed0*/  LDC R78, c[0x0][0x370] ;  /* 0x0000dc00ff4e7b82 */ /* 0x000e220000000800 */
[----:B------:R-:W-:Y:S01]  /*5ee0*/  @!P3 FADD.FTZ R45, R45, R79 ;  /* 0x0000004f2d2db221 */ /* 0x000fe20000010000 */
[----:B------:R-:W-:Y:S01]  /*5ef0*/  IADD3 R80, PT, PT, R80, 0x8, RZ ;  /* 0x0000000850507810 */ /* 0x000fe20007ffe0ff */
[----:B------:R-:W-:Y:S01]  /*5f00*/  UIADD3 UR5, UPT, UPT, UR5, 0x8, URZ ;  /* 0x0000000805057890 */ /* 0x000fe2000fffe0ff */
[----:B------:R-:W-:Y:S02]  /*5f10*/  LEA R49, R0, R49, 0x3 ;  /* 0x0000003100317211 */ /* 0x000fe400078e18ff */
        /* <DEDUP_REMOVED lines=9> */
[----:B------:R-:W-:-:S03]  /*5fb0*/  @!P4 FADD.FTZ R45, R45, R73 ;  /* 0x000000492d2dc221 */ /* 0x000fc60000010000 */
[----:B----4-:R-:W-:Y:S01]  /*5fc0*/  @!P0 FADD.FTZ R44, R44, R74 ;  /* 0x0000004a2c2c8221 */ /* 0x010fe20000010000 */
[----:B------:R-:W-:Y:S01]  /*5fd0*/  @!P0 FADD.FTZ R45, R45, R75 ;  /* 0x0000004b2d2d8221 */ /* 0x000fe20000010000 */
[----:B------:R-:W-:Y:S02]  /*5fe0*/  ISETP.NE.AND P0, PT, R80, R78, PT ;  /* 0x0000004e5000720c */ /* 0x000fe40003f05270 */
[----:B-----5:R-:W-:Y:S01]  /*5ff0*/  @!P5 FADD.FTZ R44, R44, R76 ;  /* 0x0000004c2c2cd221 */ /* 0x020fe20000010000 */
[----:B------:R-:W-:-:S10]  /*6000*/  @!P5 FADD.FTZ R45, R45, R77 ;  /* 0x0000004d2d2dd221 */ /* 0x000fd40000010000 */
[----:B------:R-:W-:Y:S05]  /*6010*/  @P0 BRA `(.L_x_1497) ;  /* 0xfffffffc000c0947 */ /* 0x000fea000383ffff */
[----:B------:R-:W-:-:S07]  /*6020*/  MOV R40, R78 ;  /* 0x0000004e00287202 */ /* 0x000fce0000000f00 */
.L_x_1496:
        /* <DEDUP_REMOVED lines=39> */
.L_x_1498:
        /* <DEDUP_REMOVED lines=17> */
.L_x_1499:
        /* <DEDUP_REMOVED lines=11> */
.L_x_1500:
[----:B------:R-:W-:Y:S05]  /*6460*/  BSYNC.RECONVERGENT B0 ;  /* 0x0000000000007941 */ /* 0x000fea0003800200 */
.L_x_1493:
[----:B0-----:R-:W2:Y:S01]  /*6470*/  LDL.LU R49, [R1] ;  /* 0x0000000001317983 */ /* 0x001ea20000300800 */
[----:B------:R-:W0:Y:S01]  /*6480*/  S2UR UR6, SR_CgaCtaId ;  /* 0x00000000000679c3 */ /* 0x000e220000008800 */
[----:B------:R-:W-:Y:S01]  /*6490*/  UMOV UR5, 0x400 ;  /* 0x0000040000057882 */ /* 0x000fe20000000000 */
[----:B------:R-:W3:Y:S01]  /*64a0*/  LDCU.64 UR14, c[0x0][0x400] ;  /* 0x00008000ff0e77ac */ /* 0x000ee20008000a00 */
[----:B------:R-:W4:Y:S01]  /*64b0*/  LDL.LU R48, [R1+0x4] ;  /* 0x0000040001307983 */ /* 0x000f220000300800 */
[----:B-1----:R-:W1:Y:S04]  /*64c0*/  S2R R43, SR_TID.X ;  /* 0x00000000002b7919 */ /* 0x002e680000002100 */
[----:B------:R-:W5:Y:S01]  /*64d0*/  LDC R42, c[0x0][0x41c] ;  /* 0x00010700ff2a7b82 */ /* 0x000f620000000800 */
[----:B0-----:R-:W-:Y:S01]  /*64e0*/  ULEA UR5, UR6, UR5, 0x18 ;  /* 0x0000000506057291 */ /* 0x001fe2000f8ec0ff */
[----:B------:R-:W0:Y:S08]  /*64f0*/  LDCU UR6, c[0x0][0x42c] ;  /* 0x00008580ff0677ac */ /* 0x000e300008000800 */
[----:B------:R0:W-:Y:S01]  /*6500*/  @!P2 STS.64 [UR5+0xb0], R44 ;  /* 0x0000b02cff00a988 */ /* 0x0001e20008000a05 */
[----:B------:R-:W-:Y:S01]  /*6510*/  BAR.SYNC.DEFER_BLOCKING 0x0 ;  /* 0x0000000000007b1d */ /* 0x000fe20000010000 */
[----:B-1----:R-:W-:-:S05]  /*6520*/  LOP3.LUT R43, R43, 0xffff, RZ, 0xc0, !PT ;  /* 0x0000ffff2b2b7812 */ /* 0x002fca00078ec0ff */
[----:B------:R-:W-:-:S05]  /*6530*/  IMAD R43, R43, 0x751, RZ ;  /* 0x000007512b2b7824 */ /* 0x000fca00078e02ff */
[----:B------:R-:W-:-:S05]  /*6540*/  SHF.R.U32.HI R43, RZ, 0x10, R43 ;  /* 0x00000010ff2b7819 */ /* 0x000fca000001162b */
[----:B-----5:R-:W-:-:S05]  /*6550*/  IMAD R42, R42, UR7, R43 ;  /* 0x000000072a2a7c24 */ /* 0x020fca000f8e022b */
[C---:B------:R-:W-:Y:S01]  /*6560*/  IADD3 R43, PT, PT, R42.reuse, 0x10, RZ ;  /* 0x000000102a2b7810 */ /* 0x040fe20007ffe0ff */
[----:B------:R-:W1:Y:S01]  /*6570*/  LDS.64 R40, [UR5+0xb0] ;  /* 0x0000b005ff287984 */ /* 0x000e620008000a00 */
[----:B---3--:R-:W-:Y:S02]  /*6580*/  ISETP.GE.U32.AND P0, PT, R42, UR14, PT ;  /* 0x0000000e2a007c0c */ /* 0x008fe4000bf06070 */
[----:B------:R-:W-:Y:S02]  /*6590*/  ISETP.GE.U32.AND P2, PT, R43, UR14, PT ;  /* 0x0000000e2b007c0c */ /* 0x000fe4000bf46070 */
[----:B0-----:R-:W-:-:S04]  /*65a0*/  SHF.R.S32.HI R44, RZ, 0x1f, R43 ;  /* 0x0000001fff2c7819 */ /* 0x001fc8000001142b */
[----:B------:R-:W-:Y:S01]  /*65b0*/  ISETP.GE.AND.EX P2, PT, R44, UR15, PT, P2 ;  /* 0x0000000f2c007c0c */ /* 0x000fe2000bf46320 */
[----:B-1----:R-:W-:Y:S01]  /*65c0*/  FMUL.FTZ R40, R40, UR6 ;  /* 0x0000000628287c20 */ /* 0x002fe20008410000 */
[----:B------:R-:W-:-:S04]  /*65d0*/  FMUL.FTZ R45, R41, UR6 ;  /* 0x00000006292d7c20 */ /* 0x000fc80008410000 */
[----:B------:R-:W-:Y:S02]  /*65e0*/  R2UR UR5, R40 ;  /* 0x00000000280572ca */ /* 0x000fe400000e0000 */
[----:B------:R-:W-:-:S04]  /*65f0*/  SHF.R.S32.HI R40, RZ, 0x1f, R42 ;  /* 0x0000001fff287819 */ /* 0x000fc8000001142a */
[----:B------:R-:W-:Y:S01]  /*6600*/  ISETP.GE.AND.EX P0, PT, R40, UR15, PT, P0 ;  /* 0x0000000f28007c0c */ /* 0x000fe2000bf06300 */
[----:B--2---:R-:W-:Y:S01]  /*6610*/  FADD.FTZ R50, R49, -UR11 ;  /* 0x8000000b31327e21 */ /* 0x004fe20008010000 */
[----:B----4-:R-:W-:-:S03]  /*6620*/  FADD.FTZ R48, R48, -UR11 ;  /* 0x8000000b30307e21 */ /* 0x010fc60008010000 */
        /* <DEDUP_REMOVED lines=21> */
.L_x_1501:
        /* <DEDUP_REMOVED lines=20> */
.L_x_1503:
[----:B------:R-:W-:Y:S05]  /*68c0*/  BSYNC.RECONVERGENT B0 ;  /* 0x0000000000007941 */ /* 0x000fea0003800200 */
.L_x_1502:
        /* <DEDUP_REMOVED lines=24> */
.L_x_1504:
        /* <DEDUP_REMOVED lines=21> */
.L_x_1506:
[----:B------:R-:W-:Y:S05]  /*6ba0*/  BSYNC.RECONVERGENT B0 ;  /* 0x0000000000007941 */ /* 0x000fea0003800200 */
.L_x_1505:
[----:B------:R-:W2:Y:S01]  /*6bb0*/  LDL R77, [R1+0x10] ;  /* 0x00001000014d7983 */ /* 0x000ea20000100800 */
[----:B0-----:R-:W-:Y:S01]  /*6bc0*/  FFMA.FTZ R40, R48, UR5, R45 ;  /* 0x0000000530287c23 */ /* 0x001fe2000801002d */
[----:B------:R-:W-:Y:S01]  /*6bd0*/  FMUL.FTZ R26, R91, UR12 ;  /* 0x0000000c5b1a7c20 */ /* 0x000fe20008410000 */
[----:B--2---:R-:W-:Y:S01]  /*6be0*/  SHF.R.S32.HI R3, RZ, 0x1f, R77 ;  /* 0x0000001fff037819 */ /* 0x004fe2000001144d */
        /* <DEDUP_REMOVED lines=19> */
.L_x_1507:
[----:B------:R-:W2:Y:S04]  /*6d20*/  LDL R76, [R1+0xc] ;  /* 0x00000c00014c7983 */ /* 0x000ea80000100800 */
[----:B------:R-:W3:Y:S01]  /*6d30*/  LDL R75, [R1+0x8] ;  /* 0x00000800014b7983 */ /* 0x000ee20000100800 */
[C---:B------:R-:W-:Y:S01]  /*6d40*/  IADD3 R27, PT, PT, R42.reuse, 0x20, RZ ;  /* 0x000000202a1b7810 */ /* 0x040fe20007ffe0ff */
[----:B------:R-:W-:Y:S01]  /*6d50*/  FFMA.FTZ R51, R47, R24, -R40 ;  /* 0x000000182f337223 */ /* 0x000fe20000010828 */
[----:B------:R-:W-:Y:S01]  /*6d60*/  IADD3 R49, PT, PT, R42, 0x30, RZ ;  /* 0x000000302a317810 */ /* 0x000fe20007ffe0ff */
[----:B------:R-:W-:Y:S01]  /*6d70*/  FADD.FTZ R72, R88, -UR11 ;  /* 0x8000000b58487e21 */ /* 0x000fe20008010000 */
[----:B------:R-:W-:Y:S01]  /*6d80*/  ISETP.GE.U32.AND P6, PT, R27, UR14, PT ;  /* 0x0000000e1b007c0c */ /* 0x000fe2000bfc6070 */
[----:B------:R-:W-:Y:S01]  /*6d90*/  FADD.FTZ R52, R89, -UR11 ;  /* 0x8000000b59347e21 */ /* 0x000fe20008010000 */
[----:B------:R-:W-:Y:S01]  /*6da0*/  SHF.R.S32.HI R40, RZ, 0x1f, R27 ;  /* 0x0000001fff287819 */ /* 0x000fe2000001141b */
[----:B------:R-:W-:Y:S01]  /*6db0*/  FFMA.FTZ R41, R26, UR5, R45 ;  /* 0x000000051a297c23 */ /* 0x000fe2000801002d */
[----:B------:R-:W-:Y:S01]  /*6dc0*/  IADD3 R44, PT, PT, R42, 0x40, RZ ;  /* 0x000000402a2c7810 */ /* 0x000fe20007ffe0ff */
[----:B------:R-:W-:Y:S01]  /*6dd0*/  BSSY.RECONVERGENT B0, `(.L_x_1508) ;  /* 0x0000024000007945 */ /* 0x000fe20003800200 */
[----:B------:R-:W-:Y:S01]  /*6de0*/  ISETP.GE.AND.EX P6, PT, R40, UR15, PT, P6 ;  /* 0x0000000f28007c0c */ /* 0x000fe2000bfc6360 */
[----:B------:R-:W-:Y:S01]  /*6df0*/  FMUL.FTZ R72, R72, UR12 ;  /* 0x0000000c48487c20 */ /* 0x000fe20008410000 */
[----:B------:R-:W-:Y:S01]  /*6e00*/  SHF.R.S32.HI R43, RZ, 0x1f, R81 ;  /* 0x0000001fff2b7819 */ /* 0x000fe20000011451 */
[----:B------:R-:W-:Y:S01]  /*6e10*/  FMUL.FTZ R52, R52, UR12 ;  /* 0x0000000c34347c20 */ /* 0x000fe20008410000 */
[----:B------:R-:W-:Y:S01]  /*6e20*/  ISETP.GE.U32.AND P1, PT, R77, UR14, PT ;  /* 0x0000000e4d007c0c */ /* 0x000fe2000bf26070 */
[----:B------:R-:W-:Y:S01]  /*6e30*/  FFMA.FTZ R25, R46, R25, -R41 ;  /* 0x000000192e197223 */ /* 0x000fe20000010829 */
[----:B------:R-:W-:-:S02]  /*6e40*/  ISETP.GE.U32.AND P0, PT, R81, UR14, PT ;  /* 0x0000000e51007c0c */ /* 0x000fc4000bf06070 */
[----:B------:R-:W-:Y:S02]  /*6e50*/  ISETP.GE.U32.AND P4, PT, R49, UR14, PT ;  /* 0x0000000e31007c0c */ /* 0x000fe4000bf86070 */
[----:B------:R-:W-:Y:S02]  /*6e60*/  ISETP.GE.U32.AND P5, PT, R44, UR14, PT ;  /* 0x0000000e2c007c0c */ /* 0x000fe4000bfa6070 */
[----:B------:R-:W-:Y:S02]  /*6e70*/  SHF.R.S32.HI R50, RZ, 0x1f, R49 ;  /* 0x0000001fff327819 */ /* 0x000fe40000011431 */
[----:B------:R-:W-:Y:S02]  /*6e80*/  SHF.R.S32.HI R48, RZ, 0x1f, R44 ;  /* 0x0000001fff307819 */ /* 0x000fe4000001142c */
[----:B------:R-:W-:Y:S02]  /*6e90*/  ISETP.GE.AND.EX P1, PT, R3, UR15, PT, P1 ;  /* 0x0000000f03007c0c */ /* 0x000fe4000bf26310 */
[----:B------:R-:W-:-:S02]  /*6ea0*/  ISETP.GE.AND.EX P0, PT, R43, UR15, PT, P0 ;  /* 0x0000000f2b007c0c */ /* 0x000fc4000bf06300 */
[----:B------:R-:W-:Y:S02]  /*6eb0*/  ISETP.GE.AND.EX P4, PT, R50, UR15, PT, P4 ;  /* 0x0000000f32007c0c */ /* 0x000fe4000bf86340 */
[----:B------:R-:W-:Y:S02]  /*6ec0*/  ISETP.GE.AND.EX P5, PT, R48, UR15, PT, P5 ;  /* 0x0000000f30007c0c */ /* 0x000fe4000bfa6350 */
[----:B--2---:R-:W-:Y:S02]  /*6ed0*/  SHF.R.S32.HI R2, RZ, 0x1f, R76 ;  /* 0x0000001fff027819 */ /* 0x004fe4000001144c */
[----:B------:R-:W-:Y:S02]  /*6ee0*/  ISETP.GE.U32.AND P2, PT, R76, UR14, PT ;  /* 0x0000000e4c007c0c */ /* 0x000fe4000bf46070 */
[----:B---3--:R-:W-:Y:S02]  /*6ef0*/  SHF.R.S32.HI R24, RZ, 0x1f, R75 ;  /* 0x0000001fff187819 */ /* 0x008fe4000001144b */
[----:B------:R-:W-:-:S02]  /*6f00*/  ISETP.GE.U32.AND P3, PT, R75, UR14, PT ;  /* 0x0000000e4b007c0c */ /* 0x000fc4000bf66070 */
[----:B------:R-:W-:Y:S02]  /*6f10*/  ISETP.GE.AND.EX P2, PT, R2, UR15, PT, P2 ;  /* 0x0000000f02007c0c */ /* 0x000fe4000bf46320 */
[----:B------:R-:W-:Y:S01]  /*6f20*/  ISETP.GE.AND.EX P3, PT, R24, UR15, PT, P3 ;  /* 0x0000000f18007c0c */ /* 0x000fe2000bf66330 */
[----:B------:R-:W-:-:S12]  /*6f30*/  @P6 BRA `(.L_x_1509) ;  /* 0x0000000000346947 */ /* 0x000fd80003800000 */
[----:B------:R-:W0:Y:S01]  /*6f40*/  LDCU.64 UR16, c[0x0][0x3f8] ;  /* 0x00007f00ff1077ac */ /* 0x000e220008000a00 */
[----:B------:R-:W-:Y:S01]  /*6f50*/  MOV R41, R37 ;  /* 0x0000002500297202 */ /* 0x000fe20000000f00 */
[----:B------:R-:W1:Y:S01]  /*6f60*/  LDCU.64 UR18, c[0x0][0x380] ;  /* 0x00007000ff1277ac */ /* 0x000e620008000a00 */
[----:B0-----:R-:W-:-:S04]  /*6f70*/  IMAD R40, R40, UR16, RZ ;  /* 0x0000001028287c24 */ /* 0x001fc8000f8e02ff */
[----:B------:R-:W-:Y:S01]  /*6f80*/  IMAD R53, R27, UR17, R40 ;  /* 0x000000111b357c24 */ /* 0x000fe2000f8e0228 */
[----:B------:R-:W-:-:S05]  /*6f90*/  MOV R40, R38 ;  /* 0x0000002600287202 */ /* 0x000fca0000000f00 */
[----:B------:R-:W-:-:S05]  /*6fa0*/  IMAD.WIDE.U32 R40, R27, UR16, R40 ;  /* 0x000000101b287c25 */ /* 0x000fca000f8e0028 */
[----:B------:R-:W-:Y:S01]  /*6fb0*/  IADD3 R53, PT, PT, R41, R53, RZ ;  /* 0x0000003529357210 */ /* 0x000fe20007ffe0ff */
[----:B------:R-:W-:Y:S01]  /*6fc0*/  FMUL.FTZ R41, R25, UR12 ;  /* 0x0000000c19297c20 */ /* 0x000fe20008410000 */
[----:B-1----:R-:W-:-:S04]  /*6fd0*/  LEA R26, P6, R40, UR18, 0x2 ;  /* 0x00000012281a7c11 */ /* 0x002fc8000f8c10ff */
[----:B------:R-:W-:Y:S01]  /*6fe0*/  LEA.HI.X R27, R40, UR19, R53, 0x2, P6 ;  /* 0x00000013281b7c11 */ /* 0x000fe2000b0f1435 */
[----:B------:R-:W-:-:S05]  /*6ff0*/  FMUL.FTZ R40, R51, UR12 ;  /* 0x0000000c33287c20 */ /* 0x000fca0008410000 */
[----:B------:R0:W-:Y:S03]  /*7000*/  STG.E.64 desc[UR8][R26.64], R40 ;  /* 0x000000281a007986 */ /* 0x0001e6000c101b08 */
.L_x_1509:
[----:B------:R-:W-:Y:S05]  /*7010*/  BSYNC.RECONVERGENT B0 ;  /* 0x0000000000007941 */ /* 0x000fea0003800200 */
.L_x_1508:
[--C-:B0-----:R-:W-:Y:S01]  /*7020*/  FFMA.FTZ R26, R72, UR5, R45.reuse ;  /* 0x00000005481a7c23 */ /* 0x101fe2000801002d */
        /* <DEDUP_REMOVED lines=20> */
.L_x_1510:
        /* <DEDUP_REMOVED lines=17> */
.L_x_1512:
[----:B------:R-:W-:Y:S05]  /*7280*/  BSYNC.RECONVERGENT B0 ;  /* 0x0000000000007941 */ /* 0x000fea0003800200 */
.L_x_1511:
[----:B------:R-:W-:Y:S01]  /*7290*/  FADD.FTZ R86, R86, -UR11 ;  /* 0x8000000b56567e21 */ /* 0x000fe20008010000 */
[----:B------:R-:W-:Y:S01]  /*72a0*/  FADD.FTZ R87, R87, -UR11 ;  /* 0x8000000b57577e21 */ /* 0x000fe20008010000 */
[----:B------:R-:W-:Y:S01]  /*72b0*/  FADD.FTZ R84, R84, -UR11 ;  /* 0x8000000b54547e21 */ /* 0x000fe20008010000 */
[----:B------:R-:W-:Y:S01]  /*72c0*/  FADD.FTZ R85, R85, -UR11 ;  /* 0x8000000b55557e21 */ /* 0x000fe20008010000 */
[----:B------:R-:W-:Y:S01]  /*72d0*/  FMUL.FTZ R86, R86, UR12 ;  /* 0x0000000c56567c20 */ /* 0x000fe20008410000 */
        /* <DEDUP_REMOVED lines=20> */
.L_x_1513:
[--C-:B------:R-:W-:Y:S01]  /*7420*/  FFMA.FTZ R22, R86, UR5, R45.reuse ;  /* 0x0000000556167c23 */ /* 0x100fe2000801002d */
[----:B------:R-:W-:Y:S01]  /*7430*/  FMUL.FTZ R84, R84, UR12 ;  /* 0x0000000c54547c20 */ /* 0x000fe20008410000 */
[----:B------:R-:W-:Y:S01]  /*7440*/  FMUL.FTZ R50, R85, UR12 ;  /* 0x0000000c55327c20 */ /* 0x000fe20008410000 */
[--C-:B------:R-:W-:Y:S01]  /*7450*/  FFMA.FTZ R23, R72, UR5, R45.reuse ;  /* 0x0000000548177c23 */ /* 0x100fe2000801002d */
[----:B------:R-:W-:Y:S01]  /*7460*/  BSSY.RECONVERGENT B0, `(.L_x_1514) ;  /* 0x0000013000007945 */ /* 0x000fe20003800200 */
[----:B0-----:R-:W-:Y:S01]  /*7470*/  FFMA.FTZ R26, R47, R20, -R22 ;  /* 0x000000142f1a7223 */ /* 0x001fe20000010816 */
[--C-:B------:R-:W-:Y:S01]  /*7480*/  FFMA.FTZ R40, R84, UR5, R45.reuse ;  /* 0x0000000554287c23 */ /* 0x100fe2000801002d */
[----:B------:R-:W-:Y:S01]  /*7490*/  FFMA.FTZ R25, R50, UR5, R45 ;  /* 0x0000000532197c23 */ /* 0x000fe2000801002d */
        /* <DEDUP_REMOVED lines=15> */
.L_x_1515:
[----:B------:R-:W-:Y:S05]  /*7590*/  BSYNC.RECONVERGENT B0 ;  /* 0x0000000000007941 */ /* 0x000fea0003800200 */
.L_x_1514:
        /* <DEDUP_REMOVED lines=19> */
.L_x_1516:
        /* <DEDUP_REMOVED lines=8> */
[----:B------:R-:W0:Y:S01]  /*7750*/  LDCU.64 UR18, c[0x0][0x380] ;  /* 0x00007000ff1277ac */ /* 0x000e220008000a00 */
[----:B------:R-:W-:Y:S01]  /*7760*/  FMUL.FTZ R41, R25, UR12 ;  /* 0x0000000c19297c20 */ /* 0x000fe20008410000 */
[----:B-1----:R-:W-:Y:S02]  /*7770*/  IMAD R3, R3, UR16, RZ ;  /* 0x0000001003037c24 */ /* 0x002fe4000f8e02ff */
[----:B------:R-:W-:-:S04]  /*7780*/  IMAD.WIDE.U32 R20, R77, UR16, R20 ;  /* 0x000000104d147c25 */ /* 0x000fc8000f8e0014 */
[----:B------:R-:W-:Y:S01]  /*7790*/  IMAD R3, R77, UR17, R3 ;  /* 0x000000114d037c24 */ /* 0x000fe2000f8e0203 */
[----:B0-----:R-:W-:-:S04]  /*77a0*/  LEA R22, P1, R20, UR18, 0x2 ;  /* 0x0000001214167c11 */ /* 0x001fc8000f8210ff */
[----:B------:R-:W-:-:S04]  /*77b0*/  IADD3 R3, PT, PT, R21, R3, RZ ;  /* 0x0000000315037210 */ /* 0x000fc80007ffe0ff */
[----:B------:R-:W-:-:S05]  /*77c0*/  LEA.HI.X R23, R20, UR19, R3, 0x2, P1 ;  /* 0x0000001314177c11 */ /* 0x000fca00088f1403 */
[----:B------:R1:W-:Y:S02]  /*77d0*/  STG.E.64 desc[UR8][R22.64], R40 ;  /* 0x0000002816007986 */ /* 0x0003e4000c101b08 */
.L_x_1518:
[----:B------:R-:W-:Y:S05]  /*77e0*/  BSYNC.RECONVERGENT B0 ;  /* 0x0000000000007941 */ /* 0x000fea0003800200 */
.L_x_1517:
[----:B------:R-:W-:Y:S01]  /*77f0*/  FADD.FTZ R82, R82, -UR11 ;  /* 0x8000000b52527e21 */ /* 0x000fe20008010000 */
[----:B------:R-:W-:Y:S01]  /*7800*/  FADD.FTZ R83, R83, -UR11 ;  /* 0x8000000b53537e21 */ /* 0x000fe20008010000 */
[----:B------:R-:W-:Y:S01]  /*7810*/  FADD.FTZ R70, R70, -UR11 ;  /* 0x8000000b46467e21 */ /* 0x000fe20008010000 */
[----:B------:R-:W-:Y:S01]  /*7820*/  FADD.FTZ R71, R71, -UR11 ;  /* 0x8000000b47477e21 */ /* 0x000fe20008010000 */
[----:B------:R-:W-:Y:S01]  /*7830*/  FMUL.FTZ R82, R82, UR12 ;  /* 0x0000000c52527c20 */ /* 0x000fe20008410000 */
[----:B-1----:R-:W-:Y:S01]  /*7840*/  FMUL.FTZ R40, R83, UR12 ;  /* 0x0000000c53287c20 */ /* 0x002fe20008410000 */
        /* <DEDUP_REMOVED lines=19> */
.L_x_1519:
[--C-:B------:R-:W-:Y:S01]  /*7980*/  FFMA.FTZ R20, R82, UR5, R45.reuse ;  /* 0x0000000552147c23 */ /* 0x100fe2000801002d */
[----:B------:R-:W-:Y:S01]  /*7990*/  FMUL.FTZ R70, R70, UR12 ;  /* 0x0000000c46467c20 */ /* 0x000fe20008410000 */
[----:B0-----:R-:W-:Y:S01]  /*79a0*/  FMUL.FTZ R22, R71, UR12 ;  /* 0x0000000c47167c20 */ /* 0x001fe20008410000 */
[--C-:B------:R-:W-:Y:S01]  /*79b0*/  FFMA.FTZ R3, R40, UR5, R45.reuse ;  /* 0x0000000528037c23 */ /* 0x100fe2000801002d */
[----:B------:R-:W-:Y:S01]  /*79c0*/  BSSY.RECONVERGENT B0, `(.L_x_1520) ;  /* 0x0000013000007945 */ /* 0x000fe20003800200 */
[----:B------:R-:W-:Y:S01]  /*79d0*/  FFMA.FTZ R32, R47, R32, -R20 ;  /* 0x000000202f207223 */ /* 0x000fe20000010814 */
[--C-:B------:R-:W-:Y:S01]  /*79e0*/  FFMA.FTZ R34, R70, UR5, R45.reuse ;  /* 0x0000000546227c23 */ /* 0x100fe2000801002d */
[----:B------:R-:W-:Y:S01]  /*79f0*/  FFMA.FTZ R23, R22, UR5, R45 ;  /* 0x0000000516177c23 */ /* 0x000fe2000801002d */
        /* <DEDUP_REMOVED lines=15> */
.L_x_1521:
[----:B------:R-:W-:Y:S05]  /*7af0*/  BSYNC.RECONVERGENT B0 ;  /* 0x0000000000007941 */ /* 0x000fea0003800200 */
.L_x_1520:
        /* <DEDUP_REMOVED lines=19> */
.L_x_1522:
[----:B------:R-:W-:Y:S01]  /*7c30*/  BSSY.RECONVERGENT B0, `(.L_x_1523) ;  /* 0x0000012000007945 */ /* 0x000fe20003800200 */
[----:B------:R-:W-:Y:S01]  /*7c40*/  FFMA.FTZ R34, R47, R30, -R34 ;  /* 0x0000001e2f227223 */ /* 0x000fe20000010822 */
[----:B------:R-:W-:Y:S01]  /*7c50*/  FADD.FTZ R68, R68, -UR11 ;  /* 0x8000000b44447e21 */ /* 0x000fe20008010000 */
[----:B------:R-:W-:Y:S01]  /*7c60*/  FFMA.FTZ R23, R46, R31, -R23 ;  /* 0x0000001f2e177223 */ /* 0x000fe20000010817 */
[----:B------:R-:W-:Y:S06]  /*7c70*/  @P3 BRA `(.L_x_1524) ;  /* 0x0000000000343947 */ /* 0x000fec0003800000 */
        /* <DEDUP_REMOVED lines=10> */
[----:B------:R-:W-:-:S04]  /*7d20*/  IADD3 R3, PT, PT, R21, R3, RZ ;  /* 0x0000000315037210 */ /* 0x000fc80007ffe0ff */
[----:B------:R-:W-:-:S05]  /*7d30*/  LEA.HI.X R3, R20, UR19, R3, 0x2, P1 ;  /* 0x0000001314037c11 */ /* 0x000fca00088f1403 */
[----:B------:R1:W-:Y:S02]  /*7d40*/  STG.E.64 desc[UR8][R2.64], R34 ;  /* 0x0000002202007986 */ /* 0x0003e4000c101b08 */
.L_x_1524:
[----:B------:R-:W-:Y:S05]  /*7d50*/  BSYNC.RECONVERGENT B0 ;  /* 0x0000000000007941 */ /* 0x000fea0003800200 */
.L_x_1523:
[----:B------:R-:W-:Y:S01]  /*7d60*/  IADD3 R27, PT, PT, R42, 0x90, RZ ;  /* 0x000000902a1b7810 */ /* 0x000fe20007ffe0ff */
[----:B------:R-:W-:Y:S01]  /*7d70*/  FMUL.FTZ R68, R68, UR12 ;  /* 0x0000000c44447c20 */ /* 0x000fe20008410000 */
[C---:B------:R-:W-:Y:S01]  /*7d80*/  IADD3 R25, PT, PT, R42.reuse, 0xa0, RZ ;  /* 0x000000a02a197810 */ /* 0x040fe20007ffe0ff */
[----:B------:R-:W-:Y:S01]  /*7d90*/  FADD.FTZ R69, R69, -UR11 ;  /* 0x8000000b45457e21 */ /* 0x000fe20008010000 */
[----:B------:R-:W-:Y:S01]  /*7da0*/  IADD3 R23, PT, PT, R42, 0xb0, RZ ;  /* 0x000000b02a177810 */ /* 0x000fe20007ffe0ff */
[----:B------:R-:W-:Y:S01]  /*7db0*/  FFMA.FTZ R50, R68, UR5, R45 ;  /* 0x0000000544327c23 */ /* 0x000fe2000801002d */
[C---:B0-----:R-:W-:Y:S01]  /*7dc0*/  IADD3 R21, PT, PT, R42.reuse, 0xc0, RZ ;  /* 0x000000c02a157810 */ /* 0x041fe20007ffe0ff */
[----:B------:R-:W-:Y:S01]  /*7dd0*/  FMUL.FTZ R52, R69, UR12 ;  /* 0x0000000c45347c20 */ /* 0x000fe20008410000 */
[C---:B-1----:R-:W-:Y:S02]  /*7de0*/  IADD3 R3, PT, PT, R42.reuse, 0xd0, RZ ;  /* 0x000000d02a037810 */ /* 0x042fe40007ffe0ff */
[----:B------:R-:W-:-:S02]  /*7df0*/  IADD3 R2, PT, PT, R42, 0xe0, RZ ;  /* 0x000000e02a027810 */ /* 0x000fc40007ffe0ff */
[----:B------:R-:W-:Y:S02]  /*7e00*/  ISETP.GE.U32.AND P2, PT, R27, UR14, PT ;  /* 0x0000000e1b007c0c */ /* 0x000fe4000bf46070 */
[----:B------:R-:W-:Y:S02]  /*7e10*/  ISETP.GE.U32.AND P1, PT, R25, UR14, PT ;  /* 0x0000000e19007c0c */ /* 0x000fe4000bf26070 */
[----:B------:R-:W-:Y:S02]  /*7e20*/  ISETP.GE.U32.AND P6, PT, R23, UR14, PT ;  /* 0x0000000e17007c0c */ /* 0x000fe4000bfc6070 */
[----:B------:R-:W-:Y:S02]  /*7e30*/  ISETP.GE.U32.AND P4, PT, R21, UR14, PT ;  /* 0x0000000e15007c0c */ /* 0x000fe4000bf86070 */
[----:B------:R-:W-:Y:S02]  /*7e40*/  ISETP.GE.U32.AND P5, PT, R3, UR14, PT ;  /* 0x0000000e03007c0c */ /* 0x000fe4000bfa6070 */
[----:B------:R-:W-:-:S02]  /*7e50*/  SHF.R.S32.HI R30, RZ, 0x1f, R27 ;  /* 0x0000001fff1e7819 */ /* 0x000fc4000001141b */
[----:B------:R-:W-:Y:S02]  /*7e60*/  SHF.R.S32.HI R26, RZ, 0x1f, R25 ;  /* 0x0000001fff1a7819 */ /* 0x000fe40000011419 */
[----:B------:R-:W-:Y:S02]  /*7e70*/  SHF.R.S32.HI R24, RZ, 0x1f, R23 ;  /* 0x0000001fff187819 */ /* 0x000fe40000011417 */
[----:B------:R-:W-:Y:S02]  /*7e80*/  SHF.R.S32.HI R22, RZ, 0x1f, R21 ;  /* 0x0000001fff167819 */ /* 0x000fe40000011415 */
[----:B------:R-:W-:Y:S02]  /*7e90*/  SHF.R.S32.HI R20, RZ, 0x1f, R3 ;  /* 0x0000001fff147819 */ /* 0x000fe40000011403 */
[----:B------:R-:W-:Y:S02]  /*7ea0*/  ISETP.GE.U32.AND P3, PT, R2, UR14, PT ;  /* 0x0000000e02007c0c */ /* 0x000fe4000bf66070 */
[----:B------:R-:W-:-:S02]  /*7eb0*/  ISETP.GE.AND.EX P2, PT, R30, UR15, PT, P2 ;  /* 0x0000000f1e007c0c */ /* 0x000fc4000bf46320 */
[----:B------:R-:W-:Y:S02]  /*7ec0*/  ISETP.GE.AND.EX P1, PT, R26, UR15, PT, P1 ;  /* 0x0000000f1a007c0c */ /* 0x000fe4000bf26310 */
        /* <DEDUP_REMOVED lines=22> */
.L_x_1525:
        /* <DEDUP_REMOVED lines=21> */
.L_x_1527:
[----:B------:R-:W-:Y:S05]  /*8180*/  BSYNC.RECONVERGENT B0 ;  /* 0x0000000000007941 */ /* 0x000fea0003800200 */
.L_x_1526:
        /* <DEDUP_REMOVED lines=21> */
.L_x_1528:
        /* <DEDUP_REMOVED lines=21> */
.L_x_1530:
[----:B------:R-:W-:Y:S05]  /*8430*/  BSYNC.RECONVERGENT B0 ;  /* 0x0000000000007941 */ /* 0x000fea0003800200 */
.L_x_1529:
[----:B------:R-:W-:Y:S01]  /*8440*/  FFMA.FTZ R40, R64, UR5, R45 ;  /* 0x0000000540287c23 */ /* 0x000fe2000801002d */
[----:B------:R-:W-:Y:S01]  /*8450*/  FMUL.FTZ R44, R65, UR12 ;  /* 0x0000000c412c7c20 */ /* 0x000fe20008410000 */
[----:B------:R-:W-:Y:S06]  /*8460*/  BRA.U !UP0, `(.L_x_1531) ;  /* 0x0000000108487547 */ /* 0x000fec000b800000 */
[----:B------:R-:W-:Y:S01]  /*8470*/  FFMA.FTZ R18, R47, R64, R4 ;  /* 0x000000402f127223 */ /* 0x000fe20000010004 */
[----:B------:R-:W-:-:S03]  /*8480*/  FFMA.FTZ R19, R46, R44, R5 ;  /* 0x0000002c2e137223 */ /* 0x000fc60000010005 */
[----:B------:R-:W-:Y:S01]  /*8490*/  FMUL.FTZ R27, R18, -1.4426950216293334961 ;  /* 0xbfb8aa3b121b7820 */ /* 0x000fe20000410000 */
[----:B------:R-:W-:-:S05]  /*84a0*/  FMUL.FTZ R30, R19, -1.4426950216293334961 ;  /* 0xbfb8aa3b131e7820 */ /* 0x000fca0000410000 */
[----:B------:R-:W1:Y:S04]  /*84b0*/  MUFU.EX2 R27, R27 ;  /* 0x0000001b001b7308 */ /* 0x000e680000000800 */
[----:B------:R-:W2:Y:S01]  /*84c0*/  MUFU.EX2 R30, R30 ;  /* 0x0000001e001e7308 */ /* 0x000ea20000000800 */
[----:B-1----:R-:W-:Y:S01]  /*84d0*/  FADD.FTZ R28, R27, 1 ;  /* 0x3f8000001b1c7421 */ /* 0x002fe20000010000 */
[----:B--2---:R-:W-:-:S03]  /*84e0*/  FADD.FTZ R31, R30, 1 ;  /* 0x3f8000001e1f7421 */ /* 0x004fc60000010000 */
[----:B------:R-:W1:Y:S08]  /*84f0*/  MUFU.RCP R29, R28 ;  /* 0x0000001c001d7308 */ /* 0x000e700000001000 */
[----:B0-----:R-:W0:Y:S01]  /*8500*/  MUFU.RCP R32, R31 ;  /* 0x0000001f00207308 */ /* 0x001e220000001000 */
[----:B-1----:R-:W-:Y:S01]  /*8510*/  FADD.FTZ R33, -R29, 1 ;  /* 0x3f8000001d217421 */ /* 0x002fe20000010100 */
[----:B------:R-:W-:-:S03]  /*8520*/  FMUL.FTZ R16, R16, R29 ;  /* 0x0000001d10107220 */ /* 0x000fc60000410000 */
[----:B------:R-:W-:Y:S01]  /*8530*/  FFMA.FTZ R33, R18, R33, 1 ;  /* 0x3f80000012217423 */ /* 0x000fe20000010021 */
[----:B0-----:R-:W-:Y:S01]  /*8540*/  FADD.FTZ R34, -R32, 1 ;  /* 0x3f80000020227421 */ /* 0x001fe20000010100 */
[----:B------:R-:W-:Y:S02]  /*8550*/  FMUL.FTZ R17, R17, R32 ;  /* 0x0000002011117220 */ /* 0x000fe40000410000 */
[----:B------:R-:W-:Y:S01]  /*8560*/  FMUL.FTZ R16, R16, R33 ;  /* 0x0000002110107220 */ /* 0x000fe20000410000 */
[----:B------:R-:W-:-:S04]  /*8570*/  FFMA.FTZ R34, R19, R34, 1 ;  /* 0x3f80000013227423 */ /* 0x000fc80000010022 */
[----:B------:R-:W-:-:S07]  /*8580*/  FMUL.FTZ R17, R17, R34 ;  /* 0x0000002211117220 */ /* 0x000fce0000410000 */
.L_x_1531:
        /* <DEDUP_REMOVED lines=21> */
.L_x_1533:
[----:B------:R-:W-:Y:S05]  /*86e0*/  BSYNC.RECONVERGENT B0 ;  /* 0x0000000000007941 */ /* 0x000fea0003800200 */
.L_x_1532:
[----:B------:R-:W-:Y:S01]  /*86f0*/  FFMA.FTZ R30, R62, UR5, R45 ;  /* 0x000000053e1e7c23 */ /* 0x000fe2000801002d */
[----:B0-----:R-:W-:Y:S01]  /*8700*/  FMUL.FTZ R32, R63, UR12 ;  /* 0x0000000c3f207c20 */ /* 0x001fe20008410000 */
[----:B------:R-:W-:Y:S06]  /*8710*/  BRA.U !UP0, `(.L_x_1534) ;  /* 0x0000000108487547 */ /* 0x000fec000b800000 */
[----:B--2---:R-:W-:Y:S01]  /*8720*/  FFMA.FTZ R16, R47, R62, R4 ;  /* 0x0000003e2f107223 */ /* 0x004fe20000010004 */
[----:B------:R-:W-:-:S03]  /*8730*/  FFMA.FTZ R17, R46, R32, R5 ;  /* 0x000000202e117223 */ /* 0x000fc60000010005 */
[----:B------:R-:W-:Y:S01]  /*8740*/  FMUL.FTZ R18, R16, -1.4426950216293334961 ;  /* 0xbfb8aa3b10127820 */ /* 0x000fe20000410000 */
[----:B------:R-:W-:-:S05]  /*8750*/  FMUL.FTZ R25, R17, -1.4426950216293334961 ;  /* 0xbfb8aa3b11197820 */ /* 0x000fca0000410000 */
[----:B------:R-:W0:Y:S04]  /*8760*/  MUFU.EX2 R18, R18 ;  /* 0x0000001200127308 */ /* 0x000e280000000800 */
[----:B------:R-:W2:Y:S01]  /*8770*/  MUFU.EX2 R25, R25 ;  /* 0x0000001900197308 */ /* 0x000ea20000000800 */
[----:B0-----:R-:W-:Y:S01]  /*8780*/  FADD.FTZ R19, R18, 1 ;  /* 0x3f80000012137421 */ /* 0x001fe20000010000 */
[----:B--2---:R-:W-:-:S05]  /*8790*/  FADD.FTZ R26, R25, 1 ;  /* 0x3f800000191a7421 */ /* 0x004fca0000010000 */
        /* <DEDUP_REMOVED lines=10> */
.L_x_1534:
[----:B------:R-:W-:Y:S01]  /*8840*/  FADD.FTZ R60, R60, -UR11 ;  /* 0x8000000b3c3c7e21 */ /* 0x000fe20008010000 */
[----:B--2---:R-:W-:Y:S01]  /*8850*/  FFMA.FTZ R17, R32, UR5, R45 ;  /* 0x0000000520117c23 */ /* 0x004fe2000801002d */
        /* <DEDUP_REMOVED lines=10> */
[----:B------:R-:W2:Y:S01]  /*8900*/  LDCU.64 UR18, c[0x0][0x380] ;  /* 0x00007000ff1277ac */ /* 0x000ea20008000a00 */
[----:B------:R-:W-:Y:S01]  /*8910*/  FMUL.FTZ R31, R31, UR12 ;  /* 0x0000000c1f1f7c20 */ /* 0x000fe20008410000 */
[----:B0-----:R-:W-:Y:S02]  /*8920*/  IMAD R24, R24, UR16, RZ ;  /* 0x0000001018187c24 */ /* 0x001fe4000f8e02ff */
[----:B------:R-:W-:-:S04]  /*8930*/  IMAD.WIDE.U32 R16, R23, UR16, R14 ;  /* 0x0000001017107c25 */ /* 0x000fc8000f8e000e */
[----:B------:R-:W-:Y:S01]  /*8940*/  IMAD R23, R23, UR17, R24 ;  /* 0x0000001117177c24 */ /* 0x000fe2000f8e0218 */
[----:B--2---:R-:W-:-:S04]  /*8950*/  LEA R14, P0, R16, UR18, 0x2 ;  /* 0x00000012100e7c11 */ /* 0x004fc8000f8010ff */
[----:B------:R-:W-:-:S04]  /*8960*/  IADD3 R23, PT, PT, R17, R23, RZ ;  /* 0x0000001711177210 */ /* 0x000fc80007ffe0ff */
[----:B------:R-:W-:-:S05]  /*8970*/  LEA.HI.X R15, R16, UR19, R23, 0x2, P0 ;  /* 0x00000013100f7c11 */ /* 0x000fca00080f1417 */
[----:B------:R0:W-:Y:S02]  /*8980*/  STG.E.64 desc[UR8][R14.64], R30 ;  /* 0x0000001e0e007986 */ /* 0x0001e4000c101b08 */
.L_x_1536:
[----:B------:R-:W-:Y:S05]  /*8990*/  BSYNC.RECONVERGENT B0 ;  /* 0x0000000000007941 */ /* 0x000fea0003800200 */
.L_x_1535:
[----:B-1----:R-:W-:Y:S01]  /*89a0*/  FFMA.FTZ R28, R60, UR5, R45 ;  /* 0x000000053c1c7c23 */ /* 0x002fe2000801002d */
[----:B0-----:R-:W-:Y:S01]  /*89b0*/  FMUL.FTZ R30, R61, UR12 ;  /* 0x0000000c3d1e7c20 */ /* 0x001fe20008410000 */
        /* <DEDUP_REMOVED lines=19> */
.L_x_1537:
        /* <DEDUP_REMOVED lines=21> */
.L_x_1539:
[----:B------:R-:W-:Y:S05]  /*8c40*/  BSYNC.RECONVERGENT B0 ;  /* 0x0000000000007941 */ /* 0x000fea0003800200 */
.L_x_1538:
        /* <DEDUP_REMOVED lines=21> */
.L_x_1540:
        /* <DEDUP_REMOVED lines=21> */
.L_x_1542:
[----:B------:R-:W-:Y:S05]  /*8ef0*/  BSYNC.RECONVERGENT B0 ;  /* 0x0000000000007941 */ /* 0x000fea0003800200 */
.L_x_1541:
        /* <DEDUP_REMOVED lines=21> */
.L_x_1543:
[----:B0-----:R-:W-:Y:S01]  /*9050*/  SHF.R.S32.HI R10, RZ, 0x1f, R2 ;  /* 0x0000001fff0a7819 */ /* 0x001fe20000011402 */
[----:B------:R-:W-:Y:S01]  /*9060*/  FADD.FTZ R54, R54, -UR11 ;  /* 0x8000000b36367e21 */ /* 0x000fe20008010000 */
[----:B------:R-:W-:Y:S01]  /*9070*/  FADD.FTZ R55, R55, -UR11 ;  /* 0x8000000b37377e21 */ /* 0x000fe20008010000 */
[----:B------:R-:W-:Y:S01]  /*9080*/  IADD3 R13, PT, PT, R42, 0xf0, RZ ;  /* 0x000000f02a0d7810 */ /* 0x000fe20007ffe0ff */
[--C-:B------:R-:W-:Y:S01]  /*9090*/  FFMA.FTZ R3, R22, UR5, R45.reuse ;  /* 0x0000000516037c23 */ /* 0x100fe2000801002d */
[----:B------:R-:W-:Y:S01]  /*90a0*/  ISETP.GE.AND.EX P3, PT, R10, UR15, PT, P3 ;  /* 0x0000000f0a007c0c */ /* 0x000fe2000bf66330 */
[----:B------:R-:W-:Y:S01]  /*90b0*/  FMUL.FTZ R54, R54, UR12 ;  /* 0x0000000c36367c20 */ /* 0x000fe20008410000 */
[----:B------:R-:W-:Y:S01]  /*90c0*/  FMUL.FTZ R12, R55, UR12 ;  /* 0x0000000c370c7c20 */ /* 0x000fe20008410000 */
[----:B------:R-:W-:Y:S01]  /*90d0*/  BSSY.RECONVERGENT B0, `(.L_x_1544) ;  /* 0x0000015000007945 */ /* 0x000fe20003800200 */
[----:B------:R-:W-:Y:S01]  /*90e0*/  FFMA.FTZ R20, R47, R8, -R20 ;  /* 0x000000082f147223 */ /* 0x000fe20000010814 */
[--C-:B------:R-:W-:Y:S01]  /*90f0*/  FFMA.FTZ R14, R54, UR5, R45.reuse ;  /* 0x00000005360e7c23 */ /* 0x100fe2000801002d */
[----:B------:R-:W-:Y:S01]  /*9100*/  ISETP.GE.U32.AND P0, PT, R13, UR14, PT ;  /* 0x0000000e0d007c0c */ /* 0x000fe2000bf06070 */
[----:B------:R-:W-:Y:S01]  /*9110*/  FFMA.FTZ R45, R12, UR5, R45 ;  /* 0x000000050c2d7c23 */ /* 0x000fe2000801002d */
[----:B------:R-:W-:Y:S01]  /*9120*/  SHF.R.S32.HI R16, RZ, 0x1f, R13 ;  /* 0x0000001fff107819 */ /* 0x000fe2000001140d */
[----:B------:R-:W-:-:S04]  /*9130*/  FFMA.FTZ R21, R46, R9, -R3 ;  /* 0x000000092e157223 */ /* 0x000fc80000010803 */
        /* <DEDUP_REMOVED lines=14> */
.L_x_1545:
[----:B------:R-:W-:Y:S05]  /*9220*/  BSYNC.RECONVERGENT B0 ;  /* 0x0000000000007941 */ /* 0x000fea0003800200 */
.L_x_1544:
        /* <DEDUP_REMOVED lines=19> */
.L_x_1546:
        /* <DEDUP_REMOVED lines=10> */
[----:B-1----:R-:W-:-:S03]  /*9400*/  IMAD R16, R16, UR12, RZ ;  /* 0x0000000c10107c24 */ /* 0x002fc6000f8e02ff */
[----:B------:R-:W-:-:S04]  /*9410*/  IMAD.WIDE.U32 R36, R13, UR12, R36 ;  /* 0x0000000c0d247c25 */ /* 0x000fc8000f8e0024 */
[----:B------:R-:W-:Y:S01]  /*9420*/  IMAD R13, R13, UR13, R16 ;  /* 0x0000000d0d0d7c24 */ /* 0x000fe2000f8e0210 */
[----:B0-----:R-:W-:-:S04]  /*9430*/  LEA R2, P0, R36, UR14, 0x2 ;  /* 0x0000000e24027c11 */ /* 0x001fc8000f8010ff */
[----:B------:R-:W-:-:S04]  /*9440*/  IADD3 R13, PT, PT, R37, R13, RZ ;  /* 0x0000000d250d7210 */ /* 0x000fc80007ffe0ff */
[----:B------:R-:W-:-:S05]  /*9450*/  LEA.HI.X R3, R36, UR15, R13, 0x2, P0 ;  /* 0x0000000f24037c11 */ /* 0x000fca00080f140d */
[----:B------:R1:W-:Y:S02]  /*9460*/  STG.E.64 desc[UR8][R2.64], R14 ;  /* 0x0000000e02007986 */ /* 0x0003e4000c101b08 */
.L_x_1548:
[----:B------:R-:W-:Y:S05]  /*9470*/  BSYNC.RECONVERGENT B0 ;  /* 0x0000000000007941 */ /* 0x000fea0003800200 */
.L_x_1547:
        /* <DEDUP_REMOVED lines=8> */
.L_x_1484:
        /* <DEDUP_REMOVED lines=21> */
.L_x_1551:
[----:B------:R-:W-:Y:S05]  /*9650*/  BSYNC.RECONVERGENT B0 ;  /* 0x0000000000007941 */ /* 0x000fea0003800200 */
.L_x_1550:
[----:B------:R-:W-:Y:S05]  /*9660*/  @P0 EXIT ;  /* 0x000000000000094d */ /* 0x000fea0003800000 */
[----:B------:R-:W-:Y:S05]  /*9670*/  @P2 BRA `(.L_x_1552) ;  /* 0x0000000000202947 */ /* 0x000fea0003800000 */
[----:B------:R-:W-:-:S05]  /*9680*/  IMAD R0, R4, R7, RZ ;  /* 0x0000000704007224 */ /* 0x000fca00078e02ff */
[----:B------:R-:W-:-:S13]  /*9690*/  ISETP.NE.AND P0, PT, R0, -0x1, PT ;  /* 0xffffffff0000780c */ /* 0x000fda0003f05270 */
[----:B------:R-:W-:Y:S05]  /*96a0*/  @!P0 BRA `(.L_x_1552) ;  /* 0x0000000000148947 */ /* 0x000fea0003800000 */
.L_x_1553:
[----:B0-----:R-:W2:Y:S04]  /*96b0*/  LDG.E.STRONG.GPU R5, desc[UR8][R2.64] ;  /* 0x0000000802057981 */ /* 0x001ea8000c1ef900 */
[----:B--2---:R-:W-:Y:S01]  /*96c0*/  CCTL.IVALL ;  /* 0x00000000ff00798f */ /* 0x004fe20002000000 */
[----:B------:R-:W-:Y:S05]  /*96d0*/  YIELD ;  /* 0x0000000000007946 */ /* 0x000fea0003800000 */
[----:B------:R-:W-:-:S13]  /*96e0*/  ISETP.NE.AND P0, PT, R5, R0, PT ;  /* 0x000000000500720c */ /* 0x000fda0003f05270 */
[----:B------:R-:W-:Y:S05]  /*96f0*/  @P0 BRA `(.L_x_1553) ;  /* 0xfffffffc00ec0947 */ /* 0x000fea000383ffff */
.L_x_1552:
        /* <DEDUP_REMOVED lines=76> */
.L_x_1556:
        /* <DEDUP_REMOVED lines=31> */
.L_x_1555:
[----:B------:R-:W-:Y:S05]  /*9db0*/  BSYNC.RECONVERGENT B0 ;  /* 0x0000000000007941 */ /* 0x000fea0003800200 */
.L_x_1554:
        /* <DEDUP_REMOVED lines=10> */
.L_x_1557:
        /* <DEDUP_REMOVED lines=87> */
.L_x_1558:
        /* <DEDUP_REMOVED lines=11> */
.L_x_4379:


//--------------------- .text._Z35group_norm_nhwc_bwd_one_pass_kernelI11Fp32IOBf16WLi512ELi70ELi560EEv26Group_norm_nhwc_bwd_params --------------------------
	.section	.text._Z35group_norm_nhwc_bwd_one_pass_kernelI11Fp32IOBf16WLi512ELi70ELi560EEv26Group_norm_nhwc_bwd_params,"ax",@progbits
	.align	128
        .global         _Z35group_norm_nhwc_bwd_one_pass_kernelI11Fp32IOBf16WLi512ELi70ELi560EEv26Group_norm_nhwc_bwd_params
        .type           _Z35group_norm_nhwc_bwd_one_pass_kernelI11Fp32IOBf16WLi512ELi70ELi560EEv26Group_norm_nhwc_bwd_params,@function
        .size           _Z35group_norm_nhwc_bwd_one_pass_kernelI11Fp32IOBf16WLi512ELi70ELi560EEv26Group_norm_nhwc_bwd_params,(.L_x_4380 - _Z35group_norm_nhwc_bwd_one_pass_kernelI11Fp32IOBf16WLi512ELi70ELi560EEv26Group_norm_nhwc_bwd_params)
        .other          _Z35group_norm_nhwc_bwd_one_pass_kernelI11Fp32IOBf16WLi512ELi70ELi560EEv26Group_norm_nhwc_bwd_params,@"STO_CUDA_ENTRY STV_DEFAULT"
_Z35group_norm_nhwc_bwd_one_pass_kernelI11Fp32IOBf16WLi512ELi70ELi560EEv26Group_norm_nhwc_bwd_params:
.text._Z35group_norm_nhwc_bwd_one_pass_kernelI11Fp32IOBf16WLi512ELi70ELi560EEv26Group_norm_nhwc_bwd_params:
        /* <DEDUP_REMOVED lines=28> */
.L_x_1583:
        /* <DEDUP_REMOVED lines=29> */
[----:B------:R-:W-:Y:S02]  /*0390*/  USEL UR5, UR6, UR5, !UP3 ;  /* 0x0000000506057287 */ /* 0x000fe4000d800000 */
[----:B------:R-:W-:Y:S02]  /*03a0*/  @!UP2 UIADD3 UR7, UPT, UPT, UR7, 0x1, URZ ;  /* 0x000000010707a890 */ /* 0x000fe4000fffe0ff */
        /* <DEDUP_REMOVED lines=11> */
[----:B------:R-:W-:Y:S02]  /*0460*/  MOV R3, UR18 ;  /* 0x0000001200037c02 */ /* 0x000fe40008000f00 */
[----:B------:R-:W-:Y:S02]  /*0470*/  ISETP.GE.U32.AND P1, PT, R5, UR16, PT ;  /* 0x0000001005007c0c */ /* 0x000fe4000bf26070 */
[----:B------:R-:W-:Y:S02]  /*0480*/  SHF.R.S32.HI R13, RZ, 0x1f, R5 ;  /* 0x0000001fff0d7819 */ /* 0x000fe40000011405 */
[----:B------:R-:W-:Y:S02]  /*0490*/  IADD3 R28, PT, PT, R4, 0x20, RZ ;  /* 0x00000020041c7810 */ /* 0x000fe40007ffe0ff */
[----:B------:R-:W-:-:S02]  /*04a0*/  ISETP.GE.AND.EX P4, PT, R13, UR17, PT, P1 ;  /* 0x000000110d007c0c */ /* 0x000fc4000bf86310 */
[----:B------:R-:W-:Y:S02]  /*04b0*/  ISETP.GE.U32.AND P1, PT, R28, UR16, PT ;  /* 0x000000101c007c0c */ /* 0x000fe4000bf26070 */
        /* <DEDUP_REMOVED lines=11> */
[----:B------:R-:W-:Y:S02]  /*0570*/  SHF.R.S32.HI R27, RZ, 0x1f, R24 ;  /* 0x0000001fff1b7819 */ /* 0x000fe40000011418 */
[----:B--2---:R-:W-:-:S13]  /*0580*/  ISETP.GE.AND.EX P0, PT, R8, UR17, PT, P0 ;  /* 0x0000001108007c0c */ /* 0x004fda000bf06300 */
[----:B------:R-:W2:Y:S01]  /*0590*/  @!P0 LDC.64 R16, c[0x0][0x3f8] ;  /* 0x0000fe00ff108b82 */ /* 0x000ea20000000a00 */
[----:B---3--:R-:W-:Y:S01]  /*05a0*/  IADD3 R6, P2, PT, R6, UR5, RZ ;  /* 0x0000000506067c10 */ /* 0x008fe2000ff5e0ff */
[----:B------:R-:W-:-:S03]  /*05b0*/  USHF.R.S32.HI UR5, URZ, 0x1f, UR7 ;  /* 0x0000001fff057899 */ /* 0x000fc60008011407 */
[----:B------:R-:W-:Y:S01]  /*05c0*/  LEA.HI.X.SX32 R7, R2, RZ, 0x1, P2 ;  /* 0x000000ff02077211 */ /* 0x000fe200010f0eff */
[----:B------:R-:W-:Y:S01]  /*05d0*/  UIMAD UR5, UR5, UR18, URZ ;  /* 0x00000012050572a4 */ /* 0x000fe2000f8e02ff */
[----:B------:R-:W-:Y:S01]  /*05e0*/  @!P0 SHF.R.S32.HI R8, RZ, 0x1f, R4 ;  /* 0x0000001fff088819 */ /* 0x000fe20000011404 */
[----:B------:R-:W3:Y:S01]  /*05f0*/  @!P0 LDC.64 R48, c[0x0][0x3a0] ;  /* 0x0000e800ff308b82 */ /* 0x000ee20000000a00 */
[----:B------:R-:W-:Y:S01]  /*0600*/  IMAD.WIDE.U32 R6, R3, UR7, R6 ;  /* 0x0000000703067c25 */ /* 0x000fe2000f8e0006 */
[----:B------:R-:W-:Y:S02]  /*0610*/  UIMAD UR5, UR7, UR19, UR5 ;  /* 0x00000013070572a4 */ /* 0x000fe4000f8e0205 */
[----:B------:R2:W-:Y:S01]  /*0620*/  @!P0 STL [R1+0x47c], R8 ;  /* 0x00047c0801008387 */ /* 0x0005e20000100800 */
[----:B------:R-:W4:Y:S03]  /*0630*/  LDCU.64 UR6, c[0x0][0x3b8] ;  /* 0x00007700ff0677ac */ /* 0x000f260008000a00 */
[----:B------:R-:W0:Y:S01]  /*0640*/  @!P0 LDC.64 R2, c[0x0][0x398] ;  /* 0x0000e600ff028b82 */ /* 0x000e220000000a00 */
[----:B------:R-:W-:Y:S01]  /*0650*/  IADD3 R9, PT, PT, R7, UR5, RZ ;  /* 0x0000000507097c10 */ /* 0x000fe2000fffe0ff */
[----:B--2---:R-:W-:-:S04]  /*0660*/  @!P0 IMAD R8, R8, R16, RZ ;  /* 0x0000001008088224 */ /* 0x004fc800078e02ff */
[----:B------:R-:W-:Y:S01]  /*0670*/  @!P0 IMAD R17, R4, R17, R8 ;  /* 0x0000001104118224 */ /* 0x000fe200078e0208 */
[----:B------:R-:W-:-:S05]  /*0680*/  @!P0 MOV R8, R6 ;  /* 0x0000000600088202 */ /* 0x000fca0000000f00 */
[----:B------:R-:W-:-:S05]  /*0690*/  @!P0 IMAD.WIDE.U32 R10, R4, R16, R8 ;  /* 0x00000010040a8225 */ /* 0x000fca00078e0008 */
[----:B------:R-:W-:Y:S02]  /*06a0*/  @!P0 IADD3 R17, PT, PT, R11, R17, RZ ;  /* 0x000000110b118210 */ /* 0x000fe40007ffe0ff */
[C---:B------:R-:W-:Y:S02]  /*06b0*/  @!P0 SHF.L.U32 R11, R10.reuse, 0x2, RZ ;  /* 0x000000020a0b8819 */ /* 0x040fe400000006ff */
[----:B------:R-:W-:Y:S02]  /*06c0*/  @!P0 SHF.L.U64.HI R12, R10, 0x2, R17 ;  /* 0x000000020a0c8819 */ /* 0x000fe40000010211 */
[----:B------:R-:W-:Y:S02]  /*06d0*/  SHF.R.S32.HI R17, RZ, 0x1f, R26 ;  /* 0x0000001fff117819 */ /* 0x000fe4000001141a */
[C---:B0-----:R-:W-:Y:S02]  /*06e0*/  @!P0 IADD3 R2, P3, PT, R11.reuse, R2, RZ ;  /* 0x000000020b028210 */ /* 0x041fe40007f7e0ff */
[----:B---3--:R-:W-:-:S02]  /*06f0*/  @!P0 IADD3 R48, P2, PT, R11, R48, RZ ;  /* 0x000000300b308210 */ /* 0x008fc40007f5e0ff */
[----:B------:R-:W0:Y:S01]  /*0700*/  @!P4 LDC.64 R10, c[0x0][0x3a0] ;  /* 0x0000e800ff0acb82 */ /* 0x000e220000000a00 */
[----:B------:R-:W-:Y:S02]  /*0710*/  ISETP.GE.AND.EX P6, PT, R17, UR17, PT, P1 ;  /* 0x0000001111007c0c */ /* 0x000fe4000bfc6310 */
[----:B------:R-:W-:Y:S02]  /*0720*/  @!P0 IADD3.X R3, PT, PT, R12, R3, RZ, P3, !PT ;  /* 0x000000030c038210 */ /* 0x000fe40001ffe4ff */
[----:B------:R-:W-:Y:S02]  /*0730*/  LOP3.LUT P3, RZ, R0, 0x800000, RZ, 0xc0, !PT ;  /* 0x0080000000ff7812 */ /* 0x000fe4000786c0ff */
[----:B------:R-:W-:Y:S01]  /*0740*/  ISETP.GE.U32.AND P1, PT, R24, UR16, PT ;  /* 0x0000001018007c0c */ /* 0x000fe2000bf26070 */
[----:B------:R-:W-:Y:S01]  /*0750*/  @!P4 IMAD R16, R13, R14, RZ ;  /* 0x0000000e0d10c224 */ /* 0x000fe200078e02ff */
[----:B------:R-:W-:Y:S02]  /*0760*/  LOP3.LUT R0, R0, 0xffbfffff, RZ, 0xc0, !PT ;  /* 0xffbfffff00007812 */ /* 0x000fe400078ec0ff */
[----:B------:R-:W-:-:S02]  /*0770*/  ISETP.GE.AND.EX P5, PT, R27, UR17, PT, P1 ;  /* 0x000000111b007c0c */ /* 0x000fc4000bfa6310 */
[----:B------:R-:W-:Y:S02]  /*0780*/  @!P4 MOV R20, R6 ;  /* 0x000000060014c202 */ /* 0x000fe40000000f00 */
[----:B------:R-:W-:Y:S01]  /*0790*/  @!P4 MOV R21, R9 ;  /* 0x000000090015c202 */ /* 0x000fe20000000f00 */
[----:B------:R-:W-:Y:S01]  /*07a0*/  @!P4 IMAD R29, R5, R15, R16 ;  /* 0x0000000f051dc224 */ /* 0x000fe200078e0210 */
[----:B------:R-:W-:Y:S01]  /*07b0*/  @P6 LOP3.LUT R0, R0, 0x400000, RZ, 0xfc, !PT ;  /* 0x0040000000006812 */ /* 0x000fe200078efcff */
[----:B-1----:R-:W-:Y:S01]  /*07c0*/  @!P3 IMAD R25, R25, R18, RZ ;  /* 0x000000121919b224 */ /* 0x002fe200078e02ff */
[----:B------:R-:W-:Y:S01]  /*07d0*/  @!P0 IADD3.X R49, PT, PT, R12, R49, RZ, P2, !PT ;  /* 0x000000310c318210 */ /* 0x000fe200017fe4ff */
[----:B------:R-:W-:Y:S01]  /*07e0*/  @!P4 IMAD.WIDE.U32 R20, R5, R14, R20 ;  /* 0x0000000e0514c225 */ /* 0x000fe200078e0014 */
[----:B------:R-:W1:Y:S01]  /*07f0*/  @!P4 LDC.64 R12, c[0x0][0x398] ;  /* 0x0000e600ff0ccb82 */ /* 0x000e620000000a00 */
[----:B------:R-:W-:Y:S02]  /*0800*/  IADD3 R5, PT, PT, R4, 0x50, RZ ;  /* 0x0000005004057810 */ /* 0x000fe40007ffe0ff */
[----:B------:R-:W-:Y:S01]  /*0810*/  LOP3.LUT R0, R0, 0xffdfffff, RZ, 0xc0, !PT ;  /* 0xffdfffff00007812 */ /* 0x000fe200078ec0ff */
[----:B------:R-:W-:Y:S01]  /*0820*/  @!P3 IMAD R33, R28, R19, R25 ;  /* 0x000000131c21b224 */ /* 0x000fe200078e0219 */
[----:B------:R-:W-:-:S02]  /*0830*/  @!P4 IADD3 R21, PT, PT, R21, R29, RZ ;  /* 0x0000001d1515c210 */ /* 0x000fc40007ffe0ff */
[----:B------:R-:W-:Y:S01]  /*0840*/  @!P4 SHF.L.U32 R31, R20, 0x2, RZ ;  /* 0x00000002141fc819 */ /* 0x000fe200000006ff */
[----:B------:R-:W2:Y:S01]  /*0850*/  @!P3 LDC.64 R14, c[0x0][0x3a0] ;  /* 0x0000e800ff0ebb82 */ /* 0x000ea20000000a00 */
[----:B------:R-:W-:Y:S02]  /*0860*/  ISETP.GE.U32.AND P2, PT, R5, UR16, PT ;  /* 0x0000001005007c0c */ /* 0x000fe4000bf46070 */
[----:B------:R-:W-:Y:S02]  /*0870*/  SHF.R.S32.HI R25, RZ, 0x1f, R5 ;  /* 0x0000001fff197819 */ /* 0x000fe40000011405 */
[----:B------:R-:W-:Y:S02]  /*0880*/  @P5 LOP3.LUT R0, R0, 0x200000, RZ, 0xfc, !PT ;  /* 0x0020000000005812 */ /* 0x000fe400078efcff */
[----:B------:R-:W-:Y:S01]  /*0890*/  @!P4 SHF.L.U64.HI R16, R20, 0x2, R21 ;  /* 0x000000021410c819 */ /* 0x000fe20000010215 */
[----:B------:R-:W3:Y:S01]  /*08a0*/  @!P6 LDC.64 R22, c[0x0][0x3f8] ;  /* 0x0000fe00ff16eb82 */ /* 0x000ee20000000a00 */
[----:B0-----:R-:W-:-:S02]  /*08b0*/  @!P4 IADD3 R10, P1, PT, R31, R10, RZ ;  /* 0x0000000a1f0ac210 */ /* 0x001fc40007f3e0ff */
[----:B------:R-:W-:Y:S02]  /*08c0*/  ISETP.GE.AND.EX P4, PT, R25, UR17, PT, P2 ;  /* 0x0000001119007c0c */ /* 0x000fe4000bf86320 */
[----:B------:R-:W-:-:S03]  /*08d0*/  LOP3.LUT P2, RZ, R0, 0x1000000, RZ, 0xc0, !PT ;  /* 0x0100000000ff7812 */ /* 0x000fc6000784c0ff */
[----:B------:R-:W0:Y:S01]  /*08e0*/  @!P3 LDC.64 R46, c[0x0][0x398] ;  /* 0x0000e600ff2ebb82 */ /* 0x000e220000000a00 */
[----:B------:R-:W-:Y:S02]  /*08f0*/  @!P3 MOV R20, R6 ;  /* 0x000000060014b202 */ /* 0x000fe40000000f00 */
[----:B------:R-:W-:-:S03]  /*0900*/  @!P3 MOV R21, R9 ;  /* 0x000000090015b202 */ /* 0x000fc60000000f00 */
[----:B------:R-:W-:Y:S02]  /*0910*/  @!P3 IMAD.WIDE.U32 R28, R28, R18, R20 ;  /* 0x000000121c1cb225 */ /* 0x000fe400078e0014 */
[----:B------:R-:W4:Y:S02]  /*0920*/  @!P6 LDC.64 R44, c[0x0][0x398] ;  /* 0x0000e600ff2ceb82 */ /* 0x000f240000000a00 */
[----:B------:R-:W-:Y:S02]  /*0930*/  @!P2 IADD3.X R11, PT, PT, R16, R11, RZ, P1, !PT ;  /* 0x0000000b100ba210 */ /* 0x000fe40000ffe4ff */
[----:B-1----:R-:W-:Y:S02]  /*0940*/  @!P2 IADD3 R12, P1, PT, R31, R12, RZ ;  /* 0x0000000c1f0ca210 */ /* 0x002fe40007f3e0ff */
[----:B------:R-:W-:Y:S02]  /*0950*/  @!P3 IADD3 R31, PT, PT, R29, R33, RZ ;  /* 0x000000211d1fb210 */ /* 0x000fe40007ffe0ff */
[----:B------:R-:W-:Y:S01]  /*0960*/  @!P3 SHF.L.U32 R29, R28, 0x2, RZ ;  /* 0x000000021c1db819 */ /* 0x000fe200000006ff */
[----:B------:R-:W1:Y:S01]  /*0970*/  @!P5 LDC.64 R18, c[0x0][0x3f8] ;  /* 0x0000fe00ff12db82 */ /* 0x000e620000000a00 */
[----:B------:R-:W-:-:S02]  /*0980*/  @!P2 IADD3.X R13, PT, PT, R16, R13, RZ, P1, !PT ;  /* 0x0000000d100da210 */ /* 0x000fc40000ffe4ff */
[----:B------:R-:W-:Y:S02]  /*0990*/  @!P3 SHF.L.U64.HI R28, R28, 0x2, R31 ;  /* 0x000000021c1cb819 */ /* 0x000fe4000001021f */
[----:B--2---:R-:W-:Y:S01]  /*09a0*/  @!P3 IADD3 R14, P1, PT, R29, R14, RZ ;  /* 0x0000000e1d0eb210 */ /* 0x004fe20007f3e0ff */
[----:B---3--:R-:W-:Y:S02]  /*09b0*/  @!P6 IMAD R30, R17, R22, RZ ;  /* 0x00000016111ee224 */ /* 0x008fe400078e02ff */
[----:B------:R-:W2:Y:S01]  /*09c0*/  @!P6 LDC.64 R20, c[0x0][0x3a0] ;  /* 0x0000e800ff14eb82 */ /* 0x000ea20000000a00 */
[----:B------:R-:W-:Y:S02]  /*09d0*/  @!P3 IADD3.X R15, PT, PT, R28, R15, RZ, P1, !PT ;  /* 0x0000000f1c0fb210 */ /* 0x000fe40000ffe4ff */
[----:B0-----:R-:W-:Y:S01]  /*09e0*/  @!P3 IADD3 R46, P1, PT, R29, R46, RZ ;  /* 0x0000002e1d2eb210 */ /* 0x001fe20007f3e0ff */
[----:B------:R-:W-:Y:S01]  /*09f0*/  @!P6 IMAD R29, R26, R23, R30 ;  /* 0x000000171a1de224 */ /* 0x000fe200078e021e */
[----:B------:R-:W-:-:S02]  /*0a00*/  @!P6 MOV R30, R6 ;  /* 0x00000006001ee202 */ /* 0x000fc40000000f00 */
[----:B------:R-:W-:Y:S01]  /*0a10*/  @!P6 MOV R31, R9 ;  /* 0x00000009001fe202 */ /* 0x000fe20000000f00 */
[----:B------:R-:W0:Y:S02]  /*0a20*/  @!P4 LDC.64 R16, c[0x0][0x3f8] ;  /* 0x0000fe00ff10cb82 */ /* 0x000e240000000a00 */
[----:B------:R-:W-:-:S06]  /*0a30*/  @!P6 IMAD.WIDE.U32 R30, R26, R22, R30 ;  /* 0x000000161a1ee225 */ /* 0x000fcc00078e001e */
[----:B------:R-:W3:Y:S01]  /*0a40*/  @!P5 LDC.64 R22, c[0x0][0x3a0] ;  /* 0x0000e800ff16db82 */ /* 0x000ee20000000a00 */
[----:B------:R-:W-:Y:S01]  /*0a50*/  @!P6 IADD3 R31, PT, PT, R31, R29, RZ ;  /* 0x0000001d1f1fe210 */ /* 0x000fe20007ffe0ff */
[----:B-1----:R-:W-:Y:S01]  /*0a60*/  @!P5 IMAD R27, R27, R18, RZ ;  /* 0x000000121b1bd224 */ /* 0x002fe200078e02ff */
[C---:B------:R-:W-:Y:S02]  /*0a70*/  @!P6 SHF.L.U32 R33, R30.reuse, 0x2, RZ ;  /* 0x000000021e21e819 */ /* 0x040fe400000006ff */
[----:B------:R-:W-:Y:S02]  /*0a80*/  @!P6 SHF.L.U64.HI R32, R30, 0x2, R31 ;  /* 0x000000021e20e819 */ /* 0x000fe4000001021f */
[----:B------:R-:W-:Y:S02]  /*0a90*/  @!P3 IADD3.X R47, PT, PT, R28, R47, RZ, P1, !PT ;  /* 0x0000002f1c2fb210 */ /* 0x000fe40000ffe4ff */
[----:B------:R-:W-:Y:S01]  /*0aa0*/  @!P5 MOV R30, R6 ;  /* 0x00000006001ed202 */ /* 0x000fe20000000f00 */
[----:B------:R-:W1:Y:S01]  /*0ab0*/  @!P5 LDC.64 R28, c[0x0][0x398] ;  /* 0x0000e600ff1cdb82 */ /* 0x000e620000000a00 */
[----:B------:R-:W-:Y:S01]  /*0ac0*/  @!P5 MOV R31, R9 ;  /* 0x00000009001fd202 */ /* 0x000fe20000000f00 */
[C---:B------:R-:W-:Y:S01]  /*0ad0*/  @!P5 IMAD R35, R24.reuse, R19, R27 ;  /* 0x000000131823d224 */ /* 0x040fe200078e021b */
[----:B--2---:R-:W-:Y:S01]  /*0ae0*/  @!P6 IADD3 R20, P1, PT, R33, R20, RZ ;  /* 0x000000142114e210 */ /* 0x004fe20007f3e0ff */
[----:B------:R-:W-:-:S04]  /*0af0*/  @!P5 IMAD.WIDE.U32 R30, R24, R18, R30 ;  /* 0x00000012181ed225 */ /* 0x000fc800078e001e */
[----:B------:R-:W2:Y:S01]  /*0b00*/  @!P4 LDC.64 R26, c[0x0][0x3a0] ;  /* 0x0000e800ff1acb82 */ /* 0x000ea20000000a00 */
[----:B------:R-:W-:Y:S02]  /*0b10*/  @!P6 IADD3.X R21, PT, PT, R32, R21, RZ, P1, !PT ;  /* 0x000000152015e210 */ /* 0x000fe40000ffe4ff */
[----:B----4-:R-:W-:Y:S01]  /*0b20*/  @!P6 IADD3 R44, P1, PT, R33, R44, RZ ;  /* 0x0000002c212ce210 */ /* 0x010fe20007f3e0ff */
[----:B0-----:R-:W-:Y:S01]  /*0b30*/  @!P4 IMAD R24, R25, R16, RZ ;  /* 0x000000101918c224 */ /* 0x001fe200078e02ff */
[----:B------:R-:W-:-:S03]  /*0b40*/  @!P5 IADD3 R33, PT, PT, R31, R35, RZ ;  /* 0x000000231f21d210 */ /* 0x000fc60007ffe0ff */
[----:B------:R-:W0:Y:S01]  /*0b50*/  @!P4 LDC.64 R18, c[0x0][0x398] ;  /* 0x0000e600ff12cb82 */ /* 0x000e220000000a00 */
[C---:B------:R-:W-:Y:S02]  /*0b60*/  @!P5 SHF.L.U32 R31, R30.reuse, 0x2, RZ ;  /* 0x000000021e1fd819 */ /* 0x040fe400000006ff */
        /* <DEDUP_REMOVED lines=8> */
[----:B-1----:R-:W-:Y:S02]  /*0bf0*/  @!P5 IADD3 R24, P1, PT, R31, R28, RZ ;  /* 0x0000001c1f18d210 */ /* 0x002fe40007f3e0ff */
[----:B------:R-:W-:Y:S02]  /*0c00*/  @!P4 IADD3 R17, PT, PT, R17, R33, RZ ;  /* 0x000000211111c210 */ /* 0x000fe40007ffe0ff */
[----:B------:R-:W-:Y:S02]  /*0c10*/  @!P4 SHF.L.U32 R5, R16, 0x2, RZ ;  /* 0x000000021005c819 */ /* 0x000fe400000006ff */
[----:B------:R-:W-:Y:S02]  /*0c20*/  @!P5 IADD3.X R25, PT, PT, R30, R29, RZ, P1, !PT ;  /* 0x0000001d1e19d210 */ /* 0x000fe40000ffe4ff */
[----:B------:R-:W-:-:S02]  /*0c30*/  @!P4 SHF.L.U64.HI R16, R16, 0x2, R17 ;  /* 0x000000021010c819 */ /* 0x000fc40000010211 */
[----:B--2---:R-:W-:-:S04]  /*0c40*/  @!P4 IADD3 R26, P1, PT, R5, R26, RZ ;  /* 0x0000001a051ac210 */ /* 0x004fc80007f3e0ff */
[----:B------:R-:W-:Y:S02]  /*0c50*/  @!P4 IADD3.X R27, PT, PT, R16, R27, RZ, P1, !PT ;  /* 0x0000001b101bc210 */ /* 0x000fe40000ffe4ff */
[----:B0-----:R-:W-:Y:S02]  /*0c60*/  @!P4 IADD3 R28, P1, PT, R5, R18, RZ ;  /* 0x00000012051cc210 */ /* 0x001fe40007f3e0ff */
[----:B------:R-:W-:Y:S02]  /*0c70*/  IADD3 R5, PT, PT, R4, 0x60, RZ ;  /* 0x0000006004057810 */ /* 0x000fe40007ffe0ff */
[----:B------:R-:W-:Y:S02]  /*0c80*/  @!P4 IADD3.X R29, PT, PT, R16, R19, RZ, P1, !PT ;  /* 0x00000013101dc210 */ /* 0x000fe40000ffe4ff */
[----:B------:R-:W-:Y:S02]  /*0c90*/  ISETP.GE.U32.AND P1, PT, R5, UR16, PT ;  /* 0x0000001005007c0c */ /* 0x000fe4000bf26070 */
[----:B------:R-:W-:-:S04]  /*0ca0*/  SHF.R.S32.HI R17, RZ, 0x1f, R5 ;  /* 0x0000001fff117819 */ /* 0x000fc80000011405 */
        /* <DEDUP_REMOVED lines=36> */
[----:B------:R-:W-:Y:S02]  /*0ef0*/  IADD3 R5, PT, PT, R4, 0x80, RZ ;  /* 0x0000008004057810 */ /* 0x000fe40007ffe0ff */
[----:B------:R-:W-:-:S02]  /*0f00*/  @!P2 IADD3.X R35, PT, PT, R16, R35, RZ, P1, !PT ;  /* 0x000000231023a210 */ /* 0x000fc40000ffe4ff */
[----:B------:R-:W-:-:S04]  /*0f10*/  LOP3.LUT R0, R0, 0xfffbffff, RZ, 0xc0, !PT ;  /* 0xfffbffff00007812 */ /* 0x000fc800078ec0ff */
[----:B------:R-:W-:Y:S02]  /*0f20*/  @P2 LOP3.LUT R0, R0, 0x40000, RZ, 0xfc, !PT ;  /* 0x0004000000002812 */ /* 0x000fe400078efcff */
[----:B0-----:R-:W-:-:S04]  /*0f30*/  @!P2 IADD3 R36, P1, PT, R37, R18, RZ ;  /* 0x000000122524a210 */ /* 0x001fc80007f3e0ff */
[----:B------:R-:W-:Y:S02]  /*0f40*/  @!P2 IADD3.X R37, PT, PT, R16, R19, RZ, P1, !PT ;  /* 0x000000131025a210 */ /* 0x000fe40000ffe4ff */
[----:B------:R-:W-:Y:S02]  /*0f50*/  SHF.R.S32.HI R19, RZ, 0x1f, R5 ;  /* 0x0000001fff137819 */ /* 0x000fe40000011405 */
        /* <DEDUP_REMOVED lines=41> */
[----:B------:R-:W-:-:S03]  /*11f0*/  ISETP.GE.U32.AND P1, PT, R5, UR16, PT ;  /* 0x0000001005007c0c */ /* 0x000fc6000bf26070 */
[----:B------:R0:W-:Y:S02]  /*1200*/  @!P2 STL.64 [R1+0x330], R50 ;  /* 0x000330320100a387 */ /* 0x0001e40000100a00 */
[----:B0-----:R-:W-:-:S04]  /*1210*/  SHF.R.S32.HI R51, RZ, 0x1f, R5 ;  /* 0x0000001fff337819 */ /* 0x001fc80000011405 */
[----:B------:R-:W-:-:S13]  /*1220*/  ISETP.GE.AND.EX P2, PT, R51, UR17, PT, P1 ;  /* 0x0000001133007c0c */ /* 0x000fda000bf46310 */
[----:B------:R-:W0:Y:S08]  /*1230*/  @!P2 LDC.64 R18, c[0x0][0x3f8] ;  /* 0x0000fe00ff12ab82 */ /* 0x000e300000000a00 */
[----:B------:R-:W1:Y:S01]  /*1240*/  @!P2 LDC.64 R16, c[0x0][0x3a0] ;  /* 0x0000e800ff10ab82 */ /* 0x000e620000000a00 */
[----:B0-----:R-:W-:Y:S01]  /*1250*/  @!P2 IMAD R50, R51, R18, RZ ;  /* 0x000000123332a224 */ /* 0x001fe200078e02ff */
[----:B------:R-:W-:-:S03]  /*1260*/  @!P2 MOV R51, R9 ;  /* 0x000000090033a202 */ /* 0x000fc60000000f00 */
[----:B------:R-:W-:Y:S01]  /*1270*/  @!P2 IMAD R19, R5, R19, R50 ;  /* 0x000000130513a224 */ /* 0x000fe200078e0232 */
[----:B------:R-:W-:-:S05]  /*1280*/  @!P2 MOV R50, R6 ;  /* 0x000000060032a202 */ /* 0x000fca0000000f00 */
[----:B------:R-:W-:Y:S01]  /*1290*/  @!P2 IMAD.WIDE.U32 R50, R5, R18, R50 ;  /* 0x000000120532a225 */ /* 0x000fe200078e0032 */
[----:B------:R1:W-:Y:S04]  /*12a0*/  STL.64 [R1+0x550], R2 ;  /* 0x0005500201007387 */ /* 0x0003e80000100a00 */
        /* <DEDUP_REMOVED lines=154> */
[----:B------:R-:W0:Y:S08]  /*1c50*/  @!P2 LDC.64 R18, c[0x0][0x3f8] ;  /* 0x0000fe00ff12ab82 */ /* 0x000e300000000a00 */
[----:B------:R-:W1:Y:S01]  /*1c60*/  @!P2 LDC.64 R16, c[0x0][0x3a0] ;  /* 0x0000e800ff10ab82 */ /* 0x000e620000000a00 */
[----:B------:R-:W-:Y:S01]  /*1c70*/  @!P2 MOV R51, R9 ;  /* 0x000000090033a202 */ /* 0x000fe20000000f00 */
[----:B0-----:R-:W-:-:S04]  /*1c80*/  @!P2 IMAD R50, R50, R18, RZ ;  /* 0x000000123232a224 */ /* 0x001fc800078e02ff */
[----:B------:R-:W-:Y:S01]  /*1c90*/  @!P2 IMAD R19, R5, R19, R50 ;  /* 0x000000130513a224 */ /* 0x000fe200078e0232 */
[----:B------:R-:W-:-:S05]  /*1ca0*/  @!P2 MOV R50, R6 ;  /* 0x000000060032a202 */ /* 0x000fca0000000f00 */
[----:B------:R-:W-:Y:S01]  /*1cb0*/  @!P2 IMAD.WIDE.U32 R50, R5, R18, R50 ;  /* 0x000000120532a225 */ /* 0x000fe200078e0032 */
[----:B------:R1:W-:Y:S04]  /*1cc0*/  STL [R1+0x558], R10 ;  /* 0x0005580a01007387 */ /* 0x0003e80000100800 */
[----:B------:R-:W-:Y:S02]  /*1cd0*/  @!P2 IADD3 R5, PT, PT, R51, R19, RZ ;  /* 0x000000133305a210 */ /* 0x000fe40007ffe0ff */
[C---:B------:R-:W-:Y:S02]  /*1ce0*/  @!P2 SHF.L.U32 R18, R50.reuse, 0x2, RZ ;  /* 0x000000023212a819 */ /* 0x040fe400000006ff */
[----:B------:R-:W-:Y:S02]  /*1cf0*/  @!P2 SHF.L.U64.HI R5, R50, 0x2, R5 ;  /* 0x000000023205a819 */ /* 0x000fe40000010205 */
[----:B-1----:R-:W-:Y:S01]  /*1d00*/  @!P2 IADD3 R10, P1, PT, R18, R16, RZ ;  /* 0x00000010120aa210 */ /* 0x002fe20007f3e0ff */
[----:B------:R0:W-:Y:S03]  /*1d10*/  STL [R1+0x538], R11 ;  /* 0x0005380b01007387 */ /* 0x0001e60000100800 */
[----:B0-----:R-:W-:-:S02]  /*1d20*/  @!P2 IADD3.X R11, PT, PT, R5, R17, RZ, P1, !PT ;  /* 0x00000011050ba210 */ /* 0x001fc40000ffe4ff */
[----:B------:R-:W0:Y:S01]  /*1d30*/  @!P2 LDC.64 R16, c[0x0][0x398] ;  /* 0x0000e600ff10ab82 */ /* 0x000e220000000a00 */
[----:B------:R0:W-:Y:S04]  /*1d40*/  STL [R1+0x4d4], R38 ;  /* 0x0004d42601007387 */ /* 0x0001e80000100800 */
[----:B------:R1:W-:Y:S01]  /*1d50*/  STL [R1+0x4d0], R39 ;  /* 0x0004d02701007387 */ /* 0x0003e20000100800 */
[----:B------:R-:W-:-:S04]  /*1d60*/  LOP3.LUT R0, R0, 0xfffffeff, RZ, 0xc0, !PT ;  /* 0xfffffeff00007812 */ /* 0x000fc800078ec0ff */
[----:B------:R-:W-:Y:S02]  /*1d70*/  @P2 LOP3.LUT R0, R0, 0x100, RZ, 0xfc, !PT ;  /* 0x0000010000002812 */ /* 0x000fe400078efcff */
[----:B0-----:R-:W-:-:S04]  /*1d80*/  @!P2 IADD3 R38, P1, PT, R18, R16, RZ ;  /* 0x000000101226a210 */ /* 0x001fc80007f3e0ff */
[----:B-1----:R-:W-:Y:S02]  /*1d90*/  @!P2 IADD3.X R39, PT, PT, R5, R17, RZ, P1, !PT ;  /* 0x000000110527a210 */ /* 0x002fe40000ffe4ff */
[----:B------:R-:W-:-:S04]  /*1da0*/  IADD3 R5, PT, PT, R4, 0x120, RZ ;  /* 0x0000012004057810 */ /* 0x000fc80007ffe0ff */
[----:B------:R-:W-:Y:S02]  /*1db0*/  SHF.R.S32.HI R50, RZ, 0x1f, R5 ;  /* 0x0000001fff327819 */ /* 0x000fe40000011405 */
[----:B------:R-:W-:-:S04]  /*1dc0*/  ISETP.GE.U32.AND P1, PT, R5, UR16, PT ;  /* 0x0000001005007c0c */ /* 0x000fc8000bf26070 */
        /* <DEDUP_REMOVED lines=177> */
[----:B------:R-:W0:Y:S02]  /*28e0*/  @!P2 LDC.64 R16, c[0x0][0x398] ;  /* 0x0000e600ff10ab82 */ /* 0x000e240000000a00 */
        /* <DEDUP_REMOVED lines=13> */
[----:B------:R-:W-:Y:S01]  /*29c0*/  LOP3.LUT R0, R0, 0xfffffffe, RZ, 0xc0, !PT ;  /* 0xfffffffe00007812 */ /* 0x000fe200078ec0ff */
[----:B------:R1:W-:Y:S03]  /*29d0*/  STL.64 [R1+0x560], R14 ;  /* 0x0005600e01007387 */ /* 0x0003e60000100a00 */
[----:B------:R-:W-:Y:S02]  /*29e0*/  @!P1 IADD3 R5, PT, PT, R51, R19, RZ ;  /* 0x0000001333059210 */ /* 0x000fe40007ffe0ff */
[----:B------:R-:W-:Y:S02]  /*29f0*/  @!P1 SHF.L.U32 R18, R50, 0x2, RZ ;  /* 0x0000000232129819 */ /* 0x000fe400000006ff */
[----:B------:R-:W-:Y:S02]  /*2a00*/  @P2 LOP3.LUT R0, R0, 0x1, RZ, 0xfc, !PT ;  /* 0x0000000100002812 */ /* 0x000fe400078efcff */
[----:B------:R-:W-:-:S02]  /*2a10*/  @!P1 SHF.L.U64.HI R5, R50, 0x2, R5 ;  /* 0x0000000232059819 */ /* 0x000fc40000010205 */
[----:B-1----:R-:W-:-:S04]  /*2a20*/  @!P1 IADD3 R14, P2, PT, R18, R16, RZ ;  /* 0x00000010120e9210 */ /* 0x002fc80007f5e0ff */
[----:B------:R-:W-:Y:S02]  /*2a30*/  @!P1 IADD3.X R15, PT, PT, R5, R17, RZ, P2, !PT ;  /* 0x00000011050f9210 */ /* 0x000fe400017fe4ff */
[----:B------:R-:W0:Y:S01]  /*2a40*/  @!P1 LDC.64 R16, c[0x0][0x398] ;  /* 0x0000e600ff109b82 */ /* 0x000e220000000a00 */
[----:B------:R0:W-:Y:S02]  /*2a50*/  STL.64 [R1+0x540], R12 ;  /* 0x0005400c01007387 */ /* 0x0001e40000100a00 */
        /* <DEDUP_REMOVED lines=63> */
[----:B------:R-:W0:Y:S02]  /*2e50*/  @!P4 LDC.64 R16, c[0x0][0x398] ;  /* 0x0000e600ff10cb82 */ /* 0x000e240000000a00 */
[----:B0-----:R-:W-:-:S04]  /*2e60*/  @!P4 IADD3 R18, P5, PT, R18, R16, RZ ;  /* 0x000000101212c210 */ /* 0x001fc80007fbe0ff */
[----:B------:R-:W-:Y:S02]  /*2e70*/  @!P4 IADD3.X R19, PT, PT, R5, R17, RZ, P5, !PT ;  /* 0x000000110513c210 */ /* 0x000fe40002ffe4ff */
[----:B------:R-:W-:-:S04]  /*2e80*/  IADD3 R5, PT, PT, R4, 0x1e0, RZ ;  /* 0x000001e004057810 */ /* 0x000fc80007ffe0ff */
[----:B------:R-:W-:Y:S02]  /*2e90*/  SHF.R.S32.HI R50, RZ, 0x1f, R5 ;  /* 0x0000001fff327819 */ /* 0x000fe40000011405 */
[----:B------:R-:W-:-:S04]  /*2ea0*/  ISETP.GE.U32.AND P5, PT, R5, UR16, PT ;  /* 0x0000001005007c0c */ /* 0x000fc8000bfa6070 */
[----:B------:R-:W-:Y:S01]  /*2eb0*/  ISETP.GE.AND.EX P5, PT, R50, UR17, PT, P5 ;  /* 0x0000001132007c0c */ /* 0x000fe2000bfa6350 */
[----:B------:R0:W-:-:S12]  /*2ec0*/  @!P4 STL.64 [R1+0x268], R18 ;  /* 0x000268120100c387 */ /* 0x0001d80000100a00 */
[----:B0-----:R-:W0:Y:S08]  /*2ed0*/  @!P5 LDC.64 R18, c[0x0][0x3f8] ;  /* 0x0000fe00ff12db82 */ /* 0x001e300000000a00 */
[----:B------:R-:W1:Y:S01]  /*2ee0*/  @!P5 LDC.64 R16, c[0x0][0x3a0] ;  /* 0x0000e800ff10db82 */ /* 0x000e620000000a00 */
[----:B------:R-:W-:Y:S01]  /*2ef0*/  @!P5 MOV R51, R9 ;  /* 0x000000090033d202 */ /* 0x000fe20000000f00 */
[----:B0-----:R-:W-:-:S04]  /*2f00*/  @!P5 IMAD R50, R50, R18, RZ ;  /* 0x000000123232d224 */ /* 0x001fc800078e02ff */
[----:B------:R-:W-:Y:S01]  /*2f10*/  @!P5 IMAD R19, R5, R19, R50 ;  /* 0x000000130513d224 */ /* 0x000fe200078e0232 */
[----:B------:R-:W-:-:S05]  /*2f20*/  @!P5 MOV R50, R6 ;  /* 0x000000060032d202 */ /* 0x000fca0000000f00 */
[----:B------:R-:W-:Y:S01]  /*2f30*/  @!P5 IMAD.WIDE.U32 R50, R5, R18, R50 ;  /* 0x000000120532d225 */ /* 0x000fe200078e0032 */
[----:B------:R1:W-:Y:S04]  /*2f40*/  @!P4 STL.64 [R1+0x248], R52 ;  /* 0x000248340100c387 */ /* 0x0003e80000100a00 */
[----:B------:R-:W-:Y:S02]  /*2f50*/  @!P5 IADD3 R5, PT, PT, R51, R19, RZ ;  /* 0x000000133305d210 */ /* 0x000fe40007ffe0ff */
[C---:B------:R-:W-:Y:S02]  /*2f60*/  @!P5 SHF.L.U32 R18, R50.reuse, 0x2, RZ ;  /* 0x000000023212d819 */ /* 0x040fe400000006ff */
[----:B------:R-:W-:Y:S02]  /*2f70*/  @!P5 SHF.L.U64.HI R5, R50, 0x2, R5 ;  /* 0x000000023205d819 */ /* 0x000fe40000010205 */
[----:B-1----:R-:W-:-:S04]  /*2f80*/  @!P5 IADD3 R52, P6, PT, R18, R16, RZ ;  /* 0x000000101234d210 */ /* 0x002fc80007fde0ff */
[----:B------:R-:W-:Y:S02]  /*2f90*/  @!P5 IADD3.X R53, PT, PT, R5, R17, RZ, P6, !PT ;  /* 0x000000110535d210 */ /* 0x000fe400037fe4ff */
[----:B------:R-:W0:Y:S03]  /*2fa0*/  @!P5 LDC.64 R16, c[0x0][0x398] ;  /* 0x0000e600ff10db82 */ /* 0x000e260000000a00 */
[----:B------:R1:W-:Y:S02]  /*2fb0*/  @!P5 STL.64 [R1+0x230], R52 ;  /* 0x000230340100d387 */ /* 0x0003e40000100a00 */
[----:B-1----:R-:W-:Y:S02]  /*2fc0*/  IADD3 R52, PT, PT, R4, 0x1f0, RZ ;  /* 0x000001f004347810 */ /* 0x002fe40007ffe0ff */
[----:B0-----:R-:W-:-:S04]  /*2fd0*/  @!P5 IADD3 R18, P6, PT, R18, R16, RZ ;  /* 0x000000101212d210 */ /* 0x001fc80007fde0ff */
[----:B------:R-:W-:Y:S02]  /*2fe0*/  @!P5 IADD3.X R19, PT, PT, R5, R17, RZ, P6, !PT ;  /* 0x000000110513d210 */ /* 0x000fe400037fe4ff */
[----:B------:R-:W-:Y:S02]  /*2ff0*/  SHF.R.S32.HI R5, RZ, 0x1f, R52 ;  /* 0x0000001fff057819 */ /* 0x000fe40000011434 */
[----:B------:R-:W-:-:S04]  /*3000*/  ISETP.GE.U32.AND P6, PT, R52, UR16, PT ;  /* 0x0000001034007c0c */ /* 0x000fc8000bfc6070 */
[----:B------:R-:W-:-:S13]  /*3010*/  ISETP.GE.AND.EX P6, PT, R5, UR17, PT, P6 ;  /* 0x0000001105007c0c */ /* 0x000fda000bfc6360 */
[----:B------:R-:W0:Y:S01]  /*3020*/  @!P6 LDC.64 R16, c[0x0][0x3f8] ;  /* 0x0000fe00ff10eb82 */ /* 0x000e220000000a00 */
[----:B------:R1:W-:Y:S07]  /*3030*/  @!P5 STL.64 [R1+0x260], R18 ;  /* 0x000260120100d387 */ /* 0x0003ee0000100a00 */
[----:B------:R-:W2:Y:S01]  /*3040*/  @!P6 LDC.64 R50, c[0x0][0x3a0] ;  /* 0x0000e800ff32eb82 */ /* 0x000ea20000000a00 */
[----:B-1----:R-:W-:Y:S02]  /*3050*/  @!P6 MOV R18, R6 ;  /* 0x000000060012e202 */ /* 0x002fe40000000f00 */
[----:B------:R-:W-:Y:S01]  /*3060*/  @!P6 MOV R19, R9 ;  /* 0x000000090013e202 */ /* 0x000fe20000000f00 */
[----:B0-----:R-:W-:-:S04]  /*3070*/  @!P6 IMAD R5, R5, R16, RZ ;  /* 0x000000100505e224 */ /* 0x001fc800078e02ff */
[C---:B------:R-:W-:Y:S02]  /*3080*/  @!P6 IMAD R5, R52.reuse, R17, R5 ;  /* 0x000000113405e224 */ /* 0x040fe400078e0205 */
[----:B------:R-:W-:-:S05]  /*3090*/  @!P6 IMAD.WIDE.U32 R16, R52, R16, R18 ;  /* 0x000000103410e225 */ /* 0x000fca00078e0012 */
[----:B------:R-:W-:Y:S02]  /*30a0*/  @!P6 IADD3 R5, PT, PT, R17, R5, RZ ;  /* 0x000000051105e210 */ /* 0x000fe40007ffe0ff */
[C---:B------:R-:W-:Y:S02]  /*30b0*/  @!P6 SHF.L.U32 R18, R16.reuse, 0x2, RZ ;  /* 0x000000021012e819 */ /* 0x040fe400000006ff */
[----:B------:R-:W-:Y:S02]  /*30c0*/  @!P6 SHF.L.U64.HI R5, R16, 0x2, R5 ;  /* 0x000000021005e819 */ /* 0x000fe40000010205 */
[----:B------:R-:W0:Y:S01]  /*30d0*/  @!P6 LDC.64 R16, c[0x0][0x398] ;  /* 0x0000e600ff10eb82 */ /* 0x000e220000000a00 */
[----:B------:R-:W-:-:S04]  /*30e0*/  LOP3.LUT R0, R0, 0xfbffffff, RZ, 0xc0, !PT ;  /* 0xfbffffff00007812 */ /* 0x000fc800078ec0ff */
[----:B------:R-:W-:Y:S02]  /*30f0*/  @P1 LOP3.LUT R0, R0, 0x4000000, RZ, 0xfc, !PT ;  /* 0x0400000000001812 */ /* 0x000fe400078efcff */
[----:B--2---:R-:W-:-:S04]  /*3100*/  @!P6 IADD3 R50, P1, PT, R18, R50, RZ ;  /* 0x000000321232e210 */ /* 0x004fc80007f3e0ff */
[----:B------:R-:W-:Y:S01]  /*3110*/  @!P6 IADD3.X R51, PT, PT, R5, R51, RZ, P1, !PT ;  /* 0x000000330533e210 */ /* 0x000fe20000ffe4ff */
[----:B------:R1:W-:Y:S04]  /*3120*/  STL [R1+0x4a8], R50 ;  /* 0x0004a83201007387 */ /* 0x0003e80000100800 */
[----:B------:R2:W-:Y:S01]  /*3130*/  STL [R1+0x4a4], R51 ;  /* 0x0004a43301007387 */ /* 0x0005e20000100800 */
[----:B-1----:R-:W-:Y:S02]  /*3140*/  MOV R50, R48 ;  /* 0x0000003000327202 */ /* 0x002fe40000000f00 */
[----:B0-----:R-:W-:Y:S02]  /*3150*/  @!P6 IADD3 R48, P1, PT, R18, R16, RZ ;  /* 0x000000101230e210 */ /* 0x001fe40007f3e0ff */
[----:B--2---:R-:W-:-:S02]  /*3160*/  MOV R51, R49 ;  /* 0x0000003100337202 */ /* 0x004fc40000000f00 */
[----:B------:R-:W-:-:S05]  /*3170*/  @!P6 IADD3.X R49, PT, PT, R5, R17, RZ, P1, !PT ;  /* 0x000000110531e210 */ /* 0x000fca0000ffe4ff */
[----:B------:R0:W-:Y:S04]  /*3180*/  @!P6 STL.64 [R1+0x228], R48 ;  /* 0x000228300100e387 */ /* 0x0001e80000100a00 */
[----:B0-----:R-:W2:Y:S01]  /*3190*/  LDL.LU.64 R48, [R1+0x548] ;  /* 0x0005480001307983 */ /* 0x001ea20000300a00 */
[----:B------:R-:W-:Y:S02]  /*31a0*/  MOV R18, R2 ;  /* 0x0000000200127202 */ /* 0x000fe40000000f00 */
[----:B------:R-:W-:Y:S01]  /*31b0*/  MOV R19, R3 ;  /* 0x0000000300137202 */ /* 0x000fe20000000f00 */
[----:B------:R0:W-:Y:S03]  /*31c0*/  STL [R1+0x480], R4 ;  /* 0x0004800401007387 */ /* 0x0001e60000100800 */
[----:B------:R-:W-:Y:S01]  /*31d0*/  MOV R5, R19 ;  /* 0x0000001300057202 */ /* 0x000fe20000000f00 */
[----:B------:R-:W3:Y:S01]  /*31e0*/  LDL.LU.64 R2, [R1+0x550] ;  /* 0x0005500001027983 */ /* 0x000ee20000300a00 */
[----:B0-----:R-:W-:-:S02]  /*31f0*/  MOV R4, R18 ;  /* 0x0000001200047202 */ /* 0x001fc40000000f00 */
[----:B------:R-:W-:-:S06]  /*3200*/  CS2R R18, SRZ ;  /* 0x0000000000127805 */ /* 0x000fcc000001ff00 */
[----:B--2---:R0:W2:Y:S01]  /*3210*/  @!P0 LDG.E.64 R18, desc[UR10][R48.64] ;  /* 0x0000000a30128981 */ /* 0x0040a2000c1e1b00 */
[----:B------:R-:W-:Y:S02]  /*3220*/  CS2R R16, SRZ ;  /* 0x0000000000107805 */ /* 0x000fe4000001ff00 */
[----:B------:R-:W-:-:S04]  /*3230*/  MOV R53, R11 ;  /* 0x0000000b00357202 */ /* 0x000fc80000000f00 */
[----:B---3--:R1:W3:Y:S01]  /*3240*/  @!P0 LDG.E.64 R16, desc[UR10][R2.64] ;  /* 0x0000000a02108981 */ /* 0x0082e2000c1e1b00 */
[----:B------:R-:W-:Y:S01]  /*3250*/  HFMA2 R11, -RZ, RZ, 0, 0 ;  /* 0x00000000ff0b7431 */ /* 0x000fe200000001ff */
[----:B------:R-:W-:Y:S02]  /*3260*/  MOV R52, R10 ;  /* 0x0000000a00347202 */ /* 0x000fe40000000f00 */
[----:B------:R-:W4:Y:S01]  /*3270*/  LDL.LU R10, [R1+0x558] ;  /* 0x00055800010a7983 */ /* 0x000f220000300800 */
[----:B0-----:R-:W-:Y:S02]  /*3280*/  MOV R48, R12 ;  /* 0x0000000c00307202 */ /* 0x001fe40000000f00 */
[----:B------:R-:W-:Y:S02]  /*3290*/  MOV R49, R13 ;  /* 0x0000000d00317202 */ /* 0x000fe40000000f00 */
[----:B------:R-:W4:Y:S01]  /*32a0*/  LDL.LU.64 R12, [R1+0x540] ;  /* 0x00054000010c7983 */ /* 0x000f220000300a00 */
[----:B--2---:R-:W-:-:S05]  /*32b0*/  @!P0 MOV R11, R18 ;  /* 0x00000012000b8202 */ /* 0x004fca0000000f00 */
[----:B------:R0:W-:Y:S04]  /*32c0*/  STL [R1+0x2dc], R11 ;  /* 0x0002dc0b01007387 */ /* 0x0001e80000100800 */
[----:B0-----:R-:W4:Y:S01]  /*32d0*/  LDL.LU R11, [R1+0x538] ;  /* 0x00053800010b7983 */ /* 0x001f220000300800 */
[----:B------:R-:W-:Y:S02]  /*32e0*/  LOP3.LUT R0, R0, 0xf7ffffff, RZ, 0xc0, !PT ;  /* 0xf7ffffff00007812 */ /* 0x000fe400078ec0ff */
[----:B-1----:R-:W-:Y:S01]  /*32f0*/  CS2R R2, SRZ ;  /* 0x0000000000027805 */ /* 0x002fe2000001ff00 */
[----:B------:R0:W-:Y:S01]  /*3300*/  STL [R1+0x4f0], R37 ;  /* 0x0004f02501007387 */ /* 0x0001e20000100800 */
[----:B------:R-:W-:Y:S02]  /*3310*/  @P2 LOP3.LUT R0, R0, 0x8000000, RZ, 0xfc, !PT ;  /* 0x0800000000002812 */ /* 0x000fe400078efcff */
[----:B------:R-:W-:-:S02]  /*3320*/  @!P0 MOV R2, R19 ;  /* 0x0000001300028202 */ /* 0x000fc40000000f00 */
[----:B---3--:R-:W-:Y:S02]  /*3330*/  @!P0 MOV R3, R16 ;  /* 0x0000001000038202 */ /* 0x008fe40000000f00 */
[----:B0-----:R-:W-:Y:S02]  /*3340*/  MOV R37, RZ ;  /* 0x000000ff00257202 */ /* 0x001fe40000000f00 */
[----:B------:R-:W-:Y:S02]  /*3350*/  @!P0 MOV R37, R17 ;  /* 0x0000001100258202 */ /* 0x000fe40000000f00 */
[----:B------:R-:W-:Y:S01]  /*3360*/  LOP3.LUT P0, RZ, R0, 0x1000000, RZ, 0xc0, !PT ;  /* 0x0100000000ff7812 */ /* 0x000fe2000780c0ff */
[----:B------:R-:W-:Y:S04]  /*3370*/  STL [R1+0x2ec], R2 ;  /* 0x0002ec0201007387 */ /* 0x000fe80000100800 */
[----:B------:R0:W-:Y:S02]  /*3380*/  STL [R1+0x250], R3 ;  /* 0x0002500301007387 */ /* 0x0001e40000100800 */
[----:B0-----:R-:W-:-:S02]  /*3390*/  CS2R R2, SRZ ;  /* 0x0000000000027805 */ /* 0x001fc4000001ff00 */
[----:B------:R0:W-:Y:S04]  /*33a0*/  STL [R1+0x488], R8 ;  /* 0x0004880801007387 */ /* 0x0001e80000100800 */
[----:B------:R1:W-:Y:S01]  /*33b0*/  STL [R1+0x484], R9 ;  /* 0x0004840901007387 */ /* 0x0003e20000100800 */
[----:B0-----:R-:W-:Y:S02]  /*33c0*/  MOV R8, R14 ;  /* 0x0000000e00087202 */ /* 0x001fe40000000f00 */
[----:B-1----:R-:W-:Y:S02]  /*33d0*/  MOV R9, R15 ;  /* 0x0000000f00097202 */ /* 0x002fe40000000f00 */
[----:B------:R-:W2:Y:S04]  /*33e0*/  LDL.LU.64 R14, [R1+0x560] ;  /* 0x00056000010e7983 */ /* 0x000ea80000300a00 */
[----:B------:R0:W-:Y:S04]  /*33f0*/  STL [R1+0x4a0], R6 ;  /* 0x0004a00601007387 */ /* 0x0001e80000100800 */
[----:B------:R1:W-:Y:S01]  /*3400*/  STL [R1+0x48c], R7 ;  /* 0x00048c0701007387 */ /* 0x0003e20000100800 */
[----:B0-----:R-:W-:-:S02]  /*3410*/  MOV R6, R46 ;  /* 0x0000002e00067202 */ /* 0x001fc40000000f00 */
[----:B-1----:R-:W-:Y:S02]  /*3420*/  MOV R7, R47 ;  /* 0x0000002f00077202 */ /* 0x002fe40000000f00 */
[----:B------:R-:W3:Y:S04]  /*3430*/  LDL.LU.64 R46, [R1+0x568] ;  /* 0x00056800012e7983 */ /* 0x000ee80000300a00 */
[----:B----4-:R0:W4:Y:S02]  /*3440*/  @!P0 LDG.E.64 R2, desc[UR10][R10.64] ;  /* 0x0000000a0a028981 */ /* 0x010124000c1e1b00 */
[----:B0-----:R-:W-:Y:S01]  /*3450*/  HFMA2 R10, -RZ, RZ, 0, 0 ;  /* 0x00000000ff0a7431 */ /* 0x001fe200000001ff */
[----:B------:R-:W-:-:S06]  /*3460*/  MOV R11, RZ ;  /* 0x000000ff000b7202 */ /* 0x000fcc0000000f00 */
[----:B------:R0:W2:Y:S01]  /*3470*/  @!P0 LDG.E.64 R10, desc[UR10][R12.64] ;  /* 0x0000000a0c0a8981 */ /* 0x0000a2000c1e1b00 */
[----:B------:R-:W-:Y:S02]  /*3480*/  LOP3.LUT P2, RZ, R0, 0x800000, RZ, 0xc0, !PT ;  /* 0x0080000000ff7812 */ /* 0x000fe4000784c0ff */
[----:B0-----:R-:W-:Y:S02]  /*3490*/  CS2R R12, SRZ ;  /* 0x00000000000c7805 */ /* 0x001fe4000001ff00 */
[----:B--2---:R-:W-:Y:S02]  /*34a0*/  @!P0 MOV R13, R10 ;  /* 0x0000000a000d8202 */ /* 0x004fe40000000f00 */
[----:B------:R-:W-:-:S03]  /*34b0*/  @!P0 MOV R12, R11 ;  /* 0x0000000b000c8202 */ /* 0x000fc60000000f00 */
[----:B------:R-:W-:Y:S04]  /*34c0*/  STL [R1+0x258], R13 ;  /* 0x0002580d01007387 */ /* 0x000fe80000100800 */
[----:B------:R0:W-:Y:S02]  /*34d0*/  STL [R1+0x25c], R12 ;  /* 0x00025c0c01007387 */ /* 0x0001e40000100800 */
[----:B0-----:R-:W-:-:S06]  /*34e0*/  CS2R R12, SRZ ;  /* 0x00000000000c7805 */ /* 0x001fcc000001ff00 */
[----:B------:R0:W2:Y:S02]  /*34f0*/  @!P2 LDG.E.64 R12, desc[UR10][R14.64] ;  /* 0x0000000a0e0ca981 */ /* 0x0000a4000c1e1b00 */
[----:B0-----:R-:W-:-:S06]  /*3500*/  CS2R R14, SRZ ;  /* 0x00000000000e7805 */ /* 0x001fcc000001ff00 */
[----:B---3--:R0:W3:Y:S02]  /*3510*/  @!P2 LDG.E.64 R14, desc[UR10][R46.64] ;  /* 0x0000000a2e0ea981 */ /* 0x0080e4000c1e1b00 */
[----:B0-----:R-:W-:Y:S01]  /*3520*/  MOV R46, R20 ;  /* 0x00000014002e7202 */ /* 0x001fe20000000f00 */
[----:B------:R-:W-:Y:S01]  /*3530*/  HFMA2 R20, -RZ, RZ, 0, 0 ;  /* 0x00000000ff147431 */ /* 0x000fe200000001ff */
[----:B------:R-:W-:Y:S02]  /*3540*/  MOV R47, R21 ;  /* 0x00000015002f7202 */ /* 0x000fe40000000f00 */
[----:B--2---:R-:W-:-:S05]  /*3550*/  @!P2 MOV R20, R12 ;  /* 0x0000000c0014a202 */ /* 0x004fca0000000f00 */
[----:B------:R0:W-:Y:S02]  /*3560*/  STL [R1+0x38c], R20 ;  /* 0x00038c1401007387 */ /* 0x0001e40000100800 */
[----:B0-----:R-:W-:Y:S02]  /*3570*/  CS2R R20, SRZ ;  /* 0x0000000000147805 */ /* 0x001fe4000001ff00 */
[----:B------:R-:W-:Y:S02]  /*3580*/  @!P2 MOV R20, R13 ;  /* 0x0000000d0014a202 */ /* 0x000fe40000000f00 */
[----:B---3--:R-:W-:-:S03]  /*3590*/  @!P2 MOV R21, R14 ;  /* 0x0000000e0015a202 */ /* 0x008fc60000000f00 */
[----:B------:R0:W-:Y:S04]  /*35a0*/  STL [R1+0x39c], R20 ;  /* 0x00039c1401007387 */ /* 0x0001e80000100800 */
[----:B------:R1:W-:Y:S04]  /*35b0*/  STL [R1+0x27c], R21 ;  /* 0x00027c1501007387 */ /* 0x0003e80000100800 */
[----:B0-----:R-:W2:Y:S04]  /*35c0*/  LDL.LU R20, [R1+0x534] ;  /* 0x0005340001147983 */ /* 0x001ea80000300800 */
[----:B-1----:R-:W2:Y:S01]  /*35d0*/  LDL.LU R21, [R1+0x530] ;  /* 0x0005300001157983 */ /* 0x002ea20000300800 */
[----:B------:R-:W-:-:S03]  /*35e0*/  LOP3.LUT P1, RZ, R0, 0x400000, RZ, 0xc0, !PT ;  /* 0x0040000000ff7812 */ /* 0x000fc6000782c0ff */
[----:B------:R0:W-:Y:S02]  /*35f0*/  STL.64 [R1+0x10], R18 ;  /* 0x0000101201007387 */ /* 0x0001e40000100a00 */
[----:B0-----:R-:W-:-:S08]  /*3600*/  CS2R R18, SRZ ;  /* 0x0000000000127805 */ /* 0x001fd0000001ff00 */
[----:B--2---:R0:W2:Y:S02]  /*3610*/  @!P1 LDG.E.64 R18, desc[UR10][R20.64] ;  /* 0x0000000a14129981 */ /* 0x0040a4000c1e1b00 */
[----:B0-----:R-:W-:-:S06]  /*3620*/  CS2R R20, SRZ ;  /* 0x0000000000147805 */ /* 0x001fcc000001ff00 */
[----:B------:R0:W3:Y:S04]  /*3630*/  @!P1 LDG.E.64 R20, desc[UR10][R44.64] ;  /* 0x0000000a2c149981 */ /* 0x0000e8000c1e1b00 */
[----:B------:R1:W-:Y:S01]  /*3640*/  STL.64 [R1+0x110], R16 ;  /* 0x0001101001007387 */ /* 0x0003e20000100a00 */
[----:B0-----:R-:W-:Y:S02]  /*3650*/  MOV R44, R24 ;  /* 0x00000018002c7202 */ /* 0x001fe40000000f00 */
[----:B------:R-:W-:Y:S02]  /*3660*/  MOV R45, R25 ;  /* 0x00000019002d7202 */ /* 0x000fe40000000f00 */
[----:B------:R-:W4:Y:S01]  /*3670*/  LDL.LU.64 R24, [R1+0x528] ;  /* 0x0005280001187983 */ /* 0x000f220000300a00 */
[----:B-1----:R-:W-:-:S02]  /*3680*/  MOV R16, R44 ;  /* 0x0000002c00107202 */ /* 0x002fc40000000f00 */
[----:B------:R-:W-:Y:S02]  /*3690*/  MOV R17, R45 ;  /* 0x0000002d00117202 */ /* 0x000fe40000000f00 */
[----:B------:R-:W-:Y:S02]  /*36a0*/  MOV R44, R4 ;  /* 0x00000004002c7202 */ /* 0x000fe40000000f00 */
[----:B------:R-:W-:Y:S02]  /*36b0*/  MOV R45, R5 ;  /* 0x00000005002d7202 */ /* 0x000fe40000000f00 */
[----:B------:R-:W-:Y:S02]  /*36c0*/  MOV R4, R6 ;  /* 0x0000000600047202 */ /* 0x000fe40000000f00 */
[----:B------:R-:W-:Y:S02]  /*36d0*/  MOV R5, R7 ;  /* 0x0000000700057202 */ /* 0x000fe40000000f00 */
[----:B------:R-:W-:-:S02]  /*36e0*/  MOV R6, R22 ;  /* 0x0000001600067202 */ /* 0x000fc40000000f00 */
[----:B------:R-:W-:Y:S02]  /*36f0*/  MOV R7, R23 ;  /* 0x0000001700077202 */ /* 0x000fe40000000f00 */
[----:B------:R-:W-:Y:S02]  /*3700*/  CS2R R22, SRZ ;  /* 0x0000000000167805 */ /* 0x000fe4000001ff00 */
[----:B--2---:R-:W-:-:S05]  /*3710*/  @!P1 MOV R22, R19 ;  /* 0x0000001300169202 */ /* 0x004fca0000000f00 */
[----:B------:R0:W-:Y:S04]  /*3720*/  STL [R1+0x3b4], R22 ;  /* 0x0003b41601007387 */ /* 0x0001e80000100800 */
[----:B0-----:R-:W2:Y:S01]  /*3730*/  LDL.LU R22, [R1+0x524] ;  /* 0x0005240001167983 */ /* 0x001ea20000300800 */
[----:B---3--:R-:W-:-:S05]  /*3740*/  @!P1 MOV R23, R20 ;  /* 0x0000001400179202 */ /* 0x008fca0000000f00 */
[----:B------:R0:W-:Y:S04]  /*3750*/  STL [R1+0x278], R23 ;  /* 0x0002781701007387 */ /* 0x0001e80000100800 */
[----:B0-----:R-:W2:Y:S04]  /*3760*/  LDL.LU R23, [R1+0x520] ;  /* 0x0005200001177983 */ /* 0x001ea80000300800 */
[----:B------:R0:W-:Y:S02]  /*3770*/  STL [R1+0x244], R37 ;  /* 0x0002442501007387 */ /* 0x0001e40000100800 */
[----:B0-----:R-:W-:Y:S01]  /*3780*/  HFMA2 R37, -RZ, RZ, 0, 0 ;  /* 0x00000000ff257431 */ /* 0x001fe200000001ff */
[----:B----4-:R-:W-:-:S05]  /*3790*/  @!P0 MOV R37, R2 ;  /* 0x0000000200258202 */ /* 0x010fca0000000f00 */
[----:B------:R0:W-:Y:S02]  /*37a0*/  STL [R1+0x324], R37 ;  /* 0x0003242501007387 */ /* 0x0001e40000100800 */
[----:B0-----:R-:W-:Y:S01]  /*37b0*/  HFMA2 R37, -RZ, RZ, 0, 0 ;  /* 0x00000000ff257431 */ /* 0x001fe200000001ff */
[----:B------:R-:W-:Y:S02]  /*37c0*/  @!P0 MOV R37, R3 ;  /* 0x0000000300258202 */ /* 0x000fe40000000f00 */
[----:B------:R-:W-:Y:S01]  /*37d0*/  LOP3.LUT P0, RZ, R0, 0x200000, RZ, 0xc0, !PT ;  /* 0x0020000000ff7812 */ /* 0x000fe2000780c0ff */
[----:B------:R0:W-:Y:S02]  /*37e0*/  STL.64 [R1+0x18], R2 ;  /* 0x0000180201007387 */ /* 0x0001e40000100a00 */
[----:B0-----:R-:W-:-:S10]  /*37f0*/  CS2R R2, SRZ ;  /* 0x0000000000027805 */ /* 0x001fd4000001ff00 */
[----:B--2---:R0:W2:Y:S02]  /*3800*/  @!P0 LDG.E.64 R2, desc[UR10][R22.64] ;  /* 0x0000000a16028981 */ /* 0x0040a4000c1e1b00 */
[----:B0-----:R-:W-:Y:S02]  /*3810*/  MOV R22, R16 ;  /* 0x0000001000167202 */ /* 0x001fe40000000f00 */
[----:B------:R-:W-:Y:S02]  /*3820*/  MOV R23, R17 ;  /* 0x0000001100177202 */ /* 0x000fe40000000f00 */
[----:B------:R-:W-:-:S06]  /*3830*/  CS2R R16, SRZ ;  /* 0x0000000000107805 */ /* 0x000fcc000001ff00 */
[----:B------:R0:W3:Y:S04]  /*3840*/  @!P0 LDG.E.64 R16, desc[UR10][R24.64] ;  /* 0x0000000a18108981 */ /* 0x0000e8000c1e1b00 */
[----:B------:R1:W-:Y:S02]  /*3850*/  STL.64 [R1+0x118], R10 ;  /* 0x0001180a01007387 */ /* 0x0003e40000100a00 */
[----:B-1----:R-:W-:Y:S01]  /*3860*/  MOV R10, R26 ;  /* 0x0000001a000a7202 */ /* 0x002fe20000000f00 */
[----:B------:R-:W-:Y:S01]  /*3870*/  HFMA2 R26, -RZ, RZ, 0, 0 ;  /* 0x00000000ff1a7431 */ /* 0x000fe200000001ff */
[----:B------:R-:W-:Y:S02]  /*3880*/  MOV R11, R27 ;  /* 0x0000001b000b7202 */ /* 0x000fe40000000f00 */
[----:B0-----:R-:W-:-:S02]  /*3890*/  MOV R24, R28 ;  /* 0x0000001c00187202 */ /* 0x001fc40000000f00 */
[----:B------:R-:W-:Y:S02]  /*38a0*/  MOV R25, R29 ;  /* 0x0000001d00197202 */ /* 0x000fe40000000f00 */
[----:B------:R-:W4:Y:S01]  /*38b0*/  LDL.LU.64 R28, [R1+0x518] ;  /* 0x00051800011c7983 */ /* 0x000f220000300a00 */
        /* <DEDUP_REMOVED lines=8> */
[----:B-1----:R-:W2:Y:S04]  /*3940*/  LDL.LU R27, [R1+0x510] ;  /* 0x00051000011b7983 */ /* 0x002ea80000300800 */
[----:B------:R0:W-:Y:S02]  /*3950*/  STL [R1+0x354], R37 ;  /* 0x0003542501007387 */ /* 0x0001e40000100800 */
[----:B0-----:R-:W-:Y:S01]  /*3960*/  HFMA2 R37, -RZ, RZ, 0, 0 ;  /* 0x00000000ff257431 */ /* 0x001fe200000001ff */
[----:B------:R-:W-:-:S02]  /*3970*/  @!P2 MOV R37, R15 ;  /* 0x0000000f0025a202 */ /* 0x000fc40000000f00 */
[----:B------:R-:W-:Y:S01]  /*3980*/  LOP3.LUT P2, RZ, R0, 0x100000, RZ, 0xc0, !PT ;  /* 0x0010000000ff7812 */ /* 0x000fe2000784c0ff */
[----:B------:R0:W-:Y:S02]  /*3990*/  STL.64 [R1+0x20], R12 ;  /* 0x0000200c01007387 */ /* 0x0001e40000100a00 */
[----:B0-----:R-:W-:Y:S01]  /*39a0*/  MOV R12, R10 ;  /* 0x0000000a000c7202 */ /* 0x001fe20000000f00 */
[----:B------:R-:W-:Y:S01]  /*39b0*/  HFMA2 R10, -RZ, RZ, 0, 0 ;  /* 0x00000000ff0a7431 */ /* 0x000fe200000001ff */
[----:B------:R-:W-:Y:S02]  /*39c0*/  MOV R13, R11 ;  /* 0x0000000b000d7202 */ /* 0x000fe40000000f00 */
[----:B------:R-:W-:-:S06]  /*39d0*/  MOV R11, RZ ;  /* 0x000000ff000b7202 */ /* 0x000fcc0000000f00 */
[----:B--2---:R0:W2:Y:S02]  /*39e0*/  @!P2 LDG.E.64 R10, desc[UR10][R26.64] ;  /* 0x0000000a1a0aa981 */ /* 0x0040a4000c1e1b00 */
[----:B0-----:R-:W-:Y:S02]  /*39f0*/  MOV R26, R12 ;  /* 0x0000000c001a7202 */ /* 0x001fe40000000f00 */
[----:B------:R-:W-:Y:S02]  /*3a00*/  MOV R27, R13 ;  /* 0x0000000d001b7202 */ /* 0x000fe40000000f00 */
[----:B------:R-:W-:-:S06]  /*3a10*/  CS2R R12, SRZ ;  /* 0x00000000000c7805 */ /* 0x000fcc000001ff00 */
[----:B----4-:R0:W3:Y:S04]  /*3a20*/  @!P2 LDG.E.64 R12, desc[UR10][R28.64] ;  /* 0x0000000a1c0ca981 */ /* 0x0100e8000c1e1b00 */
        /* <DEDUP_REMOVED lines=18> */
[----:B------:R-:W-:-:S05]  /*3b50*/  @!P1 MOV R37, R18 ;  /* 0x0000001200259202 */ /* 0x000fca0000000f00 */
[----:B------:R0:W-:Y:S02]  /*3b60*/  STL [R1+0x3b0], R37 ;  /* 0x0003b02501007387 */ /* 0x0001e40000100800 */
[----:B0-----:R-:W-:Y:S01]  /*3b70*/  HFMA2 R37, -RZ, RZ, 0, 0 ;  /* 0x00000000ff257431 */ /* 0x001fe200000001ff */
[----:B------:R-:W-:Y:S02]  /*3b80*/  @!P1 MOV R37, R21 ;  /* 0x0000001500259202 */ /* 0x000fe40000000f00 */
[----:B------:R-:W-:Y:S01]  /*3b90*/  LOP3.LUT P1, RZ, R0, 0x80000, RZ, 0xc0, !PT ;  /* 0x0008000000ff7812 */ /* 0x000fe2000782c0ff */
[----:B------:R0:W-:Y:S02]  /*3ba0*/  STL.64 [R1+0x28], R18 ;  /* 0x0000281201007387 */ /* 0x0001e40000100a00 */
[----:B0-----:R-:W-:Y:S02]  /*3bb0*/  MOV R18, R14 ;  /* 0x0000000e00127202 */ /* 0x001fe40000000f00 */
[----:B------:R-:W-:-:S02]  /*3bc0*/  MOV R19, R15 ;  /* 0x0000000f00137202 */ /* 0x000fc40000000f00 */
[----:B------:R-:W-:-:S06]  /*3bd0*/  CS2R R14, SRZ ;  /* 0x00000000000e7805 */ /* 0x000fcc000001ff00 */
[----:B--2---:R0:W2:Y:S02]  /*3be0*/  @!P1 LDG.E.64 R14, desc[UR10][R30.64] ;  /* 0x0000000a1e0e9981 */ /* 0x0040a4000c1e1b00 */
[----:B0-----:R-:W-:Y:S02]  /*3bf0*/  MOV R30, R18 ;  /* 0x00000012001e7202 */ /* 0x001fe40000000f00 */
[----:B------:R-:W-:Y:S02]  /*3c00*/  MOV R31, R19 ;  /* 0x00000013001f7202 */ /* 0x000fe40000000f00 */
[----:B------:R-:W-:-:S06]  /*3c10*/  CS2R R18, SRZ ;  /* 0x0000000000127805 */ /* 0x000fcc000001ff00 */
[----:B----4-:R-:W3:Y:S04]  /*3c20*/  @!P1 LDG.E.64 R18, desc[UR10][R32.64] ;  /* 0x0000000a20129981 */ /* 0x010ee8000c1e1b00 */
[----:B------:R0:W-:Y:S04]  /*3c30*/  STL.64 [R1+0x128], R20 ;  /* 0x0001281401007387 */ /* 0x0001e80000100a00 */
[----:B------:R1:W-:Y:S01]  /*3c40*/  STL [R1+0x254], R37 ;  /* 0x0002542501007387 */ /* 0x0003e20000100800 */
[----:B0-----:R-:W-:Y:S01]  /*3c50*/  MOV R20, R34 ;  /* 0x0000002200147202 */ /* 0x001fe20000000f00 */
[----:B------:R-:W-:-:S02]  /*3c60*/  HFMA2 R34, -RZ, RZ, 0, 0 ;  /* 0x00000000ff227431 */ /* 0x000fc400000001ff */
[----:B-1----:R-:W-:Y:S01]  /*3c70*/  HFMA2 R37, -RZ, RZ, 0, 0 ;  /* 0x00000000ff257431 */ /* 0x002fe200000001ff */
[----:B------:R-:W-:Y:S02]  /*3c80*/  @!P0 MOV R37, R17 ;  /* 0x0000001100258202 */ /* 0x000fe40000000f00 */
[----:B------:R-:W-:-:S03]  /*3c90*/  MOV R21, R35 ;  /* 0x0000002300157202 */ /* 0x000fc60000000f00 */
[----:B------:R0:W-:Y:S02]  /*3ca0*/  STL [R1+0x2b4], R37 ;  /* 0x0002b42501007387 */ /* 0x0001e40000100800 */
[----:B0-----:R-:W-:Y:S01]  /*3cb0*/  HFMA2 R37, -RZ, RZ, 0, 0 ;  /* 0x00000000ff257431 */ /* 0x001fe200000001ff */
[----:B------:R-:W-:-:S05]  /*3cc0*/  @!P2 MOV R37, R13 ;  /* 0x0000000d0025a202 */ /* 0x000fca0000000f00 */
[----:B------:R0:W-:Y:S02]  /*3cd0*/  STL [R1+0x2c4], R37 ;  /* 0x0002c42501007387 */ /* 0x0001e40000100800 */
[----:B0-----:R-:W-:Y:S01]  /*3ce0*/  HFMA2 R37, -RZ, RZ, 0, 0 ;  /* 0x00000000ff257431 */ /* 0x001fe200000001ff */
[----:B--2---:R-:W-:-:S05]  /*3cf0*/  @!P1 MOV R34, R14 ;  /* 0x0000000e00229202 */ /* 0x004fca0000000f00 */
[----:B------:R0:W-:Y:S02]  /*3d00*/  STL [R1+0x3f8], R34 ;  /* 0x0003f82201007387 */ /* 0x0001e40000100800 */
[----:B0-----:R-:W-:Y:S02]  /*3d10*/  CS2R R34, SRZ ;  /* 0x0000000000227805 */ /* 0x001fe4000001ff00 */
[----:B---3--:R-:W-:Y:S02]  /*3d20*/  @!P1 MOV R34, R18 ;  /* 0x0000001200229202 */ /* 0x008fe40000000f00 */
[----:B------:R-:W-:-:S03]  /*3d30*/  @!P1 MOV R35, R19 ;  /* 0x0000001300239202 */ /* 0x000fc60000000f00 */
[----:B------:R0:W-:Y:S01]  /*3d40*/  STL [R1+0x2c0], R34 ;  /* 0x0002c02201007387 */ /* 0x0001e20000100800 */
[----:B------:R-:W-:-:S03]  /*3d50*/  @!P1 MOV R37, R15 ;  /* 0x0000000f00259202 */ /* 0x000fc60000000f00 */
[----:B------:R1:W-:Y:S04]  /*3d60*/  STL [R1+0x2e8], R35 ;  /* 0x0002e82301007387 */ /* 0x0003e80000100800 */
[----:B0-----:R-:W2:Y:S04]  /*3d70*/  LDL.LU R34, [R1+0x4ec] ;  /* 0x0004ec0001227983 */ /* 0x001ea80000300800 */
[----:B-1----:R-:W2:Y:S04]  /*3d80*/  LDL.LU R35, [R1+0x4e8] ;  /* 0x0004e80001237983 */ /* 0x002ea80000300800 */
[----:B------:R0:W-:Y:S04]  /*3d90*/  STL [R1+0x3fc], R37 ;  /* 0x0003fc2501007387 */ /* 0x0001e80000100800 */
[----:B0-----:R-:W3:Y:S01]  /*3da0*/  LDL.LU R37, [R1+0x4f0] ;  /* 0x0004f00001257983 */ /* 0x001ee20000300800 */
[----:B------:R-:W-:-:S03]  /*3db0*/  LOP3.LUT P0, RZ, R0, 0x40000, RZ, 0xc0, !PT ;  /* 0x0004000000ff7812 */ /* 0x000fc6000780c0ff */
[----:B------:R0:W-:Y:S01]  /*3dc0*/  STL.64 [R1+0x30], R2 ;  /* 0x0000300201007387 */ /* 0x0001e20000100a00 */
[----:B------:R-:W-:Y:S02]  /*3dd0*/  MOV R32, R38 ;  /* 0x0000002600207202 */ /* 0x000fe40000000f00 */
[----:B------:R-:W-:Y:S02]  /*3de0*/  MOV R33, R39 ;  /* 0x0000002700217202 */ /* 0x000fe40000000f00 */
[----:B------:R-:W4:Y:S01]  /*3df0*/  LDL.LU.64 R38, [R1+0x4f8] ;  /* 0x0004f80001267983 */ /* 0x000f220000300a00 */
[----:B0-----:R-:W-:-:S06]  /*3e00*/  CS2R R2, SRZ ;  /* 0x0000000000027805 */ /* 0x001fcc000001ff00 */
[----:B--2---:R0:W2:Y:S02]  /*3e10*/  @!P0 LDG.E.64 R2, desc[UR10][R34.64] ;  /* 0x0000000a22028981 */ /* 0x0040a4000c1e1b00 */
[----:B0-----:R-:W-:Y:S02]  /*3e20*/  MOV R34, R20 ;  /* 0x0000001400227202 */ /* 0x001fe40000000f00 */
[----:B------:R-:W-:Y:S02]  /*3e30*/  MOV R35, R21 ;  /* 0x0000001500237202 */ /* 0x000fe40000000f00 */
[----:B------:R-:W-:-:S06]  /*3e40*/  CS2R R20, SRZ ;  /* 0x0000000000147805 */ /* 0x000fcc000001ff00 */
[----:B---3--:R-:W3:Y:S04]  /*3e50*/  @!P0 LDG.E.64 R20, desc[UR10][R36.64] ;  /* 0x0000000a24148981 */ /* 0x008ee8000c1e1b00 */
[----:B------:R4:W-:Y:S02]  /*3e60*/  STL.64 [R1+0x130], R16 ;  /* 0x0001301001007387 */ /* 0x0009e40000100a00 */
[----:B----4-:R-:W-:Y:S01]  /*3e70*/  MOV R16, R38 ;  /* 0x0000002600107202 */ /* 0x010fe20000000f00 */
[----:B------:R-:W-:Y:S01]  /*3e80*/  HFMA2 R38, -RZ, RZ, 0, 0 ;  /* 0x00000000ff267431 */ /* 0x000fe200000001ff */
[----:B------:R-:W-:Y:S02]  /*3e90*/  MOV R17, R39 ;  /* 0x0000002700117202 */ /* 0x000fe40000000f00 */
[----:B--2---:R-:W-:-:S05]  /*3ea0*/  @!P0 MOV R38, R2 ;  /* 0x0000000200268202 */ /* 0x004fca0000000f00 */
[----:B------:R0:W-:Y:S02]  /*3eb0*/  STL [R1+0x400], R38 ;  /* 0x0004002601007387 */ /* 0x0001e40000100800 */
[----:B0-----:R-:W-:Y:S02]  /*3ec0*/  CS2R R38, SRZ ;  /* 0x0000000000267805 */ /* 0x001fe4000001ff00 */
[----:B---3--:R-:W-:Y:S02]  /*3ed0*/  @!P0 MOV R38, R20 ;  /* 0x0000001400268202 */ /* 0x008fe40000000f00 */
[----:B------:R-:W-:Y:S01]  /*3ee0*/  @!P0 MOV R39, R21 ;  /* 0x0000001500278202 */ /* 0x000fe20000000f00 */
[----:B------:R0:W-:Y:S04]  /*3ef0*/  STL [R1+0x4c4], R2 ;  /* 0x0004c40201007387 */ /* 0x0001e80000100800 */
[----:B------:R1:W-:Y:S04]  /*3f00*/  STL [R1+0x2d8], R38 ;  /* 0x0002d82601007387 */ /* 0x0003e80000100800 */
[----:B------:R2:W-:Y:S01]  /*3f10*/  STL [R1+0x304], R39 ;  /* 0x0003042701007387 */ /* 0x0005e20000100800 */
[----:B0-----:R-:W-:Y:S01]  /*3f20*/  HFMA2 R2, -RZ, RZ, 0, 0 ;  /* 0x00000000ff027431 */ /* 0x001fe200000001ff */
[----:B------:R-:W-:-:S02]  /*3f30*/  @!P0 MOV R2, R3 ;  /* 0x0000000300028202 */ /* 0x000fc40000000f00 */
[----:B-1----:R-:W3:Y:S04]  /*3f40*/  LDL.LU R38, [R1+0x4d4] ;  /* 0x0004d40001267983 */ /* 0x002ee80000300800 */
[----:B--2---:R-:W3:Y:S04]  /*3f50*/  LDL.LU R39, [R1+0x4d0] ;  /* 0x0004d00001277983 */ /* 0x004ee80000300800 */
[----:B------:R0:W-:Y:S04]  /*3f60*/  STL [R1+0x4c8], R3 ;  /* 0x0004c80301007387 */ /* 0x0001e80000100800 */
[----:B------:R1:W-:Y:S01]  /*3f70*/  STL [R1+0x404], R2 ;  /* 0x0004040201007387 */ /* 0x0003e20000100800 */
[----:B0-----:R-:W-:-:S02]  /*3f80*/  MOV R3, R41 ;  /* 0x0000002900037202 */ /* 0x001fc40000000f00 */
[----:B-1----:R-:W-:Y:S02]  /*3f90*/  MOV R2, R40 ;  /* 0x0000002800027202 */ /* 0x002fe40000000f00 */
[----:B------:R-:W2:Y:S01]  /*3fa0*/  LDL.LU.64 R40, [R1+0x4d8] ;  /* 0x0004d80001287983 */ /* 0x000ea20000300a00 */
[----:B------:R-:W-:-:S03]  /*3fb0*/  LOP3.LUT P2, RZ, R0, 0x20000, RZ, 0xc0, !PT ;  /* 0x0002000000ff7812 */ /* 0x000fc6000784c0ff */
[----:B------:R0:W-:Y:S02]  /*3fc0*/  STL.64 [R1+0x38], R10 ;  /* 0x0000380a01007387 */ /* 0x0001e40000100a00 */
[----:B0-----:R-:W-:Y:S02]  /*3fd0*/  MOV R10, R16 ;  /* 0x00000010000a7202 */ /* 0x001fe40000000f00 */
[----:B------:R-:W-:Y:S02]  /*3fe0*/  MOV R11, R17 ;  /* 0x00000011000b7202 */ /* 0x000fe40000000f00 */
[----:B------:R-:W-:Y:S02]  /*3ff0*/  CS2R R16, SRZ ;  /* 0x0000000000107805 */ /* 0x000fe4000001ff00 */
[----:B------:R-:W-:Y:S02]  /*4000*/  MOV R36, R42 ;  /* 0x0000002a00247202 */ /* 0x000fe40000000f00 */
[----:B------:R-:W-:-:S02]  /*4010*/  MOV R37, R43 ;  /* 0x0000002b00257202 */ /* 0x000fc40000000f00 */
[----:B------:R-:W4:Y:S04]  /*4020*/  LDL.LU.64 R42, [R1+0x4e0] ;  /* 0x0004e000012a7983 */ /* 0x000f280000300a00 */
[----:B------:R0:W-:Y:S04]  /*4030*/  STL.64 [R1+0x138], R12 ;  /* 0x0001380c01007387 */ /* 0x0001e80000100a00 */
[----:B0-----:R-:W4:Y:S04]  /*4040*/  LDL.LU.64 R12, [R1+0x330] ;  /* 0x00033000010c7983 */ /* 0x001f280000300a00 */
[----:B---3--:R0:W3:Y:S02]  /*4050*/  @!P2 LDG.E.64 R16, desc[UR10][R38.64] ;  /* 0x0000000a2610a981 */ /* 0x0080e4000c1e1b00 */
[----:B0-----:R-:W-:Y:S01]  /*4060*/  MOV R38, R10 ;  /* 0x0000000a00267202 */ /* 0x001fe20000000f00 */
[----:B------:R-:W-:Y:S01]  /*4070*/  HFMA2 R10, -RZ, RZ, 0, 0 ;  /* 0x00000000ff0a7431 */ /* 0x000fe200000001ff */
[----:B------:R-:W-:-:S02]  /*4080*/  MOV R39, R11 ;  /* 0x0000000b00277202 */ /* 0x000fc40000000f00 */
[----:B------:R-:W-:-:S06]  /*4090*/  MOV R11, RZ ;  /* 0x000000ff000b7202 */ /* 0x000fcc0000000f00 */
[----:B--2---:R0:W2:Y:S01]  /*40a0*/  @!P2 LDG.E.64 R10, desc[UR10][R40.64] ;  /* 0x0000000a280aa981 */ /* 0x0040a2000c1e1b00 */
[----:B------:R-:W-:Y:S02]  /*40b0*/  LOP3.LUT P1, RZ, R0, 0x10000, RZ, 0xc0, !PT ;  /* 0x0001000000ff7812 */ /* 0x000fe4000782c0ff */
[----:B0-----:R-:W-:Y:S02]  /*40c0*/  CS2R R40, SRZ ;  /* 0x0000000000287805 */ /* 0x001fe4000001ff00 */
[----:B---3--:R-:W-:-:S05]  /*40d0*/  @!P2 MOV R41, R17 ;  /* 0x000000110029a202 */ /* 0x008fca0000000f00 */
[----:B------:R0:W-:Y:S01]  /*40e0*/  STL [R1+0x40c], R41 ;  /* 0x00040c2901007387 */ /* 0x0001e20000100800 */
[----:B--2---:R-:W-:Y:S02]  /*40f0*/  @!P2 MOV R40, R10 ;  /* 0x0000000a0028a202 */ /* 0x004fe40000000f00 */
[----:B0-----:R-:W-:-:S03]  /*4100*/  MOV R41, R39 ;  /* 0x0000002700297202 */ /* 0x001fc60000000f00 */
[----:B------:R0:W-:Y:S01]  /*4110*/  STL [R1+0x300], R40 ;  /* 0x0003002801007387 */ /* 0x0001e20000100800 */
[----:B------:R-:W-:Y:S02]  /*4120*/  MOV R39, R25 ;  /* 0x0000001900277202 */ /* 0x000fe40000000f00 */
[----:B0-----:R-:W-:Y:S02]  /*4130*/  MOV R40, R38 ;  /* 0x0000002600287202 */ /* 0x001fe40000000f00 */
[----:B------:R-:W-:Y:S02]  /*4140*/  MOV R38, R24 ;  /* 0x0000001800267202 */ /* 0x000fe40000000f00 */
[----:B------:R-:W-:-:S06]  /*4150*/  CS2R R24, SRZ ;  /* 0x0000000000187805 */ /* 0x000fcc000001ff00 */
[----:B----4-:R0:W2:Y:S02]  /*4160*/  @!P1 LDG.E.64 R24, desc[UR10][R42.64] ;  /* 0x0000000a2a189981 */ /* 0x0100a4000c1e1b00 */
[----:B0-----:R-:W-:Y:S02]  /*4170*/  MOV R42, R22 ;  /* 0x00000016002a7202 */ /* 0x001fe40000000f00 */
[----:B------:R-:W-:Y:S02]  /*4180*/  MOV R43, R23 ;  /* 0x00000017002b7202 */ /* 0x000fe40000000f00 */
[----:B------:R-:W-:-:S06]  /*4190*/  CS2R R22, SRZ ;  /* 0x0000000000167805 */ /* 0x000fcc000001ff00 */
[----:B------:R-:W3:Y:S04]  /*41a0*/  @!P1 LDG.E.64 R22, desc[UR10][R12.64] ;  /* 0x0000000a0c169981 */ /* 0x000ee8000c1e1b00 */
[----:B------:R0:W-:Y:S04]  /*41b0*/  STL.64 [R1+0x140], R18 ;  /* 0x0001401201007387 */ /* 0x0001e80000100a00 */
[----:B------:R-:W4:Y:S01]  /*41c0*/  LDL.LU.64 R12, [R1+0x368] ;  /* 0x00036800010c7983 */ /* 0x000f220000300a00 */
[----:B0-----:R-:W-:Y:S02]  /*41d0*/  MOV R18, R2 ;  /* 0x0000000200127202 */ /* 0x001fe40000000f00 */
[----:B------:R-:W-:-:S02]  /*41e0*/  MOV R19, R3 ;  /* 0x0000000300137202 */ /* 0x000fc40000000f00 */
[----:B------:R-:W-:Y:S01]  /*41f0*/  CS2R R2, SRZ ;  /* 0x0000000000027805 */ /* 0x000fe2000001ff00 */
[----:B------:R0:W-:Y:S04]  /*4200*/  STL [R1+0x4cc], R20 ;  /* 0x0004cc1401007387 */ /* 0x0001e80000100800 */
[----:B------:R1:W-:Y:S01]  /*4210*/  STL.64 [R1+0x40], R14 ;  /* 0x0000400e01007387 */ /* 0x0003e20000100a00 */
[----:B0-----:R-:W-:Y:S01]  /*4220*/  HFMA2 R20, -RZ, RZ, 0, 0 ;  /* 0x00000000ff147431 */ /* 0x001fe200000001ff */
[----:B------:R-:W-:Y:S02]  /*4230*/  @!P2 MOV R20, R16 ;  /* 0x000000100014a202 */ /* 0x000fe40000000f00 */
[----:B-1----:R-:W4:Y:S04]  /*4240*/  LDL.LU.64 R14, [R1+0x3e8] ;  /* 0x0003e800010e7983 */ /* 0x002f280000300a00 */
[----:B------:R0:W-:Y:S02]  /*4250*/  STL [R1+0x408], R20 ;  /* 0x0004081401007387 */ /* 0x0001e40000100800 */
[----:B0-----:R-:W-:Y:S01]  /*4260*/  HFMA2 R20, -RZ, RZ, 0, 0 ;  /* 0x00000000ff147431 */ /* 0x001fe200000001ff */
[----:B------:R-:W-:-:S05]  /*4270*/  @!P2 MOV R20, R11 ;  /* 0x0000000b0014a202 */ /* 0x000fca0000000f00 */
[----:B------:R0:W-:Y:S02]  /*4280*/  STL [R1+0x320], R20 ;  /* 0x0003201401007387 */ /* 0x0001e40000100800 */
[----:B0-----:R-:W-:Y:S01]  /*4290*/  HFMA2 R20, -RZ, RZ, 0, 0 ;  /* 0x00000000ff147431 */ /* 0x001fe200000001ff */
[----:B--2---:R-:W-:-:S05]  /*42a0*/  @!P1 MOV R2, R24 ;  /* 0x0000001800029202 */ /* 0x004fca0000000f00 */
[----:B------:R0:W-:Y:S02]  /*42b0*/  STL [R1+0x410], R2 ;  /* 0x0004100201007387 */ /* 0x0001e40000100800 */
[----:B0-----:R-:W-:Y:S02]  /*42c0*/  MOV R2, RZ ;  /* 0x000000ff00027202 */ /* 0x001fe40000000f00 */
[----:B---3--:R-:W-:Y:S02]  /*42d0*/  @!P1 MOV R3, R22 ;  /* 0x0000001600039202 */ /* 0x008fe40000000f00 */
[----:B------:R-:W-:-:S03]  /*42e0*/  @!P1 MOV R2, R23 ;  /* 0x0000001700029202 */ /* 0x000fc60000000f00 */
[----:B------:R0:W-:Y:S04]  /*42f0*/  STL [R1+0x330], R3 ;  /* 0x0003300301007387 */ /* 0x0001e80000100800 */
[----:B------:R1:W-:Y:S04]  /*4300*/  STL [R1+0x334], R2 ;  /* 0x0003340201007387 */ /* 0x0003e80000100800 */
[----:B0-----:R-:W2:Y:S04]  /*4310*/  LDL.LU R3, [R1+0x4c8] ;  /* 0x0004c80001037983 */ /* 0x001ea80000300800 */
[----:B-1----:R-:W2:Y:S01]  /*4320*/  LDL.LU R2, [R1+0x4c4] ;  /* 0x0004c40001027983 */ /* 0x002ea20000300800 */
[----:B------:R-:W-:-:S05]  /*4330*/  @!P1 MOV R20, R25 ;  /* 0x0000001900149202 */ /* 0x000fca0000000f00 */
[----:B------:R0:W-:Y:S04]  /*4340*/  STL [R1+0x414], R20 ;  /* 0x0004141401007387 */ /* 0x0001e80000100800 */
[----:B0-----:R-:W3:Y:S01]  /*4350*/  LDL.LU R20, [R1+0x4cc] ;  /* 0x0004cc0001147983 */ /* 0x001ee20000300800 */
[----:B------:R-:W-:-:S03]  /*4360*/  LOP3.LUT P0, RZ, R0, 0x8000, RZ, 0xc0, !PT ;  /* 0x0000800000ff7812 */ /* 0x000fc6000780c0ff */
[----:B------:R0:W-:Y:S04]  /*4370*/  STL.64 [R1+0x50], R16 ;  /* 0x0000501001007387 */ /* 0x0001e80000100a00 */
[----:B0-----:R-:W3:Y:S04]  /*4380*/  LDL.LU.64 R16, [R1+0x3d0] ;  /* 0x0003d00001107983 */ /* 0x001ee80000300a00 */
[----:B--2---:R0:W-:Y:S02]  /*4390*/  STL.64 [R1+0x48], R2 ;  /* 0x0000480201007387 */ /* 0x0041e40000100a00 */
[----:B0-----:R-:W-:-:S06]  /*43a0*/  CS2R R2, SRZ ;  /* 0x0000000000027805 */ /* 0x001fcc000001ff00 */
[----:B----4-:R0:W2:Y:S02]  /*43b0*/  @!P0 LDG.E.64 R2, desc[UR10][R12.64] ;  /* 0x0000000a0c028981 */ /* 0x0100a4000c1e1b00 */
[----:B0-----:R-:W-:-:S06]  /*43c0*/  CS2R R12, SRZ ;  /* 0x00000000000c7805 */ /* 0x001fcc000001ff00 */
[----:B------:R0:W4:Y:S04]  /*43d0*/  @!P0 LDG.E.64 R12, desc[UR10][R14.64] ;  /* 0x0000000a0e0c8981 */ /* 0x000128000c1e1b00 */
[----:B---3--:R1:W-:Y:S04]  /*43e0*/  STL.64 [R1+0x148], R20 ;  /* 0x0001481401007387 */ /* 0x0083e80000100a00 */
[----:B-1----:R-:W3:Y:S01]  /*43f0*/  LDL.LU.64 R20, [R1+0x3e0] ;  /* 0x0003e00001147983 */ /* 0x002ee20000300a00 */
[----:B0-----:R-:W-:Y:S02]  /*4400*/  CS2R R14, SRZ ;  /* 0x00000000000e7805 */ /* 0x001fe4000001ff00 */
[----:B------:R-:W-:Y:S01]  /*4410*/  LOP3.LUT P2, RZ, R0, 0x4000, RZ, 0xc0, !PT ;  /* 0x0000400000ff7812 */ /* 0x000fe2000784c0ff */
[----:B------:R0:W-:Y:S04]  /*4420*/  STL.64 [R1+0x58], R24 ;  /* 0x0000581801007387 */ /* 0x0001e80000100a00 */
[----:B0-----:R-:W3:Y:S01]  /*4430*/  LDL.LU.64 R24, [R1+0x3c0] ;  /* 0x0003c00001187983 */ /* 0x001ee20000300a00 */
[----:B--2---:R-:W-:-:S05]  /*4440*/  @!P0 MOV R14, R2 ;  /* 0x00000002000e8202 */ /* 0x004fca0000000f00 */
[----:B------:R0:W-:Y:S02]  /*4450*/  STL [R1+0x3e8], R14 ;  /* 0x0003e80e01007387 */ /* 0x0001e40000100800 */
[----:B0-----:R-:W-:Y:S02]  /*4460*/  MOV R14, RZ ;  /* 0x000000ff000e7202 */ /* 0x001fe40000000f00 */
[----:B----4-:R-:W-:Y:S02]  /*4470*/  @!P0 MOV R15, R12 ;  /* 0x0000000c000f8202 */ /* 0x010fe40000000f00 */
[----:B------:R-:W-:-:S03]  /*4480*/  @!P0 MOV R14, R13 ;  /* 0x0000000d000e8202 */ /* 0x000fc60000000f00 */
[----:B------:R-:W-:Y:S04]  /*4490*/  STL [R1+0x350], R15 ;  /* 0x0003500f01007387 */ /* 0x000fe80000100800 */
[----:B------:R0:W-:Y:S02]  /*44a0*/  STL [R1+0x368], R14 ;  /* 0x0003680e01007387 */ /* 0x0001e40000100800 */
[----:B0-----:R-:W-:-:S06]  /*44b0*/  CS2R R14, SRZ ;  /* 0x00000000000e7805 */ /* 0x001fcc000001ff00 */
[----:B------:R0:W2:Y:S02]  /*44c0*/  @!P2 LDG.E.64 R14, desc[UR10][R16.64] ;  /* 0x0000000a100ea981 */ /* 0x0000a4000c1e1b00 */
[----:B0-----:R-:W-:-:S06]  /*44d0*/  CS2R R16, SRZ ;  /* 0x0000000000107805 */ /* 0x001fcc000001ff00 */
[----:B---3--:R0:W3:Y:S01]  /*44e0*/  @!P2 LDG.E.64 R16, desc[UR10][R20.64] ;  /* 0x0000000a1410a981 */ /* 0x0080e2000c1e1b00 */
[----:B------:R-:W-:-:S03]  /*44f0*/  LOP3.LUT P1, RZ, R0, 0x2000, RZ, 0xc0, !PT ;  /* 0x0000200000ff7812 */ /* 0x000fc6000782c0ff */
[----:B------:R1:W-:Y:S02]  /*4500*/  STL.64 [R1+0x150], R10 ;  /* 0x0001500a01007387 */ /* 0x0003e40000100a00 */
[----:B-1----:R-:W-:Y:S02]  /*4510*/  CS2R R10, SRZ ;  /* 0x00000000000a7805 */ /* 0x002fe4000001ff00 */
        /* <DEDUP_REMOVED lines=8> */
[----:B------:R0:W2:Y:S04]  /*45a0*/  @!P1 LDG.E.64 R10, desc[UR10][R24.64] ;  /* 0x0000000a180a9981 */ /* 0x0000a8000c1e1b00 */
[----:B------:R1:W-:Y:S02]  /*45b0*/  STL [R1+0x4c0], R2 ;  /* 0x0004c00201007387 */ /* 0x0003e40000100800 */
[----:B-1----:R-:W-:Y:S01]  /*45c0*/  HFMA2 R2, -RZ, RZ, 0, 0 ;  /* 0x00000000ff027431 */ /* 0x002fe200000001ff */
[----:B------:R-:W-:-:S05]  /*45d0*/  @!P0 MOV R2, R3 ;  /* 0x0000000300028202 */ /* 0x000fca0000000f00 */
        /* <DEDUP_REMOVED lines=8> */
[----:B0-----:R-:W-:Y:S02]  /*4660*/  MOV R24, R20 ;  /* 0x0000001400187202 */ /* 0x001fe40000000f00 */
[----:B------:R-:W-:Y:S02]  /*4670*/  MOV R25, R21 ;  /* 0x0000001500197202 */ /* 0x000fe40000000f00 */
[----:B------:R-:W-:-:S06]  /*4680*/  CS2R R20, SRZ ;  /* 0x0000000000147805 */ /* 0x000fcc000001ff00 */
[----:B----4-:R-:W3:Y:S04]  /*4690*/  @!P1 LDG.E.64 R20, desc[UR10][R18.64] ;  /* 0x0000000a12149981 */ /* 0x010ee8000c1e1b00 */
[----:B------:R-:W4:Y:S01]  /*46a0*/  LDL.LU.64 R18, [R1+0x238] ;  /* 0x0002380001127983 */ /* 0x000f220000300a00 */
[----:B--2---:R-:W-:-:S05]  /*46b0*/  @!P1 MOV R2, R10 ;  /* 0x0000000a00029202 */ /* 0x004fca0000000f00 */
[----:B------:R0:W-:Y:S02]  /*46c0*/  STL [R1+0x3c0], R2 ;  /* 0x0003c00201007387 */ /* 0x0001e40000100800 */
[----:B0-----:R-:W-:Y:S01]  /*46d0*/  HFMA2 R2, -RZ, RZ, 0, 0 ;  /* 0x00000000ff027431 */ /* 0x001fe200000001ff */
[----:B------:R-:W-:-:S05]  /*46e0*/  @!P1 MOV R2, R11 ;  /* 0x0000000b00029202 */ /* 0x000fca0000000f00 */
[----:B------:R0:W-:Y:S04]  /*46f0*/  STL [R1+0x3c4], R2 ;  /* 0x0003c40201007387 */ /* 0x0001e80000100800 */
[----:B0-----:R-:W2:Y:S01]  /*4700*/  LDL.LU R2, [R1+0x4c0] ;  /* 0x0004c00001027983 */ /* 0x001ea20000300800 */
[----:B------:R-:W-:-:S03]  /*4710*/  LOP3.LUT P0, RZ, R0, 0x1000, RZ, 0xc0, !PT ;  /* 0x0000100000ff7812 */ /* 0x000fc6000780c0ff */
[----:B------:R0:W-:Y:S04]  /*4720*/  STL.64 [R1+0x158], R22 ;  /* 0x0001581601007387 */ /* 0x0001e80000100a00 */
[----:B0-----:R-:W3:Y:S04]  /*4730*/  LDL.LU.64 R22, [R1+0x3b8] ;  /* 0x0003b80001167983 */ /* 0x001ee80000300a00 */
[----:B--2---:R0:W-:Y:S02]  /*4740*/  STL.64 [R1+0x60], R2 ;  /* 0x0000600201007387 */ /* 0x0041e40000100a00 */
[----:B0-----:R-:W-:-:S06]  /*4750*/  CS2R R2, SRZ ;  /* 0x0000000000027805 */ /* 0x001fcc000001ff00 */
[----:B----4-:R0:W2:Y:S04]  /*4760*/  @!P0 LDG.E.64 R2, desc[UR10][R18.64] ;  /* 0x0000000a12028981 */ /* 0x0100a8000c1e1b00 */
[----:B------:R1:W-:Y:S02]  /*4770*/  STL [R1+0x4bc], R14 ;  /* 0x0004bc0e01007387 */ /* 0x0003e40000100800 */
[----:B-1----:R-:W-:Y:S01]  /*4780*/  HFMA2 R14, -RZ, RZ, 0, 0 ;  /* 0x00000000ff0e7431 */ /* 0x002fe200000001ff */
[----:B---3--:R-:W-:-:S05]  /*4790*/  @!P1 MOV R14, R21 ;  /* 0x00000015000e9202 */ /* 0x008fca0000000f00 */
[----:B------:R1:W-:Y:S02]  /*47a0*/  STL [R1+0x398], R14 ;  /* 0x0003980e01007387 */ /* 0x0003e40000100800 */
[----:B-1----:R-:W-:Y:S01]  /*47b0*/  HFMA2 R14, -RZ, RZ, 0, 0 ;  /* 0x00000000ff0e7431 */ /* 0x002fe200000001ff */
[----:B0-----:R-:W-:Y:S01]  /*47c0*/  CS2R R18, SRZ ;  /* 0x0000000000127805 */ /* 0x001fe2000001ff00 */
[----:B------:R0:W-:Y:S05]  /*47d0*/  STL.64 [R1+0x160], R12 ;  /* 0x0001600c01007387 */ /* 0x0001ea0000100a00 */
[----:B------:R1:W3:Y:S04]  /*47e0*/  @!P0 LDG.E.64 R18, desc[UR10][R22.64] ;  /* 0x0000000a16128981 */ /* 0x0002e8000c1e1b00 */
[----:B0-----:R-:W4:Y:S01]  /*47f0*/  LDL.LU.64 R12, [R1+0x220] ;  /* 0x00022000010c7983 */ /* 0x001f220000300a00 */
[----:B-1----:R-:W-:-:S02]  /*4800*/  MOV R22, R24 ;  /* 0x0000001800167202 */ /* 0x002fc40000000f00 */
[----:B------:R-:W-:Y:S02]  /*4810*/  MOV R23, R25 ;  /* 0x0000001900177202 */ /* 0x000fe40000000f00 */
[----:B------:R-:W-:Y:S02]  /*4820*/  MOV R24, R42 ;  /* 0x0000002a00187202 */ /* 0x000fe40000000f00 */
[----:B------:R-:W-:Y:S02]  /*4830*/  MOV R25, R43 ;  /* 0x0000002b00197202 */ /* 0x000fe40000000f00 */
        /* <DEDUP_REMOVED lines=8> */
[----:B------:R0:W-:Y:S02]  /*48c0*/  STL [R1+0x4b8], R16 ;  /* 0x0004b81001007387 */ /* 0x0001e40000100800 */
[----:B0-----:R-:W-:Y:S02]  /*48d0*/  MOV R16, RZ ;  /* 0x000000ff00107202 */ /* 0x001fe40000000f00 */
[----:B------:R-:W-:-:S05]  /*48e0*/  @!P1 MOV R16, R20 ;  /* 0x0000001400109202 */ /* 0x000fca0000000f00 */
[----:B------:R0:W-:Y:S04]  /*48f0*/  STL [R1+0x240], R16 ;  /* 0x0002401001007387 */ /* 0x0001e80000100800 */
[----:B------:R1:W-:Y:S01]  /*4900*/  STL [R1+0x4ac], R2 ;  /* 0x0004ac0201007387 */ /* 0x0003e20000100800 */
[----:B0-----:R-:W-:Y:S02]  /*4910*/  MOV R16, RZ ;  /* 0x000000ff00107202 */ /* 0x001fe40000000f00 */
[----:B---3--:R-:W-:Y:S01]  /*4920*/  @!P0 MOV R16, R18 ;  /* 0x0000001200108202 */ /* 0x008fe20000000f00 */
[----:B-1----:R-:W-:Y:S01]  /*4930*/  HFMA2 R2, -RZ, RZ, 0, 0 ;  /* 0x00000000ff027431 */ /* 0x002fe200000001ff */
[----:B------:R-:W-:-:S03]  /*4940*/  @!P0 MOV R2, R19 ;  /* 0x0000001300028202 */ /* 0x000fc60000000f00 */
[----:B------:R0:W-:Y:S04]  /*4950*/  STL [R1+0x23c], R16 ;  /* 0x00023c1001007387 */ /* 0x0001e80000100800 */
[----:B------:R-:W-:Y:S04]  /*4960*/  STL [R1+0x4b0], R3 ;  /* 0x0004b00301007387 */ /* 0x000fe80000100800 */
[----:B0-----:R-:W3:Y:S04]  /*4970*/  LDL.LU R16, [R1+0x4b8] ;  /* 0x0004b80001107983 */ /* 0x001ee80000300800 */
[----:B------:R0:W-:Y:S04]  /*4980*/  STL [R1+0x238], R2 ;  /* 0x0002380201007387 */ /* 0x0001e80000100800 */
[----:B0-----:R-:W3:Y:S04]  /*4990*/  LDL.LU.64 R2, [R1+0x218] ;  /* 0x0002180001027983 */ /* 0x001ee80000300a00 */
[----:B--2---:R0:W-:Y:S02]  /*49a0*/  STL.64 [R1+0x68], R14 ;  /* 0x0000680e01007387 */ /* 0x0041e40000100a00 */
[----:B0-----:R-:W-:-:S06]  /*49b0*/  CS2R R14, SRZ ;  /* 0x00000000000e7805 */ /* 0x001fcc000001ff00 */
[----:B----4-:R0:W2:Y:S02]  /*49c0*/  @!P2 LDG.E.64 R14, desc[UR10][R12.64] ;  /* 0x0000000a0c0ea981 */ /* 0x0100a4000c1e1b00 */
[----:B0-----:R-:W-:-:S06]  /*49d0*/  CS2R R12, SRZ ;  /* 0x00000000000c7805 */ /* 0x001fcc000001ff00 */
[----:B------:R0:W4:Y:S02]  /*49e0*/  @!P2 LDG.E.64 R12, desc[UR10][R42.64] ;  /* 0x0000000a2a0ca981 */ /* 0x000124000c1e1b00 */
[----:B0-----:R-:W-:Y:S02]  /*49f0*/  MOV R42, R50 ;  /* 0x00000032002a7202 */ /* 0x001fe40000000f00 */
[----:B------:R-:W-:Y:S02]  /*4a00*/  MOV R43, R51 ;  /* 0x00000033002b7202 */ /* 0x000fe40000000f00 */
[----:B------:R-:W2:Y:S01]  /*4a10*/  LDL.LU.64 R50, [R1+0x3a0] ;  /* 0x0003a00001327983 */ /* 0x000ea20000300a00 */
[----:B------:R-:W-:-:S03]  /*4a20*/  LOP3.LUT P1, RZ, R0, 0x400, RZ, 0xc0, !PT ;  /* 0x0000040000ff7812 */ /* 0x000fc6000782c0ff */
[----:B---3--:R0:W-:Y:S04]  /*4a30*/  STL.64 [R1+0x168], R16 ;  /* 0x0001681001007387 */ /* 0x0081e80000100a00 */
[----:B------:R1:W-:Y:S01]  /*4a40*/  STL.64 [R1+0x70], R10 ;  /* 0x0000700a01007387 */ /* 0x0003e20000100a00 */
[----:B0-----:R-:W-:Y:S01]  /*4a50*/  MOV R17, RZ ;  /* 0x000000ff00117202 */ /* 0x001fe20000000f00 */
[----:B------:R-:W-:Y:S01]  /*4a60*/  HFMA2 R16, -RZ, RZ, 0, 0 ;  /* 0x00000000ff107431 */ /* 0x000fe200000001ff */
[----:B-1----:R-:W-:-:S06]  /*4a70*/  CS2R R10, SRZ ;  /* 0x00000000000a7805 */ /* 0x002fcc000001ff00 */
[----:B------:R0:W3:Y:S01]  /*4a80*/  @!P1 LDG.E.64 R10, desc[UR10][R2.64] ;  /* 0x0000000a020a9981 */ /* 0x0000e2000c1e1b00 */
[----:B----4-:R-:W-:Y:S02]  /*4a90*/  @!P2 MOV R17, R12 ;  /* 0x0000000c0011a202 */ /* 0x010fe40000000f00 */
[----:B------:R-:W-:-:S03]  /*4aa0*/  @!P2 MOV R16, R13 ;  /* 0x0000000d0010a202 */ /* 0x000fc60000000f00 */
[----:B------:R-:W-:Y:S04]  /*4ab0*/  STL [R1+0x224], R17 ;  /* 0x0002241101007387 */ /* 0x000fe80000100800 */
[----:B------:R1:W-:Y:S02]  /*4ac0*/  STL [R1+0x220], R16 ;  /* 0x0002201001007387 */ /* 0x0003e40000100800 */
[----:B-1----:R-:W-:-:S06]  /*4ad0*/  CS2R R16, SRZ ;  /* 0x0000000000107805 */ /* 0x002fcc000001ff00 */
[----:B--2---:R-:W2:Y:S01]  /*4ae0*/  @!P1 LDG.E.64 R16, desc[UR10][R50.64] ;  /* 0x0000000a32109981 */ /* 0x004ea2000c1e1b00 */
[----:B0-----:R-:W-:-:S03]  /*4af0*/  CS2R R2, SRZ ;  /* 0x0000000000027805 */ /* 0x001fc6000001ff00 */
[----:B------:R0:W-:Y:S04]  /*4b00*/  STL [R1+0x4b4], R18 ;  /* 0x0004b41201007387 */ /* 0x0001e80000100800 */
[----:B------:R1:W-:Y:S04]  /*4b10*/  STL.64 [R1+0x170], R20 ;  /* 0x0001701401007387 */ /* 0x0003e80000100a00 */
[----:B------:R-:W4:Y:S01]  /*4b20*/  LDL.LU.64 R50, [R1+0x390] ;  /* 0x0003900001327983 */ /* 0x000f220000300a00 */
[----:B---3--:R-:W-:Y:S01]  /*4b30*/  @!P1 MOV R2, R10 ;  /* 0x0000000a00029202 */ /* 0x008fe20000000f00 */
[----:B0-----:R-:W-:Y:S01]  /*4b40*/  HFMA2 R18, -RZ, RZ, 0, 0 ;  /* 0x00000000ff127431 */ /* 0x001fe200000001ff */
[----:B------:R-:W-:-:S03]  /*4b50*/  @!P2 MOV R18, R14 ;  /* 0x0000000e0012a202 */ /* 0x000fc60000000f00 */
[----:B------:R0:W-:Y:S04]  /*4b60*/  STL [R1+0x3a0], R2 ;  /* 0x0003a00201007387 */ /* 0x0001e80000100800 */
[----:B-1----:R-:W3:Y:S01]  /*4b70*/  LDL.LU.64 R20, [R1+0x210] ;  /* 0x0002100001147983 */ /* 0x002ee20000300a00 */
[----:B0-----:R-:W-:-:S03]  /*4b80*/  MOV R2, RZ ;  /* 0x000000ff00027202 */ /* 0x001fc60000000f00 */
[----:B------:R0:W-:Y:S02]  /*4b90*/  STL [R1+0x3a8], R18 ;  /* 0x0003a81201007387 */ /* 0x0001e40000100800 */
[----:B0-----:R-:W-:Y:S01]  /*4ba0*/  HFMA2 R18, -RZ, RZ, 0, 0 ;  /* 0x00000000ff127431 */ /* 0x001fe200000001ff */
[----:B------:R-:W-:-:S05]  /*4bb0*/  @!P2 MOV R18, R15 ;  /* 0x0000000f0012a202 */ /* 0x000fca0000000f00 */
[----:B------:R0:W-:Y:S02]  /*4bc0*/  STL [R1+0x3ac], R18 ;  /* 0x0003ac1201007387 */ /* 0x0001e40000100800 */
[----:B0-----:R-:W-:Y:S01]  /*4bd0*/  HFMA2 R18, -RZ, RZ, 0, 0 ;  /* 0x00000000ff127431 */ /* 0x001fe200000001ff */
[----:B------:R-:W-:-:S05]  /*4be0*/  @!P1 MOV R18, R11 ;  /* 0x0000000b00129202 */ /* 0x000fca0000000f00 */
[----:B------:R0:W-:Y:S04]  /*4bf0*/  STL [R1+0x3a4], R18 ;  /* 0x0003a41201007387 */ /* 0x0001e80000100800 */
[----:B0-----:R-:W4:Y:S01]  /*4c00*/  LDL.LU R18, [R1+0x4b4] ;  /* 0x0004b40001127983 */ /* 0x001f220000300800 */
[----:B--2---:R-:W-:Y:S02]  /*4c10*/  @!P1 MOV R3, R16 ;  /* 0x0000001000039202 */ /* 0x004fe40000000f00 */
[----:B------:R-:W-:-:S03]  /*4c20*/  @!P1 MOV R2, R17 ;  /* 0x0000001100029202 */ /* 0x000fc60000000f00 */
[----:B------:R0:W-:Y:S04]  /*4c30*/  STL [R1+0x21c], R3 ;  /* 0x00021c0301007387 */ /* 0x0001e80000100800 */
[----:B------:R1:W-:Y:S04]  /*4c40*/  STL [R1+0x218], R2 ;  /* 0x0002180201007387 */ /* 0x0003e80000100800 */
[----:B0-----:R-:W2:Y:S04]  /*4c50*/  LDL.LU R3, [R1+0x4b0] ;  /* 0x0004b00001037983 */ /* 0x001ea80000300800 */
[----:B-1----:R-:W2:Y:S01]  /*4c60*/  LDL.LU R2, [R1+0x4ac] ;  /* 0x0004ac0001027983 */ /* 0x002ea20000300800 */
[----:B------:R-:W-:-:S02]  /*4c70*/  LOP3.LUT P0, RZ, R0, 0x200, RZ, 0xc0, !PT ;  /* 0x0000020000ff7812 */ /* 0x000fc4000780c0ff */
[C---:B------:R-:W-:Y:S01]  /*4c80*/  LOP3.LUT P2, RZ, R0.reuse, 0x100, RZ, 0xc0, !PT ;  /* 0x0000010000ff7812 */ /* 0x040fe2000784c0ff */
[----:B------:R0:W-:Y:S02]  /*4c90*/  STL.64 [R1+0x80], R14 ;  /* 0x0000800e01007387 */ /* 0x0001e40000100a00 */
[----:B0-----:R-:W-:Y:S02]  /*4ca0*/  CS2R R14, SRZ ;  /* 0x00000000000e7805 */ /* 0x001fe4000001ff00 */
[----:B------:R-:W-:Y:S01]  /*4cb0*/  LOP3.LUT P1, RZ, R0, 0x80, RZ, 0xc0, !PT ;  /* 0x0000008000ff7812 */ /* 0x000fe2000782c0ff */
[----:B------:R-:W-:Y:S04]  /*4cc0*/  STL.64 [R1+0x88], R10 ;  /* 0x0000880a01007387 */ /* 0x000fe80000100a00 */
[----:B----4-:R0:W-:Y:S02]  /*4cd0*/  STL.64 [R1+0x178], R18 ;  /* 0x0001781201007387 */ /* 0x0101e40000100a00 */
[----:B0-----:R-:W-:-:S02]  /*4ce0*/  MOV R18, R52 ;  /* 0x0000003400127202 */ /* 0x001fc40000000f00 */
[----:B------:R-:W-:-:S05]  /*4cf0*/  MOV R19, R53 ;  /* 0x0000003500137202 */ /* 0x000fca0000000f00 */
[----:B------:R0:W4:Y:S02]  /*4d00*/  @!P2 LDG.E.64 R14, desc[UR10][R18.64] ;  /* 0x0000000a120ea981 */ /* 0x000124000c1e1b00 */
[----:B0-----:R-:W-:-:S06]  /*4d10*/  CS2R R18, SRZ ;  /* 0x0000000000127805 */ /* 0x001fcc000001ff00 */
[----:B------:R-:W4:Y:S01]  /*4d20*/  @!P2 LDG.E.64 R18, desc[UR10][R40.64] ;  /* 0x0000000a2812a981 */ /* 0x000f22000c1e1b00 */
[----:B------:R-:W-:-:S06]  /*4d30*/  CS2R R10, SRZ ;  /* 0x00000000000a7805 */ /* 0x000fcc000001ff00 */
[----:B------:R-:W4:Y:S04]  /*4d40*/  @!P1 LDG.E.64 R10, desc[UR10][R22.64] ;  /* 0x0000000a160a9981 */ /* 0x000f28000c1e1b00 */
[----:B------:R-:W4:Y:S04]  /*4d50*/  LDL.LU.64 R22, [R1+0x358] ;  /* 0x0003580001167983 */ /* 0x000f280000300a00 */
[----:B--2---:R0:W-:Y:S02]  /*4d60*/  STL.64 [R1+0x78], R2 ;  /* 0x0000780201007387 */ /* 0x0041e40000100a00 */
[----:B0-----:R-:W-:-:S06]  /*4d70*/  CS2R R2, SRZ ;  /* 0x0000000000027805 */ /* 0x001fcc000001ff00 */
[----:B---3--:R0:W2:Y:S02]  /*4d80*/  @!P0 LDG.E.64 R2, desc[UR10][R20.64] ;  /* 0x0000000a14028981 */ /* 0x0080a4000c1e1b00 */
[----:B0-----:R-:W-:-:S06]  /*4d90*/  CS2R R20, SRZ ;  /* 0x0000000000147805 */ /* 0x001fcc000001ff00 */
[----:B------:R0:W3:Y:S01]  /*4da0*/  @!P0 LDG.E.64 R20, desc[UR10][R50.64] ;  /* 0x0000000a32148981 */ /* 0x0000e2000c1e1b00 */
[----:B------:R-:W-:Y:S02]  /*4db0*/  MOV R52, R6 ;  /* 0x0000000600347202 */ /* 0x000fe40000000f00 */
[----:B------:R-:W-:Y:S02]  /*4dc0*/  MOV R53, R7 ;  /* 0x0000000700357202 */ /* 0x000fe40000000f00 */
[----:B------:R-:W-:Y:S01]  /*4dd0*/  CS2R R6, SRZ ;  /* 0x0000000000067805 */ /* 0x000fe2000001ff00 */
[----:B0-----:R-:W-:Y:S01]  /*4de0*/  HFMA2 R51, -RZ, RZ, 0, 0 ;  /* 0x00000000ff337431 */ /* 0x001fe200000001ff */
[----:B------:R0:W-:Y:S01]  /*4df0*/  STL.64 [R1+0x180], R12 ;  /* 0x0001800c01007387 */ /* 0x0001e20000100a00 */
[----:B------:R-:W-:Y:S02]  /*4e00*/  MOV R40, R38 ;  /* 0x0000002600287202 */ /* 0x000fe40000000f00 */
[----:B------:R-:W-:Y:S01]  /*4e10*/  MOV R41, R39 ;  /* 0x0000002700297202 */ /* 0x000fe20000000f00 */
[----:B------:R1:W-:Y:S01]  /*4e20*/  STL.64 [R1+0x188], R16 ;  /* 0x0001881001007387 */ /* 0x0003e20000100a00 */
[----:B------:R-:W-:-:S03]  /*4e30*/  UIMAD.WIDE UR6, UR8, 0x8, UR6 ;  /* 0x00000008080678a5 */ /* 0x000fc6000f8e0206 */
[----:B------:R-:W3:Y:S01]  /*4e40*/  LDL.LU R50, [R1+0x4a8] ;  /* 0x0004a80001327983 */ /* 0x000ee20000300800 */
[----:B0-----:R-:W-:Y:S02]  /*4e50*/  CS2R R12, SRZ ;  /* 0x00000000000c7805 */ /* 0x001fe4000001ff00 */
[----:B------:R-:W-:-:S04]  /*4e60*/  MOV R38, R36 ;  /* 0x0000002400267202 */ /* 0x000fc80000000f00 */
[----:B------:R0:W3:Y:S01]  /*4e70*/  @!P1 LDG.E.64 R12, desc[UR10][R40.64] ;  /* 0x0000000a280c9981 */ /* 0x0000e2000c1e1b00 */
[----:B------:R-:W-:Y:S02]  /*4e80*/  MOV R39, R37 ;  /* 0x0000002500277202 */ /* 0x000fe40000000f00 */
[----:B------:R-:W-:Y:S02]  /*4e90*/  MOV R36, R52 ;  /* 0x0000003400247202 */ /* 0x000fe40000000f00 */
[----:B------:R-:W-:Y:S02]  /*4ea0*/  MOV R37, R53 ;  /* 0x0000003500257202 */ /* 0x000fe40000000f00 */
[----:B------:R-:W-:Y:S01]  /*4eb0*/  CS2R R52, SRZ ;  /* 0x0000000000347805 */ /* 0x000fe2000001ff00 */
[----:B----4-:R-:W-:Y:S01]  /*4ec0*/  STL.64 [R1+0x98], R14 ;  /* 0x0000980e01007387 */ /* 0x010fe20000100a00 */
[----:B-1----:R-:W-:Y:S02]  /*4ed0*/  CS2R R16, SRZ ;  /* 0x0000000000107805 */ /* 0x002fe4000001ff00 */
[----:B------:R-:W-:-:S02]  /*4ee0*/  @!P2 MOV R53, R18 ;  /* 0x000000120035a202 */ /* 0x000fc40000000f00 */
[----:B------:R-:W-:Y:S02]  /*4ef0*/  @!P2 MOV R52, R19 ;  /* 0x000000130034a202 */ /* 0x000fe40000000f00 */
[----:B--2---:R-:W-:-:S05]  /*4f00*/  @!P0 MOV R51, R2 ;  /* 0x0000000200338202 */ /* 0x004fca0000000f00 */
[----:B------:R1:W-:Y:S02]  /*4f10*/  STL [R1+0x390], R51 ;  /* 0x0003903301007387 */ /* 0x0003e40000100800 */
[----:B-1----:R-:W-:Y:S01]  /*4f20*/  HFMA2 R51, -RZ, RZ, 0, 0 ;  /* 0x00000000ff337431 */ /* 0x002fe200000001ff */
[----:B------:R-:W-:Y:S02]  /*4f30*/  @!P0 MOV R51, R3 ;  /* 0x0000000300338202 */ /* 0x000fe40000000f00 */
[----:B---3--:R-:W-:Y:S02]  /*4f40*/  @!P0 MOV R6, R20 ;  /* 0x0000001400068202 */ /* 0x008fe40000000f00 */
[----:B------:R-:W-:Y:S02]  /*4f50*/  @!P0 MOV R7, R21 ;  /* 0x0000001500078202 */ /* 0x000fe40000000f00 */
[----:B------:R-:W-:Y:S01]  /*4f60*/  LOP3.LUT P0, RZ, R0, 0x40, RZ, 0xc0, !PT ;  /* 0x0000004000ff7812 */ /* 0x000fe2000780c0ff */
[----:B------:R1:W-:Y:S04]  /*4f70*/  STL.64 [R1+0x90], R2 ;  /* 0x0000900201007387 */ /* 0x0003e80000100a00 */
[----:B------:R2:W-:Y:S01]  /*4f80*/  STL [R1+0x210], R7 ;  /* 0x0002100701007387 */ /* 0x0005e20000100800 */
[----:B-1----:R-:W-:-:S07]  /*4f90*/  CS2R R2, SRZ ;  /* 0x0000000000027805 */ /* 0x002fce000001ff00 */
[----:B------:R1:W3:Y:S01]  /*4fa0*/  @!P0 LDG.E.64 R16, desc[UR10][R22.64] ;  /* 0x0000000a16108981 */ /* 0x0002e2000c1e1b00 */
[----:B--2---:R-:W-:Y:S01]  /*4fb0*/  HFMA2 R7, -RZ, RZ, 0, 0 ;  /* 0x00000000ff077431 */ /* 0x004fe200000001ff */
[----:B------:R-:W-:Y:S02]  /*4fc0*/  @!P2 MOV R7, R14 ;  /* 0x0000000e0007a202 */ /* 0x000fe40000000f00 */
[----:B------:R-:W2:Y:S04]  /*4fd0*/  @!P0 LDG.E.64 R2, desc[UR10][R24.64] ;  /* 0x0000000a18028981 */ /* 0x000ea8000c1e1b00 */
[----:B------:R4:W-:Y:S04]  /*4fe0*/  STL [R1+0x378], R7 ;  /* 0x0003780701007387 */ /* 0x0009e80000100800 */
[----:B------:R-:W3:Y:S01]  /*4ff0*/  LDL.LU.64 R24, [R1+0x340] ;  /* 0x0003400001187983 */ /* 0x000ee20000300a00 */
[----:B----4-:R-:W-:Y:S01]  /*5000*/  HFMA2 R7, -RZ, RZ, 0, 0 ;  /* 0x00000000ff077431 */ /* 0x010fe200000001ff */
[----:B------:R-:W-:-:S02]  /*5010*/  @!P2 MOV R7, R15 ;  /* 0x0000000f0007a202 */ /* 0x000fc40000000f00 */
[----:B------:R-:W-:Y:S02]  /*5020*/  LOP3.LUT P2, RZ, R0, 0x20, RZ, 0xc0, !PT ;  /* 0x0000002000ff7812 */ /* 0x000fe4000784c0ff */
[----:B------:R-:W-:-:S11]  /*5030*/  CS2R R14, SRZ ;  /* 0x00000000000e7805 */ /* 0x000fd6000001ff00 */
[----:B------:R-:W4:Y:S04]  /*5040*/  @!P2 LDG.E.64 R14, desc[UR10][R42.64] ;  /* 0x0000000a2a0ea981 */ /* 0x000f28000c1e1b00 */
[----:B------:R-:W4:Y:S04]  /*5050*/  LDL.LU.64 R42, [R1+0x328] ;  /* 0x00032800012a7983 */ /* 0x000f280000300a00 */
[----:B------:R1:W-:Y:S01]  /*5060*/  STL [R1+0x37c], R7 ;  /* 0x00037c0701007387 */ /* 0x0003e20000100800 */
[----:B0-----:R-:W-:Y:S02]  /*5070*/  MOV R40, R38 ;  /* 0x0000002600287202 */ /* 0x001fe40000000f00 */
[----:B------:R-:W-:Y:S01]  /*5080*/  MOV R41, R39 ;  /* 0x0000002700297202 */ /* 0x000fe20000000f00 */
[----:B-1----:R-:W-:Y:S01]  /*5090*/  HFMA2 R7, -RZ, RZ, 0, 0 ;  /* 0x00000000ff077431 */ /* 0x002fe200000001ff */
[----:B------:R-:W-:-:S02]  /*50a0*/  @!P1 MOV R7, R10 ;  /* 0x0000000a00079202 */ /* 0x000fc40000000f00 */
[----:B------:R-:W-:Y:S02]  /*50b0*/  MOV R38, R36 ;  /* 0x0000002400267202 */ /* 0x000fe40000000f00 */
[----:B------:R-:W-:Y:S01]  /*50c0*/  MOV R39, R37 ;  /* 0x0000002500277202 */ /* 0x000fe20000000f00 */
[----:B------:R0:W-:Y:S01]  /*50d0*/  STL [R1+0x360], R7 ;  /* 0x0003600701007387 */ /* 0x0001e20000100800 */
[----:B------:R-:W-:Y:S01]  /*50e0*/  MOV R36, RZ ;  /* 0x000000ff00247202 */ /* 0x000fe20000000f00 */
[----:B------:R-:W-:Y:S01]  /*50f0*/  HFMA2 R37, -RZ, RZ, 0, 0 ;  /* 0x00000000ff257431 */ /* 0x000fe200000001ff */
[----:B------:R-:W-:Y:S02]  /*5100*/  @!P1 MOV R36, R12 ;  /* 0x0000000c00249202 */ /* 0x000fe40000000f00 */
[----:B------:R-:W-:Y:S01]  /*5110*/  @!P1 MOV R37, R13 ;  /* 0x0000000d00259202 */ /* 0x000fe20000000f00 */
[----:B------:R1:W-:Y:S01]  /*5120*/  STL.64 [R1+0x190], R20 ;  /* 0x0001901401007387 */ /* 0x0003e20000100a00 */
[----:B0-----:R-:W-:Y:S01]  /*5130*/  HFMA2 R7, -RZ, RZ, 0, 0 ;  /* 0x00000000ff077431 */ /* 0x001fe200000001ff */
[----:B------:R-:W-:-:S02]  /*5140*/  @!P1 MOV R7, R11 ;  /* 0x0000000b00079202 */ /* 0x000fc40000000f00 */
[----:B------:R-:W-:Y:S01]  /*5150*/  LOP3.LUT P1, RZ, R0, 0x10, RZ, 0xc0, !PT ;  /* 0x0000001000ff7812 */ /* 0x000fe2000782c0ff */
[----:B------:R0:W-:Y:S01]  /*5160*/  STL.64 [R1+0x198], R18 ;  /* 0x0001981201007387 */ /* 0x0001e20000100a00 */
[----:B-1----:R-:W-:Y:S02]  /*5170*/  CS2R R20, SRZ ;  /* 0x0000000000147805 */ /* 0x002fe4000001ff00 */
[----:B0-----:R-:W-:Y:S01]  /*5180*/  CS2R R18, SRZ ;  /* 0x0000000000127805 */ /* 0x001fe2000001ff00 */
[----:B------:R0:W-:Y:S08]  /*5190*/  STL.64 [R1+0xa0], R10 ;  /* 0x0000a00a01007387 */ /* 0x0001f00000100a00 */
[----:B------:R-:W4:Y:S04]  /*51a0*/  @!P1 LDG.E.64 R18, desc[UR10][R28.64] ;  /* 0x0000000a1c129981 */ /* 0x000f28000c1e1b00 */
[----:B------:R1:W-:Y:S01]  /*51b0*/  STL [R1+0x364], R7 ;  /* 0x0003640701007387 */ /* 0x0003e20000100800 */
[----:B0-----:R-:W-:-:S03]  /*51c0*/  CS2R R10, SRZ ;  /* 0x00000000000a7805 */ /* 0x001fc6000001ff00 */
[----:B------:R-:W4:Y:S01]  /*51d0*/  LDL.LU.64 R28, [R1+0x310] ;  /* 0x00031000011c7983 */ /* 0x000f220000300a00 */
[----:B-1----:R-:W-:Y:S01]  /*51e0*/  HFMA2 R7, -RZ, RZ, 0, 0 ;  /* 0x00000000ff077431 */ /* 0x002fe200000001ff */
[----:B------:R-:W-:Y:S02]  /*51f0*/  MOV R22, R38 ;  /* 0x0000002600167202 */ /* 0x000fe40000000f00 */
[----:B------:R-:W-:Y:S02]  /*5200*/  MOV R23, R39 ;  /* 0x0000002700177202 */ /* 0x000fe40000000f00 */
[----:B------:R-:W-:Y:S01]  /*5210*/  CS2R R38, SRZ ;  /* 0x0000000000267805 */ /* 0x000fe2000001ff00 */
[----:B---3--:R-:W3:Y:S01]  /*5220*/  @!P2 LDG.E.64 R20, desc[UR10][R24.64] ;  /* 0x0000000a1814a981 */ /* 0x008ee2000c1e1b00 */
[----:B--2---:R-:W-:Y:S02]  /*5230*/  @!P0 MOV R7, R2 ;  /* 0x0000000200078202 */ /* 0x004fe40000000f00 */
[----:B------:R-:W-:-:S03]  /*5240*/  @!P0 MOV R38, R16 ;  /* 0x0000001000268202 */ /* 0x000fc60000000f00 */
[----:B------:R0:W-:Y:S01]  /*5250*/  STL [R1+0x348], R7 ;  /* 0x0003480701007387 */ /* 0x0001e20000100800 */
[----:B------:R-:W-:Y:S01]  /*5260*/  @!P0 MOV R39, R17 ;  /* 0x0000001100278202 */ /* 0x000fe20000000f00 */
[----:B0-----:R-:W-:Y:S01]  /*5270*/  HFMA2 R7, -RZ, RZ, 0, 0 ;  /* 0x00000000ff077431 */ /* 0x001fe200000001ff */
[----:B------:R-:W-:Y:S02]  /*5280*/  @!P0 MOV R7, R3 ;  /* 0x0000000300078202 */ /* 0x000fe40000000f00 */
[----:B------:R-:W-:Y:S01]  /*5290*/  LOP3.LUT P0, RZ, R0, 0x8, RZ, 0xc0, !PT ;  /* 0x0000000800ff7812 */ /* 0x000fe2000780c0ff */
[----:B----4-:R-:W2:Y:S04]  /*52a0*/  @!P1 LDG.E.64 R10, desc[UR10][R42.64] ;  /* 0x0000000a2a0a9981 */ /* 0x010ea8000c1e1b00 */
[----:B------:R0:W-:Y:S02]  /*52b0*/  STL.64 [R1+0xa8], R2 ;  /* 0x0000a80201007387 */ /* 0x0001e40000100a00 */
[----:B0-----:R-:W-:-:S06]  /*52c0*/  CS2R R2, SRZ ;  /* 0x0000000000027805 */ /* 0x001fcc000001ff00 */
[----:B------:R0:W4:Y:S02]  /*52d0*/  @!P0 LDG.E.64 R2, desc[UR10][R22.64] ;  /* 0x0000000a16028981 */ /* 0x000124000c1e1b00 */
[----:B0-----:R-:W-:Y:S02]  /*52e0*/  MOV R22, R32 ;  /* 0x0000002000167202 */ /* 0x001fe40000000f00 */
[----:B------:R-:W-:Y:S02]  /*52f0*/  MOV R23, R33 ;  /* 0x0000002100177202 */ /* 0x000fe40000000f00 */
[----:B------:R-:W4:Y:S04]  /*5300*/  LDL.LU.64 R32, [R1+0x2e0] ;  /* 0x0002e00001207983 */ /* 0x000f280000300a00 */
[----:B------:R0:W-:Y:S01]  /*5310*/  STL [R1+0x34c], R7 ;  /* 0x00034c0701007387 */ /* 0x0001e20000100800 */
[----:B------:R-:W-:-:S02]  /*5320*/  MOV R24, R40 ;  /* 0x0000002800187202 */ /* 0x000fc40000000f00 */
[----:B------:R-:W-:Y:S02]  /*5330*/  MOV R25, R41 ;  /* 0x0000002900197202 */ /* 0x000fe40000000f00 */
[----:B------:R-:W-:Y:S01]  /*5340*/  CS2R R40, SRZ ;  /* 0x0000000000287805 */ /* 0x000fe2000001ff00 */
[----:B0-----:R-:W-:Y:S01]  /*5350*/  HFMA2 R7, -RZ, RZ, 0, 0 ;  /* 0x00000000ff077431 */ /* 0x001fe200000001ff */
[----:B------:R-:W-:Y:S01]  /*5360*/  @!P2 MOV R7, R14 ;  /* 0x0000000e0007a202 */ /* 0x000fe20000000f00 */
[----:B------:R0:W-:Y:S04]  /*5370*/  STL.64 [R1+0x490], R52 ;  /* 0x0004903401007387 */ /* 0x0001e80000100a00 */
[----:B------:R1:W-:Y:S04]  /*5380*/  STL [R1+0x338], R7 ;  /* 0x0003380701007387 */ /* 0x0003e80000100800 */
[----:B------:R1:W-:Y:S01]  /*5390*/  STL.64 [R1+0x1a0], R12 ;  /* 0x0001a00c01007387 */ /* 0x0003e20000100a00 */
[----:B0-----:R-:W-:Y:S01]  /*53a0*/  MOV R52, R24 ;  /* 0x0000001800347202 */ /* 0x001fe20000000f00 */
[----:B-1----:R-:W-:Y:S01]  /*53b0*/  HFMA2 R7, -RZ, RZ, 0, 0 ;  /* 0x00000000ff077431 */ /* 0x002fe200000001ff */
[----:B------:R-:W-:-:S02]  /*53c0*/  @!P2 MOV R7, R15 ;  /* 0x0000000f0007a202 */ /* 0x000fc40000000f00 */
[----:B------:R-:W-:Y:S02]  /*53d0*/  MOV R53, R25 ;  /* 0x0000001900357202 */ /* 0x000fe40000000f00 */
[----:B------:R-:W4:Y:S01]  /*53e0*/  LDL.LU.64 R24, [R1+0x2f8] ;  /* 0x0002f80001187983 */ /* 0x000f220000300a00 */
[----:B------:R-:W-:-:S03]  /*53f0*/  CS2R R12, SRZ ;  /* 0x00000000000c7805 */ /* 0x000fc6000001ff00 */
[----:B------:R0:W-:Y:S04]  /*5400*/  STL [R1+0x33c], R7 ;  /* 0x00033c0701007387 */ /* 0x0001e80000100800 */
[----:B------:R1:W4:Y:S04]  /*5410*/  @!P0 LDG.E.64 R12, desc[UR10][R28.64] ;  /* 0x0000000a1c0c8981 */ /* 0x000328000c1e1b00 */
[----:B------:R1:W-:Y:S01]  /*5420*/  STL.64 [R1+0xb0], R14 ;  /* 0x0000b00e01007387 */ /* 0x0003e20000100a00 */
[----:B0-----:R-:W-:Y:S01]  /*5430*/  HFMA2 R7, -RZ, RZ, 0, 0 ;  /* 0x00000000ff077431 */ /* 0x001fe200000001ff */
[----:B------:R-:W-:-:S02]  /*5440*/  @!P1 MOV R7, R18 ;  /* 0x0000001200079202 */ /* 0x000fc40000000f00 */
[----:B------:R-:W-:-:S03]  /*5450*/  CS2R R42, SRZ ;  /* 0x00000000002a7805 */ /* 0x000fc6000001ff00 */
[----:B------:R0:W-:Y:S01]  /*5460*/  STL [R1+0x340], R7 ;  /* 0x0003400701007387 */ /* 0x0001e20000100800 */
[----:B-1----:R-:W-:Y:S01]  /*5470*/  CS2R R14, SRZ ;  /* 0x00000000000e7805 */ /* 0x002fe2000001ff00 */
[----:B0-----:R-:W-:Y:S01]  /*5480*/  HFMA2 R7, -RZ, RZ, 0, 0 ;  /* 0x00000000ff077431 */ /* 0x001fe200000001ff */
[----:B------:R-:W-:Y:S01]  /*5490*/  @!P1 MOV R7, R19 ;  /* 0x0000001300079202 */ /* 0x000fe20000000f00 */
[----:B------:R0:W-:Y:S02]  /*54a0*/  STL.64 [R1+0xb8], R18 ;  /* 0x0000b81201007387 */ /* 0x0001e40000100a00 */
[----:B0-----:R-:W-:Y:S02]  /*54b0*/  CS2R R18, SRZ ;  /* 0x0000000000127805 */ /* 0x001fe4000001ff00 */
[----:B---3--:R-:W-:Y:S02]  /*54c0*/  @!P2 MOV R40, R20 ;  /* 0x000000140028a202 */ /* 0x008fe40000000f00 */
[----:B------:R-:W-:-:S02]  /*54d0*/  @!P2 MOV R41, R21 ;  /* 0x000000150029a202 */ /* 0x000fc40000000f00 */
[----:B------:R-:W-:Y:S01]  /*54e0*/  LOP3.LUT P2, RZ, R0, 0x4, RZ, 0xc0, !PT ;  /* 0x0000000400ff7812 */ /* 0x000fe2000784c0ff */
[----:B------:R0:W-:-:S12]  /*54f0*/  STL.64 [R1+0x1b0], R20 ;  /* 0x0001b01401007387 */ /* 0x0001d80000100a00 */
[----:B------:R-:W3:Y:S01]  /*5500*/  @!P2 LDG.E.64 R14, desc[UR10][R52.64] ;  /* 0x0000000a340ea981 */ /* 0x000ee2000c1e1b00 */
[----:B0-----:R-:W-:Y:S02]  /*5510*/  CS2R R20, SRZ ;  /* 0x0000000000147805 */ /* 0x001fe4000001ff00 */
[----:B--2---:R-:W-:Y:S02]  /*5520*/  @!P1 MOV R42, R10 ;  /* 0x0000000a002a9202 */ /* 0x004fe40000000f00 */
[----:B------:R-:W-:Y:S01]  /*5530*/  @!P1 MOV R43, R11 ;  /* 0x0000000b002b9202 */ /* 0x000fe20000000f00 */
[----:B------:R0:W-:Y:S01]  /*5540*/  STL.64 [R1+0x1a8], R16 ;  /* 0x0001a81001007387 */ /* 0x0001e20000100a00 */
[----:B------:R-:W-:-:S03]  /*5550*/  LOP3.LUT P1, RZ, R0, 0x2, RZ, 0xc0, !PT ;  /* 0x0000000200ff7812 */ /* 0x000fc6000782c0ff */
[----:B------:R1:W-:Y:S01]  /*5560*/  STL [R1+0x358], R7 ;  /* 0x0003580701007387 */ /* 0x0003e20000100800 */
[----:B------:R-:W-:Y:S02]  /*5570*/  MOV R28, R26 ;  /* 0x0000001a001c7202 */ /* 0x000fe40000000f00 */
[----:B------:R-:W-:Y:S01]  /*5580*/  MOV R29, R27 ;  /* 0x0000001b001d7202 */ /* 0x000fe20000000f00 */
[----:B------:R2:W-:Y:S04]  /*5590*/  STL.64 [R1+0x1b8], R10 ;  /* 0x0001b80a01007387 */ /* 0x0005e80000100a00 */
[----:B------:R2:W-:Y:S04]  /*55a0*/  STL [R1+0x394], R51 ;  /* 0x0003943301007387 */ /* 0x0005e80000100800 */
[----:B------:R-:W3:Y:S04]  /*55b0*/  @!P1 LDG.E.64 R20, desc[UR10][R22.64] ;  /* 0x0000000a16149981 */ /* 0x000ee8000c1e1b00 */
[----:B----4-:R-:W-:Y:S04]  /*55c0*/  STL.64 [R1+0xc0], R2 ;  /* 0x0000c00201007387 */ /* 0x010fe80000100a00 */
[----:B------:R-:W4:Y:S04]  /*55d0*/  LDL.LU.64 R52, [R1+0x228] ;  /* 0x0002280001347983 */ /* 0x000f280000300a00 */
[----:B------:R-:W4:Y:S01]  /*55e0*/  @!P1 LDG.E.64 R18, desc[UR10][R32.64] ;  /* 0x0000000a20129981 */ /* 0x000f22000c1e1b00 */
[----:B0-----:R-:W-:Y:S01]  /*55f0*/  CS2R R16, SRZ ;  /* 0x0000000000107805 */ /* 0x001fe2000001ff00 */
[----:B-1----:R-:W-:Y:S01]  /*5600*/  HFMA2 R7, -RZ, RZ, 0, 0 ;  /* 0x00000000ff077431 */ /* 0x002fe200000001ff */
[----:B------:R-:W-:-:S02]  /*5610*/  @!P0 MOV R7, R2 ;  /* 0x0000000200078202 */ /* 0x000fc40000000f00 */
[----:B------:R-:W-:Y:S02]  /*5620*/  MOV R26, R44 ;  /* 0x0000002c001a7202 */ /* 0x000fe40000000f00 */
[----:B------:R-:W-:Y:S01]  /*5630*/  MOV R27, R45 ;  /* 0x0000002d001b7202 */ /* 0x000fe20000000f00 */
[----:B------:R0:W-:Y:S01]  /*5640*/  STL [R1+0x35c], R7 ;  /* 0x00035c0701007387 */ /* 0x0001e20000100800 */
[----:B------:R-:W-:Y:S02]  /*5650*/  CS2R R44, SRZ ;  /* 0x00000000002c7805 */ /* 0x000fe4000001ff00 */
[----:B--2---:R-:W-:Y:S01]  /*5660*/  CS2R R10, SRZ ;  /* 0x00000000000a7805 */ /* 0x004fe2000001ff00 */
[----:B------:R-:W2:Y:S01]  /*5670*/  LDL.LU R51, [R1+0x4a4] ;  /* 0x0004a40001337983 */ /* 0x000ea20000300800 */
[----:B0-----:R-:W-:Y:S01]  /*5680*/  HFMA2 R7, -RZ, RZ, 0, 0 ;  /* 0x00000000ff077431 */ /* 0x001fe200000001ff */
[----:B------:R-:W-:-:S05]  /*5690*/  @!P0 MOV R7, R3 ;  /* 0x0000000300078202 */ /* 0x000fca0000000f00 */
[----:B------:R0:W-:Y:S04]  /*56a0*/  STL [R1+0x3c8], R7 ;  /* 0x0003c80701007387 */ /* 0x0001e80000100800 */
[----:B------:R-:W2:Y:S01]  /*56b0*/  @!P2 LDG.E.64 R16, desc[UR10][R24.64] ;  /* 0x0000000a1810a981 */ /* 0x000ea2000c1e1b00 */
[----:B0-----:R-:W-:Y:S01]  /*56c0*/  HFMA2 R7, -RZ, RZ, 0, 0 ;  /* 0x00000000ff077431 */ /* 0x001fe200000001ff */
[----:B------:R-:W-:Y:S02]  /*56d0*/  @!P0 MOV R44, R12 ;  /* 0x0000000c002c8202 */ /* 0x000fe40000000f00 */
[----:B------:R-:W-:Y:S02]  /*56e0*/  @!P0 MOV R45, R13 ;  /* 0x0000000d002d8202 */ /* 0x000fe40000000f00 */
[----:B------:R-:W-:-:S13]  /*56f0*/  LOP3.LUT P0, RZ, R0, 0x1, RZ, 0xc0, !PT ;  /* 0x0000000100ff7812 */ /* 0x000fda000780c0ff */
[----:B------:R0:W2:Y:S02]  /*5700*/  @!P0 LDG.E.64 R10, desc[UR10][R26.64] ;  /* 0x0000000a1a0a8981 */ /* 0x0000a4000c1e1b00 */
[----:B0-----:R-:W-:Y:S02]  /*5710*/  MOV R26, R4 ;  /* 0x00000004001a7202 */ /* 0x001fe40000000f00 */
[----:B------:R-:W-:Y:S02]  /*5720*/  MOV R27, R5 ;  /* 0x00000005001b7202 */ /* 0x000fe40000000f00 */
[----:B------:R-:W2:Y:S01]  /*5730*/  LDL.LU.64 R4, [R1+0x248] ;  /* 0x0002480001047983 */ /* 0x000ea20000300a00 */
[----:B------:R-:W-:Y:S02]  /*5740*/  MOV R32, R48 ;  /* 0x0000003000207202 */ /* 0x000fe40000000f00 */
[----:B------:R-:W-:Y:S02]  /*5750*/  MOV R33, R49 ;  /* 0x0000003100217202 */ /* 0x000fe40000000f00 */
[----:B------:R-:W-:-:S02]  /*5760*/  CS2R R48, SRZ ;  /* 0x0000000000307805 */ /* 0x000fc4000001ff00 */
[----:B------:R-:W-:Y:S02]  /*5770*/  CS2R R2, SRZ ;  /* 0x0000000000027805 */ /* 0x000fe4000001ff00 */
[----:B------:R-:W-:Y:S02]  /*5780*/  MOV R24, R30 ;  /* 0x0000001e00187202 */ /* 0x000fe40000000f00 */
[----:B------:R-:W-:Y:S02]  /*5790*/  MOV R25, R31 ;  /* 0x0000001f00197202 */ /* 0x000fe40000000f00 */
[----:B------:R-:W-:Y:S01]  /*57a0*/  MOV R30, R46 ;  /* 0x0000002e001e7202 */ /* 0x000fe20000000f00 */
[----:B------:R-:W2:Y:S01]  /*57b0*/  @!P0 LDG.E.64 R2, desc[UR10][R28.64] ;  /* 0x0000000a1c028981 */ /* 0x000ea2000c1e1b00 */
[----:B------:R-:W-:-:S03]  /*57c0*/  MOV R31, R47 ;  /* 0x0000002f001f7202 */ /* 0x000fc60000000f00 */
[----:B------:R0:W-:Y:S04]  /*57d0*/  STL.64 [R1+0x1c0], R12 ;  /* 0x0001c00c01007387 */ /* 0x0001e80000100a00 */
[----:B------:R-:W2:Y:S01]  /*57e0*/  LDL.LU.64 R28, [R1+0x268] ;  /* 0x00026800011c7983 */ /* 0x000ea20000300a00 */
[----:B0-----:R-:W-:Y:S02]  /*57f0*/  CS2R R12, SRZ ;  /* 0x00000000000c7805 */ /* 0x001fe4000001ff00 */
[----:B---3--:R-:W-:-:S05]  /*5800*/  @!P2 MOV R7, R14 ;  /* 0x0000000e0007a202 */ /* 0x008fca0000000f00 */
[----:B------:R0:W-:Y:S02]  /*5810*/  STL [R1+0x3cc], R7 ;  /* 0x0003cc0701007387 */ /* 0x0001e40000100800 */
[----:B0-----:R-:W-:Y:S01]  /*5820*/  HFMA2 R7, -RZ, RZ, 0, 0 ;  /* 0x00000000ff077431 */ /* 0x001fe200000001ff */
[----:B------:R-:W-:-:S05]  /*5830*/  @!P2 MOV R7, R15 ;  /* 0x0000000f0007a202 */ /* 0x000fca0000000f00 */
[----:B------:R0:W-:Y:S02]  /*5840*/  STL [R1+0x418], R7 ;  /* 0x0004180701007387 */ /* 0x0001e40000100800 */
[----:B0-----:R-:W-:Y:S01]  /*5850*/  HFMA2 R7, -RZ, RZ, 0, 0 ;  /* 0x00000000ff077431 */ /* 0x001fe200000001ff */
[----:B------:R-:W-:Y:S01]  /*5860*/  @!P1 MOV R7, R20 ;  /* 0x0000001400079202 */ /* 0x000fe20000000f00 */
[----:B------:R-:W-:Y:S04]  /*5870*/  STL.64 [R1+0xd0], R20 ;  /* 0x0000d01401007387 */ /* 0x000fe80000100a00 */
[----:B------:R0:W-:Y:S02]  /*5880*/  STL [R1+0x420], R7 ;  /* 0x0004200701007387 */ /* 0x0001e40000100800 */
[----:B0-----:R-:W-:Y:S01]  /*5890*/  HFMA2 R7, -RZ, RZ, 0, 0 ;  /* 0x00000000ff077431 */ /* 0x001fe200000001ff */
[----:B------:R-:W-:-:S02]  /*58a0*/  @!P1 MOV R7, R21 ;  /* 0x0000001500079202 */ /* 0x000fc40000000f00 */
[----:B----4-:R-:W-:Y:S02]  /*58b0*/  @!P1 MOV R48, R18 ;  /* 0x0000001200309202 */ /* 0x010fe40000000f00 */
[----:B------:R-:W-:Y:S02]  /*58c0*/  @!P1 MOV R49, R19 ;  /* 0x0000001300319202 */ /* 0x000fe40000000f00 */
[----:B------:R-:W-:Y:S02]  /*58d0*/  LOP3.LUT P1, RZ, R0, 0x4000000, RZ, 0xc0, !PT ;  /* 0x0400000000ff7812 */ /* 0x000fe4000782c0ff */
[----:B------:R-:W-:-:S06]  /*58e0*/  CS2R R20, SRZ ;  /* 0x0000000000147805 */ /* 0x000fcc000001ff00 */
[----:B------:R0:W3:Y:S04]  /*58f0*/  @!P3 LDG.E.64 R20, desc[UR10][R30.64] ;  /* 0x0000000a1e14b981 */ /* 0x0000e8000c1e1b00 */
[----:B------:R1:W-:Y:S04]  /*5900*/  STL.64 [R1+0xc8], R14 ;  /* 0x0000c80e01007387 */ /* 0x0003e80000100a00 */
[----:B------:R-:W4:Y:S01]  /*5910*/  @!P1 LDG.E.64 R12, desc[UR10][R8.64] ;  /* 0x0000000a080c9981 */ /* 0x000f22000c1e1b00 */
[----:B0-----:R-:W-:Y:S02]  /*5920*/  MOV R30, UR6 ;  /* 0x00000006001e7c02 */ /* 0x001fe40008000f00 */
[----:B------:R-:W-:-:S02]  /*5930*/  CS2R R46, SRZ ;  /* 0x00000000002e7805 */ /* 0x000fc4000001ff00 */
[----:B------:R-:W-:Y:S02]  /*5940*/  MOV R31, UR7 ;  /* 0x00000007001f7c02 */ /* 0x000fe40008000f00 */
[----:B------:R-:W-:Y:S01]  /*5950*/  CS2R R22, SRZ ;  /* 0x0000000000167805 */ /* 0x000fe2000001ff00 */
[----:B------:R-:W-:Y:S01]  /*5960*/  STL.64 [R1+0x1d0], R18 ;  /* 0x0001d01201007387 */ /* 0x000fe20000100a00 */
[----:B------:R-:W0:Y:S01]  /*5970*/  LDCU.U8 UR6, c[0x0][0x414] ;  /* 0x00008280ff0677ac */ /* 0x000e220008000000 */
[----:B-1----:R-:W-:Y:S02]  /*5980*/  CS2R R14, SRZ ;  /* 0x00000000000e7805 */ /* 0x002fe4000001ff00 */
[----:B------:R-:W3:Y:S04]  /*5990*/  LDL.LU.64 R8, [R1+0x230] ;  /* 0x0002300001087983 */ /* 0x000ee80000300a00 */
[----:B------:R-:W4:Y:S04]  /*59a0*/  LDG.E.64 R30, desc[UR10][R30.64] ;  /* 0x0000000a1e1e7981 */ /* 0x000f28000c1e1b00 */
[----:B------:R-:W4:Y:S01]  /*59b0*/  @!P1 LDG.E.64 R14, desc[UR10][R32.64] ;  /* 0x0000000a200e9981 */ /* 0x000f22000c1e1b00 */
[----:B--2---:R-:W-:-:S02]  /*59c0*/  @!P2 MOV R46, R16 ;  /* 0x00000010002ea202 */ /* 0x004fc40000000f00 */
[----:B------:R-:W-:Y:S01]  /*59d0*/  @!P2 MOV R47, R17 ;  /* 0x00000011002fa202 */ /* 0x000fe20000000f00 */
[----:B------:R1:W-:Y:S04]  /*59e0*/  STL.64 [R1+0x1c8], R16 ;  /* 0x0001c81001007387 */ /* 0x0003e80000100a00 */
[----:B------:R-:W2:Y:S04]  /*59f0*/  @!P3 LDG.E.64 R22, desc[UR10][R26.64] ;  /* 0x0000000a1a16b981 */ /* 0x000ea8000c1e1b00 */
[----:B------:R-:W2:Y:S01]  /*5a00*/  LDL.LU.64 R32, [R1+0x260] ;  /* 0x0002600001207983 */ /* 0x000ea20000300a00 */
[----:B------:R-:W-:-:S02]  /*5a10*/  LOP3.LUT P2, RZ, R0, 0x8000000, RZ, 0xc0, !PT ;  /* 0x0800000000ff7812 */ /* 0x000fc4000784c0ff */
[----:B-1----:R-:W-:-:S11]  /*5a20*/  CS2R R16, SRZ ;  /* 0x0000000000107805 */ /* 0x002fd6000001ff00 */
[----:B------:R1:W2:Y:S02]  /*5a30*/  @!P2 LDG.E.64 R16, desc[UR10][R24.64] ;  /* 0x0000000a1810a981 */ /* 0x0002a4000c1e1b00 */
[----:B-1----:R-:W-:-:S06]  /*5a40*/  CS2R R24, SRZ ;  /* 0x0000000000187805 */ /* 0x002fcc000001ff00 */
[----:B------:R1:W2:Y:S02]  /*5a50*/  @!P4 LDG.E.64 R24, desc[UR10][R4.64] ;  /* 0x0000000a0418c981 */ /* 0x0002a4000c1e1b00 */
[----:B-1----:R-:W1:Y:S01]  /*5a60*/  S2R R5, SR_TID.X ;  /* 0x0000000000057919 */ /* 0x002e620000002100 */
[----:B------:R-:W-:Y:S02]  /*5a70*/  CS2R R26, SRZ ;  /* 0x00000000001a7805 */ /* 0x000fe4000001ff00 */
[----:B------:R-:W-:-:S04]  /*5a80*/  CS2R R18, SRZ ;  /* 0x0000000000127805 */ /* 0x000fc8000001ff00 */
[----:B------:R0:W2:Y:S04]  /*5a90*/  @!P4 LDG.E.64 R26, desc[UR10][R28.64] ;  /* 0x0000000a1c1ac981 */ /* 0x0000a8000c1e1b00 */
[----:B------:R1:W2:Y:S01]  /*5aa0*/  @!P2 LDG.E.64 R18, desc[UR10][R34.64] ;  /* 0x0000000a2212a981 */ /* 0x0002a2000c1e1b00 */
[----:B0-----:R-:W-:-:S03]  /*5ab0*/  CS2R R28, SRZ ;  /* 0x00000000001c7805 */ /* 0x001fc6000001ff00 */
[----:B------:R0:W-:Y:S02]  /*5ac0*/  STL [R1+0x428], R7 ;  /* 0x0004280701007387 */ /* 0x0001e40000100800 */
[----:B0-----:R-:W-:Y:S01]  /*5ad0*/  HFMA2 R7, -RZ, RZ, 0, 0 ;  /* 0x00000000ff077431 */ /* 0x001fe200000001ff */
[----:B-1----:R-:W-:Y:S02]  /*5ae0*/  LOP3.LUT R0, R5, 0xffff, RZ, 0xc0, !PT ;  /* 0x0000ffff05007812 */ /* 0x002fe400078ec0ff */
[----:B------:R-:W-:-:S03]  /*5af0*/  @!P0 MOV R7, R2 ;  /* 0x0000000200078202 */ /* 0x000fc60000000f00 */
[----:B------:R-:W-:Y:S02]  /*5b00*/  IMAD R0, R0, 0x751, RZ ;  /* 0x0000075100007824 */ /* 0x000fe400078e02ff */
[----:B------:R0:W-:Y:S03]  /*5b10*/  STL [R1+0x268], R7 ;  /* 0x0002680701007387 */ /* 0x0001e60000100800 */
[----:B------:R-:W-:-:S04]  /*5b20*/  SHF.R.U32.HI R0, RZ, 0x10, R0 ;  /* 0x00000010ff007819 */ /* 0x000fc80000011600 */
[----:B------:R-:W-:Y:S01]  /*5b30*/  PRMT R0, R0, 0x9910, RZ ;  /* 0x0000991000007816 */ /* 0x000fe200000000ff */
[----:B0-----:R-:W-:Y:S01]  /*5b40*/  HFMA2 R7, -RZ, RZ, 0, 0 ;  /* 0x00000000ff077431 */ /* 0x001fe200000001ff */
[----:B------:R-:W-:Y:S02]  /*5b50*/  @!P0 MOV R7, R3 ;  /* 0x0000000300078202 */ /* 0x000fe40000000f00 */
[----:B------:R-:W-:Y:S01]  /*5b60*/  CS2R R34, SRZ ;  /* 0x0000000000227805 */ /* 0x000fe2000001ff00 */
[----:B------:R-:W-:Y:S01]  /*5b70*/  IMAD R0, R0, 0x23, RZ ;  /* 0x0000002300007824 */ /* 0x000fe200078e02ff */
[----:B------:R-:W-:Y:S04]  /*5b80*/  STL.64 [R1+0x498], R36 ;  /* 0x0004982401007387 */ /* 0x000fe80000100a00 */
[----:B------:R-:W-:Y:S01]  /*5b90*/  IADD3 R0, PT, PT, RZ, -R0, RZ ;  /* 0x80000000ff007210 */ /* 0x000fe20007ffe0ff */
[----:B------:R0:W2:Y:S03]  /*5ba0*/  @!P6 LDG.E.64 R34, desc[UR10][R52.64] ;  /* 0x0000000a3422e981 */ /* 0x0000a6000c1e1b00 */
[----:B------:R-:W-:Y:S01]  /*5bb0*/  PRMT R0, R0, 0x7710, RZ ;  /* 0x0000771000007816 */ /* 0x000fe200000000ff */
[----:B0-----:R-:W0:Y:S03]  /*5bc0*/  LDC.64 R52, c[0x0][0x3a8] ;  /* 0x0000ea00ff347b82 */ /* 0x001e260000000a00 */
[----:B------:R-:W-:Y:S01]  /*5bd0*/  IADD3 R0, PT, PT, R0, R5, RZ ;  /* 0x0000000500007210 */ /* 0x000fe20007ffe0ff */
[----:B------:R1:W-:Y:S03]  /*5be0*/  STL [R1+0x26c], R7 ;  /* 0x00026c0701007387 */ /* 0x0003e60000100800 */
[----:B------:R-:W-:-:S04]  /*5bf0*/  SHF.L.U32 R0, R0, 0x1, RZ ;  /* 0x0000000100007819 */ /* 0x000fc800000006ff */
[----:B-1----:R-:W-:Y:S02]  /*5c00*/  LOP3.LUT R7, R0, 0xffff, RZ, 0xc0, !PT ;  /* 0x0000ffff00077812 */ /* 0x002fe400078ec0ff */
[----:B------:R-:W-:-:S05]  /*5c10*/  MOV R0, UR13 ;  /* 0x0000000d00007c02 */ /* 0x000fca0008000f00 */
[----:B------:R-:W-:Y:S01]  /*5c20*/  IMAD R0, R0, 0x46, R7 ;  /* 0x0000004600007824 */ /* 0x000fe200078e0207 */
[----:B------:R-:W-:Y:S03]  /*5c30*/  STL [R1+0x478], R7 ;  /* 0x0004780701007387 */ /* 0x000fe60000100800 */
[----:B0-----:R-:W-:Y:S01]  /*5c40*/  IMAD.WIDE R52, R0, 0x2, R52 ;  /* 0x0000000200347825 */ /* 0x001fe200078e0234 */
[----:B------:R-:W-:Y:S04]  /*5c50*/  STL.64 [R1+0x1d8], R10 ;  /* 0x0001d80a01007387 */ /* 0x000fe80000100a00 */
[----:B------:R-:W2:Y:S04]  /*5c60*/  LDG.E.U16 R5, desc[UR10][R52.64+0x2] ;  /* 0x0000020a34057981 */ /* 0x000ea8000c1e1500 */
[----:B---3--:R0:W3:Y:S01]  /*5c70*/  @!P5 LDG.E.64 R28, desc[UR10][R8.64] ;  /* 0x0000000a081cd981 */ /* 0x0080e2000c1e1b00 */
[----:B----4-:R-:W-:-:S02]  /*5c80*/  MOV R4, R30 ;  /* 0x0000001e00047202 */ /* 0x010fc40000000f00 */
[----:B0-----:R-:W-:Y:S02]  /*5c90*/  MOV R9, R31 ;  /* 0x0000001f00097202 */ /* 0x001fe40000000f00 */
[----:B------:R-:W-:Y:S01]  /*5ca0*/  CS2R R30, SRZ ;  /* 0x00000000001e7805 */ /* 0x000fe2000001ff00 */
[----:B------:R-:W4:Y:S05]  /*5cb0*/  LDG.E.U16 R8, desc[UR10][R52.64] ;  /* 0x0000000a34087981 */ /* 0x000f2a000c1e1500 */
[----:B--2---:R0:W2:Y:S04]  /*5cc0*/  @!P5 LDG.E.64 R30, desc[UR10][R32.64] ;  /* 0x0000000a201ed981 */ /* 0x0040a8000c1e1b00 */
[----:B------:R-:W-:Y:S04]  /*5cd0*/  STL.64 [R1+0xe0], R12 ;  /* 0x0000e00c01007387 */ /* 0x000fe80000100a00 */
[----:B------:R-:W-:Y:S01]  /*5ce0*/  STL.64 [R1+0xe8], R16 ;  /* 0x0000e81001007387 */ /* 0x000fe20000100a00 */
[----:B0-----:R-:W-:-:S03]  /*5cf0*/  CS2R R32, SRZ ;  /* 0x0000000000207805 */ /* 0x001fc6000001ff00 */
[----:B------:R-:W-:Y:S04]  /*5d00*/  STL.64 [R1+0x1e8], R18 ;  /* 0x0001e81201007387 */ /* 0x000fe80000100a00 */
[----:B------:R0:W4:Y:S01]  /*5d10*/  @!P6 LDG.E.64 R32, desc[UR10][R50.64] ;  /* 0x0000000a3220e981 */ /* 0x000122000c1e1b00 */
[----:B------:R-:W-:-:S03]  /*5d20*/  R2UR UR28, R4 ;  /* 0x00000000041c72ca */ /* 0x000fc600000e0000 */
[----:B------:R-:W-:Y:S04]  /*5d30*/  STL.64 [R1+0xd8], R2 ;  /* 0x0000d80201007387 */ /* 0x000fe80000100a00 */
[----:B------:R1:W-:Y:S01]  /*5d40*/  STL [R1+0x214], R6 ;  /* 0x0002140601007387 */ /* 0x0003e20000100800 */
[----:B0-----:R-:W-:Y:S01]  /*5d50*/  MOV R50, RZ ;  /* 0x000000ff00327202 */ /* 0x001fe20000000f00 */
[----:B------:R-:W-:Y:S01]  /*5d60*/  HFMA2 R51, -RZ, RZ, 0, 0 ;  /* 0x00000000ff337431 */ /* 0x000fe200000001ff */
[----:B------:R-:W-:Y:S01]  /*5d70*/  @!P0 MOV R50, R10 ;  /* 0x0000000a00328202 */ /* 0x000fe20000000f00 */
[----:B------:R0:W5:Y:S01]  /*5d80*/  LDL.LU.64 R52, [R1+0x490] ;  /* 0x0004900001347983 */ /* 0x0001620000300a00 */
[----:B------:R-:W-:Y:S02]  /*5d90*/  @!P0 MOV R51, R11 ;  /* 0x0000000b00338202 */ /* 0x000fe40000000f00 */
[----:B------:R-:W-:Y:S01]  /*5da0*/  ISETP.NE.AND P0, PT, RZ, UR6, PT ;  /* 0x00000006ff007c0c */ /* 0x000fe2000bf05270 */
[----:B------:R0:W5:Y:S04]  /*5db0*/  LDL.LU R4, [R1+0x480] ;  /* 0x0004800001047983 */ /* 0x0001680000300800 */
[----:B-1----:R0:W5:Y:S08]  /*5dc0*/  LDL.LU R6, [R1+0x4a0] ;  /* 0x0004a00001067983 */ /* 0x0021700000300800 */
[----:B------:R-:W1:Y:S02]  /*5dd0*/  @P0 LDC.64 R36, c[0x0][0x3b0] ;  /* 0x0000ec00ff240b82 */ /* 0x000e640000000a00 */
[----:B-1----:R-:W-:-:S05]  /*5de0*/  @P0 IMAD.WIDE R36, R0, 0x2, R36 ;  /* 0x0000000200240825 */ /* 0x002fca00078e0224 */
[----:B------:R-:W4:Y:S04]  /*5df0*/  @P0 LDG.E.U16 R7, desc[UR10][R36.64] ;  /* 0x0000000a24070981 */ /* 0x000f28000c1e1500 */
[----:B------:R-:W4:Y:S01]  /*5e00*/  @P0 LDG.E.U16 R0, desc[UR10][R36.64+0x2] ;  /* 0x0000020a24000981 */ /* 0x000f22000c1e1500 */
[----:B------:R-:W-:Y:S01]  /*5e10*/  HFMA2 R10, -RZ, RZ, 0, 0 ;  /* 0x00000000ff0a7431 */ /* 0x000fe200000001ff */
[----:B------:R-:W-:Y:S02]  /*5e20*/  @!P1 MOV R10, R12 ;  /* 0x0000000c000a9202 */ /* 0x000fe40000000f00 */
[----:B------:R-:W-:Y:S01]  /*5e30*/  MOV R11, R9 ;  /* 0x00000009000b7202 */ /* 0x000fe20000000f00 */
[----:B------:R-:W-:Y:S03]  /*5e40*/  STL.64 [R1+0x208], R34 ;  /* 0x0002082201007387 */ /* 0x000fe60000100a00 */
[----:B------:R-:W-:Y:S01]  /*5e50*/  MOV R12, R11 ;  /* 0x0000000b000c7202 */ /* 0x000fe20000000f00 */
[----:B------:R1:W-:Y:S04]  /*5e60*/  STL [R1+0x380], R10 ;  /* 0x0003800a01007387 */ /* 0x0003e80000100800 */
[----:B------:R0:W5:Y:S04]  /*5e70*/  LDL.LU.64 R36, [R1+0x498] ;  /* 0x0004980001247983 */ /* 0x0001680000300a00 */
[----:B------:R0:W5:Y:S01]  /*5e80*/  LDL.LU R9, [R1+0x484] ;  /* 0x0004840001097983 */ /* 0x0001620000300800 */
[----:B-1----:R-:W-:Y:S01]  /*5e90*/  HFMA2 R10, -RZ, RZ, 0, 0 ;  /* 0x00000000ff0a7431 */ /* 0x002fe200000001ff */
[----:B------:R-:W-:Y:S01]  /*5ea0*/  @!P1 MOV R10, R13 ;  /* 0x0000000d000a9202 */ /* 0x000fe20000000f00 */
[----:B------:R-:W-:Y:S01]  /*5eb0*/  HFMA2 R13, -RZ, RZ, 0, 0 ;  /* 0x00000000ff0d7431 */ /* 0x000fe200000001ff */
[----:B------:R-:W-:-:S02]  /*5ec0*/  @!P2 MOV R13, R16 ;  /* 0x00000010000da202 */ /* 0x000fc40000000f00 */
[----:B------:R-:W-:Y:S01]  /*5ed0*/  MOV R16, R12 ;  /* 0x0000000c00107202 */ /* 0x000fe20000000f00 */
[----:B------:R-:W-:Y:S01]  /*5ee0*/  HFMA2 R12, -RZ, RZ, 0, 0 ;  /* 0x00000000ff0c7431 */ /* 0x000fe200000001ff */
[----:B------:R-:W-:Y:S01]  /*5ef0*/  @!P2 MOV R12, R17 ;  /* 0x00000011000ca202 */ /* 0x000fe20000000f00 */
[----:B------:R-:W-:Y:S04]  /*5f00*/  STL [R1+0x41c], R13 ;  /* 0x00041c0d01007387 */ /* 0x000fe80000100800 */
[----:B------:R1:W-:Y:S02]  /*5f10*/  STL [R1+0x424], R12 ;  /* 0x0004240c01007387 */ /* 0x0003e40000100800 */
[----:B-1----:R-:W-:Y:S02]  /*5f20*/  CS2R R12, SRZ ;  /* 0x00000000000c7805 */ /* 0x002fe4000001ff00 */
[----:B------:R-:W-:Y:S01]  /*5f30*/  @!P2 MOV R12, R18 ;  /* 0x00000012000ca202 */ /* 0x000fe20000000f00 */
[----:B------:R-:W-:Y:S01]  /*5f40*/  HFMA2 R18, -RZ, RZ, 0, 0 ;  /* 0x00000000ff127431 */ /* 0x000fe200000001ff */
[----:B------:R-:W-:-:S05]  /*5f50*/  @!P4 MOV R18, R27 ;  /* 0x0000001b0012c202 */ /* 0x000fca0000000f00 */
[----:B------:R1:W-:Y:S02]  /*5f60*/  STL [R1+0x264], R18 ;  /* 0x0002641201007387 */ /* 0x0003e40000100800 */
[----:B-1----:R-:W-:Y:S01]  /*5f70*/  HFMA2 R18, -RZ, RZ, 0, 0 ;  /* 0x00000000ff127431 */ /* 0x002fe200000001ff */
[----:B---3--:R-:W-:-:S05]  /*5f80*/  @!P5 MOV R18, R28 ;  /* 0x0000001c0012d202 */ /* 0x008fca0000000f00 */
[----:B------:R1:W-:Y:S02]  /*5f90*/  STL [R1+0x450], R18 ;  /* 0x0004501201007387 */ /* 0x0003e40000100800 */
[----:B-1----:R-:W-:Y:S01]  /*5fa0*/  HFMA2 R18, -RZ, RZ, 0, 0 ;  /* 0x00000000ff127431 */ /* 0x002fe200000001ff */
[----:B------:R-:W-:-:S05]  /*5fb0*/  @!P5 MOV R18, R29 ;  /* 0x0000001d0012d202 */ /* 0x000fca0000000f00 */
[----:B------:R1:W-:Y:S02]  /*5fc0*/  STL [R1+0x454], R18 ;  /* 0x0004541201007387 */ /* 0x0003e40000100800 */
[----:B-1----:R-:W-:Y:S01]  /*5fd0*/  HFMA2 R18, -RZ, RZ, 0, 0 ;  /* 0x00000000ff127431 */ /* 0x002fe200000001ff */
[----:B--2---:R-:W-:-:S05]  /*5fe0*/  @!P5 MOV R18, R30 ;  /* 0x0000001e0012d202 */ /* 0x004fca0000000f00 */
[----:B------:R1:W-:Y:S02]  /*5ff0*/  STL [R1+0x280], R18 ;  /* 0x0002801201007387 */ /* 0x0003e40000100800 */
[----:B-1----:R-:W-:Y:S01]  /*6000*/  HFMA2 R18, -RZ, RZ, 0, 0 ;  /* 0x00000000ff127431 */ /* 0x002fe200000001ff */
[----:B------:R-:W-:-:S05]  /*6010*/  @!P5 MOV R18, R31 ;  /* 0x0000001f0012d202 */ /* 0x000fca0000000f00 */
[----:B------:R1:W-:Y:S02]  /*6020*/  STL [R1+0x288], R18 ;  /* 0x0002881201007387 */ /* 0x0003e40000100800 */
[----:B-1----:R-:W-:Y:S01]  /*6030*/  HFMA2 R18, -RZ, RZ, 0, 0 ;  /* 0x00000000ff127431 */ /* 0x002fe200000001ff */
[----:B----4-:R-:W-:-:S05]  /*6040*/  @!P6 MOV R18, R32 ;  /* 0x000000200012e202 */ /* 0x010fca0000000f00 */
[----:B------:R1:W-:Y:S02]  /*6050*/  STL [R1+0x458], R18 ;  /* 0x0004581201007387 */ /* 0x0003e40000100800 */
[----:B-1----:R-:W-:Y:S01]  /*6060*/  HFMA2 R18, -RZ, RZ, 0, 0 ;  /* 0x00000000ff127431 */ /* 0x002fe200000001ff */
[----:B------:R-:W-:-:S05]  /*6070*/  @!P6 MOV R18, R33 ;  /* 0x000000210012e202 */ /* 0x000fca0000000f00 */
[----:B------:R1:W-:Y:S01]  /*6080*/  STL [R1+0x45c], R18 ;  /* 0x00045c1201007387 */ /* 0x0003e20000100800 */
[----:B------:R-:W-:-:S03]  /*6090*/  MOV R3, R8 ;  /* 0x0000000800037202 */ /* 0x000fc60000000f00 */
[----:B------:R2:W-:Y:S04]  /*60a0*/  STL.64 [R1+0x100], R28 ;  /* 0x0001001c01007387 */ /* 0x0005e80000100a00 */
[----:B------:R-:W-:Y:S01]  /*60b0*/  STL.64 [R1+0x200], R30 ;  /* 0x0002001e01007387 */ /* 0x000fe20000100a00 */
[----:B-1----:R-:W-:Y:S01]  /*60c0*/  HFMA2 R18, -RZ, RZ, 0, 0 ;  /* 0x00000000ff127431 */ /* 0x002fe200000001ff */
[----:B------:R-:W-:Y:S02]  /*60d0*/  @!P6 MOV R18, R34 ;  /* 0x000000220012e202 */ /* 0x000fe40000000f00 */
[----:B------:R-:W-:Y:S04]  /*60e0*/  STL.64 [R1+0x108], R32 ;  /* 0x0001082001007387 */ /* 0x000fe80000100a00 */
[----:B------:R1:W-:Y:S04]  /*60f0*/  STL [R1+0x294], R18 ;  /* 0x0002941201007387 */ /* 0x0003e80000100800 */
[----:B------:R0:W5:Y:S04]  /*6100*/  LDL.LU R8, [R1+0x488] ;  /* 0x0004880001087983 */ /* 0x0001680000300800 */
[----:B--2---:R0:W5:Y:S01]  /*6110*/  LDL R29, [R1+0x34c] ;  /* 0x00034c00011d7983 */ /* 0x0041620000100800 */
[----:B-1----:R-:W-:Y:S01]  /*6120*/  HFMA2 R18, -RZ, RZ, 0, 0 ;  /* 0x00000000ff127431 */ /* 0x002fe200000001ff */
[----:B------:R-:W-:-:S02]  /*6130*/  @!P6 MOV R18, R35 ;  /* 0x000000230012e202 */ /* 0x000fc40000000f00 */
[----:B------:R0:W5:Y:S04]  /*6140*/  LDL R30, [R1+0x338] ;  /* 0x00033800011e7983 */ /* 0x0001680000100800 */
[----:B------:R0:W5:Y:S04]  /*6150*/  LDL R31, [R1+0x33c] ;  /* 0x00033c00011f7983 */ /* 0x0001680000100800 */
[----:B------:R0:W5:Y:S01]  /*6160*/  LDL R32, [R1+0x340] ;  /* 0x0003400001207983 */ /* 0x0001620000100800 */
[----:B------:R-:W-:-:S03]  /*6170*/  MOV R2, R7 ;  /* 0x0000000700027202 */ /* 0x000fc60000000f00 */
[----:B------:R0:W5:Y:S04]  /*6180*/  LDL.LU R7, [R1+0x48c] ;  /* 0x00048c0001077983 */ /* 0x0001680000300800 */
[----:B------:R0:W5:Y:S04]  /*6190*/  LDL R33, [R1+0x358] ;  /* 0x0003580001217983 */ /* 0x0001680000100800 */
[----:B------:R0:W5:Y:S04]  /*61a0*/  LDL R34, [R1+0x35c] ;  /* 0x00035c0001227983 */ /* 0x0001680000100800 */
[----:B------:R0:W5:Y:S01]  /*61b0*/  LDL R35, [R1+0x3c8] ;  /* 0x0003c80001237983 */ /* 0x0001620000100800 */
[----:B------:R-:W-:Y:S01]  /*61c0*/  MOV R17, R0 ;  /* 0x0000000000117202 */ /* 0x000fe20000000f00 */
[----:B------:R-:W-:Y:S01]  /*61d0*/  HFMA2 R0, -RZ, RZ, 0, 0 ;  /* 0x00000000ff007431 */ /* 0x000fe200000001ff */
[----:B------:R-:W-:-:S05]  /*61e0*/  @!P3 MOV R0, R20 ;  /* 0x000000140000b202 */ /* 0x000fca0000000f00 */
[----:B------:R1:W-:Y:S02]  /*61f0*/  STL [R1+0x42c], R0 ;  /* 0x00042c0001007387 */ /* 0x0003e40000100800 */
[----:B-1----:R-:W-:Y:S01]  /*6200*/  HFMA2 R0, -RZ, RZ, 0, 0 ;  /* 0x00000000ff007431 */ /* 0x002fe200000001ff */
[----:B------:R-:W-:-:S05]  /*6210*/  @!P3 MOV R0, R21 ;  /* 0x000000150000b202 */ /* 0x000fca0000000f00 */
[----:B------:R1:W-:Y:S02]  /*6220*/  STL [R1+0x438], R0 ;  /* 0x0004380001007387 */ /* 0x0003e40000100800 */
[----:B-1----:R-:W-:Y:S01]  /*6230*/  HFMA2 R0, -RZ, RZ, 0, 0 ;  /* 0x00000000ff007431 */ /* 0x002fe200000001ff */
[----:B------:R-:W-:-:S05]  /*6240*/  @!P4 MOV R0, R24 ;  /* 0x000000180000c202 */ /* 0x000fca0000000f00 */
[----:B------:R1:W-:Y:S04]  /*6250*/  STL [R1+0x440], R0 ;  /* 0x0004400001007387 */ /* 0x0003e80000100800 */
[----:B------:R2:W-:Y:S01]  /*6260*/  STL [R1+0x3e0], R10 ;  /* 0x0003e00a01007387 */ /* 0x0005e20000100800 */
[----:B-1----:R-:W-:-:S05]  /*6270*/  MOV R0, UR28 ;  /* 0x0000001c00007c02 */ /* 0x002fca0008000f00 */
[----:B------:R-:W-:Y:S01]  /*6280*/  FFMA.FTZ R0, -R0, UR28, R16 ;  /* 0x0000001c00007c23 */ /* 0x000fe20008010110 */
[----:B--2---:R-:W-:Y:S02]  /*6290*/  CS2R R10, SRZ ;  /* 0x00000000000a7805 */ /* 0x004fe4000001ff00 */
[----:B------:R-:W-:Y:S02]  /*62a0*/  @!P1 MOV R10, R14 ;  /* 0x0000000e000a9202 */ /* 0x000fe40000000f00 */
[----:B------:R-:W-:Y:S02]  /*62b0*/  @!P1 MOV R11, R15 ;  /* 0x0000000f000b9202 */ /* 0x000fe40000000f00 */
[----:B------:R-:W-:-:S13]  /*62c0*/  FSETP.GTU.FTZ.AND P1, PT, R0, RZ, PT ;  /* 0x000000ff0000720b */ /* 0x000fda0003f3c000 */
[----:B------:R-:W-:-:S05]  /*62d0*/  VOTEU.ANY UP0, P1 ;  /* 0x0000000000ff7886 */ /* 0x000fca0000800100 */
[----:B------:R-:W1:Y:S01]  /*62e0*/  @UP0 LDCU UR5, c[0x0][0x3c0] ;  /* 0x00007800ff0507ac */ /* 0x000e620008000800 */
[----:B------:R-:W-:Y:S01]  /*62f0*/  PLOP3.LUT P1, PT, PT, PT, UP0, 0x80, 0x8 ;  /* 0x000000000008781c */ /* 0x000fe20003f2f008 */
[----:B------:R-:W-:-:S12]  /*6300*/  STL.64 [R1+0xf0], R20 ;  /* 0x0000f01401007387 */ /* 0x000fd80000100a00 */
[----:B-1----:R-:W-:-:S06]  /*6310*/  @P1 FADD.FTZ R0, R0, UR5 ;  /* 0x0000000500001e21 */ /* 0x002fcc0008010000 */
[----:B------:R-:W1:Y:S01]  /*6320*/  @P1 MUFU.RSQ R0, R0 ;  /* 0x0000000000001308 */ /* 0x000e620000001400 */
[----:B------:R-:W-:Y:S04]  /*6330*/  STL.64 [R1+0x1f0], R22 ;  /* 0x0001f01601007387 */ /* 0x000fe80000100a00 */
[----:B------:R-:W-:Y:S04]  /*6340*/  STL.64 [R1+0xf8], R24 ;  /* 0x0000f81801007387 */ /* 0x000fe80000100a00 */
[----:B------:R-:W-:Y:S04]  /*6350*/  STL.64 [R1+0x1f8], R26 ;  /* 0x0001f81a01007387 */ /* 0x000fe80000100a00 */
[----:B------:R-:W-:Y:S01]  /*6360*/  STL [R1+0x2a0], R18 ;  /* 0x0002a01201007387 */ /* 0x000fe20000100800 */
[----:B------:R-:W-:Y:S01]  /*6370*/  UISETP.NE.AND UP1, UPT, UR6, URZ, UPT ;  /* 0x000000ff0600728c */ /* 0x000fe2000bf25270 */
[----:B------:R-:W-:Y:S01]  /*6380*/  HFMA2 R16, -RZ, RZ, 0, 0 ;  /* 0x00000000ff107431 */ /* 0x000fe200000001ff */
[----:B-1----:R-:W-:-:S02]  /*6390*/  @P1 R2UR UR5, R0 ;  /* 0x00000000000512ca */ /* 0x002fc400000e0000 */
[----:B------:R-:W-:Y:S01]  /*63a0*/  @!P4 MOV R16, R25 ;  /* 0x000000190010c202 */ /* 0x000fe20000000f00 */
[----:B------:R1:W-:Y:S01]  /*63b0*/  STL.64 [R1+0x1e0], R14 ;  /* 0x0001e00e01007387 */ /* 0x0003e20000100a00 */
[----:B------:R-:W-:Y:S01]  /*63c0*/  HFMA2 R0, -RZ, RZ, 0, 0 ;  /* 0x00000000ff007431 */ /* 0x000fe200000001ff */
[----:B------:R-:W-:Y:S02]  /*63d0*/  @P0 SHF.L.U32 R0, R2, 0x10, RZ ;  /* 0x0000001002000819 */ /* 0x000fe400000006ff */
[----:B------:R2:W-:Y:S01]  /*63e0*/  STL [R1+0x448], R16 ;  /* 0x0004481001007387 */ /* 0x0005e20000100800 */
[----:B------:R-:W-:Y:S02]  /*63f0*/  MOV R2, RZ ;  /* 0x000000ff00027202 */ /* 0x000fe40000000f00 */
[----:B------:R-:W-:Y:S02]  /*6400*/  @!P2 MOV R13, R19 ;  /* 0x00000013000da202 */ /* 0x000fe40000000f00 */
[----:B------:R-:W-:-:S02]  /*6410*/  @P0 SHF.L.U32 R2, R17, 0x10, RZ ;  /* 0x0000001011020819 */ /* 0x000fc400000006ff */
[----:B-1----:R-:W-:Y:S02]  /*6420*/  CS2R R14, SRZ ;  /* 0x00000000000e7805 */ /* 0x002fe4000001ff00 */
[----:B------:R-:W-:Y:S01]  /*6430*/  SHF.L.U32 R3, R3, 0x10, RZ ;  /* 0x0000001003037819 */ /* 0x000fe200000006ff */
[----:B--2---:R-:W-:Y:S01]  /*6440*/  HFMA2 R16, -RZ, RZ, 0, 0 ;  /* 0x00000000ff107431 */ /* 0x004fe200000001ff */
[----:B------:R-:W-:Y:S02]  /*6450*/  @!P3 MOV R14, R22 ;  /* 0x00000016000eb202 */ /* 0x000fe40000000f00 */
[----:B------:R-:W-:Y:S02]  /*6460*/  @!P3 MOV R15, R23 ;  /* 0x00000017000fb202 */ /* 0x000fe40000000f00 */
[----:B------:R-:W-:Y:S02]  /*6470*/  @!P4 MOV R16, R26 ;  /* 0x0000001a0010c202 */ /* 0x000fe40000000f00 */
[----:B------:R-:W-:Y:S01]  /*6480*/  SHF.L.U32 R5, R5, 0x10, RZ ;  /* 0x0000001005057819 */ /* 0x000fe200000006ff */
[----:B------:R-:W-:Y:S01]  /*6490*/  UMOV UR16, 0x3f800000 ;  /* 0x3f80000000107882 */ /* 0x000fe20000000000 */
[----:B------:R-:W-:Y:S01]  /*64a0*/  @UP0 UMOV UR16, UR5 ;  /* 0x0000000500100c82 */ /* 0x000fe20008000000 */
        /* <DEDUP_REMOVED lines=10> */
[----:B-----5:R1:W-:Y:S04]  /*6550*/  STL [R1+0x494], R8 ;  /* 0x0004940801007387 */ /* 0x0203e80000100800 */
[----:B0-----:R-:W4:Y:S04]  /*6560*/  LDL.LU R15, [R1+0x354] ;  /* 0x00035400010f7983 */ /* 0x001f280000300800 */
[----:B------:R-:W4:Y:S04]  /*6570*/  LDL.LU R26, [R1+0x27c] ;  /* 0x00027c00011a7983 */ /* 0x000f280000300800 */
[----:B-1----:R-:W4:Y:S04]  /*6580*/  LDL.LU R8, [R1+0x39c] ;  /* 0x00039c0001087983 */ /* 0x002f280000300800 */
[----:B------:R0:W-:Y:S04]  /*6590*/  STL [R1+0x49c], R16 ;  /* 0x00049c1001007387 */ /* 0x0001e80000100800 */
[----:B------:R1:W-:Y:S04]  /*65a0*/  STL [R1+0x498], R9 ;  /* 0x0004980901007387 */ /* 0x0003e80000100800 */
[----:B0-----:R-:W4:Y:S04]  /*65b0*/  LDL.LU R16, [R1+0x3b4] ;  /* 0x0003b40001107983 */ /* 0x001f280000300800 */
[----:B-1----:R-:W4:Y:S01]  /*65c0*/  LDL.LU R9, [R1+0x278] ;  /* 0x0002780001097983 */ /* 0x002f220000300800 */
[----:B--2---:R-:W-:Y:S01]  /*65d0*/  FADD.FTZ R18, R18, -UR28 ;  /* 0x8000001c12127e21 */ /* 0x004fe20008010000 */
[----:B---3--:R-:W-:-:S03]  /*65e0*/  MOV R28, R19 ;  /* 0x00000013001c7202 */ /* 0x008fc60000000f00 */
[----:B------:R-:W-:Y:S01]  /*65f0*/  FMUL.FTZ R18, R18, UR16 ;  /* 0x0000001012127c20 */ /* 0x000fe20008410000 */
[----:B----4-:R-:W-:Y:S01]  /*6600*/  FMUL.FTZ R19, R3, R22 ;  /* 0x0000001603137220 */ /* 0x010fe20000410000 */
[----:B------:R-:W-:-:S03]  /*6610*/  FADD.FTZ R17, R17, -UR28 ;  /* 0x8000001c11117e21 */ /* 0x000fc60008010000 */
[----:B------:R-:W-:Y:S01]  /*6620*/  FADD.FTZ R20, RZ, R19 ;  /* 0x00000013ff147221 */ /* 0x000fe20000010000 */
[----:B------:R-:W-:Y:S01]  /*6630*/  FFMA.FTZ R19, R18, R19, RZ ;  /* 0x0000001312137223 */ /* 0x000fe200000100ff */
[----:B------:R-:W-:Y:S01]  /*6640*/  FMUL.FTZ R17, R17, UR16 ;  /* 0x0000001011117c20 */ /* 0x000fe20008410000 */
[----:B------:R-:W-:-:S04]  /*6650*/  FMUL.FTZ R21, R5, R24 ;  /* 0x0000001805157220 */ /* 0x000fc80000410000 */
[----:B------:R-:W-:Y:S01]  /*6660*/  FFMA.FTZ R19, R17, R21, R19 ;  /* 0x0000001511137223 */ /* 0x000fe20000010013 */
[----:B------:R-:W-:Y:S01]  /*6670*/  FADD.FTZ R20, R21, R20 ;  /* 0x0000001415147221 */ /* 0x000fe20000010000 */
[----:B------:R-:W-:Y:S01]  /*6680*/  FADD.FTZ R21, R27, -UR28 ;  /* 0x8000001c1b157e21 */ /* 0x000fe20008010000 */
[----:B------:R-:W-:Y:S01]  /*6690*/  FFMA.FTZ R18, R18, R22, RZ ;  /* 0x0000001612127223 */ /* 0x000fe200000100ff */
[----:B------:R-:W-:Y:S01]  /*66a0*/  FADD.FTZ R22, RZ, R22 ;  /* 0x00000016ff167221 */ /* 0x000fe20000010000 */
[----:B------:R-:W2:Y:S01]  /*66b0*/  LDL.LU R27, [R1+0x298] ;  /* 0x00029800011b7983 */ /* 0x000ea20000300800 */
[----:B------:R-:W-:Y:S02]  /*66c0*/  FMUL.FTZ R21, R21, UR16 ;  /* 0x0000001015157c20 */ /* 0x000fe40008410000 */
[----:B------:R-:W-:Y:S02]  /*66d0*/  FADD.FTZ R22, R22, R23 ;  /* 0x0000001716167221 */ /* 0x000fe40000010000 */
[-C--:B------:R-:W-:Y:S01]  /*66e0*/  FFMA.FTZ R18, R21, R23.reuse, R18 ;  /* 0x0000001715127223 */ /* 0x080fe20000010012 */
[----:B------:R-:W-:-:S04]  /*66f0*/  FMUL.FTZ R23, R3, R23 ;  /* 0x0000001703177220 */ /* 0x000fc80000410000 */
[----:B------:R-:W-:Y:S01]  /*6700*/  FFMA.FTZ R19, R21, R23, R19 ;  /* 0x0000001715137223 */ /* 0x000fe20000010013 */
[----:B------:R-:W-:Y:S01]  /*6710*/  FFMA.FTZ R17, R17, R24, RZ ;  /* 0x0000001811117223 */ /* 0x000fe200000100ff */
        /* <DEDUP_REMOVED lines=8> */
[----:B------:R-:W-:Y:S02]  /*67a0*/  FADD.FTZ R21, R28, -UR28 ;  /* 0x8000001c1c157e21 */ /* 0x000fe40008010000 */
[----:B------:R-:W4:Y:S01]  /*67b0*/  LDL.LU R28, [R1+0x254] ;  /* 0x00025400011c7983 */ /* 0x000f220000300800 */
[----:B------:R-:W-:Y:S01]  /*67c0*/  FADD.FTZ R20, R20, R23 ;  /* 0x0000001714147221 */ /* 0x000fe20000010000 */
[----:B------:R-:W-:Y:S01]  /*67d0*/  FMUL.FTZ R21, R21, UR16 ;  /* 0x0000001015157c20 */ /* 0x000fe20008410000 */
[-C--:B------:R-:W-:Y:S02]  /*67e0*/  FMUL.FTZ R23, R3, R26.reuse ;  /* 0x0000001a03177220 */ /* 0x080fe40000410000 */
[----:B------:R-:W-:Y:S01]  /*67f0*/  FADD.FTZ R20, R25, R20 ;  /* 0x0000001419147221 */ /* 0x000fe20000010000 */
[----:B------:R-:W-:Y:S01]  /*6800*/  FADD.FTZ R25, R8, -UR28 ;  /* 0x8000001c08197e21 */ /* 0x000fe20008010000 */
[----:B------:R-:W-:Y:S01]  /*6810*/  FADD.FTZ R22, R22, R26 ;  /* 0x0000001a16167221 */ /* 0x000fe20000010000 */
[C---:B------:R-:W-:Y:S01]  /*6820*/  FFMA.FTZ R18, R21.reuse, R26, R18 ;  /* 0x0000001a15127223 */ /* 0x040fe20000010012 */
[----:B------:R-:W-:Y:S01]  /*6830*/  FFMA.FTZ R19, R21, R23, R19 ;  /* 0x0000001715137223 */ /* 0x000fe20000010013 */
[----:B------:R-:W4:Y:S01]  /*6840*/  LDL.LU R26, [R1+0x3d8] ;  /* 0x0003d800011a7983 */ /* 0x000f220000300800 */
[----:B------:R-:W-:Y:S01]  /*6850*/  FMUL.FTZ R25, R25, UR16 ;  /* 0x0000001019197c20 */ /* 0x000fe20008410000 */
[----:B------:R-:W-:-:S02]  /*6860*/  FADD.FTZ R20, R20, R23 ;  /* 0x0000001714147221 */ /* 0x000fc40000010000 */
[----:B------:R0:W-:Y:S04]  /*6870*/  STL [R1+0x484], R2 ;  /* 0x0004840201007387 */ /* 0x0001e80000100800 */
[----:B------:R1:W-:Y:S04]  /*6880*/  STL [R1+0x490], R7 ;  /* 0x0004900701007387 */ /* 0x0003e80000100800 */
[----:B------:R-:W4:Y:S04]  /*6890*/  LDL.LU R8, [R1+0x2b4] ;  /* 0x0002b40001087983 */ /* 0x000f280000300800 */
[----:B0-----:R-:W4:Y:S04]  /*68a0*/  LDL.LU R2, [R1+0x29c] ;  /* 0x00029c0001027983 */ /* 0x001f280000300800 */
[----:B-1----:R-:W4:Y:S01]  /*68b0*/  LDL.LU R7, [R1+0x3dc] ;  /* 0x0003dc0001077983 */ /* 0x002f220000300800 */
[----:B------:R-:W-:Y:S01]  /*68c0*/  FADD.FTZ R22, R22, R9 ;  /* 0x0000000916167221 */ /* 0x000fe20000010000 */
[-C--:B--2---:R-:W-:Y:S01]  /*68d0*/  FMUL.FTZ R21, R5, R27.reuse ;  /* 0x0000001b05157220 */ /* 0x084fe20000410000 */
[----:B------:R-:W-:-:S03]  /*68e0*/  FFMA.FTZ R17, R25, R27, R17 ;  /* 0x0000001b19117223 */ /* 0x000fc60000010011 */
[----:B------:R-:W-:Y:S01]  /*68f0*/  FFMA.FTZ R19, R25, R21, R19 ;  /* 0x0000001519137223 */ /* 0x000fe20000010013 */
[----:B------:R-:W-:Y:S01]  /*6900*/  FADD.FTZ R25, R16, -UR28 ;  /* 0x8000001c10197e21 */ /* 0x000fe20008010000 */
[----:B------:R-:W-:Y:S01]  /*6910*/  FADD.FTZ R20, R21, R20 ;  /* 0x0000001415147221 */ /* 0x000fe20000010000 */
[----:B------:R-:W-:Y:S01]  /*6920*/  FADD.FTZ R24, R24, R27 ;  /* 0x0000001b18187221 */ /* 0x000fe20000010000 */
[----:B------:R-:W-:Y:S01]  /*6930*/  FMUL.FTZ R21, R3, R9 ;  /* 0x0000000903157220 */ /* 0x000fe20000410000 */
[----:B------:R-:W2:Y:S01]  /*6940*/  LDL.LU R27, [R1+0x3f0] ;  /* 0x0003f000011b7983 */ /* 0x000ea20000300800 */
[----:B------:R-:W-:-:S03]  /*6950*/  FMUL.FTZ R25, R25, UR16 ;  /* 0x0000001019197c20 */ /* 0x000fc60008410000 */
[----:B------:R-:W2:Y:S01]  /*6960*/  LDL.LU R16, [R1+0x2c4] ;  /* 0x0002c40001107983 */ /* 0x000ea20000300800 */
[----:B---3--:R-:W-:-:S03]  /*6970*/  FADD.FTZ R23, R15, -UR28 ;  /* 0x8000001c0f177e21 */ /* 0x008fc60008010000 */
[----:B------:R-:W3:Y:S01]  /*6980*/  LDL.LU R15, [R1+0x2b0] ;  /* 0x0002b000010f7983 */ /* 0x000ee20000300800 */
[----:B------:R-:W-:-:S04]  /*6990*/  FMUL.FTZ R23, R23, UR16 ;  /* 0x0000001017177c20 */ /* 0x000fc80008410000 */
[C---:B------:R-:W-:Y:S01]  /*69a0*/  FFMA.FTZ R18, R23.reuse, R9, R18 ;  /* 0x0000000917127223 */ /* 0x040fe20000010012 */
[----:B------:R-:W-:Y:S01]  /*69b0*/  FFMA.FTZ R19, R23, R21, R19 ;  /* 0x0000001517137223 */ /* 0x000fe20000010013 */
[----:B------:R-:W3:Y:S01]  /*69c0*/  LDL.LU R9, [R1+0x3f4] ;  /* 0x0003f40001097983 */ /* 0x000ee20000300800 */
[----:B----4-:R-:W-:Y:S01]  /*69d0*/  FADD.FTZ R24, R24, R28 ;  /* 0x0000001c18187221 */ /* 0x010fe20000010000 */
[-C--:B------:R-:W-:Y:S01]  /*69e0*/  FFMA.FTZ R17, R25, R28.reuse, R17 ;  /* 0x0000001c19117223 */ /* 0x080fe20000010011 */
[----:B------:R-:W-:Y:S02]  /*69f0*/  FMUL.FTZ R23, R5, R28 ;  /* 0x0000001c05177220 */ /* 0x000fe40000410000 */
[----:B------:R-:W4:Y:S01]  /*6a00*/  LDL.LU R28, [R1+0x3f8] ;  /* 0x0003f800011c7983 */ /* 0x000f220000300800 */
[----:B------:R-:W-:Y:S01]  /*6a10*/  FADD.FTZ R20, R20, R21 ;  /* 0x0000001514147221 */ /* 0x000fe20000010000 */
[----:B------:R-:W-:Y:S01]  /*6a20*/  FFMA.FTZ R25, R25, R23, R19 ;  /* 0x0000001719197223 */ /* 0x000fe20000010013 */
[----:B------:R-:W-:-:S02]  /*6a30*/  FADD.FTZ R19, R26, -UR28 ;  /* 0x8000001c1a137e21 */ /* 0x000fc40008010000 */
[----:B------:R-:W-:Y:S01]  /*6a40*/  FADD.FTZ R26, R23, R20 ;  /* 0x00000014171a7221 */ /* 0x000fe20000010000 */
[----:B------:R0:W-:Y:S01]  /*6a50*/  STL [R1+0x48c], R6 ;  /* 0x00048c0601007387 */ /* 0x0001e20000100800 */
[----:B------:R-:W-:-:S03]  /*6a60*/  FMUL.FTZ R23, R19, UR16 ;  /* 0x0000001013177c20 */ /* 0x000fc60008410000 */
[----:B------:R1:W-:Y:S04]  /*6a70*/  STL [R1+0x488], R4 ;  /* 0x0004880401007387 */ /* 0x0003e80000100800 */
[----:B0-----:R-:W4:Y:S01]  /*6a80*/  LDL.LU R6, [R1+0x2c0] ;  /* 0x0002c00001067983 */ /* 0x001f220000300800 */
[----:B------:R-:W-:-:S03]  /*6a90*/  FMUL.FTZ R21, R3, R2 ;  /* 0x0000000203157220 */ /* 0x000fc60000410000 */
[----:B-1----:R-:W4:Y:S01]  /*6aa0*/  LDL.LU R4, [R1+0x2e8] ;  /* 0x0002e80001047983 */ /* 0x002f220000300800 */
[----:B------:R-:W-:-:S03]  /*6ab0*/  FADD.FTZ R20, R7, -UR28 ;  /* 0x8000001c07147e21 */ /* 0x000fc60008010000 */
[----:B------:R-:W4:Y:S01]  /*6ac0*/  LDL.LU R7, [R1+0x3fc] ;  /* 0x0003fc0001077983 */ /* 0x000f220000300800 */
[----:B------:R-:W-:Y:S01]  /*6ad0*/  FADD.FTZ R19, R26, R21 ;  /* 0x000000151a137221 */ /* 0x000fe20000010000 */
[----:B------:R-:W-:Y:S01]  /*6ae0*/  FFMA.FTZ R25, R23, R21, R25 ;  /* 0x0000001517197223 */ /* 0x000fe20000010019 */
[----:B------:R-:W-:Y:S01]  /*6af0*/  FMUL.FTZ R26, R5, R8 ;  /* 0x00000008051a7220 */ /* 0x000fe20000410000 */
[----:B------:R-:W-:Y:S01]  /*6b00*/  FMUL.FTZ R20, R20, UR16 ;  /* 0x0000001014147c20 */ /* 0x000fe20008410000 */
[----:B------:R-:W-:-:S03]  /*6b10*/  FFMA.FTZ R18, R23, R2, R18 ;  /* 0x0000000217127223 */ /* 0x000fc60000010012 */
[C---:B------:R-:W-:Y:S01]  /*6b20*/  FFMA.FTZ R25, R20.reuse, R26, R25 ;  /* 0x0000001a14197223 */ /* 0x040fe20000010019 */
[----:B------:R-:W-:Y:S01]  /*6b30*/  FFMA.FTZ R17, R20, R8, R17 ;  /* 0x0000000814117223 */ /* 0x000fe20000010011 */
[----:B--2---:R-:W-:Y:S02]  /*6b40*/  FADD.FTZ R21, R27, -UR28 ;  /* 0x8000001c1b157e21 */ /* 0x004fe40008010000 */
[----:B------:R-:W2:Y:S01]  /*6b50*/  LDL.LU R27, [R1+0x400] ;  /* 0x00040000011b7983 */ /* 0x000ea20000300800 */
[----:B---3--:R-:W-:-:S03]  /*6b60*/  FADD.FTZ R23, R9, -UR28 ;  /* 0x8000001c09177e21 */ /* 0x008fc60008010000 */
[----:B------:R-:W3:Y:S01]  /*6b70*/  LDL.LU R9, [R1+0x404] ;  /* 0x0004040001097983 */ /* 0x000ee20000300800 */
[----:B----4-:R-:W-:-:S03]  /*6b80*/  FADD.FTZ R20, R28, -UR28 ;  /* 0x8000001c1c147e21 */ /* 0x010fc60008010000 */
[----:B------:R-:W4:Y:S01]  /*6b90*/  LDL.LU R28, [R1+0x408] ;  /* 0x00040800011c7983 */ /* 0x000f220000300800 */
[----:B------:R-:W-:Y:S01]  /*6ba0*/  FADD.FTZ R19, R26, R19 ;  /* 0x000000131a137221 */ /* 0x000fe20000010000 */
[-C--:B------:R-:W-:Y:S01]  /*6bb0*/  FMUL.FTZ R26, R3, R15.reuse ;  /* 0x0000000f031a7220 */ /* 0x080fe20000410000 */
[----:B------:R-:W-:Y:S01]  /*6bc0*/  FMUL.FTZ R21, R21, UR16 ;  /* 0x0000001015157c20 */ /* 0x000fe20008410000 */
[----:B------:R0:W-:Y:S01]  /*6bd0*/  STL [R1+0x480], R0 ;  /* 0x0004800001007387 */ /* 0x0001e20000100800 */
[----:B------:R-:W-:Y:S01]  /*6be0*/  FMUL.FTZ R23, R23, UR16 ;  /* 0x0000001017177c20 */ /* 0x000fe20008410000 */
[----:B------:R-:W-:Y:S01]  /*6bf0*/  FADD.FTZ R19, R19, R26 ;  /* 0x0000001a13137221 */ /* 0x000fe20000010000 */
[----:B------:R-:W-:Y:S01]  /*6c00*/  FFMA.FTZ R25, R21, R26, R25 ;  /* 0x0000001a15197223 */ /* 0x000fe20000010019 */
[----:B------:R-:W-:Y:S01]  /*6c10*/  FMUL.FTZ R26, R5, R16 ;  /* 0x00000010051a7220 */ /* 0x000fe20000410000 */
[----:B------:R-:W-:Y:S01]  /*6c20*/  FADD.FTZ R24, R24, R8 ;  /* 0x0000000818187221 */ /* 0x000fe20000010000 */
[----:B------:R-:W-:Y:S01]  /*6c30*/  FADD.FTZ R22, R22, R2 ;  /* 0x0000000216167221 */ /* 0x000fe20000010000 */
[----:B------:R-:W4:Y:S04]  /*6c40*/  LDL.LU R8, [R1+0x304] ;  /* 0x0003040001087983 */ /* 0x000f280000300800 */
[----:B0-----:R-:W4:Y:S01]  /*6c50*/  LDL.LU R0, [R1+0x2d8] ;  /* 0x0002d80001007983 */ /* 0x001f220000300800 */
        /* <DEDUP_REMOVED lines=9> */
[----:B------:R-:W-:Y:S01]  /*6cf0*/  FADD.FTZ R21, R7, -UR28 ;  /* 0x8000001c07157e21 */ /* 0x000fe20008010000 */
[C---:B------:R-:W-:Y:S01]  /*6d00*/  FFMA.FTZ R25, R20.reuse, R26, R25 ;  /* 0x0000001a14197223 */ /* 0x040fe20000010019 */
[----:B------:R-:W-:Y:S01]  /*6d10*/  FFMA.FTZ R17, R23, R16, R17 ;  /* 0x0000001017117223 */ /* 0x000fe20000010011 */
[----:B------:R-:W-:Y:S01]  /*6d20*/  FMUL.FTZ R26, R5, R4 ;  /* 0x00000004051a7220 */ /* 0x000fe20000410000 */
[----:B------:R-:W-:Y:S01]  /*6d30*/  FMUL.FTZ R21, R21, UR16 ;  /* 0x0000001015157c20 */ /* 0x000fe20008410000 */
[----:B------:R-:W4:Y:S01]  /*6d40*/  LDL.LU R7, [R1+0x320] ;  /* 0x0003200001077983 */ /* 0x000f220000300800 */
[----:B------:R-:W-:Y:S02]  /*6d50*/  FFMA.FTZ R18, R20, R6, R18 ;  /* 0x0000000614127223 */ /* 0x000fe40000010012 */
[C---:B------:R-:W-:Y:S01]  /*6d60*/  FFMA.FTZ R25, R21.reuse, R26, R25 ;  /* 0x0000001a15197223 */ /* 0x040fe20000010019 */
[----:B------:R-:W-:Y:S01]  /*6d70*/  FFMA.FTZ R17, R21, R4, R17 ;  /* 0x0000000415117223 */ /* 0x000fe20000010011 */
[----:B--2---:R-:W-:-:S02]  /*6d80*/  FADD.FTZ R23, R27, -UR28 ;  /* 0x8000001c1b177e21 */ /* 0x004fc40008010000 */
[----:B------:R-:W2:Y:S01]  /*6d90*/  LDL.LU R27, [R1+0x410] ;  /* 0x00041000011b7983 */ /* 0x000ea20000300800 */
[----:B---3--:R-:W-:-:S03]  /*6da0*/  FADD.FTZ R20, R9, -UR28 ;  /* 0x8000001c09147e21 */ /* 0x008fc60008010000 */
[----:B------:R-:W3:Y:S01]  /*6db0*/  LDL.LU R9, [R1+0x414] ;  /* 0x0004140001097983 */ /* 0x000ee20000300800 */
[----:B----4-:R-:W-:-:S03]  /*6dc0*/  FADD.FTZ R21, R28, -UR28 ;  /* 0x8000001c1c157e21 */ /* 0x010fc60008010000 */
[----:B------:R-:W4:Y:S01]  /*6dd0*/  LDL.LU R28, [R1+0x3e8] ;  /* 0x0003e800011c7983 */ /* 0x000f220000300800 */
[----:B------:R-:W-:Y:S01]  /*6de0*/  FADD.FTZ R19, R26, R19 ;  /* 0x000000131a137221 */ /* 0x000fe20000010000 */
[----:B------:R-:W-:Y:S01]  /*6df0*/  FADD.FTZ R24, R24, R16 ;  /* 0x0000001018187221 */ /* 0x000fe20000010000 */
[----:B------:R-:W-:Y:S01]  /*6e00*/  FMUL.FTZ R23, R23, UR16 ;  /* 0x0000001017177c20 */ /* 0x000fe20008410000 */
[----:B------:R-:W4:Y:S01]  /*6e10*/  LDL.LU R16, [R1+0x330] ;  /* 0x0003300001107983 */ /* 0x000f220000300800 */
[----:B------:R-:W-:Y:S01]  /*6e20*/  FADD.FTZ R22, R22, R6 ;  /* 0x0000000616167221 */ /* 0x000fe20000010000 */
[----:B------:R-:W-:Y:S02]  /*6e30*/  FMUL.FTZ R20, R20, UR16 ;  /* 0x0000001014147c20 */ /* 0x000fe40008410000 */
[----:B------:R-:W4:Y:S01]  /*6e40*/  LDL.LU R6, [R1+0x334] ;  /* 0x0003340001067983 */ /* 0x000f220000300800 */
[----:B------:R-:W-:-:S04]  /*6e50*/  FMUL.FTZ R26, R3, R0 ;  /* 0x00000000031a7220 */ /* 0x000fc80000410000 */
        /* <DEDUP_REMOVED lines=8> */
[----:B------:R-:W-:Y:S01]  /*6ee0*/  FMUL.FTZ R26, R3, R15 ;  /* 0x0000000f031a7220 */ /* 0x000fe20000410000 */
[----:B------:R-:W-:Y:S01]  /*6ef0*/  FADD.FTZ R23, R2, -UR28 ;  /* 0x8000001c02177e21 */ /* 0x000fe20008010000 */
[----:B------:R-:W4:Y:S01]  /*6f00*/  LDL.LU R4, [R1+0x350] ;  /* 0x0003500001047983 */ /* 0x000f220000300800 */
[----:B------:R-:W-:-:S03]  /*6f10*/  FFMA.FTZ R17, R20, R8, R17 ;  /* 0x0000000814117223 */ /* 0x000fc60000010011 */
[----:B------:R-:W4:Y:S01]  /*6f20*/  LDL.LU R2, [R1+0x3ec] ;  /* 0x0003ec0001027983 */ /* 0x000f220000300800 */
[----:B------:R-:W-:Y:S01]  /*6f30*/  FADD.FTZ R19, R19, R26 ;  /* 0x0000001a13137221 */ /* 0x000fe20000010000 */
[----:B------:R-:W-:Y:S01]  /*6f40*/  FFMA.FTZ R25, R21, R26, R25 ;  /* 0x0000001a15197223 */ /* 0x000fe20000010019 */
[----:B------:R-:W-:Y:S01]  /*6f50*/  FMUL.FTZ R26, R5, R7 ;  /* 0x00000007051a7220 */ /* 0x000fe20000410000 */
[----:B------:R-:W-:Y:S01]  /*6f60*/  FMUL.FTZ R23, R23, UR16 ;  /* 0x0000001017177c20 */ /* 0x000fe20008410000 */
[----:B------:R-:W-:Y:S02]  /*6f70*/  FADD.FTZ R24, R24, R8 ;  /* 0x0000000818187221 */ /* 0x000fe40000010000 */
[----:B------:R-:W4:Y:S01]  /*6f80*/  LDL.LU R8, [R1+0x368] ;  /* 0x0003680001087983 */ /* 0x000f220000300800 */
[----:B------:R-:W-:Y:S01]  /*6f90*/  FFMA.FTZ R25, R23, R26, R25 ;  /* 0x0000001a17197223 */ /* 0x000fe20000010019 */
[----:B------:R-:W-:Y:S01]  /*6fa0*/  FFMA.FTZ R18, R21, R15, R18 ;  /* 0x0000000f15127223 */ /* 0x000fe20000010012 */
        /* <DEDUP_REMOVED lines=10> */
[----:B------:R-:W-:Y:S01]  /*7050*/  FADD.FTZ R24, R24, R7 ;  /* 0x0000000718187221 */ /* 0x000fe20000010000 */
[----:B------:R-:W-:Y:S01]  /*7060*/  FADD.FTZ R22, R22, R15 ;  /* 0x0000000f16167221 */ /* 0x000fe20000010000 */
[----:B------:R-:W-:Y:S01]  /*7070*/  FMUL.FTZ R26, R3, R16 ;  /* 0x00000010031a7220 */ /* 0x000fe20000410000 */
[----:B------:R-:W4:Y:S04]  /*7080*/  LDL.LU R15, [R1+0x36c] ;  /* 0x00036c00010f7983 */ /* 0x000f280000300800 */
[----:B------:R-:W4:Y:S01]  /*7090*/  LDL.LU R0, [R1+0x3c4] ;  /* 0x0003c40001007983 */ /* 0x000f220000300800 */
[----:B------:R-:W-:-:S03]  /*70a0*/  FADD.FTZ R19, R19, R26 ;  /* 0x0000001a13137221 */ /* 0x000fc60000010000 */
[----:B------:R-:W4:Y:S01]  /*70b0*/  LDL.LU R7, [R1+0x388] ;  /* 0x0003880001077983 */ /* 0x000f220000300800 */
[----:B------:R-:W-:Y:S01]  /*70c0*/  FFMA.FTZ R25, R20, R26, R25 ;  /* 0x0000001a14197223 */ /* 0x000fe20000010019 */
[----:B------:R-:W-:Y:S01]  /*70d0*/  FMUL.FTZ R26, R5, R6 ;  /* 0x00000006051a7220 */ /* 0x000fe20000410000 */
[----:B------:R-:W-:Y:S01]  /*70e0*/  FMUL.FTZ R21, R21, UR16 ;  /* 0x0000001015157c20 */ /* 0x000fe20008410000 */
[----:B------:R-:W-:Y:S01]  /*70f0*/  FADD.FTZ R22, R22, R16 ;  /* 0x0000001016167221 */ /* 0x000fe20000010000 */
[----:B------:R-:W-:Y:S02]  /*7100*/  FFMA.FTZ R18, R20, R16, R18 ;  /* 0x0000001014127223 */ /* 0x000fe40000010012 */
[----:B------:R-:W4:Y:S01]  /*7110*/  LDL.LU R16, [R1+0x240] ;  /* 0x0002400001107983 */ /* 0x000f220000300800 */
[----:B------:R-:W-:Y:S01]  /*7120*/  FADD.FTZ R19, R26, R19 ;  /* 0x000000131a137221 */ /* 0x000fe20000010000 */
[----:B------:R-:W-:Y:S01]  /*7130*/  FFMA.FTZ R25, R21, R26, R25 ;  /* 0x0000001a15197223 */ /* 0x000fe20000010019 */
[----:B------:R-:W-:Y:S01]  /*7140*/  FMUL.FTZ R26, R3, R4 ;  /* 0x00000004031a7220 */ /* 0x000fe20000410000 */
[----:B------:R-:W-:Y:S01]  /*7150*/  FMUL.FTZ R23, R23, UR16 ;  /* 0x0000001017177c20 */ /* 0x000fe20008410000 */
[----:B------:R-:W-:Y:S01]  /*7160*/  FADD.FTZ R24, R24, R6 ;  /* 0x0000000618187221 */ /* 0x000fe20000010000 */
[----:B------:R-:W-:Y:S01]  /*7170*/  FFMA.FTZ R17, R21, R6, R17 ;  /* 0x0000000615117223 */ /* 0x000fe20000010011 */
[----:B------:R-:W-:Y:S01]  /*7180*/  FADD.FTZ R20, R2, -UR28 ;  /* 0x8000001c02147e21 */ /* 0x000fe20008010000 */
        /* <DEDUP_REMOVED lines=9> */
[C---:B------:R-:W-:Y:S01]  /*7220*/  FFMA.FTZ R25, R20.reuse, R26, R25 ;  /* 0x0000001a14197223 */ /* 0x040fe20000010019 */
[----:B------:R-:W-:Y:S01]  /*7230*/  FFMA.FTZ R17, R20, R8, R17 ;  /* 0x0000000814117223 */ /* 0x000fe20000010011 */
[----:B------:R-:W-:-:S02]  /*7240*/  FADD.FTZ R24, R24, R8 ;  /* 0x0000000818187221 */ /* 0x000fc40000010000 */
[----:B------:R-:W4:Y:S01]  /*7250*/  LDL.LU R8, [R1+0x224] ;  /* 0x0002240001087983 */ /* 0x000f220000300800 */
[----:B--2---:R-:W-:-:S03]  /*7260*/  FADD.FTZ R21, R27, -UR28 ;  /* 0x8000001c1b157e21 */ /* 0x004fc60008010000 */
[----:B------:R-:W2:Y:S01]  /*7270*/  LDL.LU R27, [R1+0x23c] ;  /* 0x00023c00011b7983 */ /* 0x000ea20000300800 */
[----:B---3--:R-:W-:-:S03]  /*7280*/  FADD.FTZ R23, R9, -UR28 ;  /* 0x8000001c09177e21 */ /* 0x008fc60008010000 */
[----:B------:R-:W3:Y:S01]  /*7290*/  LDL.LU R9, [R1+0x238] ;  /* 0x0002380001097983 */ /* 0x000ee20000300800 */
[----:B----4-:R-:W-:-:S03]  /*72a0*/  FADD.FTZ R20, R28, -UR28 ;  /* 0x8000001c1c147e21 */ /* 0x010fc60008010000 */
[----:B------:R-:W4:Y:S01]  /*72b0*/  LDL.LU R28, [R1+0x3a8] ;  /* 0x0003a800011c7983 */ /* 0x000f220000300800 */
[----:B------:R-:W-:Y:S01]  /*72c0*/  FADD.FTZ R19, R26, R19 ;  /* 0x000000131a137221 */ /* 0x000fe20000010000 */
[----:B------:R-:W-:Y:S01]  /*72d0*/  FMUL.FTZ R21, R21, UR16 ;  /* 0x0000001015157c20 */ /* 0x000fe20008410000 */
[----:B------:R-:W-:-:S03]  /*72e0*/  FMUL.FTZ R26, R3, R15 ;  /* 0x0000000f031a7220 */ /* 0x000fc60000410000 */
[----:B------:R-:W-:Y:S01]  /*72f0*/  FFMA.FTZ R18, R21, R15, R18 ;  /* 0x0000000f15127223 */ /* 0x000fe20000010012 */
[----:B------:R-:W-:Y:S01]  /*7300*/  FMUL.FTZ R23, R23, UR16 ;  /* 0x0000001017177c20 */ /* 0x000fe20008410000 */
[----:B------:R-:W-:Y:S01]  /*7310*/  FFMA.FTZ R25, R21, R26, R25 ;  /* 0x0000001a15197223 */ /* 0x000fe20000010019 */
[----:B------:R-:W-:Y:S01]  /*7320*/  FADD.FTZ R19, R19, R26 ;  /* 0x0000001a13137221 */ /* 0x000fe20000010000 */
[----:B------:R-:W-:Y:S01]  /*7330*/  FADD.FTZ R21, R0, -UR28 ;  /* 0x8000001c00157e21 */ /* 0x000fe20008010000 */
[-C--:B------:R-:W-:Y:S01]  /*7340*/  FMUL.FTZ R26, R5, R7.reuse ;  /* 0x00000007051a7220 */ /* 0x080fe20000410000 */
[----:B------:R-:W4:Y:S01]  /*7350*/  LDL.LU R0, [R1+0x3ac] ;  /* 0x0003ac0001007983 */ /* 0x000f220000300800 */
[----:B------:R-:W-:Y:S02]  /*7360*/  FMUL.FTZ R20, R20, UR16 ;  /* 0x0000001014147c20 */ /* 0x000fe40008410000 */
[----:B------:R-:W-:Y:S01]  /*7370*/  FADD.FTZ R19, R26, R19 ;  /* 0x000000131a137221 */ /* 0x000fe20000010000 */
[----:B------:R-:W-:Y:S01]  /*7380*/  FFMA.FTZ R25, R23, R26, R25 ;  /* 0x0000001a17197223 */ /* 0x000fe20000010019 */
[----:B------:R-:W-:Y:S01]  /*7390*/  FMUL.FTZ R26, R3, R16 ;  /* 0x00000010031a7220 */ /* 0x000fe20000410000 */
[----:B------:R-:W-:Y:S01]  /*73a0*/  FMUL.FTZ R21, R21, UR16 ;  /* 0x0000001015157c20 */ /* 0x000fe20008410000 */
[----:B------:R-:W-:-:S02]  /*73b0*/  FFMA.FTZ R17, R23, R7, R17 ;  /* 0x0000000717117223 */ /* 0x000fc40000010011 */
[----:B------:R-:W-:Y:S01]  /*73c0*/  FADD.FTZ R19, R19, R26 ;  /* 0x0000001a13137221 */ /* 0x000fe20000010000 */
[----:B------:R-:W-:Y:S01]  /*73d0*/  FFMA.FTZ R25, R20, R26, R25 ;  /* 0x0000001a14197223 */ /* 0x000fe20000010019 */
[----:B------:R-:W-:Y:S01]  /*73e0*/  FADD.FTZ R23, R6, -UR28 ;  /* 0x8000001c06177e21 */ /* 0x000fe20008010000 */
[----:B------:R-:W-:Y:S01]  /*73f0*/  FFMA.FTZ R18, R20, R16, R18 ;  /* 0x0000001014127223 */ /* 0x000fe20000010012 */
[----:B------:R-:W-:Y:S01]  /*7400*/  FADD.FTZ R24, R24, R7 ;  /* 0x0000000718187221 */ /* 0x000fe20000010000 */
[----:B------:R-:W4:Y:S01]  /*7410*/  LDL.LU R6, [R1+0x21c] ;  /* 0x00021c0001067983 */ /* 0x000f220000300800 */
[-C--:B------:R-:W-:Y:S01]  /*7420*/  FMUL.FTZ R26, R5, R2.reuse ;  /* 0x00000002051a7220 */ /* 0x080fe20000410000 */
[----:B------:R-:W-:Y:S01]  /*7430*/  FMUL.FTZ R23, R23, UR16 ;  /* 0x0000001017177c20 */ /* 0x000fe20008410000 */
[C---:B------:R-:W-:Y:S01]  /*7440*/  FFMA.FTZ R17, R21.reuse, R2, R17 ;  /* 0x0000000215117223 */ /* 0x040fe20000010011 */
[----:B------:R-:W4:Y:S01]  /*7450*/  LDL.LU R7, [R1+0x220] ;  /* 0x0002200001077983 */ /* 0x000f220000300800 */
[----:B------:R-:W-:Y:S01]  /*7460*/  FADD.FTZ R19, R26, R19 ;  /* 0x000000131a137221 */ /* 0x000fe20000010000 */
[----:B------:R-:W-:Y:S01]  /*7470*/  FFMA.FTZ R25, R21, R26, R25 ;  /* 0x0000001a15197223 */ /* 0x000fe20000010019 */
[----:B------:R-:W-:-:S02]  /*7480*/  FADD.FTZ R20, R4, -UR28 ;  /* 0x8000001c04147e21 */ /* 0x000fc40008010000 */
[----:B------:R-:W4:Y:S02]  /*7490*/  LDL.LU R4, [R1+0x218] ;  /* 0x0002180001047983 */ /* 0x000f240000300800 */
[----:B------:R-:W-:Y:S01]  /*74a0*/  FMUL.FTZ R20, R20, UR16 ;  /* 0x0000001014147c20 */ /* 0x000fe20008410000 */
[----:B------:R-:W-:Y:S02]  /*74b0*/  FADD.FTZ R24, R24, R2 ;  /* 0x0000000218187221 */ /* 0x000fe40000010000 */
[----:B------:R-:W4:Y:S01]  /*74c0*/  LDL.LU R2, [R1+0x214] ;  /* 0x0002140001027983 */ /* 0x000f220000300800 */
[----:B------:R-:W-:-:S03]  /*74d0*/  FADD.FTZ R22, R22, R15 ;  /* 0x0000000f16167221 */ /* 0x000fc60000010000 */
[----:B------:R-:W4:Y:S01]  /*74e0*/  LDL.LU R15, [R1+0x4a0] ;  /* 0x0004a000010f7983 */ /* 0x000f220000300800 */
[----:B------:R-:W-:-:S03]  /*74f0*/  FADD.FTZ R22, R22, R16 ;  /* 0x0000001016167221 */ /* 0x000fc60000010000 */
[----:B------:R-:W4:Y:S01]  /*7500*/  LDL.LU R16, [R1+0x49c] ;  /* 0x00049c0001107983 */ /* 0x000f220000300800 */
[----:B--2---:R-:W-:-:S04]  /*7510*/  FMUL.FTZ R26, R3, R27 ;  /* 0x0000001b031a7220 */ /* 0x004fc80000410000 */
[----:B------:R-:W-:Y:S01]  /*7520*/  FADD.FTZ R19, R19, R26 ;  /* 0x0000001a13137221 */ /* 0x000fe20000010000 */
[C---:B------:R-:W-:Y:S01]  /*7530*/  FFMA.FTZ R25, R23.reuse, R26, R25 ;  /* 0x0000001a17197223 */ /* 0x040fe20000010019 */
[----:B------:R-:W-:Y:S01]  /*7540*/  FFMA.FTZ R18, R23, R27, R18 ;  /* 0x0000001b17127223 */ /* 0x000fe20000010012 */
[-C--:B---3--:R-:W-:Y:S01]  /*7550*/  FMUL.FTZ R26, R5, R9.reuse ;  /* 0x00000009051a7220 */ /* 0x088fe20000410000 */
[----:B------:R-:W-:-:S03]  /*7560*/  FFMA.FTZ R17, R20, R9, R17 ;  /* 0x0000000914117223 */ /* 0x000fc60000010011 */
[----:B------:R-:W-:Y:S01]  /*7570*/  FADD.FTZ R19, R26, R19 ;  /* 0x000000131a137221 */ /* 0x000fe20000010000 */
[----:B----4-:R-:W-:Y:S01]  /*7580*/  FADD.FTZ R21, R28, -UR28 ;  /* 0x8000001c1c157e21 */ /* 0x010fe20008010000 */
[----:B------:R-:W-:Y:S01]  /*7590*/  FFMA.FTZ R25, R20, R26, R25 ;  /* 0x0000001a14197223 */ /* 0x000fe20000010019 */
[----:B------:R-:W-:Y:S01]  /*75a0*/  FMUL.FTZ R26, R3, R8 ;  /* 0x00000008031a7220 */ /* 0x000fe20000410000 */
[----:B------:R-:W2:Y:S01]  /*75b0*/  LDL.LU R20, [R1+0x3a0] ;  /* 0x0003a00001147983 */ /* 0x000ea20000300800 */
[----:B------:R-:W-:-:S03]  /*75c0*/  FMUL.FTZ R21, R21, UR16 ;  /* 0x0000001015157c20 */ /* 0x000fc60008410000 */
[----:B------:R-:W3:Y:S01]  /*75d0*/  LDL.LU R28, [R1+0x390] ;  /* 0x00039000011c7983 */ /* 0x000ee20000300800 */
[C---:B------:R-:W-:Y:S01]  /*75e0*/  FFMA.FTZ R25, R21.reuse, R26, R25 ;  /* 0x0000001a15197223 */ /* 0x040fe20000010019 */
[----:B------:R-:W-:Y:S02]  /*75f0*/  FFMA.FTZ R18, R21, R8, R18 ;  /* 0x0000000815127223 */ /* 0x000fe40000010012 */
[----:B------:R-:W4:Y:S01]  /*7600*/  LDL.LU R21, [R1+0x3a4] ;  /* 0x0003a40001157983 */ /* 0x000f220000300800 */
[----:B------:R-:W-:-:S03]  /*7610*/  FADD.FTZ R22, R22, R27 ;  /* 0x0000001b16167221 */ /* 0x000fc60000010000 */
[----:B------:R-:W3:Y:S01]  /*7620*/  LDL.LU R27, [R1+0x394] ;  /* 0x00039400011b7983 */ /* 0x000ee20000300800 */
[----:B------:R-:W-:-:S03]  /*7630*/  FADD.FTZ R23, R0, -UR28 ;  /* 0x8000001c00177e21 */ /* 0x000fc60008010000 */
[----:B------:R-:W3:Y:S01]  /*7640*/  LDL.LU R0, [R1+0x210] ;  /* 0x0002100001007983 */ /* 0x000ee20000300800 */
[----:B------:R-:W-:Y:S01]  /*7650*/  FADD.FTZ R19, R19, R26 ;  /* 0x0000001a13137221 */ /* 0x000fe20000010000 */
[----:B------:R-:W-:Y:S01]  /*7660*/  FMUL.FTZ R23, R23, UR16 ;  /* 0x0000001017177c20 */ /* 0x000fe20008410000 */
[----:B------:R-:W-:-:S04]  /*7670*/  FMUL.FTZ R26, R5, R7 ;  /* 0x00000007051a7220 */ /* 0x000fc80000410000 */
[----:B------:R-:W-:Y:S01]  /*7680*/  FADD.FTZ R19, R26, R19 ;  /* 0x000000131a137221 */ /* 0x000fe20000010000 */
[----:B------:R-:W-:Y:S01]  /*7690*/  FFMA.FTZ R25, R23, R26, R25 ;  /* 0x0000001a17197223 */ /* 0x000fe20000010019 */
[----:B------:R-:W-:Y:S01]  /*76a0*/  FMUL.FTZ R26, R3, R6 ;  /* 0x00000006031a7220 */ /* 0x000fe20000410000 */
[----:B------:R-:W-:-:S03]  /*76b0*/  FFMA.FTZ R17, R23, R7, R17 ;  /* 0x0000000717117223 */ /* 0x000fc60000010011 */
[----:B------:R-:W-:Y:S01]  /*76c0*/  FADD.FTZ R19, R19, R26 ;  /* 0x0000001a13137221 */ /* 0x000fe20000010000 */
[----:B--2---:R-:W-:-:S04]  /*76d0*/  FADD.FTZ R20, R20, -UR28 ;  /* 0x8000001c14147e21 */ /* 0x004fc80008010000 */
[----:B------:R-:W-:Y:S01]  /*76e0*/  FMUL.FTZ R20, R20, UR16 ;  /* 0x0000001014147c20 */ /* 0x000fe20008410000 */
[----:B----4-:R-:W-:-:S03]  /*76f0*/  FADD.FTZ R21, R21, -UR28 ;  /* 0x8000001c15157e21 */ /* 0x010fc60008010000 */
[----:B------:R-:W-:Y:S01]  /*7700*/  FFMA.FTZ R25, R20, R26, R25 ;  /* 0x0000001a14197223 */ /* 0x000fe20000010019 */
[----:B------:R-:W-:Y:S01]  /*7710*/  FMUL.FTZ R26, R5, R4 ;  /* 0x00000004051a7220 */ /* 0x000fe20000410000 */
[----:B---3--:R-:W-:Y:S01]  /*7720*/  FADD.FTZ R23, R28, -UR28 ;  /* 0x8000001c1c177e21 */ /* 0x008fe20008010000 */
[----:B------:R-:W-:Y:S01]  /*7730*/  FMUL.FTZ R21, R21, UR16 ;  /* 0x0000001015157c20 */ /* 0x000fe20008410000 */
[----:B------:R-:W-:Y:S01]  /*7740*/  FFMA.FTZ R18, R20, R6, R18 ;  /* 0x0000000614127223 */ /* 0x000fe20000010012 */
[----:B------:R-:W-:Y:S01]  /*7750*/  FADD.FTZ R19, R26, R19 ;  /* 0x000000131a137221 */ /* 0x000fe20000010000 */
[----:B------:R-:W-:Y:S01]  /*7760*/  FMUL.FTZ R23, R23, UR16 ;  /* 0x0000001017177c20 */ /* 0x000fe20008410000 */
[C---:B------:R-:W-:Y:S01]  /*7770*/  FFMA.FTZ R25, R21.reuse, R26, R25 ;  /* 0x0000001a15197223 */ /* 0x040fe20000010019 */
[----:B------:R-:W-:Y:S01]  /*7780*/  FFMA.FTZ R17, R21, R4, R17 ;  /* 0x0000000415117223 */ /* 0x000fe20000010011 */
[-C--:B------:R-:W-:Y:S01]  /*7790*/  FMUL.FTZ R26, R3, R2.reuse ;  /* 0x00000002031a7220 */ /* 0x080fe20000410000 */
[----:B------:R-:W2:Y:S01]  /*77a0*/  LDL.LU R21, [R1+0x378] ;  /* 0x0003780001157983 */ /* 0x000ea20000300800 */
[----:B------:R-:W-:-:S02]  /*77b0*/  FFMA.FTZ R18, R23, R2, R18 ;  /* 0x0000000217127223 */ /* 0x000fc40000010012 */
[----:B------:R-:W-:Y:S01]  /*77c0*/  FFMA.FTZ R25, R23, R26, R25 ;  /* 0x0000001a17197223 */ /* 0x000fe20000010019 */
[----:B------:R-:W3:Y:S04]  /*77d0*/  LDL.LU R28, [R1+0x364] ;  /* 0x00036400011c7983 */ /* 0x000ee80000300800 */
[----:B------:R-:W4:Y:S01]  /*77e0*/  LDL.LU R23, [R1+0x37c] ;  /* 0x00037c0001177983 */ /* 0x000f220000300800 */
[----:B------:R-:W-:-:S03]  /*77f0*/  FADD.FTZ R20, R27, -UR28 ;  /* 0x8000001c1b147e21 */ /* 0x000fc60008010000 */
[----:B------:R-:W3:Y:S01]  /*7800*/  LDL.LU R27, [R1+0x348] ;  /* 0x00034800011b7983 */ /* 0x000ee20000300800 */
[----:B------:R-:W-:Y:S01]  /*7810*/  FADD.FTZ R19, R19, R26 ;  /* 0x0000001a13137221 */ /* 0x000fe20000010000 */
[----:B------:R-:W-:Y:S01]  /*7820*/  FMUL.FTZ R20, R20, UR16 ;  /* 0x0000001014147c20 */ /* 0x000fe20008410000 */
[----:B------:R-:W-:-:S03]  /*7830*/  FMUL.FTZ R26, R5, R0 ;  /* 0x00000000051a7220 */ /* 0x000fc60000410000 */
[C---:B------:R-:W-:Y:S01]  /*7840*/  FFMA.FTZ R17, R20.reuse, R0, R17 ;  /* 0x0000000014117223 */ /* 0x040fe20000010011 */
[----:B------:R-:W-:Y:S02]  /*7850*/  FFMA.FTZ R25, R20, R26, R25 ;  /* 0x0000001a14197223 */ /* 0x000fe40000010019 */
[----:B------:R-:W3:Y:S01]  /*7860*/  LDL.LU R20, [R1+0x360] ;  /* 0x0003600001147983 */ /* 0x000ee20000300800 */
[----:B------:R-:W-:Y:S01]  /*7870*/  FADD.FTZ R19, R26, R19 ;  /* 0x000000131a137221 */ /* 0x000fe20000010000 */
[----:B------:R-:W-:-:S04]  /*7880*/  FMUL.FTZ R26, R3, R53 ;  /* 0x00000035031a7220 */ /* 0x000fc80000410000 */
[----:B------:R-:W-:Y:S01]  /*7890*/  FADD.FTZ R19, R19, R26 ;  /* 0x0000001a13137221 */ /* 0x000fe20000010000 */
[----:B------:R-:W-:Y:S01]  /*78a0*/  FADD.FTZ R24, R24, R9 ;  /* 0x0000000918187221 */ /* 0x000fe20000010000 */
[----:B------:R-:W-:Y:S01]  /*78b0*/  FADD.FTZ R22, R22, R8 ;  /* 0x0000000816167221 */ /* 0x000fe20000010000 */
[----:B------:R0:W5:Y:S02]  /*78c0*/  LDL.LU R9, [R1+0x498] ;  /* 0x0004980001097983 */ /* 0x0001640000300800 */
        /* <DEDUP_REMOVED lines=10> */
[----:B--2---:R-:W-:Y:S01]  /*7970*/  FADD.FTZ R21, R21, -UR28 ;  /* 0x8000001c15157e21 */ /* 0x004fe20008010000 */
[----:B------:R0:W5:Y:S03]  /*7980*/  LDL.LU R4, [R1+0x488] ;  /* 0x0004880001047983 */ /* 0x0001660000300800 */
[----:B------:R-:W-:Y:S01]  /*7990*/  FMUL.FTZ R21, R21, UR16 ;  /* 0x0000001015157c20 */ /* 0x000fe20008410000 */
[----:B------:R0:W5:Y:S01]  /*79a0*/  LDL.LU R2, [R1+0x484] ;  /* 0x0004840001027983 */ /* 0x0001620000300800 */
[----:B----4-:R-:W-:-:S02]  /*79b0*/  FADD.FTZ R23, R23, -UR28 ;  /* 0x8000001c17177e21 */ /* 0x010fc40008010000 */
[----:B------:R-:W-:Y:S01]  /*79c0*/  FFMA.FTZ R25, R21, R26, R25 ;  /* 0x0000001a15197223 */ /* 0x000fe20000010019 */
[----:B------:R-:W-:Y:S01]  /*79d0*/  FMUL.FTZ R26, R5, R52 ;  /* 0x00000034051a7220 */ /* 0x000fe20000410000 */
[----:B------:R-:W-:Y:S01]  /*79e0*/  FFMA.FTZ R18, R21, R53, R18 ;  /* 0x0000003515127223 */ /* 0x000fe20000010012 */
[----:B------:R-:W-:Y:S01]  /*79f0*/  FMUL.FTZ R23, R23, UR16 ;  /* 0x0000001017177c20 */ /* 0x000fe20008410000 */
[----:B---3--:R-:W-:Y:S01]  /*7a00*/  FADD.FTZ R21, R28, -UR28 ;  /* 0x8000001c1c157e21 */ /* 0x008fe20008010000 */
[----:B------:R-:W2:Y:S02]  /*7a10*/  LDL.LU R53, [R1+0x428] ;  /* 0x0004280001357983 */ /* 0x000ea40000300800 */
[C---:B------:R-:W-:Y:S02]  /*7a20*/  FFMA.FTZ R25, R23.reuse, R26, R25 ;  /* 0x0000001a17197223 */ /* 0x040fe40000010019 */
[----:B------:R-:W3:Y:S01]  /*7a30*/  LDL.LU R28, [R1+0x3cc] ;  /* 0x0003cc00011c7983 */ /* 0x000ee20000300800 */
[----:B------:R-:W-:Y:S01]  /*7a40*/  FFMA.FTZ R17, R23, R52, R17 ;  /* 0x0000003417117223 */ /* 0x000fe20000010011 */
[----:B------:R-:W-:-:S02]  /*7a50*/  FADD.FTZ R23, R27, -UR28 ;  /* 0x8000001c1b177e21 */ /* 0x000fc40008010000 */
[----:B------:R-:W4:Y:S04]  /*7a60*/  LDL.LU R27, [R1+0x418] ;  /* 0x00041800011b7983 */ /* 0x000f280000300800 */
[----:B------:R-:W2:Y:S01]  /*7a70*/  LDL.LU R52, [R1+0x420] ;  /* 0x0004200001347983 */ /* 0x000ea20000300800 */
[----:B------:R-:W-:Y:S01]  /*7a80*/  FADD.FTZ R20, R20, -UR28 ;  /* 0x8000001c14147e21 */ /* 0x000fe20008010000 */
[----:B------:R-:W-:Y:S01]  /*7a90*/  FADD.FTZ R19, R26, R19 ;  /* 0x000000131a137221 */ /* 0x000fe20000010000 */
[----:B------:R-:W-:Y:S01]  /*7aa0*/  FMUL.FTZ R26, R3, R36 ;  /* 0x00000024031a7220 */ /* 0x000fe20000410000 */
[----:B------:R0:W5:Y:S01]  /*7ab0*/  LDL.LU R0, [R1+0x480] ;  /* 0x0004800001007983 */ /* 0x0001620000300800 */
[----:B------:R-:W-:Y:S01]  /*7ac0*/  FMUL.FTZ R20, R20, UR16 ;  /* 0x0000001014147c20 */ /* 0x000fe20008410000 */
[----:B------:R-:W-:Y:S01]  /*7ad0*/  FMUL.FTZ R21, R21, UR16 ;  /* 0x0000001015157c20 */ /* 0x000fe20008410000 */
[----:B------:R-:W-:-:S02]  /*7ae0*/  FADD.FTZ R19, R19, R26 ;  /* 0x0000001a13137221 */ /* 0x000fc40000010000 */
[C---:B------:R-:W-:Y:S01]  /*7af0*/  FFMA.FTZ R25, R20.reuse, R26, R25 ;  /* 0x0000001a14197223 */ /* 0x040fe20000010019 */
[-C--:B------:R-:W-:Y:S01]  /*7b00*/  FMUL.FTZ R26, R5, R37.reuse ;  /* 0x00000025051a7220 */ /* 0x080fe20000410000 */
[----:B------:R-:W-:Y:S01]  /*7b10*/  FMUL.FTZ R23, R23, UR16 ;  /* 0x0000001017177c20 */ /* 0x000fe20008410000 */
[----:B------:R-:W-:Y:S02]  /*7b20*/  FFMA.FTZ R18, R20, R36, R18 ;  /* 0x0000002414127223 */ /* 0x000fe40000010012 */
[----:B------:R-:W-:Y:S01]  /*7b30*/  FADD.FTZ R19, R26, R19 ;  /* 0x000000131a137221 */ /* 0x000fe20000010000 */
[----:B------:R-:W-:Y:S01]  /*7b40*/  FFMA.FTZ R25, R21, R26, R25 ;  /* 0x0000001a15197223 */ /* 0x000fe20000010019 */
[----:B------:R-:W-:Y:S01]  /*7b50*/  FMUL.FTZ R26, R3, R38 ;  /* 0x00000026031a7220 */ /* 0x000fe20000410000 */
[----:B------:R-:W-:Y:S01]  /*7b60*/  FADD.FTZ R20, R29, -UR28 ;  /* 0x8000001c1d147e21 */ /* 0x000fe20008010000 */
[----:B------:R-:W-:Y:S02]  /*7b70*/  FFMA.FTZ R17, R21, R37, R17 ;  /* 0x0000002515117223 */ /* 0x000fe40000010011 */
[----:B------:R-:W-:Y:S01]  /*7b80*/  FADD.FTZ R19, R19, R26 ;  /* 0x0000001a13137221 */ /* 0x000fe20000010000 */
[----:B------:R-:W-:Y:S01]  /*7b90*/  FFMA.FTZ R25, R23, R26, R25 ;  /* 0x0000001a17197223 */ /* 0x000fe20000010019 */
[-C--:B------:R-:W-:Y:S01]  /*7ba0*/  FMUL.FTZ R26, R5, R39.reuse ;  /* 0x00000027051a7220 */ /* 0x080fe20000410000 */
[----:B------:R-:W-:Y:S01]  /*7bb0*/  FMUL.FTZ R20, R20, UR16 ;  /* 0x0000001014147c20 */ /* 0x000fe20008410000 */
[----:B------:R-:W-:Y:S01]  /*7bc0*/  FADD.FTZ R21, R30, -UR28 ;  /* 0x8000001c1e157e21 */ /* 0x000fe20008010000 */
[----:B------:R-:W-:Y:S01]  /*7bd0*/  FFMA.FTZ R18, R23, R38, R18 ;  /* 0x0000002617127223 */ /* 0x000fe20000010012 */
[----:B------:R-:W-:Y:S01]  /*7be0*/  FADD.FTZ R19, R26, R19 ;  /* 0x000000131a137221 */ /* 0x000fe20000010000 */
[C---:B------:R-:W-:Y:S01]  /*7bf0*/  FFMA.FTZ R25, R20.reuse, R26, R25 ;  /* 0x0000001a14197223 */ /* 0x040fe20000010019 */
        /* <DEDUP_REMOVED lines=26> */
[----:B------:R-:W-:Y:S01]  /*7da0*/  FFMA.FTZ R17, R21, R43, R17 ;  /* 0x0000002b15117223 */ /* 0x000fe20000010011 */
[----:B------:R-:W2:Y:S02]  /*7db0*/  LDL.LU R29, [R1+0x380] ;  /* 0x00038000011d7983 */ /* 0x000ea40000300800 */
[C---:B------:R-:W-:Y:S01]  /*7dc0*/  FFMA.FTZ R25, R23.reuse, R26, R25 ;  /* 0x0000001a17197223 */ /* 0x040fe20000010019 */
[----:B------:R-:W-:Y:S01]  /*7dd0*/  FFMA.FTZ R18, R23, R44, R18 ;  /* 0x0000002c17127223 */ /* 0x000fe20000010012 */
[----:B------:R-:W-:Y:S01]  /*7de0*/  FADD.FTZ R20, R35, -UR28 ;  /* 0x8000001c23147e21 */ /* 0x000fe20008010000 */
[----:B------:R-:W-:Y:S01]  /*7df0*/  FADD.FTZ R19, R19, R26 ;  /* 0x0000001a13137221 */ /* 0x000fe20000010000 */
[----:B------:R-:W-:Y:S01]  /*7e00*/  FMUL.FTZ R26, R5, R45 ;  /* 0x0000002d051a7220 */ /* 0x000fe20000410000 */
[----:B------:R-:W-:Y:S01]  /*7e10*/  FADD.FTZ R22, R22, R36 ;  /* 0x0000002416167221 */ /* 0x000fe20000010000 */
[----:B------:R-:W-:Y:S01]  /*7e20*/  FMUL.FTZ R20, R20, UR16 ;  /* 0x0000001014147c20 */ /* 0x000fe20008410000 */
[----:B------:R-:W2:Y:S01]  /*7e30*/  LDL.LU R36, [R1+0x3e0] ;  /* 0x0003e00001247983 */ /* 0x000ea20000300800 */
[----:B------:R-:W-:-:S02]  /*7e40*/  FADD.FTZ R19, R26, R19 ;  /* 0x000000131a137221 */ /* 0x000fc40000010000 */
[C---:B------:R-:W-:Y:S01]  /*7e50*/  FFMA.FTZ R25, R20.reuse, R26, R25 ;  /* 0x0000001a14197223 */ /* 0x040fe20000010019 */
[----:B------:R-:W-:Y:S01]  /*7e60*/  FMUL.FTZ R26, R3, R46 ;  /* 0x0000002e031a7220 */ /* 0x000fe20000410000 */
[----:B------:R-:W-:Y:S01]  /*7e70*/  FFMA.FTZ R17, R20, R45, R17 ;  /* 0x0000002d14117223 */ /* 0x000fe20000010011 */
[----:B------:R-:W-:Y:S01]  /*7e80*/  FADD.FTZ R24, R24, R37 ;  /* 0x0000002518187221 */ /* 0x000fe20000010000 */
[----:B------:R-:W2:Y:S04]  /*7e90*/  LDL.LU R31, [R1+0x454] ;  /* 0x00045400011f7983 */ /* 0x000ea80000300800 */
[----:B------:R-:W2:Y:S01]  /*7ea0*/  LDL.LU R30, [R1+0x458] ;  /* 0x00045800011e7983 */ /* 0x000ea20000300800 */
[----:B---3--:R-:W-:Y:S01]  /*7eb0*/  FADD.FTZ R21, R28, -UR28 ;  /* 0x8000001c1c157e21 */ /* 0x008fe20008010000 */
[----:B----4-:R-:W-:-:S02]  /*7ec0*/  FADD.FTZ R23, R27, -UR28 ;  /* 0x8000001c1b177e21 */ /* 0x010fc40008010000 */
[----:B------:R-:W3:Y:S04]  /*7ed0*/  LDL.LU R28, [R1+0x268] ;  /* 0x00026800011c7983 */ /* 0x000ee80000300800 */
[----:B------:R-:W4:Y:S01]  /*7ee0*/  LDL.LU R27, [R1+0x26c] ;  /* 0x00026c00011b7983 */ /* 0x000f220000300800 */
[----:B------:R-:W-:Y:S01]  /*7ef0*/  FMUL.FTZ R21, R21, UR16 ;  /* 0x0000001015157c20 */ /* 0x000fe20008410000 */
[----:B--2---:R-:W-:Y:S02]  /*7f00*/  FADD.FTZ R20, R52, -UR28 ;  /* 0x8000001c34147e21 */ /* 0x004fe40008010000 */
[----:B------:R-:W2:Y:S01]  /*7f10*/  LDL.LU R52, [R1+0x41c] ;  /* 0x00041c0001347983 */ /* 0x000ea20000300800 */
[C---:B------:R-:W-:Y:S01]  /*7f20*/  FFMA.FTZ R25, R21.reuse, R26, R25 ;  /* 0x0000001a15197223 */ /* 0x040fe20000010019 */
[----:B------:R-:W-:Y:S01]  /*7f30*/  FFMA.FTZ R21, R21, R46, R18 ;  /* 0x0000002e15157223 */ /* 0x000fe20000010012 */
[----:B------:R-:W-:Y:S01]  /*7f40*/  FADD.FTZ R18, R53, -UR28 ;  /* 0x8000001c35127e21 */ /* 0x000fe20008010000 */
[----:B------:R-:W-:Y:S01]  /*7f50*/  FADD.FTZ R22, R22, R38 ;  /* 0x0000002616167221 */ /* 0x000fe20000010000 */
[----:B------:R-:W2:Y:S01]  /*7f60*/  LDL.LU R53, [R1+0x424] ;  /* 0x0004240001357983 */ /* 0x000ea20000300800 */
[----:B------:R-:W-:Y:S01]  /*7f70*/  FADD.FTZ R19, R19, R26 ;  /* 0x0000001a13137221 */ /* 0x000fe20000010000 */
[----:B------:R-:W-:Y:S01]  /*7f80*/  FMUL.FTZ R26, R5, R47 ;  /* 0x0000002f051a7220 */ /* 0x000fe20000410000 */
[----:B------:R-:W-:Y:S01]  /*7f90*/  FADD.FTZ R22, R22, R40 ;  /* 0x0000002816167221 */ /* 0x000fe20000010000 */
[----:B------:R-:W-:Y:S01]  /*7fa0*/  FMUL.FTZ R23, R23, UR16 ;  /* 0x0000001017177c20 */ /* 0x000fe20008410000 */
[----:B------:R-:W-:Y:S01]  /*7fb0*/  FMUL.FTZ R20, R20, UR16 ;  /* 0x0000001014147c20 */ /* 0x000fe20008410000 */
        /* <DEDUP_REMOVED lines=9> */
[----:B------:R-:W-:Y:S01]  /*8050*/  FMUL.FTZ R26, R5, R49 ;  /* 0x00000031051a7220 */ /* 0x000fe20000410000 */
[----:B------:R-:W-:Y:S01]  /*8060*/  FADD.FTZ R22, R22, R46 ;  /* 0x0000002e16167221 */ /* 0x000fe20000010000 */
[----:B------:R-:W-:Y:S01]  /*8070*/  FFMA.FTZ R17, R23, R47, R17 ;  /* 0x0000002f17117223 */ /* 0x000fe20000010011 */
[----:B------:R-:W2:Y:S01]  /*8080*/  LDL.LU R39, [R1+0x450] ;  /* 0x0004500001277983 */ /* 0x000ea20000300800 */
[----:B------:R-:W-:Y:S01]  /*8090*/  FADD.FTZ R19, R26, R19 ;  /* 0x000000131a137221 */ /* 0x000fe20000010000 */
[----:B------:R-:W-:Y:S01]  /*80a0*/  FFMA.FTZ R26, R18, R26, R25 ;  /* 0x0000001a121a7223 */ /* 0x000fe20000010019 */
[----:B------:R-:W-:Y:S01]  /*80b0*/  FADD.FTZ R25, R22, R48 ;  /* 0x0000003016197221 */ /* 0x000fe20000010000 */
[----:B------:R-:W-:Y:S01]  /*80c0*/  FFMA.FTZ R20, R20, R48, R21 ;  /* 0x0000003014147223 */ /* 0x000fe20000010015 */
[----:B------:R-:W-:Y:S01]  /*80d0*/  FMUL.FTZ R21, R5, R51 ;  /* 0x0000003305157220 */ /* 0x000fe20000410000 */
[----:B------:R-:W-:Y:S01]  /*80e0*/  FFMA.FTZ R17, R18, R49, R17 ;  /* 0x0000003112117223 */ /* 0x000fe20000010011 */
[----:B------:R-:W-:Y:S01]  /*80f0*/  FADD.FTZ R25, R25, R50 ;  /* 0x0000003219197221 */ /* 0x000fe20000010000 */
[----:B------:R-:W2:Y:S03]  /*8100*/  LDL.LU R38, [R1+0x264] ;  /* 0x0002640001267983 */ /* 0x000ea60000300800 */
[----:B------:R-:W-:Y:S01]  /*8110*/  FADD.FTZ R25, R25, R10 ;  /* 0x0000000a19197221 */ /* 0x000fe20000010000 */
[----:B------:R-:W2:Y:S01]  /*8120*/  LDL.LU R37, [R1+0x280] ;  /* 0x0002800001257983 */ /* 0x000ea20000300800 */
[----:B---3--:R-:W-:Y:S01]  /*8130*/  FADD.FTZ R23, R28, -UR28 ;  /* 0x8000001c1c177e21 */ /* 0x008fe20008010000 */
[----:B------:R-:W-:-:S03]  /*8140*/  FMUL.FTZ R28, R3, R50 ;  /* 0x00000032031c7220 */ /* 0x000fc60000410000 */
[----:B------:R-:W-:Y:S01]  /*8150*/  FMUL.FTZ R23, R23, UR16 ;  /* 0x0000001017177c20 */ /* 0x000fe20008410000 */
[----:B----4-:R-:W-:Y:S01]  /*8160*/  FADD.FTZ R22, R27, -UR28 ;  /* 0x8000001c1b167e21 */ /* 0x010fe20008010000 */
[----:B------:R-:W-:Y:S02]  /*8170*/  FADD.FTZ R19, R19, R28 ;  /* 0x0000001c13137221 */ /* 0x000fe40000010000 */
[----:B------:R-:W-:Y:S01]  /*8180*/  FFMA.FTZ R27, R23, R28, R26 ;  /* 0x0000001c171b7223 */ /* 0x000fe2000001001a */
[----:B------:R-:W-:Y:S01]  /*8190*/  FMUL.FTZ R22, R22, UR16 ;  /* 0x0000001016167c20 */ /* 0x000fe20008410000 */
[----:B------:R-:W-:Y:S02]  /*81a0*/  FADD.FTZ R28, R29, -UR28 ;  /* 0x8000001c1d1c7e21 */ /* 0x000fe40008010000 */
[----:B------:R-:W3:Y:S01]  /*81b0*/  LDL.LU R29, [R1+0x42c] ;  /* 0x00042c00011d7983 */ /* 0x000ee20000300800 */
[----:B------:R-:W-:Y:S01]  /*81c0*/  FFMA.FTZ R18, R22, R21, R27 ;  /* 0x0000001516127223 */ /* 0x000fe2000001001b */
[----:B------:R-:W-:Y:S01]  /*81d0*/  FADD.FTZ R26, R21, R19 ;  /* 0x00000013151a7221 */ /* 0x000fe20000010000 */
[----:B------:R-:W-:Y:S01]  /*81e0*/  FMUL.FTZ R27, R3, R10 ;  /* 0x0000000a031b7220 */ /* 0x000fe20000410000 */
[----:B------:R-:W-:Y:S01]  /*81f0*/  FMUL.FTZ R19, R28, UR16 ;  /* 0x000000101c137c20 */ /* 0x000fe20008410000 */
[----:B------:R-:W-:-:S02]  /*8200*/  FADD.FTZ R21, R36, -UR28 ;  /* 0x8000001c24157e21 */ /* 0x000fc40008010000 */
[----:B------:R-:W4:Y:S01]  /*8210*/  LDL.LU R36, [R1+0x438] ;  /* 0x0004380001247983 */ /* 0x000f220000300800 */
[----:B------:R-:W-:Y:S01]  /*8220*/  FADD.FTZ R26, R26, R27 ;  /* 0x0000001b1a1a7221 */ /* 0x000fe20000010000 */
[----:B------:R-:W-:Y:S01]  /*8230*/  FFMA.FTZ R27, R19, R27, R18 ;  /* 0x0000001b131b7223 */ /* 0x000fe20000010012 */
[----:B------:R-:W-:Y:S01]  /*8240*/  FMUL.FTZ R18, R21, UR16 ;  /* 0x0000001015127c20 */ /* 0x000fe20008410000 */
[----:B------:R-:W-:Y:S01]  /*8250*/  FFMA.FTZ R20, R23, R50, R20 ;  /* 0x0000003217147223 */ /* 0x000fe20000010014 */
[----:B--2---:R-:W-:Y:S02]  /*8260*/  FADD.FTZ R21, R52, -UR28 ;  /* 0x8000001c34157e21 */ /* 0x004fe40008010000 */
[----:B------:R-:W2:Y:S01]  /*8270*/  LDL.LU R52, [R1+0x440] ;  /* 0x0004400001347983 */ /* 0x000ea20000300800 */
[----:B------:R-:W-:Y:S01]  /*8280*/  FFMA.FTZ R20, R19, R10, R20 ;  /* 0x0000000a13147223 */ /* 0x000fe20000010014 */
[----:B------:R-:W-:Y:S02]  /*8290*/  FADD.FTZ R10, R53, -UR28 ;  /* 0x8000001c350a7e21 */ /* 0x000fe40008010000 */
[----:B------:R-:W2:Y:S01]  /*82a0*/  LDL.LU R53, [R1+0x448] ;  /* 0x0004480001357983 */ /* 0x000ea20000300800 */
[----:B------:R-:W-:-:S04]  /*82b0*/  FADD.FTZ R24, R24, R41 ;  /* 0x0000002918187221 */ /* 0x000fc80000010000 */
        /* <DEDUP_REMOVED lines=27> */
[----:B---3--:R-:W-:Y:S02]  /*8470*/  FADD.FTZ R11, R29, -UR28 ;  /* 0x8000001c1d0b7e21 */ /* 0x008fe40008010000 */
[----:B------:R-:W3:Y:S02]  /*8480*/  LDL.LU R29, [R1+0x45c] ;  /* 0x00045c00011d7983 */ /* 0x000ee40000300800 */
[----:B------:R-:W-:Y:S01]  /*8490*/  FMUL.FTZ R18, R11, UR16 ;  /* 0x000000100b127c20 */ /* 0x000fe20008410000 */
[----:B----4-:R-:W-:Y:S02]  /*84a0*/  FADD.FTZ R11, R36, -UR28 ;  /* 0x8000001c240b7e21 */ /* 0x010fe40008010000 */
[----:B------:R-:W4:Y:S01]  /*84b0*/  LDL.LU R36, [R1+0x288] ;  /* 0x0002880001247983 */ /* 0x000f220000300800 */
[----:B------:R-:W-:Y:S01]  /*84c0*/  FFMA.FTZ R20, R18, R19, R23 ;  /* 0x0000001312147223 */ /* 0x000fe20000010017 */
[----:B------:R-:W-:Y:S01]  /*84d0*/  FMUL.FTZ R11, R11, UR16 ;  /* 0x000000100b0b7c20 */ /* 0x000fe20008410000 */
[----:B--2---:R-:W-:-:S02]  /*84e0*/  FADD.FTZ R13, R52, -UR28 ;  /* 0x8000001c340d7e21 */ /* 0x004fc40008010000 */
[----:B------:R-:W2:Y:S01]  /*84f0*/  LDL.LU R52, [R1+0x294] ;  /* 0x0002940001347983 */ /* 0x000ea20000300800 */
[----:B------:R-:W-:Y:S01]  /*8500*/  FFMA.FTZ R20, R11, R12, R20 ;  /* 0x0000000c0b147223 */ /* 0x000fe20000010014 */
[----:B------:R-:W-:Y:S02]  /*8510*/  FADD.FTZ R12, R53, -UR28 ;  /* 0x8000001c350c7e21 */ /* 0x000fe40008010000 */
[----:B------:R-:W2:Y:S01]  /*8520*/  LDL.LU R53, [R1+0x2a0] ;  /* 0x0002a00001357983 */ /* 0x000ea20000300800 */
        /* <DEDUP_REMOVED lines=27> */
[----:B---3--:R-:W-:Y:S01]  /*86e0*/  FADD.FTZ R12, R29, -UR28 ;  /* 0x8000001c1d0c7e21 */ /* 0x008fe20008010000 */
[----:B----4-:R-:W-:-:S04]  /*86f0*/  FMUL.FTZ R14, R5, R36 ;  /* 0x00000024050e7220 */ /* 0x010fc80000410000 */
[----:B------:R-:W-:Y:S01]  /*8700*/  FADD.FTZ R27, R14, R27 ;  /* 0x0000001b0e1b7221 */ /* 0x000fe20000010000 */
[----:B------:R-:W-:Y:S01]  /*8710*/  FFMA.FTZ R20, R11, R14, R20 ;  /* 0x0000000e0b147223 */ /* 0x000fe20000010014 */
[----:B--2---:R-:W-:Y:S01]  /*8720*/  FMUL.FTZ R14, R3, R52 ;  /* 0x00000034030e7220 */ /* 0x004fe20000410000 */
        /* <DEDUP_REMOVED lines=13> */
.L_x_1560:
[----:B------:R-:W2:Y:S04]  /*8800*/  LDL.LU R25, [R1+0x2dc] ;  /* 0x0002dc0001197983 */ /* 0x000ea80000300800 */
[----:B------:R-:W3:Y:S04]  /*8810*/  LDL.LU R21, [R1+0x250] ;  /* 0x0002500001157983 */ /* 0x000ee80000300800 */
[----:B------:R-:W4:Y:S04]  /*8820*/  LDL.LU R24, [R1+0x2ec] ;  /* 0x0002ec0001187983 */ /* 0x000f280000300800 */
[----:B------:R-:W4:Y:S04]  /*8830*/  LDL.LU R22, [R1+0x244] ;  /* 0x0002440001167983 */ /* 0x000f280000300800 */
[----:B------:R-:W4:Y:S04]  /*8840*/  LDL.LU R23, [R1+0x324] ;  /* 0x0003240001177983 */ /* 0x000f280000300800 */
[----:B-----5:R0:W-:Y:S04]  /*8850*/  STL [R1+0x48c], R8 ;  /* 0x00048c0801007387 */ /* 0x0201e80000100800 */
[----:B------:R-:W4:Y:S04]  /*8860*/  LDL.LU R28, [R1+0x354] ;  /* 0x00035400011c7983 */ /* 0x000f280000300800 */
[----:B------:R1:W-:Y:S04]  /*8870*/  STL [R1+0x490], R9 ;  /* 0x0004900901007387 */ /* 0x0003e80000100800 */
[----:B0-----:R-:W4:Y:S04]  /*8880*/  LDL.LU R8, [R1+0x258] ;  /* 0x0002580001087983 */ /* 0x001f280000300800 */
[----:B------:R-:W4:Y:S04]  /*8890*/  LDL.LU R27, [R1+0x38c] ;  /* 0x00038c00011b7983 */ /* 0x000f280000300800 */
[----:B-1----:R-:W4:Y:S04]  /*88a0*/  LDL.LU R9, [R1+0x25c] ;  /* 0x00025c0001097983 */ /* 0x002f280000300800 */
        /* <DEDUP_REMOVED lines=39> */
[C---:B0-----:R-:W-:Y:S01]  /*8b20*/  FMUL.FTZ R23, R25.reuse, R8 ;  /* 0x0000000819177220 */ /* 0x041fe20000410000 */
[----:B------:R-:W-:-:S04]  /*8b30*/  FADD.FTZ R25, -R25, 1 ;  /* 0x3f80000019197421 */ /* 0x000fc80000010100 */
[----:B------:R-:W-:Y:S01]  /*8b40*/  FFMA.FTZ R25, R24, R25, 1 ;  /* 0x3f80000018197423 */ /* 0x000fe20000010019 */
[----:B------:R-:W-:Y:S02]  /*8b50*/  FADD.FTZ R24, R28, -UR28 ;  /* 0x8000001c1c187e21 */ /* 0x000fe40008010000 */
[----:B------:R-:W2:Y:S01]  /*8b60*/  LDL.LU R28, [R1+0x39c] ;  /* 0x00039c00011c7983 */ /* 0x000ea20000300800 */
[----:B------:R-:W-:Y:S01]  /*8b70*/  FMUL.FTZ R23, R23, R25 ;  /* 0x0000001917177220 */ /* 0x000fe20000410000 */
[----:B------:R-:W-:Y:S01]  /*8b80*/  FFMA.FTZ R17, R17, R19, RZ ;  /* 0x0000001311117223 */ /* 0x000fe200000100ff */
[----:B------:R-:W-:Y:S01]  /*8b90*/  FMUL.FTZ R24, R24, UR16 ;  /* 0x0000001018187c20 */ /* 0x000fe20008410000 */
[----:B------:R-:W-:Y:S02]  /*8ba0*/  FADD.FTZ R19, RZ, R19 ;  /* 0x00000013ff137221 */ /* 0x000fe40000010000 */
[----:B-1----:R-:W-:Y:S01]  /*8bb0*/  FFMA.FTZ R4, R22, R23, R17 ;  /* 0x0000001716047223 */ /* 0x002fe20000010011 */
[----:B------:R-:W-:Y:S01]  /*8bc0*/  FFMA.FTZ R17, R5, R24, R2 ;  /* 0x0000001805117223 */ /* 0x000fe20000010002 */
[----:B------:R-:W-:-:S03]  /*8bd0*/  FADD.FTZ R7, R19, R23 ;  /* 0x0000001713077221 */ /* 0x000fc60000010000 */
[----:B------:R-:W-:-:S06]  /*8be0*/  FMUL.FTZ R19, R17, -1.4426950216293334961 ;  /* 0xbfb8aa3b11137820 */ /* 0x000fcc0000410000 */
[----:B------:R-:W0:Y:S01]  /*8bf0*/  MUFU.EX2 R19, R19 ;  /* 0x0000001300137308 */ /* 0x000e220000000800 */
[----:B------:R1:W-:Y:S01]  /*8c00*/  STL [R1+0x474], R7 ;  /* 0x0004740701007387 */ /* 0x0003e20000100800 */
[----:B------:R-:W-:-:S03]  /*8c10*/  FMUL.FTZ R23, R3, R23 ;  /* 0x0000001703177220 */ /* 0x000fc60000410000 */
[----:B-1----:R-:W3:Y:S01]  /*8c20*/  LDL.LU R7, [R1+0x298] ;  /* 0x0002980001077983 */ /* 0x002ee20000300800 */
[----:B0-----:R-:W-:-:S06]  /*8c30*/  FADD.FTZ R19, R19, 1 ;  /* 0x3f80000013137421 */ /* 0x001fcc0000010000 */
[----:B------:R-:W0:Y:S01]  /*8c40*/  MUFU.RCP R19, R19 ;  /* 0x0000001300137308 */ /* 0x000e220000001000 */
[----:B------:R-:W-:Y:S01]  /*8c50*/  FFMA.FTZ R26, R22, R23, R26 ;  /* 0x00000017161a7223 */ /* 0x000fe2000001001a */
[C---:B0-----:R-:W-:Y:S02]  /*8c60*/  FMUL.FTZ R22, R19.reuse, R9 ;  /* 0x0000000913167220 */ /* 0x041fe40000410000 */
[----:B------:R-:W4:Y:S01]  /*8c70*/  LDL.LU R9, [R1+0x3b0] ;  /* 0x0003b00001097983 */ /* 0x000f220000300800 */
[----:B------:R-:W-:-:S04]  /*8c80*/  FADD.FTZ R19, -R19, 1 ;  /* 0x3f80000013137421 */ /* 0x000fc80000010100 */
[----:B------:R-:W-:Y:S01]  /*8c90*/  FFMA.FTZ R19, R17, R19, 1 ;  /* 0x3f80000011137423 */ /* 0x000fe20000010013 */
[----:B------:R-:W-:Y:S02]  /*8ca0*/  FADD.FTZ R17, R27, -UR28 ;  /* 0x8000001c1b117e21 */ /* 0x000fe40008010000 */
[----:B------:R-:W4:Y:S01]  /*8cb0*/  LDL.LU R27, [R1+0x3b4] ;  /* 0x0003b400011b7983 */ /* 0x000f220000300800 */
[----:B------:R-:W-:-:S04]  /*8cc0*/  FMUL.FTZ R19, R22, R19 ;  /* 0x0000001316137220 */ /* 0x000fc80000410000 */
[----:B------:R-:W-:-:S05]  /*8cd0*/  FMUL.FTZ R8, R5, R19 ;  /* 0x0000001305087220 */ /* 0x000fca0000410000 */
[----:B------:R0:W-:Y:S02]  /*8ce0*/  STL [R1+0x3e4], R8 ;  /* 0x0003e40801007387 */ /* 0x0001e40000100800 */
[----:B0-----:R-:W-:-:S05]  /*8cf0*/  FFMA.FTZ R8, R24, R8, R26 ;  /* 0x0000000818087223 */ /* 0x001fca000001001a */
[----:B------:R0:W-:Y:S04]  /*8d00*/  STL [R1+0x460], R8 ;  /* 0x0004600801007387 */ /* 0x0001e80000100800 */
[----:B0-----:R-:W4:Y:S01]  /*8d10*/  LDL.LU R8, [R1+0x278] ;  /* 0x0002780001087983 */ /* 0x001f220000300800 */
[----:B------:R-:W-:-:S03]  /*8d20*/  FFMA.FTZ R18, R18, R20, RZ ;  /* 0x0000001412127223 */ /* 0x000fc600000100ff */
[----:B------:R0:W-:Y:S01]  /*8d30*/  STL [R1+0x470], R4 ;  /* 0x0004700401007387 */ /* 0x0001e20000100800 */
[----:B------:R-:W-:Y:S01]  /*8d40*/  FADD.FTZ R20, RZ, R20 ;  /* 0x00000014ff147221 */ /* 0x000fe20000010000 */
[----:B0-----:R-:W-:-:S05]  /*8d50*/  FADD.FTZ R4, R21, R23 ;  /* 0x0000001715047221 */ /* 0x001fca0000010000 */
[----:B------:R0:W-:Y:S02]  /*8d60*/  STL [R1+0x46c], R4 ;  /* 0x00046c0401007387 */ /* 0x0001e40000100800 */
[----:B0-----:R-:W-:Y:S01]  /*8d70*/  FADD.FTZ R4, R20, R19 ;  /* 0x0000001314047221 */ /* 0x001fe20000010000 */
[----:B------:R-:W-:-:S04]  /*8d80*/  FFMA.FTZ R18, R24, R19, R18 ;  /* 0x0000001318127223 */ /* 0x000fc80000010012 */
[----:B------:R0:W-:Y:S02]  /*8d90*/  STL [R1+0x468], R4 ;  /* 0x0004680401007387 */ /* 0x0001e40000100800 */
[----:B0-----:R-:W-:Y:S02]  /*8da0*/  FMUL.FTZ R4, R17, UR16 ;  /* 0x0000001011047c20 */ /* 0x001fe40008410000 */
[----:B------:R0:W-:Y:S02]  /*8db0*/  STL [R1+0x464], R18 ;  /* 0x0004641201007387 */ /* 0x0001e40000100800 */
[----:B------:R-:W-:-:S04]  /*8dc0*/  FFMA.FTZ R17, R3, R4, R0 ;  /* 0x0000000403117223 */ /* 0x000fc80000010000 */
[----:B0-----:R-:W-:-:S06]  /*8dd0*/  FMUL.FTZ R18, R17, -1.4426950216293334961 ;  /* 0xbfb8aa3b11127820 */ /* 0x001fcc0000410000 */
[----:B------:R-:W0:Y:S02]  /*8de0*/  MUFU.EX2 R18, R18 ;  /* 0x0000001200127308 */ /* 0x000e240000000800 */
[----:B0-----:R-:W-:-:S06]  /*8df0*/  FADD.FTZ R18, R18, 1 ;  /* 0x3f80000012127421 */ /* 0x001fcc0000010000 */
[----:B------:R-:W0:Y:S01]  /*8e00*/  MUFU.RCP R18, R18 ;  /* 0x0000001200127308 */ /* 0x000e220000001000 */
[----:B--2---:R-:W-:Y:S02]  /*8e10*/  FADD.FTZ R20, R28, -UR28 ;  /* 0x8000001c1c147e21 */ /* 0x004fe40008010000 */
[----:B------:R-:W2:Y:S01]  /*8e20*/  LDL.LU R28, [R1+0x3d8] ;  /* 0x0003d800011c7983 */ /* 0x000ea20000300800 */
[C---:B0-----:R-:W-:Y:S01]  /*8e30*/  FMUL.FTZ R19, R18.reuse, R6 ;  /* 0x0000000612137220 */ /* 0x041fe20000410000 */
[----:B------:R-:W-:Y:S02]  /*8e40*/  FADD.FTZ R18, -R18, 1 ;  /* 0x3f80000012127421 */ /* 0x000fe40000010100 */
[----:B------:R0:W-:Y:S02]  /*8e50*/  STL [R1+0x44c], R4 ;  /* 0x00044c0401007387 */ /* 0x0001e40000100800 */
[----:B------:R-:W-:Y:S01]  /*8e60*/  FFMA.FTZ R18, R17, R18, 1 ;  /* 0x3f80000011127423 */ /* 0x000fe20000010012 */
[----:B0-----:R-:W-:-:S03]  /*8e70*/  FMUL.FTZ R4, R20, UR16 ;  /* 0x0000001014047c20 */ /* 0x001fc60008410000 */
[----:B------:R-:W-:Y:S01]  /*8e80*/  FMUL.FTZ R6, R19, R18 ;  /* 0x0000001213067220 */ /* 0x000fe20000410000 */
[----:B------:R-:W-:-:S04]  /*8e90*/  FFMA.FTZ R17, R5, R4, R2 ;  /* 0x0000000405117223 */ /* 0x000fc80000010002 */
[----:B------:R-:W-:Y:S01]  /*8ea0*/  FMUL.FTZ R18, R17, -1.4426950216293334961 ;  /* 0xbfb8aa3b11127820 */ /* 0x000fe20000410000 */
[----:B------:R0:W-:Y:S05]  /*8eb0*/  STL [R1+0x2d0], R6 ;  /* 0x0002d00601007387 */ /* 0x0001ea0000100800 */
[----:B------:R-:W1:Y:S01]  /*8ec0*/  MUFU.EX2 R18, R18 ;  /* 0x0000001200127308 */ /* 0x000e620000000800 */
[----:B0-----:R-:W2:Y:S01]  /*8ed0*/  LDL.LU R6, [R1+0x254] ;  /* 0x0002540001067983 */ /* 0x001ea20000300800 */
[----:B-1----:R-:W-:-:S06]  /*8ee0*/  FADD.FTZ R18, R18, 1 ;  /* 0x3f80000012127421 */ /* 0x002fcc0000010000 */
[----:B------:R-:W3:Y:S02]  /*8ef0*/  MUFU.RCP R18, R18 ;  /* 0x0000001200127308 */ /* 0x000ee40000001000 */
[C---:B---3--:R-:W-:Y:S01]  /*8f00*/  FMUL.FTZ R19, R18.reuse, R7 ;  /* 0x0000000712137220 */ /* 0x048fe20000410000 */
[----:B------:R-:W-:-:S04]  /*8f10*/  FADD.FTZ R18, -R18, 1 ;  /* 0x3f80000012127421 */ /* 0x000fc80000010100 */
[----:B------:R-:W-:Y:S01]  /*8f20*/  FFMA.FTZ R18, R17, R18, 1 ;  /* 0x3f80000011127423 */ /* 0x000fe20000010012 */
[----:B----4-:R-:W-:Y:S02]  /*8f30*/  FADD.FTZ R20, R9, -UR28 ;  /* 0x8000001c09147e21 */ /* 0x010fe40008010000 */
[----:B------:R-:W3:Y:S01]  /*8f40*/  LDL.LU R9, [R1+0x3dc] ;  /* 0x0003dc0001097983 */ /* 0x000ee20000300800 */
[----:B------:R-:W-:-:S05]  /*8f50*/  FMUL.FTZ R7, R19, R18 ;  /* 0x0000001213077220 */ /* 0x000fca0000410000 */
[----:B------:R0:W-:Y:S04]  /*8f60*/  STL [R1+0x2cc], R7 ;  /* 0x0002cc0701007387 */ /* 0x0001e80000100800 */
[----:B0-----:R-:W4:Y:S04]  /*8f70*/  LDL.LU R7, [R1+0x29c] ;  /* 0x00029c0001077983 */ /* 0x001f280000300800 */
[----:B------:R0:W-:Y:S02]  /*8f80*/  STL [R1+0x444], R4 ;  /* 0x0004440401007387 */ /* 0x0001e40000100800 */
[----:B0-----:R-:W-:-:S04]  /*8f90*/  FMUL.FTZ R4, R20, UR16 ;  /* 0x0000001014047c20 */ /* 0x001fc80008410000 */
[----:B------:R-:W-:-:S04]  /*8fa0*/  FFMA.FTZ R17, R3, R4, R0 ;  /* 0x0000000403117223 */ /* 0x000fc80000010000 */
[----:B------:R-:W-:-:S06]  /*8fb0*/  FMUL.FTZ R18, R17, -1.4426950216293334961 ;  /* 0xbfb8aa3b11127820 */ /* 0x000fcc0000410000 */
[----:B------:R-:W0:Y:S01]  /*8fc0*/  MUFU.EX2 R18, R18 ;  /* 0x0000001200127308 */ /* 0x000e220000000800 */
[----:B------:R-:W-:Y:S02]  /*8fd0*/  FADD.FTZ R20, R27, -UR28 ;  /* 0x8000001c1b147e21 */ /* 0x000fe40008010000 */
[----:B------:R-:W4:Y:S01]  /*8fe0*/  LDL.LU R27, [R1+0x3f0] ;  /* 0x0003f000011b7983 */ /* 0x000f220000300800 */
[----:B0-----:R-:W-:-:S06]  /*8ff0*/  FADD.FTZ R18, R18, 1 ;  /* 0x3f80000012127421 */ /* 0x001fcc0000010000 */
[----:B------:R-:W0:Y:S02]  /*9000*/  MUFU.RCP R18, R18 ;  /* 0x0000001200127308 */ /* 0x000e240000001000 */
[C---:B0-----:R-:W-:Y:S01]  /*9010*/  FMUL.FTZ R19, R18.reuse, R8 ;  /* 0x0000000812137220 */ /* 0x041fe20000410000 */
[----:B------:R-:W-:-:S04]  /*9020*/  FADD.FTZ R18, -R18, 1 ;  /* 0x3f80000012127421 */ /* 0x000fc80000010100 */
[----:B------:R-:W-:-:S04]  /*9030*/  FFMA.FTZ R18, R17, R18, 1 ;  /* 0x3f80000011127423 */ /* 0x000fc80000010012 */
[----:B------:R-:W-:-:S05]  /*9040*/  FMUL.FTZ R8, R19, R18 ;  /* 0x0000001213087220 */ /* 0x000fca0000410000 */
[----:B------:R0:W-:Y:S04]  /*9050*/  STL [R1+0x2c8], R8 ;  /* 0x0002c80801007387 */ /* 0x0001e80000100800 */
[----:B0-----:R-:W4:Y:S04]  /*9060*/  LDL.LU R8, [R1+0x2b4] ;  /* 0x0002b40001087983 */ /* 0x001f280000300800 */
[----:B------:R0:W-:Y:S02]  /*9070*/  STL [R1+0x43c], R4 ;  /* 0x00043c0401007387 */ /* 0x0001e40000100800 */
[----:B0-----:R-:W-:-:S04]  /*9080*/  FMUL.FTZ R4, R20, UR16 ;  /* 0x0000001014047c20 */ /* 0x001fc80008410000 */
[----:B------:R-:W-:-:S04]  /*9090*/  FFMA.FTZ R17, R5, R4, R2 ;  /* 0x0000000405117223 */ /* 0x000fc80000010002 */
[----:B------:R-:W-:Y:S01]  /*90a0*/  FMUL.FTZ R18, R17, -1.4426950216293334961 ;  /* 0xbfb8aa3b11127820 */ /* 0x000fe20000410000 */
[----:B--2---:R-:W-:Y:S02]  /*90b0*/  FADD.FTZ R20, R28, -UR28 ;  /* 0x8000001c1c147e21 */ /* 0x004fe40008010000 */
[----:B------:R-:W2:Y:S03]  /*90c0*/  LDL.LU R28, [R1+0x3f4] ;  /* 0x0003f400011c7983 */ /* 0x000ea60000300800 */
        /* <DEDUP_REMOVED lines=15> */
[----:B------:R-:W4:Y:S01]  /*91c0*/  MUFU.RCP R18, R18 ;  /* 0x0000001200127308 */ /* 0x000f220000001000 */
[----:B---3--:R-:W-:Y:S02]  /*91d0*/  FADD.FTZ R20, R9, -UR28 ;  /* 0x8000001c09147e21 */ /* 0x008fe40008010000 */
[----:B------:R-:W3:Y:S01]  /*91e0*/  LDL.LU R9, [R1+0x3f8] ;  /* 0x0003f80001097983 */ /* 0x000ee20000300800 */
[C---:B----4-:R-:W-:Y:S01]  /*91f0*/  FMUL.FTZ R19, R18.reuse, R7 ;  /* 0x0000000712137220 */ /* 0x050fe20000410000 */
[----:B------:R-:W-:-:S04]  /*9200*/  FADD.FTZ R18, -R18, 1 ;  /* 0x3f80000012127421 */ /* 0x000fc80000010100 */
[----:B------:R-:W-:-:S04]  /*9210*/  FFMA.FTZ R18, R17, R18, 1 ;  /* 0x3f80000011127423 */ /* 0x000fc80000010012 */
[----:B------:R-:W-:-:S05]  /*9220*/  FMUL.FTZ R7, R19, R18 ;  /* 0x0000001213077220 */ /* 0x000fca0000410000 */
[----:B------:R0:W-:Y:S04]  /*9230*/  STL [R1+0x2b8], R7 ;  /* 0x0002b80701007387 */ /* 0x0001e80000100800 */
[----:B0-----:R-:W4:Y:S04]  /*9240*/  LDL.LU R7, [R1+0x2c4] ;  /* 0x0002c40001077983 */ /* 0x001f280000300800 */
[----:B------:R0:W-:Y:S02]  /*9250*/  STL [R1+0x430], R4 ;  /* 0x0004300401007387 */ /* 0x0001e40000100800 */
[----:B0-----:R-:W-:-:S04]  /*9260*/  FMUL.FTZ R4, R20, UR16 ;  /* 0x0000001014047c20 */ /* 0x001fc80008410000 */
[----:B------:R-:W-:Y:S01]  /*9270*/  FFMA.FTZ R17, R5, R4, R2 ;  /* 0x0000000405117223 */ /* 0x000fe20000010002 */
[----:B------:R-:W-:Y:S02]  /*9280*/  FADD.FTZ R20, R27, -UR28 ;  /* 0x8000001c1b147e21 */ /* 0x000fe40008010000 */
[----:B------:R-:W4:Y:S01]  /*9290*/  LDL.LU R27, [R1+0x3fc] ;  /* 0x0003fc00011b7983 */ /* 0x000f220000300800 */
[----:B------:R-:W-:-:S06]  /*92a0*/  FMUL.FTZ R18, R17, -1.4426950216293334961 ;  /* 0xbfb8aa3b11127820 */ /* 0x000fcc0000410000 */
[----:B------:R-:W0:Y:S02]  /*92b0*/  MUFU.EX2 R18, R18 ;  /* 0x0000001200127308 */ /* 0x000e240000000800 */
[----:B0-----:R-:W-:-:S06]  /*92c0*/  FADD.FTZ R18, R18, 1 ;  /* 0x3f80000012127421 */ /* 0x001fcc0000010000 */
[----:B------:R-:W0:Y:S01]  /*92d0*/  MUFU.RCP R18, R18 ;  /* 0x0000001200127308 */ /* 0x000e220000001000 */
[----:B------:R1:W-:Y:S01]  /*92e0*/  STL [R1+0x3dc], R4 ;  /* 0x0003dc0401007387 */ /* 0x0003e20000100800 */
[C---:B0-----:R-:W-:Y:S01]  /*92f0*/  FMUL.FTZ R19, R18.reuse, R8 ;  /* 0x0000000812137220 */ /* 0x041fe20000410000 */
[----:B------:R-:W-:-:S04]  /*9300*/  FADD.FTZ R18, -R18, 1 ;  /* 0x3f80000012127421 */ /* 0x000fc80000010100 */
[----:B------:R-:W-:Y:S01]  /*9310*/  FFMA.FTZ R18, R17, R18, 1 ;  /* 0x3f80000011127423 */ /* 0x000fe20000010012 */
[----:B-1----:R-:W-:-:S03]  /*9320*/  FMUL.FTZ R4, R20, UR16 ;  /* 0x0000001014047c20 */ /* 0x002fc60008410000 */
[----:B------:R-:W-:-:S05]  /*9330*/  FMUL.FTZ R8, R19, R18 ;  /* 0x0000001213087220 */ /* 0x000fca0000410000 */
[----:B------:R0:W-:Y:S04]  /*9340*/  STL [R1+0x2b4], R8 ;  /* 0x0002b40801007387 */ /* 0x0001e80000100800 */
[----:B0-----:R-:W4:Y:S01]  /*9350*/  LDL.LU R8, [R1+0x2c0] ;  /* 0x0002c00001087983 */ /* 0x001f220000300800 */
[----:B--2---:R-:W-:-:S03]  /*9360*/  FADD.FTZ R20, R28, -UR28 ;  /* 0x8000001c1c147e21 */ /* 0x004fc60008010000 */
[----:B------:R-:W2:Y:S01]  /*9370*/  LDL.LU R28, [R1+0x400] ;  /* 0x00040000011c7983 */ /* 0x000ea20000300800 */
        /* <DEDUP_REMOVED lines=16> */
[----:B-1----:R-:W-:Y:S01]  /*9480*/  FADD.FTZ R18, R18, 1 ;  /* 0x3f80000012127421 */ /* 0x002fe20000010000 */
[----:B---3--:R-:W-:Y:S02]  /*9490*/  FADD.FTZ R20, R9, -UR28 ;  /* 0x8000001c09147e21 */ /* 0x008fe40008010000 */
[----:B------:R-:W3:Y:S03]  /*94a0*/  LDL.LU R9, [R1+0x404] ;  /* 0x0004040001097983 */ /* 0x000ee60000300800 */
[----:B------:R-:W4:Y:S02]  /*94b0*/  MUFU.RCP R18, R18 ;  /* 0x0000001200127308 */ /* 0x000f240000001000 */
[C---:B----4-:R-:W-:Y:S01]  /*94c0*/  FMUL.FTZ R19, R18.reuse, R7 ;  /* 0x0000000712137220 */ /* 0x050fe20000410000 */
[----:B------:R-:W-:-:S04]  /*94d0*/  FADD.FTZ R18, -R18, 1 ;  /* 0x3f80000012127421 */ /* 0x000fc80000010100 */
[----:B------:R-:W-:-:S04]  /*94e0*/  FFMA.FTZ R18, R17, R18, 1 ;  /* 0x3f80000011127423 */ /* 0x000fc80000010012 */
[----:B------:R-:W-:-:S05]  /*94f0*/  FMUL.FTZ R7, R19, R18 ;  /* 0x0000001213077220 */ /* 0x000fca0000410000 */
[----:B------:R0:W-:Y:S04]  /*9500*/  STL [R1+0x2a4], R7 ;  /* 0x0002a40701007387 */ /* 0x0001e80000100800 */
[----:B0-----:R-:W4:Y:S04]  /*9510*/  LDL.LU R7, [R1+0x2d8] ;  /* 0x0002d80001077983 */ /* 0x001f280000300800 */
[----:B------:R0:W-:Y:S02]  /*9520*/  STL [R1+0x3b4], R4 ;  /* 0x0003b40401007387 */ /* 0x0001e40000100800 */
[----:B0-----:R-:W-:Y:S01]  /*9530*/  FMUL.FTZ R4, R20, UR16 ;  /* 0x0000001014047c20 */ /* 0x001fe20008410000 */
[----:B------:R-:W-:-:S02]  /*9540*/  FADD.FTZ R20, R27, -UR28 ;  /* 0x8000001c1b147e21 */ /* 0x000fc40008010000 */
[----:B------:R-:W4:Y:S01]  /*9550*/  LDL.LU R27, [R1+0x408] ;  /* 0x00040800011b7983 */ /* 0x000f220000300800 */
        /* <DEDUP_REMOVED lines=31> */
[----:B---3--:R-:W-:-:S03]  /*9750*/  FADD.FTZ R20, R9, -UR28 ;  /* 0x8000001c09147e21 */ /* 0x008fc60008010000 */
[----:B------:R-:W3:Y:S01]  /*9760*/  LDL.LU R9, [R1+0x410] ;  /* 0x0004100001097983 */ /* 0x000ee20000300800 */
[----:B-1----:R-:W-:-:S06]  /*9770*/  FADD.FTZ R18, R18, 1 ;  /* 0x3f80000012127421 */ /* 0x002fcc0000010000 */
        /* <DEDUP_REMOVED lines=13> */
[----:B------:R-:W0:Y:S01]  /*9850*/  MUFU.EX2 R18, R18 ;  /* 0x0000001200127308 */ /* 0x000e220000000800 */
[----:B------:R1:W-:Y:S01]  /*9860*/  STL [R1+0x384], R4 ;  /* 0x0003840401007387 */ /* 0x0003e20000100800 */
[----:B0-----:R-:W-:Y:S01]  /*9870*/  FADD.FTZ R18, R18, 1 ;  /* 0x3f80000012127421 */ /* 0x001fe20000010000 */
[----:B-1----:R-:W-:-:S05]  /*9880*/  FMUL.FTZ R4, R20, UR16 ;  /* 0x0000001014047c20 */ /* 0x002fca0008410000 */
[----:B------:R-:W0:Y:S02]  /*9890*/  MUFU.RCP R18, R18 ;  /* 0x0000001200127308 */ /* 0x000e240000001000 */
        /* <DEDUP_REMOVED lines=18> */
[----:B------:R-:W-:Y:S01]  /*99c0*/  FFMA.FTZ R17, R5, R4, R2 ;  /* 0x0000000405117223 */ /* 0x000fe20000010002 */
[----:B---3--:R-:W-:Y:S02]  /*99d0*/  FADD.FTZ R20, R9, -UR28 ;  /* 0x8000001c09147e21 */ /* 0x008fe40008010000 */
[----:B------:R-:W-:Y:S01]  /*99e0*/  FMUL.FTZ R6, R19, R18 ;  /* 0x0000001213067220 */ /* 0x000fe20000410000 */
[----:B------:R-:W-:Y:S01]  /*99f0*/  FMUL.FTZ R18, R17, -1.4426950216293334961 ;  /* 0xbfb8aa3b11127820 */ /* 0x000fe20000410000 */
[----:B------:R-:W3:Y:S04]  /*9a00*/  LDL.LU R9, [R1+0x3ec] ;  /* 0x0003ec0001097983 */ /* 0x000ee80000300800 */
[----:B------:R0:W-:Y:S01]  /*9a10*/  STL [R1+0x27c], R6 ;  /* 0x00027c0601007387 */ /* 0x0001e20000100800 */
[----:B------:R-:W1:Y:S03]  /*9a20*/  MUFU.EX2 R18, R18 ;  /* 0x0000001200127308 */ /* 0x000e660000000800 */
[----:B0-----:R-:W3:Y:S01]  /*9a30*/  LDL.LU R6, [R1+0x334] ;  /* 0x0003340001067983 */ /* 0x001ee20000300800 */
[----:B-1----:R-:W-:-:S06]  /*9a40*/  FADD.FTZ R18, R18, 1 ;  /* 0x3f80000012127421 */ /* 0x002fcc0000010000 */
[----:B------:R-:W4:Y:S01]  /*9a50*/  MUFU.RCP R18, R18 ;  /* 0x0000001200127308 */ /* 0x000f220000001000 */
[----:B------:R0:W-:Y:S01]  /*9a60*/  STL [R1+0x370], R4 ;  /* 0x0003700401007387 */ /* 0x0001e20000100800 */
[C---:B----4-:R-:W-:Y:S01]  /*9a70*/  FMUL.FTZ R19, R18.reuse, R7 ;  /* 0x0000000712137220 */ /* 0x050fe20000410000 */
[----:B------:R-:W-:-:S04]  /*9a80*/  FADD.FTZ R18, -R18, 1 ;  /* 0x3f80000012127421 */ /* 0x000fc80000010100 */
[----:B------:R-:W-:Y:S01]  /*9a90*/  FFMA.FTZ R18, R17, R18, 1 ;  /* 0x3f80000011127423 */ /* 0x000fe20000010012 */
[----:B0-----:R-:W-:-:S03]  /*9aa0*/  FMUL.FTZ R4, R20, UR16 ;  /* 0x0000001014047c20 */ /* 0x001fc60008410000 */
[----:B------:R-:W-:Y:S01]  /*9ab0*/  FMUL.FTZ R7, R19, R18 ;  /* 0x0000001213077220 */ /* 0x000fe20000410000 */
[----:B------:R-:W-:Y:S02]  /*9ac0*/  FADD.FTZ R20, R27, -UR28 ;  /* 0x8000001c1b147e21 */ /* 0x000fe40008010000 */
[----:B------:R-:W4:Y:S04]  /*9ad0*/  LDL.LU R27, [R1+0x3d0] ;  /* 0x0003d000011b7983 */ /* 0x000f280000300800 */
[----:B------:R0:W-:Y:S04]  /*9ae0*/  STL [R1+0x278], R7 ;  /* 0x0002780701007387 */ /* 0x0001e80000100800 */
[----:B0-----:R-:W4:Y:S01]  /*9af0*/  LDL.LU R7, [R1+0x350] ;  /* 0x0003500001077983 */ /* 0x001f220000300800 */
[----:B------:R-:W-:-:S04]  /*9b00*/  FFMA.FTZ R17, R3, R4, R0 ;  /* 0x0000000403117223 */ /* 0x000fc80000010000 */
[----:B------:R-:W-:Y:S01]  /*9b10*/  FMUL.FTZ R18, R17, -1.4426950216293334961 ;  /* 0xbfb8aa3b11127820 */ /* 0x000fe20000410000 */
[----:B------:R0:W-:Y:S05]  /*9b20*/  STL [R1+0x354], R4 ;  /* 0x0003540401007387 */ /* 0x0001ea0000100800 */
[----:B------:R-:W1:Y:S01]  /*9b30*/  MUFU.EX2 R18, R18 ;  /* 0x0000001200127308 */ /* 0x000e620000000800 */
[----:B0-----:R-:W-:Y:S01]  /*9b40*/  FMUL.FTZ R4, R20, UR16 ;  /* 0x0000001014047c20 */ /* 0x001fe20008410000 */
[----:B-1----:R-:W-:-:S06]  /*9b50*/  FADD.FTZ R18, R18, 1 ;  /* 0x3f80000012127421 */ /* 0x002fcc0000010000 */
[----:B------:R-:W0:Y:S02]  /*9b60*/  MUFU.RCP R18, R18 ;  /* 0x0000001200127308 */ /* 0x000e240000001000 */
[C---:B0-----:R-:W-:Y:S01]  /*9b70*/  FMUL.FTZ R19, R18.reuse, R8 ;  /* 0x0000000812137220 */ /* 0x041fe20000410000 */
[----:B------:R-:W-:-:S04]  /*9b80*/  FADD.FTZ R18, -R18, 1 ;  /* 0x3f80000012127421 */ /* 0x000fc80000010100 */
[----:B------:R-:W-:-:S04]  /*9b90*/  FFMA.FTZ R18, R17, R18, 1 ;  /* 0x3f80000011127423 */ /* 0x000fc80000010012 */
[----:B------:R-:W-:Y:S01]  /*9ba0*/  FMUL.FTZ R8, R19, R18 ;  /* 0x0000001213087220 */ /* 0x000fe20000410000 */
[----:B--2---:R-:W-:Y:S02]  /*9bb0*/  FADD.FTZ R20, R28, -UR28 ;  /* 0x8000001c1c147e21 */ /* 0x004fe40008010000 */
[----:B------:R-:W2:Y:S04]  /*9bc0*/  LDL.LU R28, [R1+0x3d4] ;  /* 0x0003d400011c7983 */ /* 0x000ea80000300800 */
[----:B------:R0:W-:Y:S04]  /*9bd0*/  STL [R1+0x228], R8 ;  /* 0x0002280801007387 */ /* 0x0001e80000100800 */
[----:B0-----:R-:W2:Y:S01]  /*9be0*/  LDL.LU R8, [R1+0x368] ;  /* 0x0003680001087983 */ /* 0x001ea20000300800 */
[----:B------:R-:W-:-:S04]  /*9bf0*/  FFMA.FTZ R17, R5, R4, R2 ;  /* 0x0000000405117223 */ /* 0x000fc80000010002 */
[----:B------:R-:W-:-:S06]  /*9c00*/  FMUL.FTZ R18, R17, -1.4426950216293334961 ;  /* 0xbfb8aa3b11127820 */ /* 0x000fcc0000410000 */
[----:B------:R-:W0:Y:S02]  /*9c10*/  MUFU.EX2 R18, R18 ;  /* 0x0000001200127308 */ /* 0x000e240000000800 */
[----:B0-----:R-:W-:-:S06]  /*9c20*/  FADD.FTZ R18, R18, 1 ;  /* 0x3f80000012127421 */ /* 0x001fcc0000010000 */
[----:B------:R-:W0:Y:S01]  /*9c30*/  MUFU.RCP R18, R18 ;  /* 0x0000001200127308 */ /* 0x000e220000001000 */
[----:B------:R1:W-:Y:S02]  /*9c40*/  STL [R1+0x344], R4 ;  /* 0x0003440401007387 */ /* 0x0003e40000100800 */
[----:B-1----:R-:W-:-:S05]  /*9c50*/  FMUL.FTZ R4, R20, UR16 ;  /* 0x0000001014047c20 */ /* 0x002fca0008410000 */
[----:B------:R-:W-:Y:S01]  /*9c60*/  STL [R1+0x330], R4 ;  /* 0x0003300401007387 */ /* 0x000fe20000100800 */
[----:B---3--:R-:W-:-:S03]  /*9c70*/  FADD.FTZ R20, R9, -UR28 ;  /* 0x8000001c09147e21 */ /* 0x008fc60008010000 */
[----:B------:R-:W3:Y:S01]  /*9c80*/  LDL.LU R9, [R1+0x3c0] ;  /* 0x0003c00001097983 */ /* 0x000ee20000300800 */
        /* <DEDUP_REMOVED lines=8> */
[----:B0-----:R-:W3:Y:S01]  /*9d10*/  LDL.LU R6, [R1+0x36c] ;  /* 0x00036c0001067983 */ /* 0x001ee20000300800 */
[----:B-1----:R-:W-:-:S06]  /*9d20*/  FADD.FTZ R18, R18, 1 ;  /* 0x3f80000012127421 */ /* 0x002fcc0000010000 */
[----:B------:R-:W0:Y:S01]  /*9d30*/  MUFU.RCP R18, R18 ;  /* 0x0000001200127308 */ /* 0x000e220000001000 */
[----:B------:R-:W-:Y:S01]  /*9d40*/  FMUL.FTZ R4, R20, UR16 ;  /* 0x0000001014047c20 */ /* 0x000fe20008410000 */
[----:B----4-:R-:W-:Y:S02]  /*9d50*/  FADD.FTZ R20, R27, -UR28 ;  /* 0x8000001c1b147e21 */ /* 0x010fe40008010000 */
[----:B------:R-:W4:Y:S01]  /*9d60*/  LDL.LU R27, [R1+0x3c4] ;  /* 0x0003c400011b7983 */ /* 0x000f220000300800 */
[C---:B0-----:R-:W-:Y:S01]  /*9d70*/  FMUL.FTZ R19, R18.reuse, R7 ;  /* 0x0000000712137220 */ /* 0x041fe20000410000 */
[----:B------:R-:W-:-:S04]  /*9d80*/  FADD.FTZ R18, -R18, 1 ;  /* 0x3f80000012127421 */ /* 0x000fc80000010100 */
[----:B------:R-:W-:-:S04]  /*9d90*/  FFMA.FTZ R18, R17, R18, 1 ;  /* 0x3f80000011127423 */ /* 0x000fc80000010012 */
[----:B------:R-:W-:-:S05]  /*9da0*/  FMUL.FTZ R7, R19, R18 ;  /* 0x0000001213077220 */ /* 0x000fca0000410000 */
[----:B------:R0:W-:Y:S04]  /*9db0*/  STL [R1+0x230], R7 ;  /* 0x0002300701007387 */ /* 0x0001e80000100800 */
[----:B0-----:R-:W4:Y:S01]  /*9dc0*/  LDL.LU R7, [R1+0x388] ;  /* 0x0003880001077983 */ /* 0x001f220000300800 */
[----:B------:R-:W-:-:S03]  /*9dd0*/  FFMA.FTZ R17, R5, R4, R2 ;  /* 0x0000000405117223 */ /* 0x000fc60000010002 */
[----:B------:R0:W-:Y:S01]  /*9de0*/  STL [R1+0x32c], R4 ;  /* 0x00032c0401007387 */ /* 0x0001e20000100800 */
[----:B------:R-:W-:Y:S01]  /*9df0*/  FMUL.FTZ R18, R17, -1.4426950216293334961 ;  /* 0xbfb8aa3b11127820 */ /* 0x000fe20000410000 */
[----:B0-----:R-:W-:-:S05]  /*9e00*/  FMUL.FTZ R4, R20, UR16 ;  /* 0x0000001014047c20 */ /* 0x001fca0008410000 */
[----:B------:R-:W0:Y:S02]  /*9e10*/  MUFU.EX2 R18, R18 ;  /* 0x0000001200127308 */ /* 0x000e240000000800 */
[----:B0-----:R-:W-:-:S06]  /*9e20*/  FADD.FTZ R18, R18, 1 ;  /* 0x3f80000012127421 */ /* 0x001fcc0000010000 */
[----:B------:R-:W0:Y:S01]  /*9e30*/  MUFU.RCP R18, R18 ;  /* 0x0000001200127308 */ /* 0x000e220000001000 */
[----:B--2---:R-:W-:Y:S02]  /*9e40*/  FADD.FTZ R20, R28, -UR28 ;  /* 0x8000001c1c147e21 */ /* 0x004fe40008010000 */
[----:B------:R-:W2:Y:S01]  /*9e50*/  LDL.LU R28, [R1+0x3b8] ;  /* 0x0003b800011c7983 */ /* 0x000ea20000300800 */
[C---:B0-----:R-:W-:Y:S01]  /*9e60*/  FMUL.FTZ R19, R18.reuse, R8 ;  /* 0x0000000812137220 */ /* 0x041fe20000410000 */
[----:B------:R-:W-:-:S04]  /*9e70*/  FADD.FTZ R18, -R18, 1 ;  /* 0x3f80000012127421 */ /* 0x000fc80000010100 */
[----:B------:R-:W-:-:S04]  /*9e80*/  FFMA.FTZ R18, R17, R18, 1 ;  /* 0x3f80000011127423 */ /* 0x000fc80000010012 */
[----:B------:R-:W-:-:S05]  /*9e90*/  FMUL.FTZ R8, R19, R18 ;  /* 0x0000001213087220 */ /* 0x000fca0000410000 */
[----:B------:R0:W-:Y:S04]  /*9ea0*/  STL [R1+0x234], R8 ;  /* 0x0002340801007387 */ /* 0x0001e80000100800 */
[----:B0-----:R-:W2:Y:S01]  /*9eb0*/  LDL.LU R8, [R1+0x240] ;  /* 0x0002400001087983 */ /* 0x001ea20000300800 */
[----:B------:R-:W-:-:S04]  /*9ec0*/  FFMA.FTZ R17, R3, R4, R0 ;  /* 0x0000000403117223 */ /* 0x000fc80000010000 */
[----:B------:R-:W-:-:S06]  /*9ed0*/  FMUL.FTZ R18, R17, -1.4426950216293334961 ;  /* 0xbfb8aa3b11127820 */ /* 0x000fcc0000410000 */
[----:B------:R-:W0:Y:S01]  /*9ee0*/  MUFU.EX2 R18, R18 ;  /* 0x0000001200127308 */ /* 0x000e220000000800 */
[----:B------:R1:W-:Y:S01]  /*9ef0*/  STL [R1+0x328], R4 ;  /* 0x0003280401007387 */ /* 0x0003e20000100800 */
[----:B0-----:R-:W-:Y:S01]  /*9f00*/  FADD.FTZ R18, R18, 1 ;  /* 0x3f80000012127421 */ /* 0x001fe20000010000 */
[----:B-1----:R-:W-:-:S05]  /*9f10*/  FMUL.FTZ R4, R20, UR16 ;  /* 0x0000001014047c20 */ /* 0x002fca0008410000 */
[----:B------:R-:W0:Y:S01]  /*9f20*/  MUFU.RCP R18, R18 ;  /* 0x0000001200127308 */ /* 0x000e220000001000 */
[----:B---3--:R-:W-:Y:S02]  /*9f30*/  FADD.FTZ R20, R9, -UR28 ;  /* 0x8000001c09147e21 */ /* 0x008fe40008010000 */
        /* <DEDUP_REMOVED lines=10> */
[----:B-1----:R-:W-:-:S03]  /*9fe0*/  FADD.FTZ R18, R18, 1 ;  /* 0x3f80000012127421 */ /* 0x002fc60000010000 */
[----:B------:R0:W-:Y:S03]  /*9ff0*/  STL [R1+0x324], R4 ;  /* 0x0003240401007387 */ /* 0x0001e60000100800 */
[----:B------:R-:W1:Y:S01]  /*a000*/  MUFU.RCP R18, R18 ;  /* 0x0000001200127308 */ /* 0x000e620000001000 */
[----:B0-----:R-:W-:Y:S01]  /*a010*/  FMUL.FTZ R4, R20, UR16 ;  /* 0x0000001014047c20 */ /* 0x001fe20008410000 */
[----:B----4-:R-:W-:Y:S02]  /*a020*/  FADD.FTZ R20, R27, -UR28 ;  /* 0x8000001c1b147e21 */ /* 0x010fe40008010000 */
[----:B------:R-:W4:Y:S01]  /*a030*/  LDL.LU R27, [R1+0x3a8] ;  /* 0x0003a800011b7983 */ /* 0x000f220000300800 */
[C---:B-1----:R-:W-:Y:S01]  /*a040*/  FMUL.FTZ R19, R18.reuse, R7 ;  /* 0x0000000712137220 */ /* 0x042fe20000410000 */
[----:B------:R-:W-:-:S04]  /*a050*/  FADD.FTZ R18, -R18, 1 ;  /* 0x3f80000012127421 */ /* 0x000fc80000010100 */
[----:B------:R-:W-:-:S04]  /*a060*/  FFMA.FTZ R18, R17, R18, 1 ;  /* 0x3f80000011127423 */ /* 0x000fc80000010012 */
[----:B------:R-:W-:-:S05]  /*a070*/  FMUL.FTZ R7, R19, R18 ;  /* 0x0000001213077220 */ /* 0x000fca0000410000 */
[----:B------:R0:W-:Y:S04]  /*a080*/  STL [R1+0x248], R7 ;  /* 0x0002480701007387 */ /* 0x0001e80000100800 */
[----:B0-----:R-:W4:Y:S01]  /*a090*/  LDL.LU R7, [R1+0x23c] ;  /* 0x00023c0001077983 */ /* 0x001f220000300800 */
[----:B------:R-:W-:-:S03]  /*a0a0*/  FFMA.FTZ R17, R3, R4, R0 ;  /* 0x0000000403117223 */ /* 0x000fc60000010000 */
[----:B------:R0:W-:Y:S02]  /*a0b0*/  STL [R1+0x320], R4 ;  /* 0x0003200401007387 */ /* 0x0001e40000100800 */
[----:B0-----:R-:W-:Y:S01]  /*a0c0*/  FMUL.FTZ R4, R20, UR16 ;  /* 0x0000001014047c20 */ /* 0x001fe20008410000 */
[----:B------:R-:W-:-:S06]  /*a0d0*/  FMUL.FTZ R18, R17, -1.4426950216293334961 ;  /* 0xbfb8aa3b11127820 */ /* 0x000fcc0000410000 */
[----:B------:R-:W0:Y:S01]  /*a0e0*/  MUFU.EX2 R18, R18 ;  /* 0x0000001200127308 */ /* 0x000e220000000800 */
[----:B--2---:R-:W-:Y:S02]  /*a0f0*/  FADD.FTZ R20, R28, -UR28 ;  /* 0x8000001c1c147e21 */ /* 0x004fe40008010000 */
[----:B------:R-:W2:Y:S01]  /*a100*/  LDL.LU R28, [R1+0x3ac] ;  /* 0x0003ac00011c7983 */ /* 0x000ea20000300800 */
[----:B0-----:R-:W-:-:S06]  /*a110*/  FADD.FTZ R18, R18, 1 ;  /* 0x3f80000012127421 */ /* 0x001fcc0000010000 */
[----:B------:R-:W0:Y:S02]  /*a120*/  MUFU.RCP R18, R18 ;  /* 0x0000001200127308 */ /* 0x000e240000001000 */
[C---:B0-----:R-:W-:Y:S01]  /*a130*/  FMUL.FTZ R19, R18.reuse, R8 ;  /* 0x0000000812137220 */ /* 0x041fe20000410000 */
[----:B------:R-:W-:-:S04]  /*a140*/  FADD.FTZ R18, -R18, 1 ;  /* 0x3f80000012127421 */ /* 0x000fc80000010100 */
[----:B------:R-:W-:-:S04]  /*a150*/  FFMA.FTZ R18, R17, R18, 1 ;  /* 0x3f80000011127423 */ /* 0x000fc80000010012 */
[----:B------:R-:W-:-:S05]  /*a160*/  FMUL.FTZ R8, R19, R18 ;  /* 0x0000001213087220 */ /* 0x000fca0000410000 */
[----:B------:R0:W-:Y:S04]  /*a170*/  STL [R1+0x240], R8 ;  /* 0x0002400801007387 */ /* 0x0001e80000100800 */
[----:B0-----:R-:W2:Y:S01]  /*a180*/  LDL.LU R8, [R1+0x238] ;  /* 0x0002380001087983 */ /* 0x001ea20000300800 */
[----:B------:R-:W-:-:S04]  /*a190*/  FFMA.FTZ R17, R5, R4, R2 ;  /* 0x0000000405117223 */ /* 0x000fc80000010002 */
[----:B------:R-:W-:Y:S01]  /*a1a0*/  FMUL.FTZ R18, R17, -1.4426950216293334961 ;  /* 0xbfb8aa3b11127820 */ /* 0x000fe20000410000 */
[----:B------:R0:W-:Y:S05]  /*a1b0*/  STL [R1+0x31c], R4 ;  /* 0x00031c0401007387 */ /* 0x0001ea0000100800 */
[----:B------:R-:W1:Y:S01]  /*a1c0*/  MUFU.EX2 R18, R18 ;  /* 0x0000001200127308 */ /* 0x000e620000000800 */
[----:B0-----:R-:W-:Y:S01]  /*a1d0*/  FMUL.FTZ R4, R20, UR16 ;  /* 0x0000001014047c20 */ /* 0x001fe20008410000 */
[----:B-1----:R-:W-:-:S06]  /*a1e0*/  FADD.FTZ R18, R18, 1 ;  /* 0x3f80000012127421 */ /* 0x002fcc0000010000 */
[----:B------:R-:W0:Y:S01]  /*a1f0*/  MUFU.RCP R18, R18 ;  /* 0x0000001200127308 */ /* 0x000e220000001000 */
[----:B---3--:R-:W-:Y:S02]  /*a200*/  FADD.FTZ R20, R9, -UR28 ;  /* 0x8000001c09147e21 */ /* 0x008fe40008010000 */
[----:B------:R-:W3:Y:S04]  /*a210*/  LDL.LU R9, [R1+0x3a0] ;  /* 0x0003a00001097983 */ /* 0x000ee80000300800 */
[----:B------:R1:W-:Y:S01]  /*a220*/  STL [R1+0x318], R4 ;  /* 0x0003180401007387 */ /* 0x0003e20000100800 */
[C---:B0-----:R-:W-:Y:S01]  /*a230*/  FMUL.FTZ R19, R18.reuse, R6 ;  /* 0x0000000612137220 */ /* 0x041fe20000410000 */
[----:B------:R-:W-:-:S04]  /*a240*/  FADD.FTZ R18, -R18, 1 ;  /* 0x3f80000012127421 */ /* 0x000fc80000010100 */
[----:B------:R-:W-:Y:S01]  /*a250*/  FFMA.FTZ R18, R17, R18, 1 ;  /* 0x3f80000011127423 */ /* 0x000fe20000010012 */
[----:B------:R-:W-:-:S03]  /*a260*/  FFMA.FTZ R17, R3, R4, R0 ;  /* 0x0000000403117223 */ /* 0x000fc60000010000 */
[----:B------:R-:W-:Y:S01]  /*a270*/  FMUL.FTZ R6, R19, R18 ;  /* 0x0000001213067220 */ /* 0x000fe20000410000 */
[----:B------:R-:W-:-:S04]  /*a280*/  FMUL.FTZ R18, R17, -1.4426950216293334961 ;  /* 0xbfb8aa3b11127820 */ /* 0x000fc80000410000 */
[----:B------:R0:W-:Y:S02]  /*a290*/  STL [R1+0x24c], R6 ;  /* 0x00024c0601007387 */ /* 0x0001e40000100800 */
[----:B------:R-:W4:Y:S01]  /*a2a0*/  MUFU.EX2 R18, R18 ;  /* 0x0000001200127308 */ /* 0x000f220000000800 */
[----:B-1----:R-:W-:Y:S01]  /*a2b0*/  FMUL.FTZ R4, R20, UR16 ;  /* 0x0000001014047c20 */ /* 0x002fe20008410000 */
[----:B0-----:R-:W3:Y:S01]  /*a2c0*/  LDL.LU R6, [R1+0x224] ;  /* 0x0002240001067983 */ /* 0x001ee20000300800 */
[----:B----4-:R-:W-:-:S03]  /*a2d0*/  FADD.FTZ R20, R27, -UR28 ;  /* 0x8000001c1b147e21 */ /* 0x010fc60008010000 */
[----:B------:R-:W4:Y:S01]  /*a2e0*/  LDL.LU R27, [R1+0x3a4] ;  /* 0x0003a400011b7983 */ /* 0x000f220000300800 */
[----:B------:R-:W-:-:S06]  /*a2f0*/  FADD.FTZ R18, R18, 1 ;  /* 0x3f80000012127421 */ /* 0x000fcc0000010000 */
[----:B------:R-:W0:Y:S01]  /*a300*/  MUFU.RCP R18, R18 ;  /* 0x0000001200127308 */ /* 0x000e220000001000 */
[----:B------:R1:W-:Y:S01]  /*a310*/  STL [R1+0x314], R4 ;  /* 0x0003140401007387 */ /* 0x0003e20000100800 */
[C---:B0-----:R-:W-:Y:S01]  /*a320*/  FMUL.FTZ R19, R18.reuse, R7 ;  /* 0x0000000712137220 */ /* 0x041fe20000410000 */
[----:B------:R-:W-:-:S04]  /*a330*/  FADD.FTZ R18, -R18, 1 ;  /* 0x3f80000012127421 */ /* 0x000fc80000010100 */
[----:B------:R-:W-:-:S04]  /*a340*/  FFMA.FTZ R18, R17, R18, 1 ;  /* 0x3f80000011127423 */ /* 0x000fc80000010012 */
[----:B------:R-:W-:-:S05]  /*a350*/  FMUL.FTZ R7, R19, R18 ;  /* 0x0000001213077220 */ /* 0x000fca0000410000 */
[----:B------:R0:W-:Y:S01]  /*a360*/  STL [R1+0x23c], R7 ;  /* 0x00023c0701007387 */ /* 0x0001e20000100800 */
[----:B------:R-:W-:Y:S01]  /*a370*/  FFMA.FTZ R17, R5, R4, R2 ;  /* 0x0000000405117223 */ /* 0x000fe20000010002 */
[----:B-1----:R-:W-:Y:S02]  /*a380*/  FMUL.FTZ R4, R20, UR16 ;  /* 0x0000001014047c20 */ /* 0x002fe40008410000 */
[----:B0-----:R-:W4:Y:S01]  /*a390*/  LDL.LU R7, [R1+0x220] ;  /* 0x0002200001077983 */ /* 0x001f220000300800 */
        /* <DEDUP_REMOVED lines=15> */
[----:B---3--:R-:W-:Y:S02]  /*a490*/  FADD.FTZ R21, R9, -UR28 ;  /* 0x8000001c09157e21 */ /* 0x008fe40008010000 */
[----:B------:R-:W3:Y:S01]  /*a4a0*/  LDL.LU R9, [R1+0x394] ;  /* 0x0003940001097983 */ /* 0x000ee20000300800 */
[----:B0-----:R-:W-:-:S06]  /*a4b0*/  FADD.FTZ R18, R18, 1 ;  /* 0x3f80000012127421 */ /* 0x001fcc0000010000 */
[----:B------:R-:W0:Y:S01]  /*a4c0*/  MUFU.RCP R18, R18 ;  /* 0x0000001200127308 */ /* 0x000e220000001000 */
[----:B------:R1:W-:Y:S02]  /*a4d0*/  STL [R1+0x310], R4 ;  /* 0x0003100401007387 */ /* 0x0003e40000100800 */
[----:B-1----:R-:W-:Y:S01]  /*a4e0*/  FMUL.FTZ R4, R20, UR16 ;  /* 0x0000001014047c20 */ /* 0x002fe20008410000 */
[C---:B0-----:R-:W-:Y:S01]  /*a4f0*/  FMUL.FTZ R19, R18.reuse, R6 ;  /* 0x0000000612137220 */ /* 0x041fe20000410000 */
[----:B------:R-:W-:Y:S01]  /*a500*/  FADD.FTZ R18, -R18, 1 ;  /* 0x3f80000012127421 */ /* 0x000fe20000010100 */
[----:B------:R-:W3:Y:S03]  /*a510*/  LDL.LU R6, [R1+0x218] ;  /* 0x0002180001067983 */ /* 0x000ee60000300800 */
[----:B------:R-:W-:Y:S01]  /*a520*/  FFMA.FTZ R17, R17, R18, 1 ;  /* 0x3f80000011117423 */ /* 0x000fe20000010012 */
[----:B------:R-:W-:Y:S01]  /*a530*/  FFMA.FTZ R18, R5, R4, R2 ;  /* 0x0000000405127223 */ /* 0x000fe20000010002 */
[----:B----4-:R-:W-:-:S02]  /*a540*/  FADD.FTZ R22, R27, -UR28 ;  /* 0x8000001c1b167e21 */ /* 0x010fc40008010000 */
[----:B------:R-:W-:Y:S01]  /*a550*/  FMUL.FTZ R17, R19, R17 ;  /* 0x0000001113117220 */ /* 0x000fe20000410000 */
[----:B------:R-:W4:Y:S01]  /*a560*/  LDL.LU R27, [R1+0x378] ;  /* 0x00037800011b7983 */ /* 0x000f220000300800 */
[----:B------:R-:W-:-:S06]  /*a570*/  FMUL.FTZ R19, R18, -1.4426950216293334961 ;  /* 0xbfb8aa3b12137820 */ /* 0x000fcc0000410000 */
[----:B------:R-:W0:Y:S02]  /*a580*/  MUFU.EX2 R19, R19 ;  /* 0x0000001300137308 */ /* 0x000e240000000800 */
[----:B0-----:R-:W-:-:S06]  /*a590*/  FADD.FTZ R19, R19, 1 ;  /* 0x3f80000013137421 */ /* 0x001fcc0000010000 */
[----:B------:R-:W0:Y:S02]  /*a5a0*/  MUFU.RCP R19, R19 ;  /* 0x0000001300137308 */ /* 0x000e240000001000 */
[C---:B0-----:R-:W-:Y:S02]  /*a5b0*/  FMUL.FTZ R20, R19.reuse, R7 ;  /* 0x0000000713147220 */ /* 0x041fe40000410000 */
[----:B------:R-:W4:Y:S01]  /*a5c0*/  LDL.LU R7, [R1+0x214] ;  /* 0x0002140001077983 */ /* 0x000f220000300800 */
[----:B------:R-:W-:-:S03]  /*a5d0*/  FADD.FTZ R19, -R19, 1 ;  /* 0x3f80000013137421 */ /* 0x000fc60000010100 */
[----:B------:R0:W-:Y:S01]  /*a5e0*/  STL [R1+0x30c], R4 ;  /* 0x00030c0401007387 */ /* 0x0001e20000100800 */
[----:B--2---:R-:W-:-:S03]  /*a5f0*/  FADD.FTZ R23, R28, -UR28 ;  /* 0x8000001c1c177e21 */ /* 0x004fc60008010000 */
[----:B------:R-:W2:Y:S01]  /*a600*/  LDL.LU R28, [R1+0x37c] ;  /* 0x00037c00011c7983 */ /* 0x000ea20000300800 */
[----:B0-----:R-:W-:Y:S01]  /*a610*/  FMUL.FTZ R4, R21, UR16 ;  /* 0x0000001015047c20 */ /* 0x001fe20008410000 */
[----:B------:R-:W-:-:S03]  /*a620*/  FFMA.FTZ R18, R18, R19, 1 ;  /* 0x3f80000012127423 */ /* 0x000fc60000010013 */
[----:B------:R-:W-:Y:S01]  /*a630*/  FFMA.FTZ R19, R3, R4, R0 ;  /* 0x0000000403137223 */ /* 0x000fe20000010000 */
[----:B------:R-:W-:-:S03]  /*a640*/  FMUL.FTZ R18, R20, R18 ;  /* 0x0000001214127220 */ /* 0x000fc60000410000 */
[----:B------:R-:W-:-:S06]  /*a650*/  FMUL.FTZ R20, R19, -1.4426950216293334961 ;  /* 0xbfb8aa3b13147820 */ /* 0x000fcc0000410000 */
[----:B------:R-:W0:Y:S02]  /*a660*/  MUFU.EX2 R20, R20 ;  /* 0x0000001400147308 */ /* 0x000e240000000800 */
[----:B0-----:R-:W-:-:S06]  /*a670*/  FADD.FTZ R20, R20, 1 ;  /* 0x3f80000014147421 */ /* 0x001fcc0000010000 */
[----:B------:R-:W0:Y:S02]  /*a680*/  MUFU.RCP R20, R20 ;  /* 0x0000001400147308 */ /* 0x000e240000001000 */
[C---:B0-----:R-:W-:Y:S02]  /*a690*/  FMUL.FTZ R21, R20.reuse, R8 ;  /* 0x0000000814157220 */ /* 0x041fe40000410000 */
[----:B------:R-:W2:Y:S01]  /*a6a0*/  LDL.LU R8, [R1+0x210] ;  /* 0x0002100001087983 */ /* 0x000ea20000300800 */
[----:B------:R-:W-:-:S03]  /*a6b0*/  FADD.FTZ R20, -R20, 1 ;  /* 0x3f80000014147421 */ /* 0x000fc60000010100 */
[----:B------:R0:W-:Y:S01]  /*a6c0*/  STL [R1+0x308], R4 ;  /* 0x0003080401007387 */ /* 0x0001e20000100800 */
[----:B------:R-:W-:Y:S01]  /*a6d0*/  FFMA.FTZ R19, R19, R20, 1 ;  /* 0x3f80000013137423 */ /* 0x000fe20000010014 */
[----:B0-----:R-:W-:-:S03]  /*a6e0*/  FMUL.FTZ R4, R22, UR16 ;  /* 0x0000001016047c20 */ /* 0x001fc60008410000 */
[----:B------:R-:W-:Y:S01]  /*a6f0*/  FMUL.FTZ R19, R21, R19 ;  /* 0x0000001315137220 */ /* 0x000fe20000410000 */
[----:B------:R-:W-:-:S04]  /*a700*/  FFMA.FTZ R20, R5, R4, R2 ;  /* 0x0000000405147223 */ /* 0x000fc80000010002 */
[----:B------:R-:W-:Y:S01]  /*a710*/  FMUL.FTZ R21, R20, -1.4426950216293334961 ;  /* 0xbfb8aa3b14157820 */ /* 0x000fe20000410000 */
[----:B---3--:R-:W-:Y:S02]  /*a720*/  FADD.FTZ R24, R9, -UR28 ;  /* 0x8000001c09187e21 */ /* 0x008fe40008010000 */
[----:B------:R-:W3:Y:S03]  /*a730*/  LDL.LU R9, [R1+0x360] ;  /* 0x0003600001097983 */ /* 0x000ee60000300800 */
        /* <DEDUP_REMOVED lines=9> */
[----:B----4-:R-:W-:Y:S02]  /*a7d0*/  FADD.FTZ R25, R27, -UR28 ;  /* 0x8000001c1b197e21 */ /* 0x010fe40008010000 */
[----:B------:R-:W-:Y:S01]  /*a7e0*/  FMUL.FTZ R20, R22, R20 ;  /* 0x0000001416147220 */ /* 0x000fe20000410000 */
[----:B------:R-:W4:Y:S01]  /*a7f0*/  LDL.LU R27, [R1+0x364] ;  /* 0x00036400011b7983 */ /* 0x000f220000300800 */
[----:B------:R-:W-:-:S06]  /*a800*/  FMUL.FTZ R22, R21, -1.4426950216293334961 ;  /* 0xbfb8aa3b15167820 */ /* 0x000fcc0000410000 */
[----:B------:R-:W0:Y:S02]  /*a810*/  MUFU.EX2 R22, R22 ;  /* 0x0000001600167308 */ /* 0x000e240000000800 */
[----:B0-----:R-:W-:-:S06]  /*a820*/  FADD.FTZ R22, R22, 1 ;  /* 0x3f80000016167421 */ /* 0x001fcc0000010000 */
[----:B------:R-:W0:Y:S01]  /*a830*/  MUFU.RCP R22, R22 ;  /* 0x0000001600167308 */ /* 0x000e220000001000 */
[----:B------:R1:W-:Y:S02]  /*a840*/  STL [R1+0x300], R4 ;  /* 0x0003000401007387 */ /* 0x0003e40000100800 */
[----:B-1----:R-:W-:-:S05]  /*a850*/  FMUL.FTZ R4, R24, UR16 ;  /* 0x0000001018047c20 */ /* 0x002fca0008410000 */
[----:B------:R1:W-:Y:S01]  /*a860*/  STL [R1+0x2fc], R4 ;  /* 0x0002fc0401007387 */ /* 0x0003e20000100800 */
[C---:B0-----:R-:W-:Y:S01]  /*a870*/  FMUL.FTZ R23, R22.reuse, R7 ;  /* 0x0000000716177220 */ /* 0x041fe20000410000 */
[----:B------:R-:W-:Y:S02]  /*a880*/  FADD.FTZ R22, -R22, 1 ;  /* 0x3f80000016167421 */ /* 0x000fe40000010100 */
[----:B------:R-:W4:Y:S02]  /*a890*/  LDL.LU R7, [R1+0x3cc] ;  /* 0x0003cc0001077983 */ /* 0x000f240000300800 */
[----:B------:R-:W-:Y:S01]  /*a8a0*/  FFMA.FTZ R21, R21, R22, 1 ;  /* 0x3f80000015157423 */ /* 0x000fe20000010016 */
[----:B------:R-:W-:Y:S01]  /*a8b0*/  FFMA.FTZ R22, R5, R4, R2 ;  /* 0x0000000405167223 */ /* 0x000fe20000010002 */
[----:B-1----:R-:W-:Y:S01]  /*a8c0*/  FMUL.FTZ R4, R25, UR16 ;  /* 0x0000001019047c20 */ /* 0x002fe20008410000 */
[----:B--2---:R-:W-:Y:S02]  /*a8d0*/  FADD.FTZ R25, R28, -UR28 ;  /* 0x8000001c1c197e21 */ /* 0x004fe40008010000 */
[----:B------:R-:W2:Y:S01]  /*a8e0*/  LDL.LU R28, [R1+0x348] ;  /* 0x00034800011c7983 */ /* 0x000ea20000300800 */
[----:B------:R-:W-:Y:S01]  /*a8f0*/  FMUL.FTZ R21, R23, R21 ;  /* 0x0000001517157220 */ /* 0x000fe20000410000 */
[----:B------:R-:W-:-:S06]  /*a900*/  FMUL.FTZ R23, R22, -1.4426950216293334961 ;  /* 0xbfb8aa3b16177820 */ /* 0x000fcc0000410000 */
[----:B------:R-:W0:Y:S02]  /*a910*/  MUFU.EX2 R23, R23 ;  /* 0x0000001700177308 */ /* 0x000e240000000800 */
[----:B0-----:R-:W-:-:S06]  /*a920*/  FADD.FTZ R23, R23, 1 ;  /* 0x3f80000017177421 */ /* 0x001fcc0000010000 */
[----:B------:R-:W0:Y:S02]  /*a930*/  MUFU.RCP R23, R23 ;  /* 0x0000001700177308 */ /* 0x000e240000001000 */
[C---:B0-----:R-:W-:Y:S01]  /*a940*/  FMUL.FTZ R24, R23.reuse, R8 ;  /* 0x0000000817187220 */ /* 0x041fe20000410000 */
[----:B------:R-:W-:Y:S01]  /*a950*/  FADD.FTZ R23, -R23, 1 ;  /* 0x3f80000017177421 */ /* 0x000fe20000010100 */
[----:B------:R0:W-:Y:S03]  /*a960*/  STL [R1+0x2f8], R4 ;  /* 0x0002f80401007387 */ /* 0x0001e60000100800 */
[----:B------:R-:W-:Y:S01]  /*a970*/  FFMA.FTZ R22, R22, R23, 1 ;  /* 0x3f80000016167423 */ /* 0x000fe20000010017 */
[----:B------:R-:W-:Y:S01]  /*a980*/  FFMA.FTZ R23, R3, R4, R0 ;  /* 0x0000000403177223 */ /* 0x000fe20000010000 */
[----:B------:R-:W2:Y:S02]  /*a990*/  LDL.LU R8, [R1+0x420] ;  /* 0x0004200001087983 */ /* 0x000ea40000300800 */
[----:B------:R-:W-:Y:S01]  /*a9a0*/  FMUL.FTZ R22, R24, R22 ;  /* 0x0000001618167220 */ /* 0x000fe20000410000 */
[----:B------:R-:W-:-:S06]  /*a9b0*/  FMUL.FTZ R24, R23, -1.4426950216293334961 ;  /* 0xbfb8aa3b17187820 */ /* 0x000fcc0000410000 */
[----:B------:R-:W1:Y:S02]  /*a9c0*/  MUFU.EX2 R24, R24 ;  /* 0x0000001800187308 */ /* 0x000e640000000800 */
[----:B-1----:R-:W-:-:S06]  /*a9d0*/  FADD.FTZ R24, R24, 1 ;  /* 0x3f80000018187421 */ /* 0x002fcc0000010000 */
[----:B------:R-:W1:Y:S01]  /*a9e0*/  MUFU.RCP R24, R24 ;  /* 0x0000001800187308 */ /* 0x000e620000001000 */
[----:B0-----:R-:W-:Y:S01]  /*a9f0*/  FMUL.FTZ R4, R25, UR16 ;  /* 0x0000001019047c20 */ /* 0x001fe20008410000 */
[C---:B-1----:R-:W-:Y:S01]  /*aa00*/  FMUL.FTZ R53, R24.reuse, R53 ;  /* 0x0000003518357220 */ /* 0x042fe20000410000 */
[----:B------:R-:W-:-:S04]  /*aa10*/  FADD.FTZ R24, -R24, 1 ;  /* 0x3f80000018187421 */ /* 0x000fc80000010100 */
[----:B------:R-:W-:Y:S01]  /*aa20*/  FFMA.FTZ R23, R23, R24, 1 ;  /* 0x3f80000017177423 */ /* 0x000fe20000010018 */
[----:B------:R-:W-:-:S04]  /*aa30*/  FFMA.FTZ R24, R5, R4, R2 ;  /* 0x0000000405187223 */ /* 0x000fc80000010002 */
[----:B------:R-:W-:-:S06]  /*aa40*/  FMUL.FTZ R25, R24, -1.4426950216293334961 ;  /* 0xbfb8aa3b18197820 */ /* 0x000fcc0000410000 */
[----:B------:R-:W0:Y:S02]  /*aa50*/  MUFU.EX2 R25, R25 ;  /* 0x0000001900197308 */ /* 0x000e240000000800 */
[----:B0-----:R-:W-:-:S06]  /*aa60*/  FADD.FTZ R25, R25, 1 ;  /* 0x3f80000019197421 */ /* 0x001fcc0000010000 */
[----:B------:R-:W0:Y:S01]  /*aa70*/  MUFU.RCP R25, R25 ;  /* 0x0000001900197308 */ /* 0x000e220000001000 */
[----:B---3--:R-:W-:Y:S01]  /*aa80*/  FADD.FTZ R26, R9, -UR28 ;  /* 0x8000001c091a7e21 */ /* 0x008fe20008010000 */
[----:B------:R1:W-:Y:S04]  /*aa90*/  STL [R1+0x2f4], R4 ;  /* 0x0002f40401007387 */ /* 0x0003e80000100800 */
[----:B------:R-:W3:Y:S01]  /*aaa0*/  LDL.LU R9, [R1+0x418] ;  /* 0x0004180001097983 */ /* 0x000ee20000300800 */
        /* <DEDUP_REMOVED lines=9> */
[----:B----4-:R-:W-:Y:S01]  /*ab40*/  FADD.FTZ R27, R27, -UR28 ;  /* 0x8000001c1b1b7e21 */ /* 0x010fe20008010000 */
        /* <DEDUP_REMOVED lines=10> */
[----:B------:R1:W-:Y:S01]  /*abf0*/  STL [R1+0x2ec], R4 ;  /* 0x0002ec0401007387 */ /* 0x0003e20000100800 */
[C---:B0-----:R-:W-:Y:S01]  /*ac00*/  FMUL.FTZ R37, R27.reuse, R37 ;  /* 0x000000251b257220 */ /* 0x041fe20000410000 */
[----:B------:R-:W-:Y:S01]  /*ac10*/  FADD.FTZ R27, -R27, 1 ;  /* 0x3f8000001b1b7421 */ /* 0x000fe20000010100 */
[----:B--2---:R-:W-:-:S03]  /*ac20*/  FADD.FTZ R28, R28, -UR28 ;  /* 0x8000001c1c1c7e21 */ /* 0x004fc60008010000 */
[----:B------:R-:W-:Y:S01]  /*ac30*/  FFMA.FTZ R26, R26, R27, 1 ;  /* 0x3f8000001a1a7423 */ /* 0x000fe2000001001b */
[----:B-1----:R-:W-:-:S04]  /*ac40*/  FMUL.FTZ R4, R28, UR16 ;  /* 0x000000101c047c20 */ /* 0x002fc80008410000 */
[----:B------:R-:W-:-:S04]  /*ac50*/  FFMA.FTZ R27, R3, R4, R0 ;  /* 0x00000004031b7223 */ /* 0x000fc80000010000 */
[----:B------:R-:W-:Y:S01]  /*ac60*/  FMUL.FTZ R28, R27, -1.4426950216293334961 ;  /* 0xbfb8aa3b1b1c7820 */ /* 0x000fe20000410000 */
[----:B------:R-:W-:Y:S01]  /*ac70*/  FMUL.FTZ R25, R36, R25 ;  /* 0x0000001924197220 */ /* 0x000fe20000410000 */
[----:B------:R-:W-:Y:S02]  /*ac80*/  FADD.FTZ R36, R7, -UR28 ;  /* 0x8000001c07247e21 */ /* 0x000fe40008010000 */
[----:B------:R-:W2:Y:S02]  /*ac90*/  LDL.LU R7, [R1+0x428] ;  /* 0x0004280001077983 */ /* 0x000ea40000300800 */
        /* <DEDUP_REMOVED lines=35> */
[----:B0-----:R-:W-:-:S06]  /*aed0*/  FADD.FTZ R31, R31, 1 ;  /* 0x3f8000001f1f7421 */ /* 0x001fcc0000010000 */
[----:B------:R-:W0:Y:S01]  /*aee0*/  MUFU.RCP R31, R31 ;  /* 0x0000001f001f7308 */ /* 0x000e220000001000 */
[----:B---3--:R-:W-:Y:S02]  /*aef0*/  FADD.FTZ R37, R9, -UR28 ;  /* 0x8000001c09257e21 */ /* 0x008fe40008010000 */
[----:B------:R-:W3:Y:S01]  /*af00*/  LDL.LU R9, [R1+0x268] ;  /* 0x0002680001097983 */ /* 0x000ee20000300800 */
[----:B------:R-:W-:-:S03]  /*af10*/  FADD.FTZ R32, R32, -UR28 ;  /* 0x8000001c20207e21 */ /* 0x000fc60008010000 */
[----:B------:R1:W-:Y:S01]  /*af20*/  STL [R1+0x2dc], R4 ;  /* 0x0002dc0401007387 */ /* 0x0003e20000100800 */
[C---:B0-----:R-:W-:Y:S01]  /*af30*/  FMUL.FTZ R41, R31.reuse, R41 ;  /* 0x000000291f297220 */ /* 0x041fe20000410000 */
[----:B------:R-:W-:Y:S01]  /*af40*/  FADD.FTZ R31, -R31, 1 ;  /* 0x3f8000001f1f7421 */ /* 0x000fe20000010100 */
[----:B-1----:R-:W-:-:S03]  /*af50*/  FMUL.FTZ R4, R32, UR16 ;  /* 0x0000001020047c20 */ /* 0x002fc60008410000 */
[----:B------:R-:W-:Y:S01]  /*af60*/  FFMA.FTZ R30, R30, R31, 1 ;  /* 0x3f8000001e1e7423 */ /* 0x000fe2000001001f */
[----:B------:R-:W-:-:S04]  /*af70*/  FFMA.FTZ R31, R3, R4, R0 ;  /* 0x00000004031f7223 */ /* 0x000fc80000010000 */
[----:B------:R-:W-:-:S06]  /*af80*/  FMUL.FTZ R32, R31, -1.4426950216293334961 ;  /* 0xbfb8aa3b1f207820 */ /* 0x000fcc0000410000 */
[----:B------:R-:W0:Y:S02]  /*af90*/  MUFU.EX2 R32, R32 ;  /* 0x0000002000207308 */ /* 0x000e240000000800 */
[----:B0-----:R-:W-:-:S06]  /*afa0*/  FADD.FTZ R32, R32, 1 ;  /* 0x3f80000020207421 */ /* 0x001fcc0000010000 */
[----:B------:R-:W0:Y:S01]  /*afb0*/  MUFU.RCP R32, R32 ;  /* 0x0000002000207308 */ /* 0x000e220000001000 */
[----:B------:R-:W-:Y:S01]  /*afc0*/  FMUL.FTZ R27, R38, R27 ;  /* 0x0000001b261b7220 */ /* 0x000fe20000410000 */
[----:B------:R-:W-:Y:S02]  /*afd0*/  FADD.FTZ R38, R8, -UR28 ;  /* 0x8000001c08267e21 */ /* 0x000fe40008010000 */
[----:B------:R-:W4:Y:S01]  /*afe0*/  LDL.LU R8, [R1+0x26c] ;  /* 0x00026c0001087983 */ /* 0x000f220000300800 */
        /* <DEDUP_REMOVED lines=12> */
[----:B------:R-:W-:Y:S01]  /*b0b0*/  FADD.FTZ R34, R34, -UR28 ;  /* 0x8000001c22227e21 */ /* 0x000fe20008010000 */
[----:B------:R1:W-:Y:S01]  /*b0c0*/  STL [R1+0x2d4], R4 ;  /* 0x0002d40401007387 */ /* 0x0003e20000100800 */
[----:B--2---:R-:W-:-:S03]  /*b0d0*/  FADD.FTZ R39, R7, -UR28 ;  /* 0x8000001c07277e21 */ /* 0x004fc60008010000 */
[----:B------:R-:W2:Y:S01]  /*b0e0*/  LDL.LU R7, [R1+0x380] ;  /* 0x0003800001077983 */ /* 0x000ea20000300800 */
        /* <DEDUP_REMOVED lines=116> */
[----:B----4-:R-:W-:Y:S02]  /*b830*/  FADD.FTZ R42, R8, -UR28 ;  /* 0x8000001c082a7e21 */ /* 0x010fe40008010000 */
[----:B------:R-:W4:Y:S02]  /*b840*/  LDL.LU R8, [R1+0x438] ;  /* 0x0004380001087983 */ /* 0x000f240000300800 */
        /* <DEDUP_REMOVED lines=10> */
[----:B--2---:R-:W-:Y:S02]  /*b8f0*/  FADD.FTZ R42, R7, -UR28 ;  /* 0x8000001c072a7e21 */ /* 0x004fe40008010000 */
[----:B------:R-:W2:Y:S04]  /*b900*/  LDL.LU R7, [R1+0x440] ;  /* 0x0004400001077983 */ /* 0x000ea80000300800 */
        /* <DEDUP_REMOVED lines=15> */
[----:B0-----:R-:W2:Y:S01]  /*ba00*/  LDL.LU R18, [R1+0x264] ;  /* 0x0002640001127983 */ /* 0x001ea20000300800 */
        /* <DEDUP_REMOVED lines=10> */
[----:B----4-:R-:W-:Y:S02]  /*bab0*/  FADD.FTZ R14, R8, -UR28 ;  /* 0x8000001c080e7e21 */ /* 0x010fe40008010000 */
[----:B------:R-:W4:Y:S02]  /*bac0*/  LDL.LU R8, [R1+0x450] ;  /* 0x0004500001087983 */ /* 0x000f240000300800 */
        /* <DEDUP_REMOVED lines=10> */
[----:B-1----:R-:W4:Y:S01]  /*bb70*/  LDL.LU R4, [R1+0x280] ;  /* 0x0002800001047983 */ /* 0x002f220000300800 */
[----:B0-----:R-:W-:Y:S01]  /*bb80*/  FMUL.FTZ R42, R43, R15 ;  /* 0x0000000f2b2a7220 */ /* 0x001fe20000410000 */
[----:B--2---:R-:W-:Y:S02]  /*bb90*/  FADD.FTZ R15, R7, -UR28 ;  /* 0x8000001c070f7e21 */ /* 0x004fe40008010000 */
[----:B------:R-:W2:Y:S01]  /*bba0*/  LDL.LU R7, [R1+0x454] ;  /* 0x0004540001077983 */ /* 0x000ea20000300800 */
[----:B------:R-:W-:Y:S01]  /*bbb0*/  FADD.FTZ R43, -R43, 1 ;  /* 0x3f8000002b2b7421 */ /* 0x000fe20000010100 */
[----:B------:R-:W-:-:S03]  /*bbc0*/  FMUL.FTZ R6, R15, UR16 ;  /* 0x000000100f067c20 */ /* 0x000fc60008410000 */
[----:B------:R-:W-:Y:S01]  /*bbd0*/  FFMA.FTZ R43, R14, R43, 1 ;  /* 0x3f8000000e2b7423 */ /* 0x000fe2000001002b */
[----:B------:R-:W-:Y:S01]  /*bbe0*/  FFMA.FTZ R14, R3, R6, R0 ;  /* 0x00000006030e7223 */ /* 0x000fe20000010000 */
[----:B------:R0:W-:Y:S04]  /*bbf0*/  STL [R1+0x224], R6 ;  /* 0x0002240601007387 */ /* 0x0001e80000100800 */
[----:B------:R1:W-:Y:S04]  /*bc00*/  STL [R1+0x498], R17 ;  /* 0x0004981101007387 */ /* 0x0003e80000100800 */
[----:B0-----:R-:W2:Y:S04]  /*bc10*/  LDL.LU R6, [R1+0x458] ;  /* 0x0004580001067983 */ /* 0x001ea80000300800 */
[----:B-1----:R-:W2:Y:S04]  /*bc20*/  LDL.LU R17, [R1+0x288] ;  /* 0x0002880001117983 */ /* 0x002ea80000300800 */
[----:B------:R0:W-:Y:S04]  /*bc30*/  STL [R1+0x49c], R19 ;  /* 0x00049c1301007387 */ /* 0x0001e80000100800 */
[----:B0-----:R-:W2:Y:S01]  /*bc40*/  LDL.LU R19, [R1+0x294] ;  /* 0x0002940001137983 */ /* 0x001ea20000300800 */
        /* <DEDUP_REMOVED lines=22> */
[----:B----4-:R-:W-:Y:S01]  /*bdb0*/  FADD.FTZ R43, R8, -UR28 ;  /* 0x8000001c082b7e21 */ /* 0x010fe20008010000 */
        /* <DEDUP_REMOVED lines=9> */
[----:B--2---:R-:W-:Y:S01]  /*be50*/  FADD.FTZ R43, R7, -UR28 ;  /* 0x8000001c072b7e21 */ /* 0x004fe20008010000 */
        /* <DEDUP_REMOVED lines=14> */
[----:B------:R-:W-:Y:S01]  /*bf40*/  FMUL.FTZ R23, R53, R23 ;  /* 0x0000001735177220 */ /* 0x000fe20000410000 */
[----:B------:R0:W-:Y:S02]  /*bf50*/  STL [R1+0x4b8], R26 ;  /* 0x0004b81a01007387 */ /* 0x0001e40000100800 */
[----:B------:R-:W-:Y:S01]  /*bf60*/  FFMA.FTZ R15, R14, R15, 1 ;  /* 0x3f8000000e0f7423 */ /* 0x000fe2000001000f */
[----:B------:R-:W-:Y:S01]  /*bf70*/  FFMA.FTZ R14, R3, R6, R0 ;  /* 0x00000006030e7223 */ /* 0x000fe20000010000 */
[----:B------:R-:W-:Y:S01]  /*bf80*/  FMUL.FTZ R40, R51, R40 ;  /* 0x0000002833287220 */ /* 0x000fe20000410000 */
[----:B------:R-:W4:Y:S01]  /*bf90*/  LDL.LU R53, [R1+0x2d0] ;  /* 0x0002d00001357983 */ /* 0x000f220000300800 */
[----:B------:R-:W-:Y:S01]  /*bfa0*/  FMUL.FTZ R43, R43, R15 ;  /* 0x0000000f2b2b7220 */ /* 0x000fe20000410000 */
[----:B------:R-:W-:Y:S01]  /*bfb0*/  FMUL.FTZ R15, R14, -1.4426950216293334961 ;  /* 0xbfb8aa3b0e0f7820 */ /* 0x000fe20000410000 */
[----:B------:R-:W-:Y:S01]  /*bfc0*/  FMUL.FTZ R37, R48, R37 ;  /* 0x0000002530257220 */ /* 0x000fe20000410000 */
[----:B------:R-:W4:Y:S04]  /*bfd0*/  LDL.LU R51, [R1+0x470] ;  /* 0x0004700001337983 */ /* 0x000f280000300800 */
[----:B------:R-:W1:Y:S01]  /*bfe0*/  MUFU.EX2 R15, R15 ;  /* 0x0000000f000f7308 */ /* 0x000e620000000800 */
[----:B0-----:R-:W4:Y:S01]  /*bff0*/  LDL.LU R26, [R1+0x474] ;  /* 0x00047400011a7983 */ /* 0x001f220000300800 */
[----:B------:R-:W-:-:S03]  /*c000*/  FMUL.FTZ R38, R49, R38 ;  /* 0x0000002631267220 */ /* 0x000fc60000410000 */
[----:B------:R-:W4:Y:S01]  /*c010*/  LDL.LU R17, [R1+0x44c] ;  /* 0x00044c0001117983 */ /* 0x000f220000300800 */
[----:B------:R-:W-:Y:S01]  /*c020*/  FMUL.FTZ R24, R52, R24 ;  /* 0x0000001834187220 */ /* 0x000fe20000410000 */
[----:B------:R-:W-:Y:S02]  /*c030*/  FMUL.FTZ R39, R50, R39 ;  /* 0x0000002732277220 */ /* 0x000fe40000410000 */
[----:B------:R-:W4:Y:S04]  /*c040*/  LDL.LU R49, [R1+0x46c] ;  /* 0x00046c0001317983 */ /* 0x000f280000300800 */
[----:B------:R-:W4:Y:S04]  /*c050*/  LDL.LU R48, [R1+0x3e4] ;  /* 0x0003e40001307983 */ /* 0x000f280000300800 */
[----:B------:R-:W-:Y:S04]  /*c060*/  STL [R1+0x4a0], R20 ;  /* 0x0004a01401007387 */ /* 0x000fe80000100800 */
[----:B------:R0:W-:Y:S04]  /*c070*/  STL [R1+0x4ac], R23 ;  /* 0x0004ac1701007387 */ /* 0x0001e80000100800 */
[----:B------:R-:W4:Y:S04]  /*c080*/  LDL.LU R52, [R1+0x460] ;  /* 0x0004600001347983 */ /* 0x000f280000300800 */
[----:B------:R-:W4:Y:S04]  /*c090*/  LDL.LU R50, [R1+0x464] ;  /* 0x0004640001327983 */ /* 0x000f280000300800 */
[----:B0-----:R-:W4:Y:S04]  /*c0a0*/  LDL.LU R23, [R1+0x2cc] ;  /* 0x0002cc0001177983 */ /* 0x001f280000300800 */
[----:B------:R-:W4:Y:S01]  /*c0b0*/  LDL.LU R20, [R1+0x444] ;  /* 0x0004440001147983 */ /* 0x000f220000300800 */
[----:B-1----:R-:W-:-:S04]  /*c0c0*/  FADD.FTZ R15, R15, 1 ;  /* 0x3f8000000f0f7421 */ /* 0x002fc80000010000 */
        /* <DEDUP_REMOVED lines=45> */
[-C--:B------:R-:W-:Y:S01]  /*c3a0*/  FFMA.FTZ R51, R19, R22.reuse, R51 ;  /* 0x0000001613337223 */ /* 0x080fe20000010033 */
        /* <DEDUP_REMOVED lines=367> */
.L_x_1561:
        /* <DEDUP_REMOVED lines=101> */
.L_x_1563:
[----:B------:R-:W-:Y:S05]  /*e0f0*/  BSYNC.RECONVERGENT B0 ;  /* 0x0000000000007941 */ /* 0x000fea0003800200 */
.L_x_1562:
        /* <DEDUP_REMOVED lines=101> */
.L_x_1565:
[----:B------:R-:W-:Y:S05]  /*e750*/  BSYNC.RECONVERGENT B0 ;  /* 0x0000000000007941 */ /* 0x000fea0003800200 */
.L_x_1564:
        /* <DEDUP_REMOVED lines=30> */
.L_x_1567:
[----:B------:R-:W-:Y:S05]  /*e940*/  BSYNC.RECONVERGENT B0 ;  /* 0x0000000000007941 */ /* 0x000fea0003800200 */
.L_x_1566:
        /* <DEDUP_REMOVED lines=34> */
.L_x_1571:
[----:B------:R-:W3:Y:S04]  /*eb70*/  LDG.E.STRONG.GPU R12, desc[UR10][R18.64] ;  /* 0x0000000a120c7981 */ /* 0x000ee8000c1ef900 */
[----:B---3--:R-:W-:Y:S04]  /*eb80*/  CCTL.IVALL ;  /* 0x00000000ff00798f */ /* 0x008fe80002000000 */
[----:B------:R1:W-:Y:S01]  /*eb90*/  STL [R1], R12 ;  /* 0x0000000c01007387 */ /* 0x0003e20000100800 */
[----:B------:R-:W-:-:S13]  /*eba0*/  ISETP.NE.AND P0, PT, R12, UR5, PT ;  /* 0x000000050c007c0c */ /* 0x000fda000bf05270 */
[----:B-1----:R-:W-:Y:S05]  /*ebb0*/  @P0 BRA `(.L_x_1571) ;  /* 0xfffffffc00ec0947 */ /* 0x002fea000383ffff */
.L_x_1570:
[----:B------:R-:W-:Y:S05]  /*ebc0*/  BSYNC.RECONVERGENT B0 ;  /* 0x0000000000007941 */ /* 0x000fea0003800200 */
.L_x_1569:
        /* <DEDUP_REMOVED lines=15> */
.L_x_1573:
        /* <DEDUP_REMOVED lines=77> */
.L_x_1572:
        /* <DEDUP_REMOVED lines=52> */
.L_x_1574:
        /* <DEDUP_REMOVED lines=27> */
.L_x_1575:
        /* <DEDUP_REMOVED lines=12> */
.L_x_1576:
[----:B------:R-:W-:Y:S05]  /*f740*/  BSYNC.RECONVERGENT B0 ;  /* 0x0000000000007941 */ /* 0x000fea0003800200 */
.L_x_1568:
[----:B------:R-:W3:Y:S01]  /*f750*/  S2UR UR6, SR_CgaCtaId ;  /* 0x00000000000679c3 */ /* 0x000ee20000008800 */
[----:B--2---:R-:W-:Y:S01]  /*f760*/  ISETP.NE.AND P0, PT, R53, RZ, PT ;  /* 0x000000ff3500720c */ /* 0x004fe20003f05270 */
[----:B------:R-:W-:Y:S01]  /*f770*/  UMOV UR5, 0x400 ;  /* 0x0000040000057882 */ /* 0x000fe20000000000 */
[----:B------:R-:W2:Y:S01]  /*f780*/  LDCU.U8 UR12, c[0x0][0x414] ;  /* 0x00008280ff0c77ac */ /* 0x000ea20008000000 */
[----:B------:R-:W4:Y:S01]  /*f790*/  LDCU.64 UR20, c[0x0][0x3f8] ;  /* 0x00007f00ff1477ac */ /* 0x000f220008000a00 */
[----:B------:R-:W0:Y:S01]  /*f7a0*/  LDCU.64 UR18, c[0x0][0x400] ;  /* 0x00008000ff1277ac */ /* 0x000e220008000a00 */
[----:B--2---:R-:W-:Y:S02]  /*f7b0*/  UISETP.NE.AND UP0, UPT, UR12, URZ, UPT ;  /* 0x000000ff0c00728c */ /* 0x004fe4000bf05270 */
[----:B---3--:R-:W-:Y:S01]  /*f7c0*/  ULEA UR5, UR6, UR5, 0x18 ;  /* 0x0000000506057291 */ /* 0x008fe2000f8ec0ff */
[----:B------:R-:W2:Y:S03]  /*f7d0*/  LDCU.64 UR6, c[0x0][0x380] ;  /* 0x00007000ff0677ac */ /* 0x000ea60008000a00 */
[----:B------:R-:W-:-:S05]  /*f7e0*/  PLOP3.LUT P2, PT, PT, PT, UP0, 0x80, 0x8 ;  /* 0x000000000008781c */ /* 0x000fca0003f4f008 */
[----:B------:R-:W-:Y:S01]  /*f7f0*/  @!P0 STS.64 [UR5+0xb0], R10 ;  /* 0x0000b00aff008988 */ /* 0x000fe20008000a05 */
[----:B------:R-:W-:Y:S06]  /*f800*/  BAR.SYNC.DEFER_BLOCKING 0x0 ;  /* 0x0000000000007b1d */ /* 0x000fec0000010000 */
[----:B-1----:R-:W0:Y:S01]  /*f810*/  LDS.64 R20, [UR5+0xb0] ;  /* 0x0000b005ff147984 */ /* 0x002e220008000a00 */
[----:B------:R-:W0:Y:S02]  /*f820*/  LDCU UR5, c[0x0][0x42c] ;  /* 0x00008580ff0577ac */ /* 0x000e240008000800 */
[----:B0-----:R-:W-:Y:S01]  /*f830*/  FMUL.FTZ R11, R21, UR5 ;  /* 0x00000005150b7c20 */ /* 0x001fe20008410000 */
[----:B------:R-:W-:-:S02]  /*f840*/  HFMA2 R21, -RZ, RZ, 0, 0 ;  /* 0x00000000ff157431 */ /* 0x000fc400000001ff */
[----:B--2-4-:R-:W-:-:S07]  /*f850*/  FMUL.FTZ R20, R20, UR5 ;  /* 0x0000000514147c20 */ /* 0x014fce0008410000 */
.L_x_1582:
[----:B------:R-:W-:-:S05]  /*f860*/  LEA R22, R21, UR15, 0x3 ;  /* 0x0000000f15167c11 */ /* 0x000fca000f8e18ff */
[----:B-1----:R-:W2:Y:S04]  /*f870*/  LDL.128 R12, [R22+0x10] ;  /* 0x00001000160c7983 */ /* 0x002ea80000100c00 */
[----:B0-----:R0:W3:Y:S01]  /*f880*/  LDL.128 R16, [R22+0x110] ;  /* 0x0001100016107983 */ /* 0x0010e20000100c00 */
[----:B-----5:R-:W-:Y:S01]  /*f890*/  LEA R30, R21, R4, 0x4 ;  /* 0x00000004151e7211 */ /* 0x020fe200078e20ff */
[----:B------:R-:W-:Y:S03]  /*f8a0*/  BSSY.RECONVERGENT B0, `(.L_x_1577) ;  /* 0x0000035000007945 */ /* 0x000fe60003800200 */
[----:B------:R-:W-:Y:S01]  /*f8b0*/  ISETP.GE.U32.AND P0, PT, R30, UR18, PT ;  /* 0x000000121e007c0c */ /* 0x000fe2000bf06070 */
[----:B--2---:R-:W-:Y:S01]  /*f8c0*/  FADD.FTZ R12, R12, -UR28 ;  /* 0x8000001c0c0c7e21 */ /* 0x004fe20008010000 */
[----:B------:R-:W-:Y:S01]  /*f8d0*/  FADD.FTZ R13, R13, -UR28 ;  /* 0x8000001c0d0d7e21 */ /* 0x000fe20008010000 */
[----:B------:R-:W-:-:S02]  /*f8e0*/  FADD.FTZ R14, R14, -UR28 ;  /* 0x8000001c0e0e7e21 */ /* 0x000fc40008010000 */
[----:B------:R-:W-:Y:S01]  /*f8f0*/  FMUL.FTZ R28, R12, UR16 ;  /* 0x000000100c1c7c20 */ /* 0x000fe20008410000 */
[----:B------:R-:W-:-:S03]  /*f900*/  FMUL.FTZ R29, R13, UR16 ;  /* 0x000000100d1d7c20 */ /* 0x000fc60008410000 */
[----:B------:R-:W-:Y:S01]  /*f910*/  @P2 FFMA.FTZ R10, R3, R28, R0 ;  /* 0x0000001c030a2223 */ /* 0x000fe20000010000 */
[----:B------:R-:W-:-:S03]  /*f920*/  @P2 FFMA.FTZ R12, R5, R29, R2 ;  /* 0x0000001d050c2223 */ /* 0x000fc60000010002 */
[----:B------:R-:W-:Y:S01]  /*f930*/  @P2 FMUL.FTZ R13, R10, -1.4426950216293334961 ;  /* 0xbfb8aa3b0a0d2820 */ /* 0x000fe20000410000 */
[----:B------:R-:W-:-:S05]  /*f940*/  @P2 FMUL.FTZ R24, R12, -1.4426950216293334961 ;  /* 0xbfb8aa3b0c182820 */ /* 0x000fca0000410000 */
[----:B------:R-:W0:Y:S04]  /*f950*/  @P2 MUFU.EX2 R13, R13 ;  /* 0x0000000d000d2308 */ /* 0x000e280000000800 */
[----:B------:R-:W1:Y:S01]  /*f960*/  @P2 MUFU.EX2 R24, R24 ;  /* 0x0000001800182308 */ /* 0x000e620000000800 */
[----:B0-----:R-:W-:-:S04]  /*f970*/  @P2 FADD.FTZ R22, R13, 1 ;  /* 0x3f8000000d162421 */ /* 0x001fc80000010000 */
[----:B------:R0:W2:Y:S01]  /*f980*/  @P2 MUFU.RCP R23, R22 ;  /* 0x0000001600172308 */ /* 0x0000a20000001000 */
[----:B-1----:R-:W-:-:S07]  /*f990*/  @P2 FADD.FTZ R25, R24, 1 ;  /* 0x3f80000018192421 */ /* 0x002fce0000010000 */
[----:B------:R-:W1:Y:S01]  /*f9a0*/  @P2 MUFU.RCP R26, R25 ;  /* 0x00000019001a2308 */ /* 0x000e620000001000 */
[----:B0-----:R-:W-:-:S04]  /*f9b0*/  FADD.FTZ R22, R15, -UR28 ;  /* 0x8000001c0f167e21 */ /* 0x001fc80008010000 */
[----:B------:R-:W-:Y:S01]  /*f9c0*/  FMUL.FTZ R32, R22, UR16 ;  /* 0x0000001016207c20 */ /* 0x000fe20008410000 */
[----:B------:R-:W-:Y:S01]  /*f9d0*/  FFMA.FTZ R22, R20, R29, R11 ;  /* 0x0000001d14167223 */ /* 0x000fe2000001000b */
[----:B--2---:R-:W-:Y:S01]  /*f9e0*/  @P2 FADD.FTZ R27, -R23, 1 ;  /* 0x3f800000171b2421 */ /* 0x004fe20000010100 */
[----:B---3--:R-:W-:-:S03]  /*f9f0*/  @P2 FMUL.FTZ R23, R16, R23 ;  /* 0x0000001710172220 */ /* 0x008fc60000410000 */
[----:B------:R-:W-:-:S04]  /*fa00*/  @P2 FFMA.FTZ R10, R10, R27, 1 ;  /* 0x3f8000000a0a2423 */ /* 0x000fc8000001001b */
[----:B------:R-:W-:Y:S01]  /*fa10*/  @P2 FMUL.FTZ R16, R23, R10 ;  /* 0x0000000a17102220 */ /* 0x000fe20000410000 */
[----:B------:R-:W-:Y:S01]  /*fa20*/  SHF.R.S32.HI R23, RZ, 0x1f, R30 ;  /* 0x0000001fff177819 */ /* 0x000fe2000001141e */
[--C-:B------:R-:W-:Y:S01]  /*fa30*/  FFMA.FTZ R10, R20, R28, R11.reuse ;  /* 0x0000001c140a7223 */ /* 0x100fe2000001000b */
[----:B-1----:R-:W-:Y:S01]  /*fa40*/  @P2 FADD.FTZ R13, -R26, 1 ;  /* 0x3f8000001a0d2421 */ /* 0x002fe20000010100 */
[----:B------:R-:W-:Y:S01]  /*fa50*/  @P2 FMUL.FTZ R26, R17, R26 ;  /* 0x0000001a111a2220 */ /* 0x000fe20000410000 */
[----:B------:R-:W-:Y:S01]  /*fa60*/  ISETP.GE.AND.EX P0, PT, R23, UR19, PT, P0 ;  /* 0x0000001317007c0c */ /* 0x000fe2000bf06300 */
[----:B------:R-:W-:Y:S01]  /*fa70*/  FFMA.FTZ R15, R3, R16, -R10 ;  /* 0x00000010030f7223 */ /* 0x000fe2000001080a */
[----:B------:R-:W-:Y:S01]  /*fa80*/  @P2 FFMA.FTZ R13, R12, R13, 1 ;  /* 0x3f8000000c0d2423 */ /* 0x000fe2000001000d */
[----:B------:R-:W-:Y:S01]  /*fa90*/  IADD3 R10, PT, PT, R30, 0x10, RZ ;  /* 0x000000101e0a7810 */ /* 0x000fe20007ffe0ff */
[----:B------:R-:W-:Y:S01]  /*faa0*/  FMUL.FTZ R28, R14, UR16 ;  /* 0x000000100e1c7c20 */ /* 0x000fe20008410000 */
[--C-:B------:R-:W-:Y:S01]  /*fab0*/  FFMA.FTZ R14, R20, R32, R11.reuse ;  /* 0x00000020140e7223 */ /* 0x100fe2000001000b */
[----:B------:R-:W-:Y:S01]  /*fac0*/  @P2 FMUL.FTZ R17, R26, R13 ;  /* 0x0000000d1a112220 */ /* 0x000fe20000410000 */
[----:B------:R-:W-:Y:S01]  /*fad0*/  ISETP.GE.U32.AND P1, PT, R10, UR18, PT ;  /* 0x000000120a007c0c */ /* 0x000fe2000bf26070 */
[----:B------:R-:W-:Y:S01]  /*fae0*/  FFMA.FTZ R16, R20, R28, R11 ;  /* 0x0000001c14107223 */ /* 0x000fe2000001000b */
[----:B------:R-:W-:Y:S01]  /*faf0*/  SHF.R.S32.HI R12, RZ, 0x1f, R10 ;  /* 0x0000001fff0c7819 */ /* 0x000fe2000001140a */
[----:B------:R-:W-:Y:S01]  /*fb00*/  FFMA.FTZ R27, R5, R17, -R22 ;  /* 0x00000011051b7223 */ /* 0x000fe20000010816 */
[----:B------:R-:W-:-:S02]  /*fb10*/  ISETP.NE.AND P2, PT, RZ, UR12, PT ;  /* 0x0000000cff007c0c */ /* 0x000fc4000bf45270 */
[----:B------:R-:W-:Y:S01]  /*fb20*/  ISETP.GE.AND.EX P1, PT, R12, UR19, PT, P1 ;  /* 0x000000130c007c0c */ /* 0x000fe2000bf26310 */
[----:B------:R-:W-:-:S12]  /*fb30*/  @P0 BRA `(.L_x_1578) ;  /* 0x00000000002c0947 */ /* 0x000fd80003800000 */
[----:B------:R-:W-:Y:S01]  /*fb40*/  IMAD R13, R23, UR20, RZ ;  /* 0x00000014170d7c24 */ /* 0x000fe2000f8e02ff */
[----:B------:R-:W-:Y:S01]  /*fb50*/  MOV R22, R6 ;  /* 0x0000000600167202 */ /* 0x000fe20000000f00 */
[----:B------:R-:W-:Y:S01]  /*fb60*/  FMUL.FTZ R26, R15, UR16 ;  /* 0x000000100f1a7c20 */ /* 0x000fe20008410000 */
[----:B------:R-:W-:Y:S01]  /*fb70*/  MOV R23, R9 ;  /* 0x0000000900177202 */ /* 0x000fe20000000f00 */
[C---:B------:R-:W-:Y:S02]  /*fb80*/  IMAD R13, R30.reuse, UR21, R13 ;  /* 0x000000151e0d7c24 */ /* 0x040fe4000f8e020d */
[----:B------:R-:W-:Y:S01]  /*fb90*/  FMUL.FTZ R27, R27, UR16 ;  /* 0x000000101b1b7c20 */ /* 0x000fe20008410000 */
[----:B------:R-:W-:-:S05]  /*fba0*/  IMAD.WIDE.U32 R22, R30, UR20, R22 ;  /* 0x000000141e167c25 */ /* 0x000fca000f8e0016 */
[----:B------:R-:W-:Y:S02]  /*fbb0*/  IADD3 R13, PT, PT, R23, R13, RZ ;  /* 0x0000000d170d7210 */ /* 0x000fe40007ffe0ff */
[----:B------:R-:W-:-:S04]  /*fbc0*/  LEA R24, P0, R22, UR6, 0x2 ;  /* 0x0000000616187c11 */ /* 0x000fc8000f8010ff */
[----:B------:R-:W-:-:S05]  /*fbd0*/  LEA.HI.X R25, R22, UR7, R13, 0x2, P0 ;  /* 0x0000000716197c11 */ /* 0x000fca00080f140d */
[----:B------:R0:W-:Y:S04]  /*fbe0*/  STG.E.64 desc[UR10][R24.64], R26 ;  /* 0x0000001a18007986 */ /* 0x0001e8000c101b0a */
.L_x_1578:
[----:B------:R-:W-:Y:S05]  /*fbf0*/  BSYNC.RECONVERGENT B0 ;  /* 0x0000000000007941 */ /* 0x000fea0003800200 */
.L_x_1577:
        /* <DEDUP_REMOVED lines=19> */
.L_x_1579:
        /* <DEDUP_REMOVED lines=15> */
.L_x_1581:
[----:B------:R-:W-:Y:S05]  /*fe20*/  BSYNC.RECONVERGENT B0 ;  /* 0x0000000000007941 */ /* 0x000fea0003800200 */
.L_x_1580:
        /* <DEDUP_REMOVED lines=10> */
.L_x_1559:
        /* <DEDUP_REMOVED lines=16> */
.L_x_1585:
[----:B------:R-:W-:Y:S05]  /*ffd0*/  BSYNC.RECONVERGENT B0 ;  /* 0x0000000000007941 */ /* 0x000fea0003800200 */
.L_x_1584:
        /* <DEDUP_REMOVED lines=11> */
.L_x_1587:
[----:B------:R-:W2:Y:S04]  /*10090*/  LDG.E.STRONG.GPU R5, desc[UR10][R2.64] ;  /* 0x0000000a02057981 */ /* 0x000ea8000c1ef900 */
[----:B--2---:R-:W-:Y:S01]  /*100a0*/  CCTL.IVALL ;  /* 0x00000000ff00798f */ /* 0x004fe20002000000 */
[----:B------:R-:W-:Y:S05]  /*100b0*/  YIELD ;  /* 0x0000000000007946 */ /* 0x000fea0003800000 */
[----:B------:R-:W-:-:S13]  /*100c0*/  ISETP.NE.AND P0, PT, R5, R0, PT ;  /* 0x000000000500720c */ /* 0x000fda0003f05270 */
[----:B------:R-:W-:Y:S05]  /*100d0*/  @P0 BRA `(.L_x_1587) ;  /* 0xfffffffc00ec0947 */ /* 0x000fea000383ffff */
.L_x_1586:
        /* <DEDUP_REMOVED lines=38> */
[----:B0-----:R-:W-:Y:S02]  /*10340*/  LEA.HI R26, P2, R11, R8, RZ, 0x1 ;  /* 0x000000080b1a7211 */ /* 0x001fe400078508ff */
        /* <DEDUP_REMOVED lines=35> */
.L_x_1590:
        /* <DEDUP_REMOVED lines=31> */
.L_x_1589:
[----:B------:R-:W-:Y:S05]  /*10770*/  BSYNC.RECONVERGENT B0 ;  /* 0x0000000000007941 */ /* 0x000fea0003800200 */
.L_x_1588:
        /* <DEDUP_REMOVED lines=10> */
.L_x_1591:
        /* <DEDUP_REMOVED lines=87> */
.L_x_1592:
        /* <DEDUP_REMOVED lines=15> */
.L_x_4380:


//--------------------- .text._Z35group_norm_nhwc_bwd_one_pass_kernelI11Fp32IOFp16WLi64ELi70ELi560EEv26Group_norm_nhwc_bwd_params --------------------------
	.section	.text._Z35group_norm_nhwc_bwd_one_pass_kernelI11Fp32IOFp16WLi64ELi70ELi560EEv26Group_norm_nhwc_bwd_params,"ax",@progbits
	.align	128
        .global         _Z35group_norm_nhwc_bwd_one_pass_kernelI11Fp32IOFp16WLi64ELi70ELi560EEv26Group_norm_nhwc_bwd_params
        .type           _Z35group_norm_nhwc_bwd_one_pass_kernelI11Fp32IOFp16WLi64ELi70ELi560EEv26Group_norm_nhwc_bwd_params,@function
        .size           _Z35group_norm_nhwc_bwd_one_pass_kernelI11Fp32IOFp16WLi64ELi70ELi560EEv26Group_norm_nhwc_bwd_params,(.L_x_4381 - _Z35group_norm_nhwc_bwd_one_pass_kernelI11Fp32IOFp16WLi64ELi70ELi560EEv26Group_norm_nhwc_bwd_params)
        .other          _Z35group_norm_nhwc_bwd_one_pass_kernelI11Fp32IOFp16WLi64ELi70ELi560EEv26Group_norm_nhwc_bwd_params,@"STO_CUDA_ENTRY STV_DEFAULT"
_Z35group_norm_nhwc_bwd_one_pass_kernelI11Fp32IOFp16WLi64ELi70ELi560EEv26Group_norm_nhwc_bwd_params:
.text._Z35group_norm_nhwc_bwd_one_pass_kernelI11Fp32IOFp16WLi64ELi70ELi560EEv26Group_norm_nhwc_bwd_params:
        /* <DEDUP_REMOVED lines=25> */
.L_x_1622:
        /* <DEDUP_REMOVED lines=165> */
[----:B--2---:R-:W-:Y:S02]  /*0be0*/  HADD2.F32 R45, -RZ, R45.H0_H0 ;  /* 0x2000002dff2d7230 */ /* 0x004fe40000004100 */
[----:B----4-:R-:W-:Y:S02]  /*0bf0*/  HADD2.F32 R5, -RZ, R34.H0_H0 ;  /* 0x20000022ff057230 */ /* 0x010fe40000004100 */
[----:B------:R-:W-:Y:S02]  /*0c00*/  @P4 HADD2.F32 R47, -RZ, R33.H0_H0 ;  /* 0x20000021ff2f4230 */ /* 0x000fe40000004100 */
[----:B------:R-:W-:Y:S01]  /*0c10*/  @P4 HADD2.F32 R46, -RZ, R32.H0_H0 ;  /* 0x20000020ff2e4230 */ /* 0x000fe20000004100 */
        /* <DEDUP_REMOVED lines=58> */
.L_x_1594:
        /* <DEDUP_REMOVED lines=128> */
.L_x_1595:
        /* <DEDUP_REMOVED lines=97> */
.L_x_1597:
[----:B------:R-:W-:Y:S05]  /*1dd0*/  BSYNC.RECONVERGENT B0 ;  /* 0x0000000000007941 */ /* 0x000fea0003800200 */
.L_x_1596:
        /* <DEDUP_REMOVED lines=78> */
.L_x_1599:
[----:B------:R-:W-:Y:S05]  /*22c0*/  BSYNC.RECONVERGENT B0 ;  /* 0x0000000000007941 */ /* 0x000fea0003800200 */
.L_x_1598:
        /* <DEDUP_REMOVED lines=29> */
.L_x_1601:
[----:B------:R-:W-:Y:S05]  /*24a0*/  BSYNC.RECONVERGENT B0 ;  /* 0x0000000000007941 */ /* 0x000fea0003800200 */
.L_x_1600:
        /* <DEDUP_REMOVED lines=27> */
.L_x_1604:
[----:B------:R-:W2:Y:S04]  /*2660*/  LDG.E.STRONG.GPU R0, desc[UR8][R20.64] ;  /* 0x0000000814007981 */ /* 0x000ea8000c1ef900 */
[----:B--2---:R-:W-:Y:S01]  /*2670*/  CCTL.IVALL ;  /* 0x00000000ff00798f */ /* 0x004fe20002000000 */
[----:B------:R-:W-:Y:S05]  /*2680*/  YIELD ;  /* 0x0000000000007946 */ /* 0x000fea0003800000 */
[----:B------:R-:W-:-:S13]  /*2690*/  ISETP.NE.AND P0, PT, R0, R27, PT ;  /* 0x0000001b0000720c */ /* 0x000fda0003f05270 */
[----:B------:R-:W-:Y:S05]  /*26a0*/  @P0 BRA `(.L_x_1604) ;  /* 0xfffffffc00ec0947 */ /* 0x000fea000383ffff */
.L_x_1603:
        /* <DEDUP_REMOVED lines=16> */
.L_x_1606:
        /* <DEDUP_REMOVED lines=62> */
.L_x_1605:
        /* <DEDUP_REMOVED lines=36> */
.L_x_1607:
        /* <DEDUP_REMOVED lines=19> */
.L_x_1608:
        /* <DEDUP_REMOVED lines=9> */
.L_x_1609:
[----:B------:R-:W-:Y:S05]  /*2f90*/  BSYNC.RECONVERGENT B0 ;  /* 0x0000000000007941 */ /* 0x000fea0003800200 */
.L_x_1602:
        /* <DEDUP_REMOVED lines=49> */
.L_x_1610:
        /* <DEDUP_REMOVED lines=17> */
.L_x_1612:
[----:B------:R-:W-:Y:S05]  /*33c0*/  BSYNC.RECONVERGENT B0 ;  /* 0x0000000000007941 */ /* 0x000fea0003800200 */
.L_x_1611:
        /* <DEDUP_REMOVED lines=42> */
.L_x_1613:
        /* <DEDUP_REMOVED lines=17> */
.L_x_1615:
[----:B------:R-:W-:Y:S05]  /*3780*/  BSYNC.RECONVERGENT B0 ;  /* 0x0000000000007941 */ /* 0x000fea0003800200 */
.L_x_1614:
        /* <DEDUP_REMOVED lines=19> */
.L_x_1616:
        /* <DEDUP_REMOVED lines=18> */
.L_x_1618:
[----:B------:R-:W-:Y:S05]  /*39e0*/  BSYNC.RECONVERGENT B0 ;  /* 0x0000000000007941 */ /* 0x000fea0003800200 */
.L_x_1617:
        /* <DEDUP_REMOVED lines=19> */
.L_x_1619:
        /* <DEDUP_REMOVED lines=17> */
.L_x_1621:
[----:B------:R-:W-:Y:S05]  /*3c30*/  BSYNC.RECONVERGENT B0 ;  /* 0x0000000000007941 */ /* 0x000fea0003800200 */
.L_x_1620:
[----:B------:R-:W-:Y:S02]  /*3c40*/  IADD3 R43, PT, PT, R40, R43, RZ ;  /* 0x0000002b282b7210 */ /* 0x000fe40007ffe0ff */
[----:B------:R-:W-:Y:S02]  /*3c50*/  IADD3 R44, PT, PT, R44, 0x1, RZ ;  /* 0x000000012c2c7810 */ /* 0x000fe40007ffe0ff */
[----:B------:R-:W-:-:S13]  /*3c60*/  ISETP.GE.AND P0, PT, R43, UR4, PT ;  /* 0x000000042b007c0c */ /* 0x000fda000bf06270 */
[----:B------:R-:W-:Y:S05]  /*3c70*/  @!P0 BRA `(.L_x_1622) ;  /* 0xffffffc400448947 */ /* 0x000fea000383ffff */
.L_x_1593:
        /* <DEDUP_REMOVED lines=19> */
.L_x_1624:
[----:B------:R-:W-:Y:S05]  /*3db0*/  BSYNC.RECONVERGENT B0 ;  /* 0x0000000000007941 */ /* 0x000fea0003800200 */
.L_x_1623:
[----:B------:R-:W-:Y:S05]  /*3dc0*/  @P0 EXIT ;  /* 0x000000000000094d */ /* 0x000fea0003800000 */
[----:B------:R-:W-:Y:S05]  /*3dd0*/  @P2 BRA `(.L_x_1625) ;  /* 0x0000000000202947 */ /* 0x000fea0003800000 */
[----:B------:R-:W-:-:S05]  /*3de0*/  IMAD R0, R4, R7, RZ ;  /* 0x0000000704007224 */ /* 0x000fca00078e02ff */
[----:B------:R-:W-:-:S13]  /*3df0*/  ISETP.NE.AND P0, PT, R0, -0x1, PT ;  /* 0xffffffff0000780c */ /* 0x000fda0003f05270 */
[----:B------:R-:W-:Y:S05]  /*3e00*/  @!P0 BRA `(.L_x_1625) ;  /* 0x0000000000148947 */ /* 0x000fea0003800000 */
.L_x_1626:
[----:B0-----:R-:W2:Y:S04]  /*3e10*/  LDG.E.STRONG.GPU R5, desc[UR8][R2.64] ;  /* 0x0000000802057981 */ /* 0x001ea8000c1ef900 */
[----:B--2---:R-:W-:Y:S01]  /*3e20*/  CCTL.IVALL ;  /* 0x00000000ff00798f */ /* 0x004fe20002000000 */
[----:B------:R-:W-:Y:S05]  /*3e30*/  YIELD ;  /* 0x0000000000007946 */ /* 0x000fea0003800000 */
[----:B------:R-:W-:-:S13]  /*3e40*/  ISETP.NE.AND P0, PT, R5, R0, PT ;  /* 0x000000000500720c */ /* 0x000fda0003f05270 */
[----:B------:R-:W-:Y:S05]  /*3e50*/  @P0 BRA `(.L_x_1626) ;  /* 0xfffffffc00ec0947 */ /* 0x000fea000383ffff */
.L_x_1625:
        /* <DEDUP_REMOVED lines=72> */
.L_x_1629:
        /* <DEDUP_REMOVED lines=24> */
[----:B--2---:R-:W-:Y:S02]  /*4460*/  F2FP.F16.F32.PACK_AB R17, R11, R2 ;  /* 0x000000020b11723e */ /* 0x004fe400000000ff */
[-C--:B------:R-:W-:Y:S02]  /*4470*/  MOV R11, R23.reuse ;  /* 0x00000017000b7202 */ /* 0x080fe40000000f00 */
[----:B---3--:R-:W-:Y:S01]  /*4480*/  F2FP.F16.F32.PACK_AB R19, R15, R12 ;  /* 0x0000000c0f13723e */ /* 0x008fe200000000ff */
[----:B------:R0:W-:Y:S04]  /*4490*/  STG.E desc[UR8][R8.64], R17 ;  /* 0x0000001108007986 */ /* 0x0001e8000c101908 */
[----:B------:R0:W-:Y:S01]  /*44a0*/  STG.E desc[UR8][R10.64], R19 ;  /* 0x000000130a007986 */ /* 0x0001e2000c101908 */
[----:B------:R-:W-:Y:S01]  /*44b0*/  IADD3.X R23, PT, PT, RZ, R23, RZ, P3, !PT ;  /* 0x00000017ff177210 */ /* 0x000fe20001ffe4ff */
[----:B------:R-:W-:Y:S06]  /*44c0*/  @P1 BRA `(.L_x_1629) ;  /* 0xfffffffc00841947 */ /* 0x000fec000383ffff */
.L_x_1628:
[----:B------:R-:W-:Y:S05]  /*44d0*/  BSYNC.RECONVERGENT B0 ;  /* 0x0000000000007941 */ /* 0x000fea0003800200 */
.L_x_1627:
        /* <DEDUP_REMOVED lines=10> */
.L_x_1630:
        /* <DEDUP_REMOVED lines=87> */
.L_x_1631:
        /* <DEDUP_REMOVED lines=9> */
.L_x_4381:


//--------------------- .text._Z35group_norm_nhwc_bwd_one_pass_kernelI11Fp32IOFp16WLi128ELi70ELi560EEv26Group_norm_nhwc_bwd_params --------------------------
	.section	.text._Z35group_norm_nhwc_bwd_one_pass_kernelI11Fp32IOFp16WLi128ELi70ELi560EEv26Group_norm_nhwc_bwd_params,"ax",@progbits
	.align	128
        .global         _Z35group_norm_nhwc_bwd_one_pass_kernelI11Fp32IOFp16WLi128ELi70ELi560EEv26Group_norm_nhwc_bwd_params
        .type           _Z35group_norm_nhwc_bwd_one_pass_kernelI11Fp32IOFp16WLi128ELi70ELi560EEv26Group_norm_nhwc_bwd_params,@function
        .size           _Z35group_norm_nhwc_bwd_one_pass_kernelI11Fp32IOFp16WLi128ELi70ELi560EEv26Group_norm_nhwc_bwd_params,(.L_x_4382 - _Z35group_norm_nhwc_bwd_one_pass_kernelI11Fp32IOFp16WLi128ELi70ELi560EEv26Group_norm_nhwc_bwd_params)
        .other          _Z35group_norm_nhwc_bwd_one_pass_kernelI11Fp32IOFp16WLi128ELi70ELi560EEv26Group_norm_nhwc_bwd_params,@"STO_CUDA_ENTRY STV_DEFAULT"
_Z35group_norm_nhwc_bwd_one_pass_kernelI11Fp32IOFp16WLi128ELi70ELi560EEv26Group_norm_nhwc_bwd_params:
.text._Z35group_norm_nhwc_bwd_one_pass_kernelI11Fp32IOFp16WLi128ELi70ELi560EEv26Group_norm_nhwc_bwd_params:
        /* <DEDUP_REMOVED lines=22> */
.L_x_1673:
        /* <DEDUP_REMOVED lines=258> */
[----:B--2---:R-:W-:Y:S02]  /*1180*/  @P3 HADD2.F32 R52, -RZ, R58.H0_H0 ;  /* 0x2000003aff343230 */ /* 0x004fe40000004100 */
[----:B---3--:R-:W-:Y:S02]  /*1190*/  @P3 HADD2.F32 R55, -RZ, R53.H0_H0 ;  /* 0x20000035ff373230 */ /* 0x008fe40000004100 */
[----:B----4-:R-:W-:Y:S02]  /*11a0*/  HADD2.F32 R5, -RZ, R48.H0_H0 ;  /* 0x20000030ff057230 */ /* 0x010fe40000004100 */
[----:B------:R-:W-:Y:S01]  /*11b0*/  HADD2.F32 R4, -RZ, R49.H0_H0 ;  /* 0x20000031ff047230 */ /* 0x000fe20000004100 */
        /* <DEDUP_REMOVED lines=114> */
.L_x_1633:
        /* <DEDUP_REMOVED lines=256> */
.L_x_1634:
        /* <DEDUP_REMOVED lines=98> */
.L_x_1636:
[----:B------:R-:W-:Y:S05]  /*2f00*/  BSYNC.RECONVERGENT B0 ;  /* 0x0000000000007941 */ /* 0x000fea0003800200 */
.L_x_1635:
        /* <DEDUP_REMOVED lines=78> */
.L_x_1638:
[----:B------:R-:W-:Y:S05]  /*33f0*/  BSYNC.RECONVERGENT B0 ;  /* 0x0000000000007941 */ /* 0x000fea0003800200 */
.L_x_1637:
        /* <DEDUP_REMOVED lines=29> */
.L_x_1640:
[----:B------:R-:W-:Y:S05]  /*35d0*/  BSYNC.RECONVERGENT B0 ;  /* 0x0000000000007941 */ /* 0x000fea0003800200 */
.L_x_1639:
        /* <DEDUP_REMOVED lines=29> */
.L_x_1643:
        /* <DEDUP_REMOVED lines=10> */
.L_x_1642:
        /* <DEDUP_REMOVED lines=19> */
.L_x_1645:
        /* <DEDUP_REMOVED lines=145> */
.L_x_1644:
        /* <DEDUP_REMOVED lines=75> */
.L_x_1646:
        /* <DEDUP_REMOVED lines=40> */
.L_x_1647:
        /* <DEDUP_REMOVED lines=21> */
.L_x_1648:
[----:B------:R-:W-:Y:S05]  /*4b10*/  BSYNC.RECONVERGENT B0 ;  /* 0x0000000000007941 */ /* 0x000fea0003800200 */
.L_x_1641:
        /* <DEDUP_REMOVED lines=50> */
.L_x_1649:
        /* <DEDUP_REMOVED lines=21> */
.L_x_1651:
[----:B------:R-:W-:Y:S05]  /*4f90*/  BSYNC.RECONVERGENT B0 ;  /* 0x0000000000007941 */ /* 0x000fea0003800200 */
.L_x_1650:
        /* <DEDUP_REMOVED lines=21> */
.L_x_1652:
        /* <DEDUP_REMOVED lines=21> */
.L_x_1654:
[----:B------:R-:W-:Y:S05]  /*5240*/  BSYNC.RECONVERGENT B0 ;  /* 0x0000000000007941 */ /* 0x000fea0003800200 */
.L_x_1653:
        /* <DEDUP_REMOVED lines=21> */
.L_x_1655:
        /* <DEDUP_REMOVED lines=20> */
.L_x_1657:
[----:B------:R-:W-:Y:S05]  /*54e0*/  BSYNC.RECONVERGENT B0 ;  /* 0x0000000000007941 */ /* 0x000fea0003800200 */
.L_x_1656:
        /* <DEDUP_REMOVED lines=65> */
.L_x_1658:
        /* <DEDUP_REMOVED lines=17> */
.L_x_1660:
[----:B------:R-:W-:Y:S05]  /*5a10*/  BSYNC.RECONVERGENT B0 ;  /* 0x0000000000007941 */ /* 0x000fea0003800200 */
.L_x_1659:
        /* <DEDUP_REMOVED lines=19> */
.L_x_1661:
        /* <DEDUP_REMOVED lines=17> */
.L_x_1663:
[----:B------:R-:W-:Y:S05]  /*5c60*/  BSYNC.RECONVERGENT B0 ;  /* 0x0000000000007941 */ /* 0x000fea0003800200 */
.L_x_1662:
        /* <DEDUP_REMOVED lines=19> */
.L_x_1664:
        /* <DEDUP_REMOVED lines=17> */
.L_x_1666:
[----:B------:R-:W-:Y:S05]  /*5eb0*/  BSYNC.RECONVERGENT B0 ;  /* 0x0000000000007941 */ /* 0x000fea0003800200 */
.L_x_1665:
        /* <DEDUP_REMOVED lines=19> */
.L_x_1667:
        /* <DEDUP_REMOVED lines=18> */
.L_x_1669:
[----:B------:R-:W-:Y:S05]  /*6110*/  BSYNC.RECONVERGENT B0 ;  /* 0x0000000000007941 */ /* 0x000fea0003800200 */
.L_x_1668:
        /* <DEDUP_REMOVED lines=19> */
.L_x_1670:
        /* <DEDUP_REMOVED lines=17> */
.L_x_1672:
[----:B------:R-:W-:Y:S05]  /*6360*/  BSYNC.RECONVERGENT B0 ;  /* 0x0000000000007941 */ /* 0x000fea0003800200 */
.L_x_1671:
        /* <DEDUP_REMOVED lines=8> */
.L_x_1632:
        /* <DEDUP_REMOVED lines=15> */
.L_x_1675:
[----:B------:R-:W-:Y:S05]  /*64e0*/  BSYNC.RECONVERGENT B0 ;  /* 0x0000000000007941 */ /* 0x000fea0003800200 */
.L_x_1674:
        /* <DEDUP_REMOVED lines=11> */
.L_x_1677:
[----:B------:R-:W3:Y:S04]  /*65a0*/  LDG.E.STRONG.GPU R5, desc[UR10][R2.64] ;  /* 0x0000000a02057981 */ /* 0x000ee8000c1ef900 */
[----:B---3--:R-:W-:Y:S01]  /*65b0*/  CCTL.IVALL ;  /* 0x00000000ff00798f */ /* 0x008fe20002000000 */
[----:B------:R-:W-:Y:S05]  /*65c0*/  YIELD ;  /* 0x0000000000007946 */ /* 0x000fea0003800000 */
[----:B------:R-:W-:-:S13]  /*65d0*/  ISETP.NE.AND P0, PT, R5, R0, PT ;  /* 0x000000000500720c */ /* 0x000fda0003f05270 */
[----:B------:R-:W-:Y:S05]  /*65e0*/  @P0 BRA `(.L_x_1677) ;  /* 0xfffffffc00ec0947 */ /* 0x000fea000383ffff */
.L_x_1676:
        /* <DEDUP_REMOVED lines=74> */
.L_x_1680:
        /* <DEDUP_REMOVED lines=31> */
.L_x_1679:
[----:B------:R-:W-:Y:S05]  /*6c80*/  BSYNC.RECONVERGENT B0 ;  /* 0x0000000000007941 */ /* 0x000fea0003800200 */
.L_x_1678:
        /* <DEDUP_REMOVED lines=10> */
.L_x_1681:
        /* <DEDUP_REMOVED lines=22> */
[----:B----4-:R-:W-:-:S02]  /*6e90*/  F2FP.F16.F32.PACK_AB R19, R7, R2 ;  /* 0x000000020713723e */ /* 0x010fc400000000ff */
[----:B------:R-:W-:-:S04]  /*6ea0*/  LOP3.LUT R2, R24, 0x3, RZ, 0xc0, !PT ;  /* 0x0000000318027812 */ /* 0x000fc800078ec0ff */
[----:B------:R-:W-:Y:S02]  /*6eb0*/  IADD3.X R17, PT, PT, R2, UR5, RZ, P1, !PT ;  /* 0x0000000502117c10 */ /* 0x000fe40008ffe4ff */
[----:B-----5:R-:W-:Y:S02]  /*6ec0*/  F2FP.F16.F32.PACK_AB R21, R11, R8 ;  /* 0x000000080b15723e */ /* 0x020fe400000000ff */
        /* <DEDUP_REMOVED lines=61> */
.L_x_1682:
        /* <DEDUP_REMOVED lines=14> */
.L_x_4382:


//--------------------- .text._Z35group_norm_nhwc_bwd_one_pass_kernelI11Fp32IOFp16WLi256ELi70ELi560EEv26Group_norm_nhwc_bwd_params --------------------------
	.section	.text._Z35group_norm_nhwc_bwd_one_pass_kernelI11Fp32IOFp16WLi256ELi70ELi560EEv26Group_norm_nhwc_bwd_params,"ax",@progbits
	.align	128
        .global         _Z35group_norm_nhwc_bwd_one_pass_kernelI11Fp32IOFp16WLi256ELi70ELi560EEv26Group_norm_nhwc_bwd_params
        .type           _Z35group_norm_nhwc_bwd_one_pass_kernelI11Fp32IOFp16WLi256ELi70ELi560EEv26Group_norm_nhwc_bwd_params,@function
        .size           _Z35group_norm_nhwc_bwd_one_pass_kernelI11Fp32IOFp16WLi256ELi70ELi560EEv26Group_norm_nhwc_bwd_params,(.L_x_4383 - _Z35group_norm_nhwc_bwd_one_pass_kernelI11Fp32IOFp16WLi256ELi70ELi560EEv26Group_norm_nhwc_bwd_params)
        .other          _Z35group_norm_nhwc_bwd_one_pass_kernelI11Fp32IOFp16WLi256ELi70ELi560EEv26Group_norm_nhwc_bwd_params,@"STO_CUDA_ENTRY STV_DEFAULT"
_Z35group_norm_nhwc_bwd_one_pass_kernelI11Fp32IOFp16WLi256ELi70ELi560EEv26Group_norm_nhwc_bwd_params:
.text._Z35group_norm_nhwc_bwd_one_pass_kernelI11Fp32IOFp16WLi256ELi70ELi560EEv26Group_norm_nhwc_bwd_params:
        /* <DEDUP_REMOVED lines=28> */
.L_x_1748:
        /* <DEDUP_REMOVED lines=435> */
[----:B------:R-:W-:Y:S01]  /*1cf0*/  CS2R R6, SRZ ;  /* 0x0000000000067805 */ /* 0x000fe2000001ff00 */
[----:B------:R-:W-:-:S05]  /*1d00*/  UMOV UR12, 0x3f800000 ;  /* 0x3f800000000c7882 */ /* 0x000fca0000000000 */
[----:B------:R0:W5:Y:S02]  /*1d10*/  @!P5 LDG.E.64 R6, desc[UR8][R4.64] ;  /* 0x000000080406d981 */ /* 0x000164000c1e1b00 */
        /* <DEDUP_REMOVED lines=13> */
[----:B----4-:R-:W-:Y:S02]  /*1df0*/  @P1 HADD2.F32 R5, -RZ, R47.H0_H0 ;  /* 0x2000002fff051230 */ /* 0x010fe40000004100 */
[----:B------:R-:W-:Y:S02]  /*1e00*/  HADD2.F32 R47, -RZ, R48.H0_H0 ;  /* 0x20000030ff2f7230 */ /* 0x000fe40000004100 */
[----:B------:R-:W-:Y:S01]  /*1e10*/  HADD2.F32 R46, -RZ, R49.H0_H0 ;  /* 0x20000031ff2e7230 */ /* 0x000fe20000004100 */
        /* <DEDUP_REMOVED lines=226> */
.L_x_1684:
        /* <DEDUP_REMOVED lines=512> */
.L_x_1685:
        /* <DEDUP_REMOVED lines=96> */
.L_x_1687:
[----:B------:R-:W-:Y:S05]  /*5240*/  BSYNC.RECONVERGENT B0 ;  /* 0x0000000000007941 */ /* 0x000fea0003800200 */
.L_x_1686:
        /* <DEDUP_REMOVED lines=78> */
.L_x_1689:
[----:B------:R-:W-:Y:S05]  /*5730*/  BSYNC.RECONVERGENT B0 ;  /* 0x0000000000007941 */ /* 0x000fea0003800200 */
.L_x_1688:
        /* <DEDUP_REMOVED lines=29> */
.L_x_1691:
[----:B------:R-:W-:Y:S05]  /*5910*/  BSYNC.RECONVERGENT B0 ;  /* 0x0000000000007941 */ /* 0x000fea0003800200 */
.L_x_1690:
        /* <DEDUP_REMOVED lines=29> */
.L_x_1694:
[----:B------:R-:W2:Y:S04]  /*5af0*/  LDG.E.STRONG.GPU R42, desc[UR8][R40.64] ;  /* 0x00000008282a7981 */ /* 0x000ea8000c1ef900 */
[----:B--2---:R-:W-:Y:S01]  /*5b00*/  CCTL.IVALL ;  /* 0x00000000ff00798f */ /* 0x004fe20002000000 */
[----:B------:R-:W-:Y:S05]  /*5b10*/  YIELD ;  /* 0x0000000000007946 */ /* 0x000fea0003800000 */
[----:B------:R-:W-:-:S13]  /*5b20*/  ISETP.NE.AND P0, PT, R42, R49, PT ;  /* 0x000000312a00720c */ /* 0x000fda0003f05270 */
[----:B------:R-:W-:Y:S05]  /*5b30*/  @P0 BRA `(.L_x_1694) ;  /* 0xfffffffc00ec0947 */ /* 0x000fea000383ffff */
.L_x_1693:
        /* <DEDUP_REMOVED lines=17> */
.L_x_1696:
        /* <DEDUP_REMOVED lines=62> */
.L_x_1695:
        /* <DEDUP_REMOVED lines=39> */
.L_x_1697:
        /* <DEDUP_REMOVED lines=17> */
.L_x_1698:
        /* <DEDUP_REMOVED lines=11> */
.L_x_1699:
[----:B------:R-:W-:Y:S05]  /*6460*/  BSYNC.RECONVERGENT B0 ;  /* 0x0000000000007941 */ /* 0x000fea0003800200 */
.L_x_1692:
        /* <DEDUP_REMOVED lines=49> */
.L_x_1700:
        /* <DEDUP_REMOVED lines=20> */
.L_x_1702:
[----:B------:R-:W-:Y:S05]  /*68c0*/  BSYNC.RECONVERGENT B0 ;  /* 0x0000000000007941 */ /* 0x000fea0003800200 */
.L_x_1701:
        /* <DEDUP_REMOVED lines=24> */
.L_x_1703:
        /* <DEDUP_REMOVED lines=21> */
.L_x_1705:
[----:B------:R-:W-:Y:S05]  /*6ba0*/  BSYNC.RECONVERGENT B0 ;  /* 0x0000000000007941 */ /* 0x000fea0003800200 */
.L_x_1704:
        /* <DEDUP_REMOVED lines=23> */
.L_x_1706:
        /* <DEDUP_REMOVED lines=47> */
.L_x_1708:
[----:B------:R-:W-:Y:S05]  /*7010*/  BSYNC.RECONVERGENT B0 ;  /* 0x0000000000007941 */ /* 0x000fea0003800200 */
.L_x_1707:
        /* <DEDUP_REMOVED lines=21> */
.L_x_1709:
        /* <DEDUP_REMOVED lines=17> */
.L_x_1711:
[----:B------:R-:W-:Y:S05]  /*7280*/  BSYNC.RECONVERGENT B0 ;  /* 0x0000000000007941 */ /* 0x000fea0003800200 */
.L_x_1710:
        /* <DEDUP_REMOVED lines=25> */
.L_x_1712:
        /* <DEDUP_REMOVED lines=23> */
.L_x_1714:
[----:B------:R-:W-:Y:S05]  /*7590*/  BSYNC.RECONVERGENT B0 ;  /* 0x0000000000007941 */ /* 0x000fea0003800200 */
.L_x_1713:
        /* <DEDUP_REMOVED lines=19> */
.L_x_1715:
        /* <DEDUP_REMOVED lines=17> */
.L_x_1717:
[----:B------:R-:W-:Y:S05]  /*77e0*/  BSYNC.RECONVERGENT B0 ;  /* 0x0000000000007941 */ /* 0x000fea0003800200 */
.L_x_1716:
        /* <DEDUP_REMOVED lines=25> */
.L_x_1718:
        /* <DEDUP_REMOVED lines=23> */
.L_x_1720:
[----:B------:R-:W-:Y:S05]  /*7af0*/  BSYNC.RECONVERGENT B0 ;  /* 0x0000000000007941 */ /* 0x000fea0003800200 */
.L_x_1719:
        /* <DEDUP_REMOVED lines=19> */
.L_x_1721:
        /* <DEDUP_REMOVED lines=18> */
.L_x_1723:
[----:B------:R-:W-:Y:S05]  /*7d50*/  BSYNC.RECONVERGENT B0 ;  /* 0x0000000000007941 */ /* 0x000fea0003800200 */
.L_x_1722:
        /* <DEDUP_REMOVED lines=45> */
.L_x_1724:
        /* <DEDUP_REMOVED lines=21> */
.L_x_1726:
[----:B------:R-:W-:Y:S05]  /*8180*/  BSYNC.RECONVERGENT B0 ;  /* 0x0000000000007941 */ /* 0x000fea0003800200 */
.L_x_1725:
        /* <DEDUP_REMOVED lines=21> */
.L_x_1727:
        /* <DEDUP_REMOVED lines=21> */
.L_x_1729:
[----:B------:R-:W-:Y:S05]  /*8430*/  BSYNC.RECONVERGENT B0 ;  /* 0x0000000000007941 */ /* 0x000fea0003800200 */
.L_x_1728:
        /* <DEDUP_REMOVED lines=21> */
.L_x_1730:
        /* <DEDUP_REMOVED lines=21> */
.L_x_1732:
[----:B------:R-:W-:Y:S05]  /*86e0*/  BSYNC.RECONVERGENT B0 ;  /* 0x0000000000007941 */ /* 0x000fea0003800200 */
.L_x_1731:
        /* <DEDUP_REMOVED lines=21> */
.L_x_1733:
        /* <DEDUP_REMOVED lines=21> */
.L_x_1735:
[----:B------:R-:W-:Y:S05]  /*8990*/  BSYNC.RECONVERGENT B0 ;  /* 0x0000000000007941 */ /* 0x000fea0003800200 */
.L_x_1734:
        /* <DEDUP_REMOVED lines=21> */
.L_x_1736:
        /* <DEDUP_REMOVED lines=21> */
.L_x_1738:
[----:B------:R-:W-:Y:S05]  /*8c40*/  BSYNC.RECONVERGENT B0 ;  /* 0x0000000000007941 */ /* 0x000fea0003800200 */
.L_x_1737:
        /* <DEDUP_REMOVED lines=21> */
.L_x_1739:
        /* <DEDUP_REMOVED lines=21> */
.L_x_1741:
[----:B------:R-:W-:Y:S05]  /*8ef0*/  BSYNC.RECONVERGENT B0 ;  /* 0x0000000000007941 */ /* 0x000fea0003800200 */
.L_x_1740:
        /* <DEDUP_REMOVED lines=21> */
.L_x_1742:
        /* <DEDUP_REMOVED lines=29> */
.L_x_1744:
[----:B------:R-:W-:Y:S05]  /*9220*/  BSYNC.RECONVERGENT B0 ;  /* 0x0000000000007941 */ /* 0x000fea0003800200 */
.L_x_1743:
        /* <DEDUP_REMOVED lines=19> */
.L_x_1745:
        /* <DEDUP_REMOVED lines=17> */
.L_x_1747:
[----:B------:R-:W-:Y:S05]  /*9470*/  BSYNC.RECONVERGENT B0 ;  /* 0x0000000000007941 */ /* 0x000fea0003800200 */
.L_x_1746:
        /* <DEDUP_REMOVED lines=8> */
.L_x_1683:
        /* <DEDUP_REMOVED lines=21> */
.L_x_1750:
[----:B------:R-:W-:Y:S05]  /*9650*/  BSYNC.RECONVERGENT B0 ;  /* 0x0000000000007941 */ /* 0x000fea0003800200 */
.L_x_1749:
[----:B------:R-:W-:Y:S05]  /*9660*/  @P0 EXIT ;  /* 0x000000000000094d */ /* 0x000fea0003800000 */
[----:B------:R-:W-:Y:S05]  /*9670*/  @P2 BRA `(.L_x_1751) ;  /* 0x0000000000202947 */ /* 0x000fea0003800000 */
[----:B------:R-:W-:-:S05]  /*9680*/  IMAD R0, R4, R7, RZ ;  /* 0x0000000704007224 */ /* 0x000fca00078e02ff */
[----:B------:R-:W-:-:S13]  /*9690*/  ISETP.NE.AND P0, PT, R0, -0x1, PT ;  /* 0xffffffff0000780c */ /* 0x000fda0003f05270 */
[----:B------:R-:W-:Y:S05]  /*96a0*/  @!P0 BRA `(.L_x_1751) ;  /* 0x0000000000148947 */ /* 0x000fea0003800000 */
.L_x_1752:
[----:B0-----:R-:W2:Y:S04]  /*96b0*/  LDG.E.STRONG.GPU R5, desc[UR8][R2.64] ;  /* 0x0000000802057981 */ /* 0x001ea8000c1ef900 */
[----:B--2---:R-:W-:Y:S01]  /*96c0*/  CCTL.IVALL ;  /* 0x00000000ff00798f */ /* 0x004fe20002000000 */
[----:B------:R-:W-:Y:S05]  /*96d0*/  YIELD ;  /* 0x0000000000007946 */ /* 0x000fea0003800000 */
[----:B------:R-:W-:-:S13]  /*96e0*/  ISETP.NE.AND P0, PT, R5, R0, PT ;  /* 0x000000000500720c */ /* 0x000fda0003f05270 */
[----:B------:R-:W-:Y:S05]  /*96f0*/  @P0 BRA `(.L_x_1752) ;  /* 0xfffffffc00ec0947 */ /* 0x000fea000383ffff */
.L_x_1751:
        /* <DEDUP_REMOVED lines=76> */
.L_x_1755:
        /* <DEDUP_REMOVED lines=31> */
.L_x_1754:
[----:B------:R-:W-:Y:S05]  /*9db0*/  BSYNC.RECONVERGENT B0 ;  /* 0x0000000000007941 */ /* 0x000fea0003800200 */
.L_x_1753:
        /* <DEDUP_REMOVED lines=10> */
.L_x_1756:
        /* <DEDUP_REMOVED lines=87> */
.L_x_1757:
        /* <DEDUP_REMOVED lines=11> */
.L_x_4383:


//--------------------- .text._Z35group_norm_nhwc_bwd_one_pass_kernelI11Fp32IOFp16WLi512ELi70ELi560EEv26Group_norm_nhwc_bwd_params --------------------------
	.section	.text._Z35group_norm_nhwc_bwd_one_pass_kernelI11Fp32IOFp16WLi512ELi70ELi560EEv26Group_norm_nhwc_bwd_params,"ax",@progbits
	.align	128
        .global         _Z35group_norm_nhwc_bwd_one_pass_kernelI11Fp32IOFp16WLi512ELi70ELi560EEv26Group_norm_nhwc_bwd_params
        .type           _Z35group_norm_nhwc_bwd_one_pass_kernelI11Fp32IOFp16WLi512ELi70ELi560EEv26Group_norm_nhwc_bwd_params,@function
        .size           _Z35group_norm_nhwc_bwd_one_pass_kernelI11Fp32IOFp16WLi512ELi70ELi560EEv26Group_norm_nhwc_bwd_params,(.L_x_4384 - _Z35group_norm_nhwc_bwd_one_pass_kernelI11Fp32IOFp16WLi512ELi70ELi560EEv26Group_norm_nhwc_bwd_params)
        .other          _Z35group_norm_nhwc_bwd_one_pass_kernelI11Fp32IOFp16WLi512ELi70ELi560EEv26Group_norm_nhwc_bwd_params,@"STO_CUDA_ENTRY STV_DEFAULT"
_Z35group_norm_nhwc_bwd_one_pass_kernelI11Fp32IOFp16WLi512ELi70ELi560EEv26Group_norm_nhwc_bwd_params:
.text._Z35group_norm_nhwc_bwd_one_pass_kernelI11Fp32IOFp16WLi512ELi70ELi560EEv26Group_norm_nhwc_bwd_params:
        /* <DEDUP_REMOVED lines=28> */
.L_x_1782:
        /* <DEDUP_REMOVED lines=439> */
[----:B------:R0:W-:Y:S01]  /*1d30*/  STL.64 [R1+0x4f0], R42 ;  /* 0x0004f02a01007387 */ /* 0x0001e20000100a00 */
[----:B------:R-:W-:-:S03]  /*1d40*/  LOP3.LUT R0, R0, 0xfffffeff, RZ, 0xc0, !PT ;  /* 0xfffffeff00007812 */ /* 0x000fc600078ec0ff */
[----:B------:R-:W-:Y:S01]  /*1d50*/  @!P2 STL.64 [R1+0x378], R2 ;  /* 0x000378020100a387 */ /* 0x000fe20000100a00 */
        /* <DEDUP_REMOVED lines=202> */
[----:B------:R-:W-:-:S04]  /*2a00*/  LOP3.LUT R0, R0, 0xfffffffe, RZ, 0xc0, !PT ;  /* 0xfffffffe00007812 */ /* 0x000fc800078ec0ff */
[----:B------:R-:W-:Y:S02]  /*2a10*/  @!P1 IADD3 R5, PT, PT, R51, R19, RZ ;  /* 0x0000001333059210 */ /* 0x000fe40007ffe0ff */
[----:B------:R-:W-:Y:S02]  /*2a20*/  @!P1 SHF.L.U32 R18, R50, 0x2, RZ ;  /* 0x0000000232129819 */ /* 0x000fe400000006ff */
[----:B------:R-:W-:Y:S02]  /*2a30*/  @P2 LOP3.LUT R0, R0, 0x1, RZ, 0xfc, !PT ;  /* 0x0000000100002812 */ /* 0x000fe400078efcff */
[----:B------:R-:W-:Y:S02]  /*2a40*/  @!P1 SHF.L.U64.HI R5, R50, 0x2, R5 ;  /* 0x0000000232059819 */ /* 0x000fe40000010205 */
        /* <DEDUP_REMOVED lines=105> */
[----:B------:R-:W-:Y:S01]  /*30e0*/  LOP3.LUT R0, R0, 0xfbffffff, RZ, 0xc0, !PT ;  /* 0xfbffffff00007812 */ /* 0x000fe200078ec0ff */
[----:B------:R1:W-:Y:S03]  /*30f0*/  STL [R1+0x488], R8 ;  /* 0x0004880801007387 */ /* 0x0003e60000100800 */
[----:B------:R-:W-:-:S02]  /*3100*/  @P1 LOP3.LUT R0, R0, 0x4000000, RZ, 0xfc, !PT ;  /* 0x0400000000001812 */ /* 0x000fc400078efcff */
[----:B--2---:R-:W-:Y:S01]  /*3110*/  @!P6 IADD3 R50, P1, PT, R18, R50, RZ ;  /* 0x000000321232e210 */ /* 0x004fe20007f3e0ff */
[----:B------:R2:W-:Y:S01]  /*3120*/  STL [R1+0x484], R9 ;  /* 0x0004840901007387 */ /* 0x0005e20000100800 */
[----:B-1----:R-:W-:-:S03]  /*3130*/  MOV R8, R14 ;  /* 0x0000000e00087202 */ /* 0x002fc60000000f00 */
[----:B------:R1:W-:Y:S01]  /*3140*/  STL [R1+0x4a8], R50 ;  /* 0x0004a83201007387 */ /* 0x0003e20000100800 */
[----:B------:R-:W-:Y:S02]  /*3150*/  @!P6 IADD3.X R51, PT, PT, R5, R51, RZ, P1, !PT ;  /* 0x000000330533e210 */ /* 0x000fe40000ffe4ff */
[----:B--2---:R-:W-:-:S03]  /*3160*/  MOV R9, R15 ;  /* 0x0000000f00097202 */ /* 0x004fc60000000f00 */
[----:B------:R2:W-:Y:S01]  /*3170*/  STL [R1+0x4a4], R51 ;  /* 0x0004a43301007387 */ /* 0x0005e20000100800 */
[----:B-1----:R-:W-:-:S03]  /*3180*/  MOV R50, R8 ;  /* 0x0000000800327202 */ /* 0x002fc60000000f00 */
[----:B------:R-:W-:Y:S01]  /*3190*/  STL [R1+0x480], R4 ;  /* 0x0004800401007387 */ /* 0x000fe20000100800 */
[----:B0-----:R-:W-:Y:S02]  /*31a0*/  @!P6 IADD3 R8, P1, PT, R18, R16, RZ ;  /* 0x000000101208e210 */ /* 0x001fe40007f3e0ff */
[----:B------:R-:W-:Y:S01]  /*31b0*/  MOV R19, R3 ;  /* 0x0000000300137202 */ /* 0x000fe20000000f00 */
[----:B------:R-:W-:Y:S01]  /*31c0*/  STL [R1+0x500], R37 ;  /* 0x0005002501007387 */ /* 0x000fe20000100800 */
[----:B--2---:R-:W-:Y:S02]  /*31d0*/  MOV R51, R9 ;  /* 0x0000000900337202 */ /* 0x004fe40000000f00 */
[----:B------:R-:W-:Y:S01]  /*31e0*/  @!P6 IADD3.X R9, PT, PT, R5, R17, RZ, P1, !PT ;  /* 0x000000110509e210 */ /* 0x000fe20000ffe4ff */
[----:B------:R0:W-:Y:S04]  /*31f0*/  STL [R1+0x4b0], R8 ;  /* 0x0004b00801007387 */ /* 0x0001e80000100800 */
[----:B------:R1:W-:Y:S01]  /*3200*/  STL [R1+0x4ac], R9 ;  /* 0x0004ac0901007387 */ /* 0x0003e20000100800 */
[----:B------:R-:W-:-:S02]  /*3210*/  MOV R53, R11 ;  /* 0x0000000b00357202 */ /* 0x000fc40000000f00 */
[----:B------:R-:W-:Y:S01]  /*3220*/  MOV R52, R10 ;  /* 0x0000000a00347202 */ /* 0x000fe20000000f00 */
[----:B------:R-:W2:Y:S01]  /*3230*/  LDL.LU.64 R14, [R1+0x568] ;  /* 0x00056800010e7983 */ /* 0x000ea20000300a00 */
[----:B0-----:R-:W-:Y:S02]  /*3240*/  MOV R8, R48 ;  /* 0x0000003000087202 */ /* 0x001fe40000000f00 */
[----:B-1----:R-:W-:Y:S02]  /*3250*/  MOV R9, R49 ;  /* 0x0000003100097202 */ /* 0x002fe40000000f00 */
[----:B------:R-:W-:Y:S01]  /*3260*/  MOV R18, R2 ;  /* 0x0000000200127202 */ /* 0x000fe20000000f00 */
[----:B------:R-:W3:Y:S01]  /*3270*/  LDL.LU.64 R48, [R1+0x550] ;  /* 0x0005500001307983 */ /* 0x000ee20000300a00 */
[----:B------:R-:W-:Y:S02]  /*3280*/  MOV R5, R19 ;  /* 0x0000001300057202 */ /* 0x000fe40000000f00 */
[----:B------:R-:W-:Y:S01]  /*3290*/  MOV R4, R18 ;  /* 0x0000001200047202 */ /* 0x000fe20000000f00 */
[----:B------:R-:W4:Y:S01]  /*32a0*/  LDL.LU.64 R2, [R1+0x558] ;  /* 0x0005580001027983 */ /* 0x000f220000300a00 */
[----:B------:R-:W-:-:S02]  /*32b0*/  CS2R R18, SRZ ;  /* 0x0000000000127805 */ /* 0x000fc4000001ff00 */
[----:B------:R-:W-:Y:S01]  /*32c0*/  CS2R R16, SRZ ;  /* 0x0000000000107805 */ /* 0x000fe2000001ff00 */
[----:B------:R-:W-:Y:S01]  /*32d0*/  HFMA2 R11, -RZ, RZ, 0, 0 ;  /* 0x00000000ff0b7431 */ /* 0x000fe200000001ff */
[----:B------:R-:W2:Y:S04]  /*32e0*/  LDL.LU R10, [R1+0x560] ;  /* 0x00056000010a7983 */ /* 0x000ea80000300800 */
[----:B---3--:R0:W3:Y:S04]  /*32f0*/  @!P0 LDG.E.64 R18, desc[UR10][R48.64] ;  /* 0x0000000a30128981 */ /* 0x0080e8000c1e1b00 */
[----:B----4-:R1:W4:Y:S01]  /*3300*/  @!P0 LDG.E.64 R16, desc[UR10][R2.64] ;  /* 0x0000000a02108981 */ /* 0x010322000c1e1b00 */
[----:B0-----:R-:W-:-:S02]  /*3310*/  MOV R48, R12 ;  /* 0x0000000c00307202 */ /* 0x001fc40000000f00 */
[----:B------:R-:W-:Y:S02]  /*3320*/  MOV R49, R13 ;  /* 0x0000000d00317202 */ /* 0x000fe40000000f00 */
[----:B------:R-:W2:Y:S01]  /*3330*/  LDL.LU.64 R12, [R1+0x548] ;  /* 0x00054800010c7983 */ /* 0x000ea20000300a00 */
[----:B------:R-:W-:Y:S02]  /*3340*/  LOP3.LUT R0, R0, 0xf7ffffff, RZ, 0xc0, !PT ;  /* 0xf7ffffff00007812 */ /* 0x000fe400078ec0ff */
[----:B---3--:R-:W-:-:S05]  /*3350*/  @!P0 MOV R11, R18 ;  /* 0x00000012000b8202 */ /* 0x008fca0000000f00 */
[----:B------:R0:W-:Y:S04]  /*3360*/  STL [R1+0x2dc], R11 ;  /* 0x0002dc0b01007387 */ /* 0x0001e80000100800 */
[----:B0-----:R-:W2:Y:S01]  /*3370*/  LDL.LU R11, [R1+0x540] ;  /* 0x00054000010b7983 */ /* 0x001ea20000300800 */
[----:B------:R-:W-:Y:S02]  /*3380*/  @P2 LOP3.LUT R0, R0, 0x8000000, RZ, 0xfc, !PT ;  /* 0x0800000000002812 */ /* 0x000fe400078efcff */
[----:B-1----:R-:W-:Y:S02]  /*3390*/  CS2R R2, SRZ ;  /* 0x0000000000027805 */ /* 0x002fe4000001ff00 */
[----:B------:R-:W-:Y:S02]  /*33a0*/  MOV R37, RZ ;  /* 0x000000ff00257202 */ /* 0x000fe40000000f00 */
[----:B------:R-:W-:-:S02]  /*33b0*/  @!P0 MOV R2, R19 ;  /* 0x0000001300028202 */ /* 0x000fc40000000f00 */
[----:B----4-:R-:W-:Y:S02]  /*33c0*/  @!P0 MOV R3, R16 ;  /* 0x0000001000038202 */ /* 0x010fe40000000f00 */
        /* <DEDUP_REMOVED lines=9> */
[----:B------:R-:W3:Y:S04]  /*3460*/  LDL.LU.64 R46, [R1+0x570] ;  /* 0x00057000012e7983 */ /* 0x000ee80000300a00 */
[----:B--2---:R0:W2:Y:S02]  /*3470*/  @!P0 LDG.E.64 R2, desc[UR10][R10.64] ;  /* 0x0000000a0a028981 */ /* 0x0040a4000c1e1b00 */
[----:B0-----:R-:W-:Y:S01]  /*3480*/  HFMA2 R10, -RZ, RZ, 0, 0 ;  /* 0x00000000ff0a7431 */ /* 0x001fe200000001ff */
[----:B------:R-:W-:-:S06]  /*3490*/  MOV R11, RZ ;  /* 0x000000ff000b7202 */ /* 0x000fcc0000000f00 */
[----:B------:R0:W4:Y:S01]  /*34a0*/  @!P0 LDG.E.64 R10, desc[UR10][R12.64] ;  /* 0x0000000a0c0a8981 */ /* 0x000122000c1e1b00 */
[----:B------:R-:W-:Y:S02]  /*34b0*/  LOP3.LUT P2, RZ, R0, 0x800000, RZ, 0xc0, !PT ;  /* 0x0080000000ff7812 */ /* 0x000fe4000784c0ff */
[----:B0-----:R-:W-:Y:S02]  /*34c0*/  CS2R R12, SRZ ;  /* 0x00000000000c7805 */ /* 0x001fe4000001ff00 */
[----:B----4-:R-:W-:Y:S02]  /*34d0*/  @!P0 MOV R13, R10 ;  /* 0x0000000a000d8202 */ /* 0x010fe40000000f00 */
[----:B------:R-:W-:-:S03]  /*34e0*/  @!P0 MOV R12, R11 ;  /* 0x0000000b000c8202 */ /* 0x000fc60000000f00 */
[----:B------:R-:W-:Y:S04]  /*34f0*/  STL [R1+0x258], R13 ;  /* 0x0002580d01007387 */ /* 0x000fe80000100800 */
[----:B------:R0:W-:Y:S02]  /*3500*/  STL [R1+0x25c], R12 ;  /* 0x00025c0c01007387 */ /* 0x0001e40000100800 */
[----:B0-----:R-:W-:-:S06]  /*3510*/  CS2R R12, SRZ ;  /* 0x00000000000c7805 */ /* 0x001fcc000001ff00 */
[----:B------:R0:W4:Y:S02]  /*3520*/  @!P2 LDG.E.64 R12, desc[UR10][R14.64] ;  /* 0x0000000a0e0ca981 */ /* 0x000124000c1e1b00 */
[----:B0-----:R-:W-:-:S06]  /*3530*/  CS2R R14, SRZ ;  /* 0x00000000000e7805 */ /* 0x001fcc000001ff00 */
[----:B---3--:R0:W3:Y:S02]  /*3540*/  @!P2 LDG.E.64 R14, desc[UR10][R46.64] ;  /* 0x0000000a2e0ea981 */ /* 0x0080e4000c1e1b00 */
[----:B0-----:R-:W-:Y:S01]  /*3550*/  MOV R46, R20 ;  /* 0x00000014002e7202 */ /* 0x001fe20000000f00 */
[----:B------:R-:W-:Y:S01]  /*3560*/  HFMA2 R20, -RZ, RZ, 0, 0 ;  /* 0x00000000ff147431 */ /* 0x000fe200000001ff */
[----:B------:R-:W-:Y:S02]  /*3570*/  MOV R47, R21 ;  /* 0x00000015002f7202 */ /* 0x000fe40000000f00 */
[----:B----4-:R-:W-:-:S05]  /*3580*/  @!P2 MOV R20, R12 ;  /* 0x0000000c0014a202 */ /* 0x010fca0000000f00 */
[----:B------:R0:W-:Y:S02]  /*3590*/  STL [R1+0x38c], R20 ;  /* 0x00038c1401007387 */ /* 0x0001e40000100800 */
[----:B0-----:R-:W-:Y:S02]  /*35a0*/  CS2R R20, SRZ ;  /* 0x0000000000147805 */ /* 0x001fe4000001ff00 */
[----:B------:R-:W-:Y:S02]  /*35b0*/  @!P2 MOV R20, R13 ;  /* 0x0000000d0014a202 */ /* 0x000fe40000000f00 */
[----:B---3--:R-:W-:-:S03]  /*35c0*/  @!P2 MOV R21, R14 ;  /* 0x0000000e0015a202 */ /* 0x008fc60000000f00 */
[----:B------:R0:W-:Y:S04]  /*35d0*/  STL [R1+0x39c], R20 ;  /* 0x00039c1401007387 */ /* 0x0001e80000100800 */
[----:B------:R1:W-:Y:S04]  /*35e0*/  STL [R1+0x27c], R21 ;  /* 0x00027c1501007387 */ /* 0x0003e80000100800 */
[----:B0-----:R-:W3:Y:S04]  /*35f0*/  LDL.LU R20, [R1+0x53c] ;  /* 0x00053c0001147983 */ /* 0x001ee80000300800 */
[----:B-1----:R-:W3:Y:S01]  /*3600*/  LDL.LU R21, [R1+0x538] ;  /* 0x0005380001157983 */ /* 0x002ee20000300800 */
[----:B------:R-:W-:-:S03]  /*3610*/  LOP3.LUT P1, RZ, R0, 0x400000, RZ, 0xc0, !PT ;  /* 0x0040000000ff7812 */ /* 0x000fc6000782c0ff */
[----:B------:R0:W-:Y:S02]  /*3620*/  STL.64 [R1+0x10], R18 ;  /* 0x0000101201007387 */ /* 0x0001e40000100a00 */
[----:B0-----:R-:W-:-:S08]  /*3630*/  CS2R R18, SRZ ;  /* 0x0000000000127805 */ /* 0x001fd0000001ff00 */
[----:B---3--:R0:W3:Y:S02]  /*3640*/  @!P1 LDG.E.64 R18, desc[UR10][R20.64] ;  /* 0x0000000a14129981 */ /* 0x0080e4000c1e1b00 */
[----:B0-----:R-:W-:-:S06]  /*3650*/  CS2R R20, SRZ ;  /* 0x0000000000147805 */ /* 0x001fcc000001ff00 */
[----:B------:R0:W4:Y:S04]  /*3660*/  @!P1 LDG.E.64 R20, desc[UR10][R44.64] ;  /* 0x0000000a2c149981 */ /* 0x000128000c1e1b00 */
[----:B------:R1:W-:Y:S01]  /*3670*/  STL.64 [R1+0x110], R16 ;  /* 0x0001101001007387 */ /* 0x0003e20000100a00 */
[----:B0-----:R-:W-:Y:S02]  /*3680*/  MOV R44, R24 ;  /* 0x00000018002c7202 */ /* 0x001fe40000000f00 */
[----:B------:R-:W-:Y:S02]  /*3690*/  MOV R45, R25 ;  /* 0x00000019002d7202 */ /* 0x000fe40000000f00 */
[----:B------:R-:W2:Y:S01]  /*36a0*/  LDL.LU.64 R24, [R1+0x530] ;  /* 0x0005300001187983 */ /* 0x000ea20000300a00 */
[----:B-1----:R-:W-:-:S02]  /*36b0*/  MOV R16, R44 ;  /* 0x0000002c00107202 */ /* 0x002fc40000000f00 */
[----:B------:R-:W-:Y:S02]  /*36c0*/  MOV R17, R45 ;  /* 0x0000002d00117202 */ /* 0x000fe40000000f00 */
[----:B------:R-:W-:Y:S02]  /*36d0*/  MOV R44, R50 ;  /* 0x00000032002c7202 */ /* 0x000fe40000000f00 */
[----:B------:R-:W-:Y:S02]  /*36e0*/  MOV R45, R51 ;  /* 0x00000033002d7202 */ /* 0x000fe40000000f00 */
[----:B------:R-:W-:Y:S02]  /*36f0*/  MOV R50, R22 ;  /* 0x0000001600327202 */ /* 0x000fe40000000f00 */
[----:B------:R-:W-:Y:S02]  /*3700*/  MOV R51, R23 ;  /* 0x0000001700337202 */ /* 0x000fe40000000f00 */
[----:B------:R-:W-:-:S02]  /*3710*/  CS2R R22, SRZ ;  /* 0x0000000000167805 */ /* 0x000fc4000001ff00 */
[----:B---3--:R-:W-:-:S05]  /*3720*/  @!P1 MOV R22, R19 ;  /* 0x0000001300169202 */ /* 0x008fca0000000f00 */
[----:B------:R0:W-:Y:S04]  /*3730*/  STL [R1+0x3b4], R22 ;  /* 0x0003b41601007387 */ /* 0x0001e80000100800 */
[----:B0-----:R-:W3:Y:S01]  /*3740*/  LDL.LU R22, [R1+0x52c] ;  /* 0x00052c0001167983 */ /* 0x001ee20000300800 */
[----:B----4-:R-:W-:-:S05]  /*3750*/  @!P1 MOV R23, R20 ;  /* 0x0000001400179202 */ /* 0x010fca0000000f00 */
[----:B------:R0:W-:Y:S04]  /*3760*/  STL [R1+0x278], R23 ;  /* 0x0002781701007387 */ /* 0x0001e80000100800 */
[----:B0-----:R-:W3:Y:S04]  /*3770*/  LDL.LU R23, [R1+0x528] ;  /* 0x0005280001177983 */ /* 0x001ee80000300800 */
[----:B------:R0:W-:Y:S02]  /*3780*/  STL [R1+0x244], R37 ;  /* 0x0002442501007387 */ /* 0x0001e40000100800 */
[----:B0-----:R-:W-:Y:S01]  /*3790*/  HFMA2 R37, -RZ, RZ, 0, 0 ;  /* 0x00000000ff257431 */ /* 0x001fe200000001ff */
[----:B--2---:R-:W-:-:S05]  /*37a0*/  @!P0 MOV R37, R2 ;  /* 0x0000000200258202 */ /* 0x004fca0000000f00 */
[----:B------:R0:W-:Y:S02]  /*37b0*/  STL [R1+0x324], R37 ;  /* 0x0003242501007387 */ /* 0x0001e40000100800 */
[----:B0-----:R-:W-:Y:S01]  /*37c0*/  HFMA2 R37, -RZ, RZ, 0, 0 ;  /* 0x00000000ff257431 */ /* 0x001fe200000001ff */
[----:B------:R-:W-:Y:S02]  /*37d0*/  @!P0 MOV R37, R3 ;  /* 0x0000000300258202 */ /* 0x000fe40000000f00 */
[----:B------:R-:W-:Y:S01]  /*37e0*/  LOP3.LUT P0, RZ, R0, 0x200000, RZ, 0xc0, !PT ;  /* 0x0020000000ff7812 */ /* 0x000fe2000780c0ff */
[----:B------:R0:W-:Y:S02]  /*37f0*/  STL.64 [R1+0x18], R2 ;  /* 0x0000180201007387 */ /* 0x0001e40000100a00 */
[----:B0-----:R-:W-:-:S10]  /*3800*/  CS2R R2, SRZ ;  /* 0x0000000000027805 */ /* 0x001fd4000001ff00 */
[----:B---3--:R0:W2:Y:S02]  /*3810*/  @!P0 LDG.E.64 R2, desc[UR10][R22.64] ;  /* 0x0000000a16028981 */ /* 0x0080a4000c1e1b00 */
        /* <DEDUP_REMOVED lines=67> */
[----:B------:R1:W-:Y:S04]  /*3c50*/  STL [R1+0x254], R37 ;  /* 0x0002542501007387 */ /* 0x0003e80000100800 */
[----:B------:R-:W-:Y:S01]  /*3c60*/  STL.64 [R1+0x30], R2 ;  /* 0x0000300201007387 */ /* 0x000fe20000100a00 */
[----:B0-----:R-:W-:Y:S01]  /*3c70*/  MOV R20, R34 ;  /* 0x0000002200147202 */ /* 0x001fe20000000f00 */
[----:B------:R-:W-:-:S02]  /*3c80*/  HFMA2 R34, -RZ, RZ, 0, 0 ;  /* 0x00000000ff227431 */ /* 0x000fc400000001ff */
[----:B------:R-:W-:Y:S01]  /*3c90*/  STL.64 [R1+0x130], R16 ;  /* 0x0001301001007387 */ /* 0x000fe20000100a00 */
[----:B-1----:R-:W-:Y:S01]  /*3ca0*/  HFMA2 R37, -RZ, RZ, 0, 0 ;  /* 0x00000000ff257431 */ /* 0x002fe200000001ff */
[----:B------:R-:W-:Y:S02]  /*3cb0*/  @!P0 MOV R37, R17 ;  /* 0x0000001100258202 */ /* 0x000fe40000000f00 */
[----:B------:R-:W-:Y:S01]  /*3cc0*/  MOV R21, R35 ;  /* 0x0000002300157202 */ /* 0x000fe20000000f00 */
[----:B------:R-:W-:Y:S04]  /*3cd0*/  STL.64 [R1+0x38], R10 ;  /* 0x0000380a01007387 */ /* 0x000fe80000100a00 */
[----:B------:R0:W-:Y:S04]  /*3ce0*/  STL [R1+0x2b4], R37 ;  /* 0x0002b42501007387 */ /* 0x0001e80000100800 */
[----:B------:R-:W-:Y:S04]  /*3cf0*/  STL.64 [R1+0x138], R12 ;  /* 0x0001380c01007387 */ /* 0x000fe80000100a00 */
[----:B------:R-:W4:Y:S01]  /*3d00*/  LDL.LU.64 R32, [R1+0x238] ;  /* 0x0002380001207983 */ /* 0x000f220000300a00 */
        /* <DEDUP_REMOVED lines=16> */
[----:B------:R-:W-:-:S02]  /*3e10*/  LOP3.LUT P0, RZ, R0, 0x40000, RZ, 0xc0, !PT ;  /* 0x0004000000ff7812 */ /* 0x000fc4000780c0ff */
[----:B------:R-:W-:-:S11]  /*3e20*/  CS2R R2, SRZ ;  /* 0x0000000000027805 */ /* 0x000fd6000001ff00 */
[----:B--2---:R0:W2:Y:S02]  /*3e30*/  @!P0 LDG.E.64 R2, desc[UR10][R34.64] ;  /* 0x0000000a22028981 */ /* 0x0040a4000c1e1b00 */
[----:B0-----:R-:W-:Y:S02]  /*3e40*/  MOV R34, R20 ;  /* 0x0000001400227202 */ /* 0x001fe40000000f00 */
[----:B------:R-:W-:Y:S02]  /*3e50*/  MOV R35, R21 ;  /* 0x0000001500237202 */ /* 0x000fe40000000f00 */
[----:B------:R-:W-:-:S06]  /*3e60*/  CS2R R20, SRZ ;  /* 0x0000000000147805 */ /* 0x000fcc000001ff00 */
[----:B---3--:R0:W3:Y:S01]  /*3e70*/  @!P0 LDG.E.64 R20, desc[UR10][R36.64] ;  /* 0x0000000a24148981 */ /* 0x0080e2000c1e1b00 */
[----:B------:R-:W-:Y:S01]  /*3e80*/  MOV R16, R38 ;  /* 0x0000002600107202 */ /* 0x000fe20000000f00 */
[----:B------:R-:W-:Y:S01]  /*3e90*/  HFMA2 R38, -RZ, RZ, 0, 0 ;  /* 0x00000000ff267431 */ /* 0x000fe200000001ff */
[----:B------:R-:W-:Y:S02]  /*3ea0*/  MOV R17, R39 ;  /* 0x0000002700117202 */ /* 0x000fe40000000f00 */
[----:B0-----:R-:W-:Y:S02]  /*3eb0*/  MOV R36, R42 ;  /* 0x0000002a00247202 */ /* 0x001fe40000000f00 */
[----:B------:R-:W-:Y:S02]  /*3ec0*/  MOV R37, R43 ;  /* 0x0000002b00257202 */ /* 0x000fe40000000f00 */
[----:B------:R-:W4:Y:S01]  /*3ed0*/  LDL.LU.64 R42, [R1+0x4f0] ;  /* 0x0004f000012a7983 */ /* 0x000f220000300a00 */
        /* <DEDUP_REMOVED lines=17> */
[----:B------:R-:W-:Y:S02]  /*3ff0*/  LOP3.LUT P2, RZ, R0, 0x20000, RZ, 0xc0, !PT ;  /* 0x0002000000ff7812 */ /* 0x000fe4000784c0ff */
[----:B------:R-:W-:Y:S02]  /*4000*/  MOV R10, R16 ;  /* 0x00000010000a7202 */ /* 0x000fe40000000f00 */
[----:B------:R-:W-:Y:S02]  /*4010*/  MOV R11, R17 ;  /* 0x00000011000b7202 */ /* 0x000fe40000000f00 */
[----:B------:R-:W-:Y:S01]  /*4020*/  CS2R R16, SRZ ;  /* 0x0000000000107805 */ /* 0x000fe2000001ff00 */
[----:B------:R0:W-:Y:S04]  /*4030*/  STL.64 [R1+0x40], R14 ;  /* 0x0000400e01007387 */ /* 0x0001e80000100a00 */
[----:B0-----:R-:W4:Y:S04]  /*4040*/  LDL.LU.64 R14, [R1+0x330] ;  /* 0x00033000010e7983 */ /* 0x001f280000300a00 */
[----:B---3--:R0:W3:Y:S02]  /*4050*/  @!P2 LDG.E.64 R16, desc[UR10][R38.64] ;  /* 0x0000000a2610a981 */ /* 0x0080e4000c1e1b00 */
[----:B0-----:R-:W-:Y:S01]  /*4060*/  MOV R38, R10 ;  /* 0x0000000a00267202 */ /* 0x001fe20000000f00 */
[----:B------:R-:W-:Y:S01]  /*4070*/  HFMA2 R10, -RZ, RZ, 0, 0 ;  /* 0x00000000ff0a7431 */ /* 0x000fe200000001ff */
[----:B------:R-:W-:-:S02]  /*4080*/  MOV R39, R11 ;  /* 0x0000000b00277202 */ /* 0x000fc40000000f00 */
[----:B------:R-:W-:-:S06]  /*4090*/  MOV R11, RZ ;  /* 0x000000ff000b7202 */ /* 0x000fcc0000000f00 */
[----:B--2---:R4:W2:Y:S02]  /*40a0*/  @!P2 LDG.E.64 R10, desc[UR10][R40.64] ;  /* 0x0000000a280aa981 */ /* 0x0048a4000c1e1b00 */
[----:B----4-:R-:W-:Y:S02]  /*40b0*/  MOV R40, R42 ;  /* 0x0000002a00287202 */ /* 0x010fe40000000f00 */
[----:B------:R-:W-:Y:S02]  /*40c0*/  MOV R41, R43 ;  /* 0x0000002b00297202 */ /* 0x000fe40000000f00 */
[----:B------:R-:W4:Y:S04]  /*40d0*/  LDL.LU.64 R42, [R1+0x4d8] ;  /* 0x0004d800012a7983 */ /* 0x000f280000300a00 */
[----:B------:R0:W-:Y:S01]  /*40e0*/  STL [R1+0x4d0], R20 ;  /* 0x0004d01401007387 */ /* 0x0001e20000100800 */
[----:B------:R-:W-:-:S02]  /*40f0*/  LOP3.LUT P1, RZ, R0, 0x10000, RZ, 0xc0, !PT ;  /* 0x0001000000ff7812 */ /* 0x000fc4000782c0ff */
[----:B------:R-:W-:Y:S01]  /*4100*/  CS2R R12, SRZ ;  /* 0x00000000000c7805 */ /* 0x000fe2000001ff00 */
[----:B0-----:R-:W-:Y:S01]  /*4110*/  HFMA2 R20, -RZ, RZ, 0, 0 ;  /* 0x00000000ff147431 */ /* 0x001fe200000001ff */
[----:B---3--:R-:W-:Y:S01]  /*4120*/  @!P2 MOV R20, R16 ;  /* 0x000000100014a202 */ /* 0x008fe20000000f00 */
[----:B------:R0:W-:Y:S04]  /*4130*/  STL [R1+0x4c0], R16 ;  /* 0x0004c01001007387 */ /* 0x0001e80000100800 */
[----:B------:R1:W-:Y:S04]  /*4140*/  STL [R1+0x408], R20 ;  /* 0x0004081401007387 */ /* 0x0003e80000100800 */
[----:B------:R3:W-:Y:S01]  /*4150*/  STL [R1+0x4c4], R17 ;  /* 0x0004c41101007387 */ /* 0x0007e20000100800 */
[----:B0-----:R-:W-:Y:S01]  /*4160*/  MOV R16, R24 ;  /* 0x0000001800107202 */ /* 0x001fe20000000f00 */
[----:B-1----:R-:W-:Y:S01]  /*4170*/  HFMA2 R20, -RZ, RZ, 0, 0 ;  /* 0x00000000ff147431 */ /* 0x002fe200000001ff */
[----:B------:R-:W-:-:S02]  /*4180*/  @!P2 MOV R20, R17 ;  /* 0x000000110014a202 */ /* 0x000fc40000000f00 */
[----:B---3--:R-:W-:Y:S02]  /*4190*/  MOV R17, R25 ;  /* 0x0000001900117202 */ /* 0x008fe40000000f00 */
[----:B--2---:R-:W-:Y:S02]  /*41a0*/  @!P2 MOV R13, R10 ;  /* 0x0000000a000da202 */ /* 0x004fe40000000f00 */
[----:B------:R-:W-:Y:S02]  /*41b0*/  @!P2 MOV R12, R11 ;  /* 0x0000000b000ca202 */ /* 0x000fe40000000f00 */
[----:B------:R-:W-:Y:S01]  /*41c0*/  CS2R R24, SRZ ;  /* 0x0000000000187805 */ /* 0x000fe2000001ff00 */
[----:B------:R0:W-:Y:S04]  /*41d0*/  STL [R1+0x300], R13 ;  /* 0x0003000d01007387 */ /* 0x0001e80000100800 */
[----:B------:R1:W-:Y:S04]  /*41e0*/  STL [R1+0x320], R12 ;  /* 0x0003200c01007387 */ /* 0x0003e80000100800 */
[----:B----4-:R-:W2:Y:S01]  /*41f0*/  @!P1 LDG.E.64 R24, desc[UR10][R42.64] ;  /* 0x0000000a2a189981 */ /* 0x010ea2000c1e1b00 */
[----:B0-----:R-:W-:-:S02]  /*4200*/  MOV R13, R41 ;  /* 0x00000029000d7202 */ /* 0x001fc40000000f00 */
[----:B------:R-:W-:Y:S02]  /*4210*/  MOV R41, R39 ;  /* 0x0000002700297202 */ /* 0x000fe40000000f00 */
[----:B-1----:R-:W-:Y:S02]  /*4220*/  MOV R12, R40 ;  /* 0x00000028000c7202 */ /* 0x002fe40000000f00 */
[----:B------:R-:W-:Y:S02]  /*4230*/  MOV R40, R38 ;  /* 0x0000002600287202 */ /* 0x000fe40000000f00 */
[----:B------:R-:W-:Y:S01]  /*4240*/  MOV R38, R2 ;  /* 0x0000000200267202 */ /* 0x000fe20000000f00 */
[----:B------:R0:W-:Y:S01]  /*4250*/  STL.64 [R1+0x140], R18 ;  /* 0x0001401201007387 */ /* 0x0001e20000100a00 */
[----:B------:R-:W-:Y:S02]  /*4260*/  MOV R39, R3 ;  /* 0x0000000300277202 */ /* 0x000fe40000000f00 */
[----:B------:R-:W-:Y:S01]  /*4270*/  MOV R2, R22 ;  /* 0x0000001600027202 */ /* 0x000fe20000000f00 */
[----:B------:R-:W3:Y:S01]  /*4280*/  LDL.LU.64 R42, [R1+0x3e8] ;  /* 0x0003e800012a7983 */ /* 0x000ee20000300a00 */
[----:B------:R-:W-:-:S02]  /*4290*/  MOV R3, R23 ;  /* 0x0000001700037202 */ /* 0x000fc40000000f00 */
[----:B------:R-:W-:-:S06]  /*42a0*/  CS2R R22, SRZ ;  /* 0x0000000000167805 */ /* 0x000fcc000001ff00 */
[----:B------:R1:W4:Y:S04]  /*42b0*/  @!P1 LDG.E.64 R22, desc[UR10][R14.64] ;  /* 0x0000000a0e169981 */ /* 0x000328000c1e1b00 */
[----:B0-----:R-:W3:Y:S01]  /*42c0*/  LDL.LU.64 R18, [R1+0x368] ;  /* 0x0003680001127983 */ /* 0x001ee20000300a00 */
[----:B-1----:R-:W-:Y:S01]  /*42d0*/  HFMA2 R14, -RZ, RZ, 0, 0 ;  /* 0x00000000ff0e7431 */ /* 0x002fe200000001ff */
[----:B------:R-:W-:Y:S02]  /*42e0*/  MOV R15, R3 ;  /* 0x00000003000f7202 */ /* 0x000fe40000000f00 */
[----:B------:R-:W-:Y:S02]  /*42f0*/  MOV R3, RZ ;  /* 0x000000ff00037202 */ /* 0x000fe40000000f00 */
[----:B--2---:R-:W-:-:S05]  /*4300*/  @!P1 MOV R14, R24 ;  /* 0x00000018000e9202 */ /* 0x004fca0000000f00 */
[----:B------:R0:W-:Y:S02]  /*4310*/  STL [R1+0x410], R14 ;  /* 0x0004100e01007387 */ /* 0x0001e40000100800 */
[----:B0-----:R-:W-:Y:S01]  /*4320*/  MOV R14, R2 ;  /* 0x00000002000e7202 */ /* 0x001fe20000000f00 */
[----:B------:R-:W-:Y:S01]  /*4330*/  HFMA2 R2, -RZ, RZ, 0, 0 ;  /* 0x00000000ff027431 */ /* 0x000fe200000001ff */
[----:B----4-:R-:W-:Y:S02]  /*4340*/  @!P1 MOV R3, R22 ;  /* 0x0000001600039202 */ /* 0x010fe40000000f00 */
[----:B------:R-:W-:-:S03]  /*4350*/  @!P1 MOV R2, R23 ;  /* 0x0000001700029202 */ /* 0x000fc60000000f00 */
[----:B------:R0:W-:Y:S04]  /*4360*/  STL [R1+0x330], R3 ;  /* 0x0003300301007387 */ /* 0x0001e80000100800 */
[----:B------:R1:W-:Y:S04]  /*4370*/  STL [R1+0x334], R2 ;  /* 0x0003340201007387 */ /* 0x0003e80000100800 */
[----:B0-----:R-:W2:Y:S04]  /*4380*/  LDL.LU R3, [R1+0x4cc] ;  /* 0x0004cc0001037983 */ /* 0x001ea80000300800 */
[----:B-1----:R-:W2:Y:S01]  /*4390*/  LDL.LU R2, [R1+0x4c8] ;  /* 0x0004c80001027983 */ /* 0x002ea20000300800 */
[----:B------:R-:W-:-:S03]  /*43a0*/  LOP3.LUT P0, RZ, R0, 0x8000, RZ, 0xc0, !PT ;  /* 0x0000800000ff7812 */ /* 0x000fc6000780c0ff */
[----:B------:R0:W-:Y:S02]  /*43b0*/  STL [R1+0x40c], R20 ;  /* 0x00040c1401007387 */ /* 0x0001e40000100800 */
[----:B0-----:R-:W-:Y:S01]  /*43c0*/  HFMA2 R20, -RZ, RZ, 0, 0 ;  /* 0x00000000ff147431 */ /* 0x001fe200000001ff */
[----:B------:R-:W-:-:S05]  /*43d0*/  @!P1 MOV R20, R25 ;  /* 0x0000001900149202 */ /* 0x000fca0000000f00 */
[----:B------:R0:W-:Y:S04]  /*43e0*/  STL [R1+0x414], R20 ;  /* 0x0004141401007387 */ /* 0x0001e80000100800 */
[----:B0-----:R-:W4:Y:S04]  /*43f0*/  LDL.LU R20, [R1+0x4d0] ;  /* 0x0004d00001147983 */ /* 0x001f280000300800 */
[----:B--2---:R0:W-:Y:S02]  /*4400*/  STL.64 [R1+0x48], R2 ;  /* 0x0000480201007387 */ /* 0x0041e40000100a00 */
[----:B0-----:R-:W-:-:S06]  /*4410*/  CS2R R2, SRZ ;  /* 0x0000000000027805 */ /* 0x001fcc000001ff00 */
[----:B---3--:R0:W2:Y:S02]  /*4420*/  @!P0 LDG.E.64 R2, desc[UR10][R18.64] ;  /* 0x0000000a12028981 */ /* 0x0080a4000c1e1b00 */
[----:B0-----:R-:W-:Y:S02]  /*4430*/  MOV R18, R12 ;  /* 0x0000000c00127202 */ /* 0x001fe40000000f00 */
[----:B------:R-:W-:Y:S02]  /*4440*/  MOV R19, R13 ;  /* 0x0000000d00137202 */ /* 0x000fe40000000f00 */
[----:B------:R-:W-:-:S06]  /*4450*/  CS2R R12, SRZ ;  /* 0x00000000000c7805 */ /* 0x000fcc000001ff00 */
[----:B------:R0:W3:Y:S02]  /*4460*/  @!P0 LDG.E.64 R12, desc[UR10][R42.64] ;  /* 0x0000000a2a0c8981 */ /* 0x0000e4000c1e1b00 */
[----:B0-----:R-:W-:Y:S02]  /*4470*/  MOV R42, R14 ;  /* 0x0000000e002a7202 */ /* 0x001fe40000000f00 */
[----:B------:R-:W-:Y:S02]  /*4480*/  MOV R43, R15 ;  /* 0x0000000f002b7202 */ /* 0x000fe40000000f00 */
[----:B------:R-:W-:Y:S02]  /*4490*/  MOV R14, R16 ;  /* 0x00000010000e7202 */ /* 0x000fe40000000f00 */
[----:B------:R-:W-:Y:S02]  /*44a0*/  MOV R15, R17 ;  /* 0x00000011000f7202 */ /* 0x000fe40000000f00 */
[----:B------:R-:W-:Y:S01]  /*44b0*/  CS2R R16, SRZ ;  /* 0x0000000000107805 */ /* 0x000fe2000001ff00 */
[----:B----4-:R0:W-:Y:S04]  /*44c0*/  STL.64 [R1+0x148], R20 ;  /* 0x0001481401007387 */ /* 0x0101e80000100a00 */
[----:B0-----:R-:W4:Y:S01]  /*44d0*/  LDL.LU.64 R20, [R1+0x3d0] ;  /* 0x0003d00001147983 */ /* 0x001f220000300a00 */
[----:B--2---:R-:W-:-:S02]  /*44e0*/  @!P0 MOV R16, R2 ;  /* 0x0000000200108202 */ /* 0x004fc40000000f00 */
[----:B------:R-:W-:-:S03]  /*44f0*/  @!P0 MOV R17, R3 ;  /* 0x0000000300118202 */ /* 0x000fc60000000f00 */
[----:B------:R0:W-:Y:S04]  /*4500*/  STL [R1+0x3e8], R16 ;  /* 0x0003e81001007387 */ /* 0x0001e80000100800 */
[----:B------:R1:W-:Y:S01]  /*4510*/  STL [R1+0x3ec], R17 ;  /* 0x0003ec1101007387 */ /* 0x0003e20000100800 */
[----:B0-----:R-:W-:Y:S01]  /*4520*/  HFMA2 R16, -RZ, RZ, 0, 0 ;  /* 0x00000000ff107431 */ /* 0x001fe200000001ff */
[----:B---3--:R-:W-:Y:S02]  /*4530*/  @!P0 MOV R16, R12 ;  /* 0x0000000c00108202 */ /* 0x008fe40000000f00 */
[----:B-1----:R-:W2:Y:S04]  /*4540*/  LDL.LU R17, [R1+0x4c4] ;  /* 0x0004c40001117983 */ /* 0x002ea80000300800 */
[----:B------:R0:W-:Y:S04]  /*4550*/  STL [R1+0x350], R16 ;  /* 0x0003501001007387 */ /* 0x0001e80000100800 */
[----:B0-----:R-:W2:Y:S01]  /*4560*/  LDL.LU R16, [R1+0x4c0] ;  /* 0x0004c00001107983 */ /* 0x001ea20000300800 */
[----:B------:R-:W-:-:S03]  /*4570*/  LOP3.LUT P2, RZ, R0, 0x4000, RZ, 0xc0, !PT ;  /* 0x0000400000ff7812 */ /* 0x000fc6000784c0ff */
[----:B------:R0:W-:Y:S04]  /*4580*/  STL [R1+0x4b8], R2 ;  /* 0x0004b80201007387 */ /* 0x0001e80000100800 */
[----:B------:R1:W-:Y:S01]  /*4590*/  STL [R1+0x4bc], R3 ;  /* 0x0004bc0301007387 */ /* 0x0003e20000100800 */
[----:B0-----:R-:W-:Y:S02]  /*45a0*/  MOV R2, RZ ;  /* 0x000000ff00027202 */ /* 0x001fe40000000f00 */
[----:B------:R-:W-:Y:S02]  /*45b0*/  @!P0 MOV R2, R13 ;  /* 0x0000000d00028202 */ /* 0x000fe40000000f00 */
[----:B-1----:R-:W-:-:S03]  /*45c0*/  MOV R3, R43 ;  /* 0x0000002b00037202 */ /* 0x002fc60000000f00 */
[----:B------:R0:W-:Y:S01]  /*45d0*/  STL [R1+0x368], R2 ;  /* 0x0003680201007387 */ /* 0x0001e20000100800 */
[----:B------:R-:W-:Y:S02]  /*45e0*/  MOV R43, R15 ;  /* 0x0000000f002b7202 */ /* 0x000fe40000000f00 */
[----:B0-----:R-:W-:Y:S02]  /*45f0*/  MOV R2, R42 ;  /* 0x0000002a00027202 */ /* 0x001fe40000000f00 */
[----:B------:R-:W-:Y:S02]  /*4600*/  MOV R42, R14 ;  /* 0x0000000e002a7202 */ /* 0x000fe40000000f00 */
[----:B------:R-:W-:-:S06]  /*4610*/  CS2R R14, SRZ ;  /* 0x00000000000e7805 */ /* 0x000fcc000001ff00 */
[----:B----4-:R0:W3:Y:S04]  /*4620*/  @!P2 LDG.E.64 R14, desc[UR10][R20.64] ;  /* 0x0000000a140ea981 */ /* 0x0100e8000c1e1b00 */
[----:B--2---:R1:W-:Y:S04]  /*4630*/  STL.64 [R1+0x50], R16 ;  /* 0x0000501001007387 */ /* 0x0043e80000100a00 */
[----:B-1----:R-:W2:Y:S01]  /*4640*/  LDL.LU.64 R16, [R1+0x3e0] ;  /* 0x0003e00001107983 */ /* 0x002ea20000300a00 */
[----:B0-----:R-:W-:-:S03]  /*4650*/  CS2R R20, SRZ ;  /* 0x0000000000147805 */ /* 0x001fc6000001ff00 */
[----:B------:R0:W-:Y:S04]  /*4660*/  STL.64 [R1+0x58], R24 ;  /* 0x0000581801007387 */ /* 0x0001e80000100a00 */
[----:B0-----:R-:W4:Y:S04]  /*4670*/  LDL.LU.64 R24, [R1+0x3c0] ;  /* 0x0003c00001187983 */ /* 0x001f280000300a00 */
[----:B--2---:R0:W2:Y:S02]  /*4680*/  @!P2 LDG.E.64 R20, desc[UR10][R16.64] ;  /* 0x0000000a1014a981 */ /* 0x0040a4000c1e1b00 */
[----:B0-----:R-:W-:Y:S01]  /*4690*/  HFMA2 R16, -RZ, RZ, 0, 0 ;  /* 0x00000000ff107431 */ /* 0x001fe200000001ff */
[----:B---3--:R-:W-:-:S05]  /*46a0*/  @!P2 MOV R16, R14 ;  /* 0x0000000e0010a202 */ /* 0x008fca0000000f00 */
[----:B------:R0:W-:Y:S04]  /*46b0*/  STL [R1+0x3d0], R16 ;  /* 0x0003d01001007387 */ /* 0x0001e80000100800 */
[----:B0-----:R-:W3:Y:S01]  /*46c0*/  LDL.LU.64 R16, [R1+0x3c8] ;  /* 0x0003c80001107983 */ /* 0x001ee20000300a00 */
[----:B------:R-:W-:-:S03]  /*46d0*/  LOP3.LUT P1, RZ, R0, 0x2000, RZ, 0xc0, !PT ;  /* 0x0000200000ff7812 */ /* 0x000fc6000782c0ff */
[----:B------:R0:W-:Y:S02]  /*46e0*/  STL.64 [R1+0x150], R10 ;  /* 0x0001500a01007387 */ /* 0x0001e40000100a00 */
[----:B0-----:R-:W-:Y:S02]  /*46f0*/  CS2R R10, SRZ ;  /* 0x00000000000a7805 */ /* 0x001fe4000001ff00 */
[----:B--2---:R-:W-:Y:S02]  /*4700*/  @!P2 MOV R11, R20 ;  /* 0x00000014000ba202 */ /* 0x004fe40000000f00 */
[----:B------:R-:W-:-:S03]  /*4710*/  @!P2 MOV R10, R21 ;  /* 0x00000015000aa202 */ /* 0x000fc60000000f00 */
[----:B------:R-:W-:Y:S04]  /*4720*/  STL [R1+0x36c], R11 ;  /* 0x00036c0b01007387 */ /* 0x000fe80000100800 */
[----:B------:R0:W-:Y:S02]  /*4730*/  STL [R1+0x388], R10 ;  /* 0x0003880a01007387 */ /* 0x0001e40000100800 */
[----:B0-----:R-:W-:-:S06]  /*4740*/  CS2R R10, SRZ ;  /* 0x00000000000a7805 */ /* 0x001fcc000001ff00 */
[----:B----4-:R0:W2:Y:S02]  /*4750*/  @!P1 LDG.E.64 R10, desc[UR10][R24.64] ;  /* 0x0000000a180a9981 */ /* 0x0100a4000c1e1b00 */
[----:B0-----:R-:W-:Y:S02]  /*4760*/  MOV R24, R18 ;  /* 0x0000001200187202 */ /* 0x001fe40000000f00 */
[----:B------:R-:W-:Y:S02]  /*4770*/  MOV R25, R19 ;  /* 0x0000001300197202 */ /* 0x000fe40000000f00 */
[----:B------:R-:W-:-:S06]  /*4780*/  CS2R R18, SRZ ;  /* 0x0000000000127805 */ /* 0x000fcc000001ff00 */
[----:B---3--:R0:W3:Y:S02]  /*4790*/  @!P1 LDG.E.64 R18, desc[UR10][R16.64] ;  /* 0x0000000a10129981 */ /* 0x0080e4000c1e1b00 */
[----:B0-----:R-:W-:Y:S02]  /*47a0*/  MOV R16, R2 ;  /* 0x0000000200107202 */ /* 0x001fe40000000f00 */
[----:B------:R-:W-:Y:S02]  /*47b0*/  MOV R17, R3 ;  /* 0x0000000300117202 */ /* 0x000fe40000000f00 */
[----:B------:R-:W-:Y:S02]  /*47c0*/  CS2R R2, SRZ ;  /* 0x0000000000027805 */ /* 0x000fe4000001ff00 */
[----:B--2---:R-:W-:Y:S02]  /*47d0*/  @!P1 MOV R2, R10 ;  /* 0x0000000a00029202 */ /* 0x004fe40000000f00 */
        /* <DEDUP_REMOVED lines=9> */
[----:B------:R0:W-:Y:S02]  /*4870*/  STL.64 [R1+0x158], R22 ;  /* 0x0001581601007387 */ /* 0x0001e40000100a00 */
[----:B0-----:R-:W-:Y:S02]  /*4880*/  MOV R22, R32 ;  /* 0x0000002000167202 */ /* 0x001fe40000000f00 */
[----:B------:R-:W-:Y:S01]  /*4890*/  MOV R23, R33 ;  /* 0x0000002100177202 */ /* 0x000fe20000000f00 */
[----:B------:R-:W-:Y:S04]  /*48a0*/  STL [R1+0x4b4], R14 ;  /* 0x0004b40e01007387 */ /* 0x000fe80000100800 */
[----:B------:R-:W3:Y:S04]  /*48b0*/  LDL.LU.64 R32, [R1+0x3b8] ;  /* 0x0003b80001207983 */ /* 0x000ee80000300a00 */
[----:B--2---:R0:W-:Y:S02]  /*48c0*/  STL.64 [R1+0x60], R2 ;  /* 0x0000600201007387 */ /* 0x0041e40000100a00 */
[----:B0-----:R-:W-:-:S06]  /*48d0*/  CS2R R2, SRZ ;  /* 0x0000000000027805 */ /* 0x001fcc000001ff00 */
[----:B------:R-:W2:Y:S01]  /*48e0*/  @!P0 LDG.E.64 R2, desc[UR10][R22.64] ;  /* 0x0000000a16028981 */ /* 0x000ea2000c1e1b00 */
[----:B------:R-:W-:Y:S01]  /*48f0*/  HFMA2 R14, -RZ, RZ, 0, 0 ;  /* 0x00000000ff0e7431 */ /* 0x000fe200000001ff */
[----:B------:R-:W-:-:S05]  /*4900*/  @!P2 MOV R14, R15 ;  /* 0x0000000f000ea202 */ /* 0x000fca0000000f00 */
[----:B------:R0:W-:Y:S02]  /*4910*/  STL [R1+0x3d4], R14 ;  /* 0x0003d40e01007387 */ /* 0x0001e40000100800 */
[----:B0-----:R-:W-:Y:S02]  /*4920*/  MOV R14, RZ ;  /* 0x000000ff000e7202 */ /* 0x001fe40000000f00 */
[----:B------:R-:W-:-:S05]  /*4930*/  @!P1 MOV R14, R19 ;  /* 0x00000013000e9202 */ /* 0x000fca0000000f00 */
[----:B------:R0:W-:Y:S02]  /*4940*/  STL [R1+0x398], R14 ;  /* 0x0003980e01007387 */ /* 0x0001e40000100800 */
[----:B0-----:R-:W-:Y:S01]  /*4950*/  HFMA2 R14, -RZ, RZ, 0, 0 ;  /* 0x00000000ff0e7431 */ /* 0x001fe200000001ff */
[----:B--2---:R-:W-:-:S05]  /*4960*/  @!P0 MOV R14, R2 ;  /* 0x00000002000e8202 */ /* 0x004fca0000000f00 */
[----:B------:R0:W-:Y:S02]  /*4970*/  STL [R1+0x3b8], R14 ;  /* 0x0003b80e01007387 */ /* 0x0001e40000100800 */
[----:B0-----:R-:W-:Y:S01]  /*4980*/  HFMA2 R14, -RZ, RZ, 0, 0 ;  /* 0x00000000ff0e7431 */ /* 0x001fe200000001ff */
[----:B------:R-:W-:-:S05]  /*4990*/  @!P0 MOV R14, R3 ;  /* 0x00000003000e8202 */ /* 0x000fca0000000f00 */
[----:B------:R0:W-:Y:S04]  /*49a0*/  STL [R1+0x3bc], R14 ;  /* 0x0003bc0e01007387 */ /* 0x0001e80000100800 */
[----:B0-----:R-:W2:Y:S01]  /*49b0*/  LDL.LU R14, [R1+0x4b4] ;  /* 0x0004b400010e7983 */ /* 0x001ea20000300800 */
[----:B------:R-:W-:Y:S02]  /*49c0*/  MOV R22, R16 ;  /* 0x0000001000167202 */ /* 0x000fe40000000f00 */
[----:B------:R-:W-:Y:S02]  /*49d0*/  MOV R23, R17 ;  /* 0x0000001100177202 */ /* 0x000fe40000000f00 */
[----:B------:R-:W-:-:S06]  /*49e0*/  CS2R R16, SRZ ;  /* 0x0000000000107805 */ /* 0x000fcc000001ff00 */
[----:B---3--:R0:W3:Y:S01]  /*49f0*/  @!P0 LDG.E.64 R16, desc[UR10][R32.64] ;  /* 0x0000000a20108981 */ /* 0x0080e2000c1e1b00 */
[----:B------:R-:W-:Y:S02]  /*4a00*/  LOP3.LUT P1, RZ, R0, 0x400, RZ, 0xc0, !PT ;  /* 0x0000040000ff7812 */ /* 0x000fe4000782c0ff */
[----:B0-----:R-:W-:Y:S02]  /*4a10*/  MOV R32, R8 ;  /* 0x0000000800207202 */ /* 0x001fe40000000f00 */
[----:B------:R-:W-:Y:S02]  /*4a20*/  MOV R33, R9 ;  /* 0x0000000900217202 */ /* 0x000fe40000000f00 */
[----:B------:R-:W4:Y:S04]  /*4a30*/  LDL.LU.64 R8, [R1+0x3a8] ;  /* 0x0003a80001087983 */ /* 0x000f280000300a00 */
[----:B--2---:R0:W-:Y:S04]  /*4a40*/  STL.64 [R1+0x68], R14 ;  /* 0x0000680e01007387 */ /* 0x0041e80000100a00 */
[----:B0-----:R-:W2:Y:S04]  /*4a50*/  LDL.LU.64 R14, [R1+0x220] ;  /* 0x00022000010e7983 */ /* 0x001ea80000300a00 */
[----:B------:R0:W-:Y:S04]  /*4a60*/  STL.64 [R1+0x70], R10 ;  /* 0x0000700a01007387 */ /* 0x0001e80000100a00 */
[----:B------:R1:W-:Y:S01]  /*4a70*/  STL.64 [R1+0x170], R18 ;  /* 0x0001701201007387 */ /* 0x0003e20000100a00 */
[----:B0-----:R-:W-:-:S03]  /*4a80*/  CS2R R10, SRZ ;  /* 0x00000000000a7805 */ /* 0x001fc6000001ff00 */
[----:B------:R0:W-:Y:S04]  /*4a90*/  STL.64 [R1+0x160], R12 ;  /* 0x0001600c01007387 */ /* 0x0001e80000100a00 */
[----:B-1----:R-:W4:Y:S01]  /*4aa0*/  LDL.LU.64 R18, [R1+0x210] ;  /* 0x0002100001127983 */ /* 0x002f220000300a00 */
[----:B------:R-:W-:-:S03]  /*4ab0*/  LOP3.LUT P2, RZ, R0, 0x800, RZ, 0xc0, !PT ;  /* 0x0000080000ff7812 */ /* 0x000fc6000784c0ff */
[----:B------:R1:W4:Y:S01]  /*4ac0*/  @!P1 LDG.E.64 R10, desc[UR10][R24.64] ;  /* 0x0000000a180a9981 */ /* 0x000322000c1e1b00 */
[----:B0-----:R-:W-:Y:S02]  /*4ad0*/  CS2R R12, SRZ ;  /* 0x00000000000c7805 */ /* 0x001fe4000001ff00 */
[----:B---3--:R-:W-:Y:S02]  /*4ae0*/  @!P0 MOV R13, R16 ;  /* 0x00000010000d8202 */ /* 0x008fe40000000f00 */
[----:B------:R-:W-:Y:S02]  /*4af0*/  @!P0 MOV R12, R17 ;  /* 0x00000011000c8202 */ /* 0x000fe40000000f00 */
[----:B-1----:R-:W-:Y:S02]  /*4b00*/  MOV R24, R32 ;  /* 0x0000002000187202 */ /* 0x002fe40000000f00 */
[----:B------:R-:W-:Y:S02]  /*4b10*/  MOV R25, R33 ;  /* 0x0000002100197202 */ /* 0x000fe40000000f00 */
[----:B------:R-:W-:-:S02]  /*4b20*/  MOV R32, R28 ;  /* 0x0000001c00207202 */ /* 0x000fc40000000f00 */
[----:B------:R-:W-:Y:S02]  /*4b30*/  MOV R33, R29 ;  /* 0x0000001d00217202 */ /* 0x000fe40000000f00 */
[----:B------:R-:W-:Y:S02]  /*4b40*/  MOV R28, R6 ;  /* 0x00000006001c7202 */ /* 0x000fe40000000f00 */
[----:B------:R-:W-:Y:S02]  /*4b50*/  MOV R29, R7 ;  /* 0x00000007001d7202 */ /* 0x000fe40000000f00 */
[----:B------:R-:W3:Y:S04]  /*4b60*/  LDL.LU.64 R6, [R1+0x390] ;  /* 0x0003900001067983 */ /* 0x000ee80000300a00 */
[----:B------:R-:W-:Y:S04]  /*4b70*/  STL [R1+0x23c], R13 ;  /* 0x00023c0d01007387 */ /* 0x000fe80000100800 */
[----:B------:R0:W-:Y:S02]  /*4b80*/  STL [R1+0x238], R12 ;  /* 0x0002380c01007387 */ /* 0x0001e40000100800 */
[----:B0-----:R-:W-:-:S06]  /*4b90*/  CS2R R12, SRZ ;  /* 0x00000000000c7805 */ /* 0x001fcc000001ff00 */
[----:B--2---:R0:W2:Y:S01]  /*4ba0*/  @!P2 LDG.E.64 R12, desc[UR10][R14.64] ;  /* 0x0000000a0e0ca981 */ /* 0x0040a2000c1e1b00 */
[----:B------:R-:W-:Y:S02]  /*4bb0*/  LOP3.LUT P0, RZ, R0, 0x200, RZ, 0xc0, !PT ;  /* 0x0000020000ff7812 */ /* 0x000fe4000780c0ff */
[----:B0-----:R-:W-:-:S06]  /*4bc0*/  CS2R R14, SRZ ;  /* 0x00000000000e7805 */ /* 0x001fcc000001ff00 */
[----:B----4-:R0:W4:Y:S04]  /*4bd0*/  @!P2 LDG.E.64 R14, desc[UR10][R8.64] ;  /* 0x0000000a080ea981 */ /* 0x010128000c1e1b00 */
[----:B------:R1:W-:Y:S04]  /*4be0*/  STL.64 [R1+0x78], R2 ;  /* 0x0000780201007387 */ /* 0x0003e80000100a00 */
[----:B------:R3:W-:Y:S01]  /*4bf0*/  STL.64 [R1+0x168], R20 ;  /* 0x0001681401007387 */ /* 0x0007e20000100a00 */
[----:B0-----:R-:W-:-:S03]  /*4c00*/  HFMA2 R9, -RZ, RZ, 0, 0 ;  /* 0x00000000ff097431 */ /* 0x001fc600000001ff */
[----:B------:R0:W-:Y:S01]  /*4c10*/  STL.64 [R1+0x178], R16 ;  /* 0x0001781001007387 */ /* 0x0001e20000100a00 */
[----:B-1----:R-:W-:-:S03]  /*4c20*/  CS2R R2, SRZ ;  /* 0x0000000000027805 */ /* 0x002fc6000001ff00 */
[----:B------:R-:W-:Y:S01]  /*4c30*/  STL.64 [R1+0x88], R10 ;  /* 0x0000880a01007387 */ /* 0x000fe20000100a00 */
[----:B------:R-:W-:-:S03]  /*4c40*/  UIMAD.WIDE UR6, UR8, 0x8, UR6 ;  /* 0x00000008080678a5 */ /* 0x000fc6000f8e0206 */
[----:B------:R-:W4:Y:S04]  /*4c50*/  LDL.LU R8, [R1+0x4b0] ;  /* 0x0004b00001087983 */ /* 0x000f280000300800 */
[----:B------:R1:W4:Y:S02]  /*4c60*/  @!P0 LDG.E.64 R2, desc[UR10][R18.64] ;  /* 0x0000000a12028981 */ /* 0x000324000c1e1b00 */
[----:B-1----:R-:W-:-:S06]  /*4c70*/  CS2R R18, SRZ ;  /* 0x0000000000127805 */ /* 0x002fcc000001ff00 */
[----:B---3--:R1:W3:Y:S01]  /*4c80*/  @!P0 LDG.E.64 R18, desc[UR10][R6.64] ;  /* 0x0000000a06128981 */ /* 0x0082e2000c1e1b00 */
[----:B------:R-:W-:Y:S02]  /*4c90*/  CS2R R20, SRZ ;  /* 0x0000000000147805 */ /* 0x000fe4000001ff00 */
[----:B--2---:R-:W-:Y:S01]  /*4ca0*/  @!P2 MOV R9, R12 ;  /* 0x0000000c0009a202 */ /* 0x004fe20000000f00 */
[----:B------:R2:W-:Y:S01]  /*4cb0*/  STL.64 [R1+0x80], R12 ;  /* 0x0000800c01007387 */ /* 0x0005e20000100a00 */
[----:B------:R-:W-:Y:S02]  /*4cc0*/  @!P2 MOV R21, R13 ;  /* 0x0000000d0015a202 */ /* 0x000fe40000000f00 */
[----:B0-----:R-:W-:Y:S01]  /*4cd0*/  CS2R R16, SRZ ;  /* 0x0000000000107805 */ /* 0x001fe2000001ff00 */
[----:B-1----:R-:W-:Y:S01]  /*4ce0*/  HFMA2 R7, -RZ, RZ, 0, 0 ;  /* 0x00000000ff077431 */ /* 0x002fe200000001ff */
[----:B------:R-:W5:Y:S04]  /*4cf0*/  LDL.LU R6, [R1+0x4a0] ;  /* 0x0004a00001067983 */ /* 0x000f680000300800 */
[----:B--2---:R-:W2:Y:S01]  /*4d00*/  LDL.LU.64 R12, [R1+0x378] ;  /* 0x00037800010c7983 */ /* 0x004ea20000300a00 */
[----:B----4-:R-:W-:-:S03]  /*4d10*/  @!P2 MOV R20, R14 ;  /* 0x0000000e0014a202 */ /* 0x010fc60000000f00 */
[----:B------:R-:W-:Y:S04]  /*4d20*/  STL [R1+0x3ac], R21 ;  /* 0x0003ac1501007387 */ /* 0x000fe80000100800 */
[----:B------:R0:W-:Y:S02]  /*4d30*/  STL [R1+0x224], R20 ;  /* 0x0002241401007387 */ /* 0x0001e40000100800 */
[----:B0-----:R-:W-:-:S06]  /*4d40*/  CS2R R20, SRZ ;  /* 0x0000000000147805 */ /* 0x001fcc000001ff00 */
[----:B------:R0:W4:Y:S04]  /*4d50*/  @!P1 LDG.E.64 R20, desc[UR10][R40.64] ;  /* 0x0000000a28149981 */ /* 0x000128000c1e1b00 */
[----:B------:R1:W-:Y:S01]  /*4d60*/  STL [R1+0x3a8], R9 ;  /* 0x0003a80901007387 */ /* 0x0003e20000100800 */
[----:B------:R-:W-:Y:S01]  /*4d70*/  @!P0 MOV R17, R3 ;  /* 0x0000000300118202 */ /* 0x000fe20000000f00 */
[----:B-1----:R-:W-:Y:S01]  /*4d80*/  HFMA2 R9, -RZ, RZ, 0, 0 ;  /* 0x00000000ff097431 */ /* 0x002fe200000001ff */
[----:B------:R-:W-:Y:S02]  /*4d90*/  @!P2 MOV R9, R15 ;  /* 0x0000000f0009a202 */ /* 0x000fe40000000f00 */
[----:B------:R-:W-:Y:S02]  /*4da0*/  LOP3.LUT P2, RZ, R0, 0x100, RZ, 0xc0, !PT ;  /* 0x0000010000ff7812 */ /* 0x000fe4000784c0ff */
[----:B---3--:R-:W-:Y:S01]  /*4db0*/  @!P0 MOV R16, R18 ;  /* 0x0000001200108202 */ /* 0x008fe20000000f00 */
[----:B------:R-:W-:Y:S04]  /*4dc0*/  STL [R1+0x394], R17 ;  /* 0x0003941101007387 */ /* 0x000fe80000100800 */
[----:B------:R1:W-:Y:S01]  /*4dd0*/  STL [R1+0x214], R16 ;  /* 0x0002141001007387 */ /* 0x0003e20000100800 */
[----:B0-----:R-:W-:-:S02]  /*4de0*/  MOV R40, R38 ;  /* 0x0000002600287202 */ /* 0x001fc40000000f00 */
[----:B------:R-:W-:Y:S02]  /*4df0*/  MOV R41, R39 ;  /* 0x0000002700297202 */ /* 0x000fe40000000f00 */
[----:B-1----:R-:W-:Y:S02]  /*4e00*/  CS2R R16, SRZ ;  /* 0x0000000000107805 */ /* 0x002fe4000001ff00 */
[----:B------:R-:W-:Y:S02]  /*4e10*/  MOV R38, R36 ;  /* 0x0000002400267202 */ /* 0x000fe40000000f00 */
[----:B------:R-:W-:Y:S02]  /*4e20*/  MOV R39, R37 ;  /* 0x0000002500277202 */ /* 0x000fe40000000f00 */
[----:B--2---:R0:W2:Y:S02]  /*4e30*/  @!P2 LDG.E.64 R16, desc[UR10][R12.64] ;  /* 0x0000000a0c10a981 */ /* 0x0040a4000c1e1b00 */
[----:B0-----:R-:W-:-:S06]  /*4e40*/  CS2R R12, SRZ ;  /* 0x00000000000c7805 */ /* 0x001fcc000001ff00 */
[----:B------:R0:W3:Y:S04]  /*4e50*/  @!P2 LDG.E.64 R12, desc[UR10][R38.64] ;  /* 0x0000000a260ca981 */ /* 0x0000e8000c1e1b00 */
[----:B------:R1:W-:Y:S01]  /*4e60*/  STL [R1+0x220], R9 ;  /* 0x0002200901007387 */ /* 0x0003e20000100800 */
[----:B------:R-:W-:Y:S02]  /*4e70*/  MOV R36, R26 ;  /* 0x0000001a00247202 */ /* 0x000fe40000000f00 */
[----:B------:R-:W-:Y:S02]  /*4e80*/  MOV R37, R27 ;  /* 0x0000001b00257202 */ /* 0x000fe40000000f00 */
[----:B------:R-:W-:Y:S01]  /*4e90*/  MOV R26, R44 ;  /* 0x0000002c001a7202 */ /* 0x000fe20000000f00 */
[----:B-1----:R-:W-:Y:S01]  /*4ea0*/  HFMA2 R9, -RZ, RZ, 0, 0 ;  /* 0x00000000ff097431 */ /* 0x002fe200000001ff */
[----:B------:R-:W-:-:S02]  /*4eb0*/  @!P1 MOV R9, R10 ;  /* 0x0000000a00099202 */ /* 0x000fc40000000f00 */
[----:B------:R-:W-:Y:S02]  /*4ec0*/  MOV R27, R45 ;  /* 0x0000002d001b7202 */ /* 0x000fe40000000f00 */
[----:B------:R-:W-:Y:S01]  /*4ed0*/  MOV R44, R50 ;  /* 0x00000032002c7202 */ /* 0x000fe20000000f00 */
[----:B------:R1:W-:Y:S01]  /*4ee0*/  STL [R1+0x3a0], R9 ;  /* 0x0003a00901007387 */ /* 0x0003e20000100800 */
[----:B------:R-:W-:Y:S02]  /*4ef0*/  MOV R45, R51 ;  /* 0x00000033002d7202 */ /* 0x000fe40000000f00 */
[----:B------:R-:W-:Y:S02]  /*4f00*/  CS2R R50, SRZ ;  /* 0x0000000000327805 */ /* 0x000fe4000001ff00 */
[----:B----4-:R-:W-:Y:S02]  /*4f10*/  @!P1 MOV R50, R20 ;  /* 0x0000001400329202 */ /* 0x010fe40000000f00 */
[----:B------:R-:W-:Y:S01]  /*4f20*/  @!P1 MOV R51, R21 ;  /* 0x0000001500339202 */ /* 0x000fe20000000f00 */
[----:B-1----:R-:W-:Y:S01]  /*4f30*/  HFMA2 R9, -RZ, RZ, 0, 0 ;  /* 0x00000000ff097431 */ /* 0x002fe200000001ff */
[----:B------:R-:W-:-:S02]  /*4f40*/  @!P1 MOV R9, R11 ;  /* 0x0000000b00099202 */ /* 0x000fc40000000f00 */
[----:B------:R-:W-:Y:S02]  /*4f50*/  LOP3.LUT P1, RZ, R0, 0x80, RZ, 0xc0, !PT ;  /* 0x0000008000ff7812 */ /* 0x000fe4000782c0ff */
[----:B------:R-:W-:Y:S02]  /*4f60*/  CS2R R10, SRZ ;  /* 0x00000000000a7805 */ /* 0x000fe4000001ff00 */
[----:B------:R-:W-:Y:S01]  /*4f70*/  @!P0 MOV R7, R2 ;  /* 0x0000000200078202 */ /* 0x000fe20000000f00 */
[----:B------:R-:W-:Y:S04]  /*4f80*/  STL.64 [R1+0x180], R14 ;  /* 0x0001800e01007387 */ /* 0x000fe80000100a00 */
[----:B------:R1:W-:Y:S01]  /*4f90*/  STL [R1+0x390], R7 ;  /* 0x0003900701007387 */ /* 0x0003e20000100800 */
[----:B0-----:R-:W-:-:S03]  /*4fa0*/  MOV R38, R36 ;  /* 0x0000002400267202 */ /* 0x001fc60000000f00 */
[----:B------:R0:W4:Y:S01]  /*4fb0*/  @!P1 LDG.E.64 R10, desc[UR10][R24.64] ;  /* 0x0000000a180a9981 */ /* 0x000122000c1e1b00 */
[----:B-1----:R-:W-:Y:S01]  /*4fc0*/  HFMA2 R7, -RZ, RZ, 0, 0 ;  /* 0x00000000ff077431 */ /* 0x002fe200000001ff */
[----:B------:R-:W-:Y:S02]  /*4fd0*/  @!P0 MOV R7, R19 ;  /* 0x0000001300078202 */ /* 0x000fe40000000f00 */
[----:B------:R-:W-:Y:S02]  /*4fe0*/  CS2R R14, SRZ ;  /* 0x00000000000e7805 */ /* 0x000fe4000001ff00 */
[----:B------:R-:W-:Y:S02]  /*4ff0*/  LOP3.LUT P0, RZ, R0, 0x40, RZ, 0xc0, !PT ;  /* 0x0000004000ff7812 */ /* 0x000fe4000780c0ff */
[----:B0-----:R-:W-:Y:S02]  /*5000*/  MOV R24, R40 ;  /* 0x0000002800187202 */ /* 0x001fe40000000f00 */
[----:B------:R-:W-:-:S02]  /*5010*/  MOV R25, R41 ;  /* 0x0000002900197202 */ /* 0x000fc40000000f00 */
[----:B------:R-:W4:Y:S01]  /*5020*/  LDL.LU.64 R40, [R1+0x358] ;  /* 0x0003580001287983 */ /* 0x000f220000300a00 */
[----:B------:R-:W-:-:S03]  /*5030*/  MOV R39, R37 ;  /* 0x0000002500277202 */ /* 0x000fc60000000f00 */
[----:B------:R0:W-:Y:S01]  /*5040*/  STL [R1+0x210], R7 ;  /* 0x0002100701007387 */ /* 0x0001e20000100800 */
[----:B------:R-:W-:Y:S02]  /*5050*/  MOV R36, R30 ;  /* 0x0000001e00247202 */ /* 0x000fe40000000f00 */
[----:B------:R-:W-:Y:S01]  /*5060*/  MOV R37, R31 ;  /* 0x0000001f00257202 */ /* 0x000fe20000000f00 */
[----:B------:R1:W-:Y:S01]  /*5070*/  STL.64 [R1+0x90], R2 ;  /* 0x0000900201007387 */ /* 0x0003e20000100a00 */
[----:B------:R-:W-:Y:S02]  /*5080*/  MOV R30, R44 ;  /* 0x0000002c001e7202 */ /* 0x000fe40000000f00 */
[----:B------:R-:W-:Y:S01]  /*5090*/  MOV R31, R45 ;  /* 0x0000002d001f7202 */ /* 0x000fe20000000f00 */
[----:B------:R4:W4:Y:S01]  /*50a0*/  @!P1 LDG.E.64 R14, desc[UR10][R38.64] ;  /* 0x0000000a260e9981 */ /* 0x000922000c1e1b00 */
[----:B0-----:R-:W-:Y:S01]  /*50b0*/  HFMA2 R7, -RZ, RZ, 0, 0 ;  /* 0x00000000ff077431 */ /* 0x001fe200000001ff */
[----:B------:R-:W-:-:S02]  /*50c0*/  MOV R44, R4 ;  /* 0x00000004002c7202 */ /* 0x000fc40000000f00 */
[----:B------:R-:W-:Y:S02]  /*50d0*/  MOV R45, R5 ;  /* 0x00000005002d7202 */ /* 0x000fe40000000f00 */
[----:B-1----:R-:W-:Y:S02]  /*50e0*/  CS2R R2, SRZ ;  /* 0x0000000000027805 */ /* 0x002fe4000001ff00 */
[----:B------:R-:W-:Y:S02]  /*50f0*/  MOV R4, R52 ;  /* 0x0000003400047202 */ /* 0x000fe40000000f00 */
[----:B------:R-:W-:Y:S02]  /*5100*/  MOV R5, R53 ;  /* 0x0000003500057202 */ /* 0x000fe40000000f00 */
[----:B------:R-:W-:Y:S01]  /*5110*/  CS2R R52, SRZ ;  /* 0x0000000000347805 */ /* 0x000fe2000001ff00 */
[----:B------:R-:W4:Y:S04]  /*5120*/  @!P0 LDG.E.64 R2, desc[UR10][R24.64] ;  /* 0x0000000a18028981 */ /* 0x000f28000c1e1b00 */
[----:B------:R-:W4:Y:S01]  /*5130*/  LDL.LU.64 R24, [R1+0x340] ;  /* 0x0003400001187983 */ /* 0x000f220000300a00 */
[----:B--2---:R-:W-:-:S05]  /*5140*/  @!P2 MOV R7, R16 ;  /* 0x000000100007a202 */ /* 0x004fca0000000f00 */
[----:B------:R0:W-:Y:S02]  /*5150*/  STL [R1+0x378], R7 ;  /* 0x0003780701007387 */ /* 0x0001e40000100800 */
[----:B0-----:R-:W-:Y:S01]  /*5160*/  HFMA2 R7, -RZ, RZ, 0, 0 ;  /* 0x00000000ff077431 */ /* 0x001fe200000001ff */
[----:B------:R-:W-:Y:S02]  /*5170*/  @!P2 MOV R7, R17 ;  /* 0x000000110007a202 */ /* 0x000fe40000000f00 */
[----:B---3--:R-:W-:Y:S02]  /*5180*/  @!P2 MOV R53, R12 ;  /* 0x0000000c0035a202 */ /* 0x008fe40000000f00 */
[----:B------:R-:W-:Y:S02]  /*5190*/  @!P2 MOV R52, R13 ;  /* 0x0000000d0034a202 */ /* 0x000fe40000000f00 */
[----:B------:R-:W-:Y:S01]  /*51a0*/  LOP3.LUT P2, RZ, R0, 0x20, RZ, 0xc0, !PT ;  /* 0x0000002000ff7812 */ /* 0x000fe2000784c0ff */
[----:B------:R0:W-:Y:S02]  /*51b0*/  STL.64 [R1+0x98], R16 ;  /* 0x0000981001007387 */ /* 0x0001e40000100a00 */
[----:B0-----:R-:W-:-:S10]  /*51c0*/  CS2R R16, SRZ ;  /* 0x0000000000107805 */ /* 0x001fd4000001ff00 */
[----:B------:R-:W2:Y:S04]  /*51d0*/  @!P2 LDG.E.64 R16, desc[UR10][R42.64] ;  /* 0x0000000a2a10a981 */ /* 0x000ea8000c1e1b00 */
[----:B------:R-:W3:Y:S04]  /*51e0*/  LDL.LU.64 R42, [R1+0x328] ;  /* 0x00032800012a7983 */ /* 0x000ee80000300a00 */
[----:B------:R0:W-:Y:S04]  /*51f0*/  STL.64 [R1+0x188], R20 ;  /* 0x0001881401007387 */ /* 0x0001e80000100a00 */
[----:B------:R1:W-:Y:S01]  /*5200*/  STL [R1+0x37c], R7 ;  /* 0x00037c0701007387 */ /* 0x0003e20000100800 */
[----:B0-----:R-:W-:Y:S01]  /*5210*/  CS2R R20, SRZ ;  /* 0x0000000000147805 */ /* 0x001fe2000001ff00 */
[----:B-1----:R-:W-:Y:S01]  /*5220*/  HFMA2 R7, -RZ, RZ, 0, 0 ;  /* 0x00000000ff077431 */ /* 0x002fe200000001ff */
[----:B----4-:R-:W-:-:S04]  /*5230*/  @!P1 MOV R7, R10 ;  /* 0x0000000a00079202 */ /* 0x010fc80000000f00 */
[----:B------:R-:W4:Y:S01]  /*5240*/  @!P0 LDG.E.64 R20, desc[UR10][R40.64] ;  /* 0x0000000a28148981 */ /* 0x000f22000c1e1b00 */
[----:B------:R-:W-:Y:S02]  /*5250*/  MOV R38, R36 ;  /* 0x0000002400267202 */ /* 0x000fe40000000f00 */
[----:B------:R-:W-:Y:S01]  /*5260*/  MOV R39, R37 ;  /* 0x0000002500277202 */ /* 0x000fe20000000f00 */
[----:B------:R0:W-:Y:S01]  /*5270*/  STL [R1+0x360], R7 ;  /* 0x0003600701007387 */ /* 0x0001e20000100800 */
[----:B------:R-:W-:Y:S01]  /*5280*/  MOV R36, RZ ;  /* 0x000000ff00247202 */ /* 0x000fe20000000f00 */
[----:B------:R-:W-:Y:S02]  /*5290*/  HFMA2 R37, -RZ, RZ, 0, 0 ;  /* 0x00000000ff257431 */ /* 0x000fe400000001ff */
[----:B------:R1:W-:Y:S01]  /*52a0*/  STL.64 [R1+0x190], R18 ;  /* 0x0001901201007387 */ /* 0x0003e20000100a00 */
[----:B------:R-:W-:Y:S01]  /*52b0*/  @!P1 MOV R36, R14 ;  /* 0x0000000e00249202 */ /* 0x000fe20000000f00 */
[----:B0-----:R-:W-:Y:S01]  /*52c0*/  HFMA2 R7, -RZ, RZ, 0, 0 ;  /* 0x00000000ff077431 */ /* 0x001fe200000001ff */
[----:B------:R-:W-:-:S02]  /*52d0*/  @!P1 MOV R7, R11 ;  /* 0x0000000b00079202 */ /* 0x000fc40000000f00 */
[----:B------:R-:W-:Y:S02]  /*52e0*/  @!P1 MOV R37, R15 ;  /* 0x0000000f00259202 */ /* 0x000fe40000000f00 */
[----:B------:R-:W-:Y:S02]  /*52f0*/  LOP3.LUT P1, RZ, R0, 0x10, RZ, 0xc0, !PT ;  /* 0x0000001000ff7812 */ /* 0x000fe4000782c0ff */
[----:B-1----:R-:W-:Y:S01]  /*5300*/  CS2R R18, SRZ ;  /* 0x0000000000127805 */ /* 0x002fe2000001ff00 */
[----:B------:R0:W-:Y:S04]  /*5310*/  STL.64 [R1+0x198], R12 ;  /* 0x0001980c01007387 */ /* 0x0001e80000100a00 */
[----:B------:R1:W-:Y:S01]  /*5320*/  STL.64 [R1+0x490], R52 ;  /* 0x0004903401007387 */ /* 0x0003e20000100a00 */
[----:B0-----:R-:W-:-:S03]  /*5330*/  CS2R R12, SRZ ;  /* 0x00000000000c7805 */ /* 0x001fc6000001ff00 */
[----:B------:R-:W2:Y:S01]  /*5340*/  @!P2 LDG.E.64 R18, desc[UR10][R24.64] ;  /* 0x0000000a1812a981 */ /* 0x000ea2000c1e1b00 */
[----:B-1----:R-:W-:Y:S02]  /*5350*/  MOV R52, R22 ;  /* 0x0000001600347202 */ /* 0x002fe40000000f00 */
[----:B------:R-:W-:Y:S01]  /*5360*/  MOV R53, R23 ;  /* 0x0000001700357202 */ /* 0x000fe20000000f00 */
[----:B------:R0:W-:Y:S04]  /*5370*/  STL.64 [R1+0xa0], R10 ;  /* 0x0000a00a01007387 */ /* 0x0001e80000100a00 */
[----:B------:R1:W2:Y:S01]  /*5380*/  @!P1 LDG.E.64 R12, desc[UR10][R52.64] ;  /* 0x0000000a340c9981 */ /* 0x0002a2000c1e1b00 */
[----:B------:R-:W-:Y:S02]  /*5390*/  MOV R22, R30 ;  /* 0x0000001e00167202 */ /* 0x000fe40000000f00 */
[----:B------:R-:W-:-:S02]  /*53a0*/  MOV R23, R31 ;  /* 0x0000001f00177202 */ /* 0x000fc40000000f00 */
[----:B------:R-:W2:Y:S01]  /*53b0*/  LDL.LU.64 R30, [R1+0x310] ;  /* 0x00031000011e7983 */ /* 0x000ea20000300a00 */
[----:B0-----:R-:W-:Y:S02]  /*53c0*/  CS2R R10, SRZ ;  /* 0x00000000000a7805 */ /* 0x001fe4000001ff00 */
[----:B-1----:R-:W-:Y:S02]  /*53d0*/  MOV R52, R34 ;  /* 0x0000002200347202 */ /* 0x002fe40000000f00 */
[----:B------:R-:W-:Y:S02]  /*53e0*/  MOV R53, R35 ;  /* 0x0000002300357202 */ /* 0x000fe40000000f00 */
[----:B------:R-:W2:Y:S04]  /*53f0*/  LDL.LU.64 R34, [R1+0x2e0] ;  /* 0x0002e00001227983 */ /* 0x000ea80000300a00 */
[----:B---3--:R-:W3:Y:S04]  /*5400*/  @!P1 LDG.E.64 R10, desc[UR10][R42.64] ;  /* 0x0000000a2a0a9981 */ /* 0x008ee8000c1e1b00 */
[----:B------:R0:W-:Y:S01]  /*5410*/  STL [R1+0x364], R7 ;  /* 0x0003640701007387 */ /* 0x0001e20000100800 */
[----:B------:R-:W-:-:S02]  /*5420*/  MOV R40, R38 ;  /* 0x0000002600287202 */ /* 0x000fc40000000f00 */
[----:B------:R-:W-:Y:S02]  /*5430*/  MOV R41, R39 ;  /* 0x0000002700297202 */ /* 0x000fe40000000f00 */
[----:B------:R-:W-:Y:S01]  /*5440*/  CS2R R38, SRZ ;  /* 0x0000000000267805 */ /* 0x000fe2000001ff00 */
[----:B0-----:R-:W-:Y:S01]  /*5450*/  HFMA2 R7, -RZ, RZ, 0, 0 ;  /* 0x00000000ff077431 */ /* 0x001fe200000001ff */
[----:B------:R-:W-:-:S05]  /*5460*/  @!P0 MOV R7, R2 ;  /* 0x0000000200078202 */ /* 0x000fca0000000f00 */
[----:B------:R0:W-:Y:S01]  /*5470*/  STL [R1+0x348], R7 ;  /* 0x0003480701007387 */ /* 0x0001e20000100800 */
[----:B----4-:R-:W-:Y:S02]  /*5480*/  @!P0 MOV R38, R20 ;  /* 0x0000001400268202 */ /* 0x010fe40000000f00 */
[----:B------:R-:W-:Y:S01]  /*5490*/  @!P0 MOV R39, R21 ;  /* 0x0000001500278202 */ /* 0x000fe20000000f00 */
[----:B0-----:R-:W-:Y:S01]  /*54a0*/  HFMA2 R7, -RZ, RZ, 0, 0 ;  /* 0x00000000ff077431 */ /* 0x001fe200000001ff */
[----:B------:R-:W-:Y:S02]  /*54b0*/  @!P0 MOV R7, R3 ;  /* 0x0000000300078202 */ /* 0x000fe40000000f00 */
[----:B------:R-:W-:Y:S01]  /*54c0*/  LOP3.LUT P0, RZ, R0, 0x8, RZ, 0xc0, !PT ;  /* 0x0000000800ff7812 */ /* 0x000fe2000780c0ff */
[----:B------:R0:W-:Y:S04]  /*54d0*/  STL.64 [R1+0xa8], R2 ;  /* 0x0000a80201007387 */ /* 0x0001e80000100a00 */
[----:B------:R1:W-:Y:S01]  /*54e0*/  STL [R1+0x34c], R7 ;  /* 0x00034c0701007387 */ /* 0x0003e20000100800 */
[----:B------:R-:W-:-:S02]  /*54f0*/  MOV R24, R40 ;  /* 0x0000002800187202 */ /* 0x000fc40000000f00 */
[----:B------:R-:W-:Y:S02]  /*5500*/  MOV R25, R41 ;  /* 0x0000002900197202 */ /* 0x000fe40000000f00 */
[----:B------:R-:W-:Y:S02]  /*5510*/  CS2R R40, SRZ ;  /* 0x0000000000287805 */ /* 0x000fe4000001ff00 */
[----:B0-----:R-:W-:Y:S01]  /*5520*/  CS2R R2, SRZ ;  /* 0x0000000000027805 */ /* 0x001fe2000001ff00 */
[----:B-1----:R-:W-:Y:S01]  /*5530*/  HFMA2 R7, -RZ, RZ, 0, 0 ;  /* 0x00000000ff077431 */ /* 0x002fe200000001ff */
[----:B--2---:R-:W-:-:S04]  /*5540*/  @!P2 MOV R7, R16 ;  /* 0x000000100007a202 */ /* 0x004fc80000000f00 */
[----:B------:R0:W2:Y:S04]  /*5550*/  @!P0 LDG.E.64 R2, desc[UR10][R22.64] ;  /* 0x0000000a16028981 */ /* 0x0000a8000c1e1b00 */
[----:B------:R1:W-:Y:S01]  /*5560*/  STL [R1+0x338], R7 ;  /* 0x0003380701007387 */ /* 0x0003e20000100800 */
[----:B------:R-:W-:Y:S02]  /*5570*/  @!P2 MOV R40, R18 ;  /* 0x000000120028a202 */ /* 0x000fe40000000f00 */
[----:B------:R-:W-:Y:S01]  /*5580*/  @!P2 MOV R41, R19 ;  /* 0x000000130029a202 */ /* 0x000fe20000000f00 */
[----:B-1----:R-:W-:Y:S01]  /*5590*/  HFMA2 R7, -RZ, RZ, 0, 0 ;  /* 0x00000000ff077431 */ /* 0x002fe200000001ff */
[----:B------:R-:W-:Y:S02]  /*55a0*/  @!P2 MOV R7, R17 ;  /* 0x000000110007a202 */ /* 0x000fe40000000f00 */
[----:B------:R-:W-:Y:S01]  /*55b0*/  LOP3.LUT P2, RZ, R0, 0x4, RZ, 0xc0, !PT ;  /* 0x0000000400ff7812 */ /* 0x000fe2000784c0ff */
[----:B------:R1:W-:Y:S01]  /*55c0*/  STL.64 [R1+0x1a0], R14 ;  /* 0x0001a00e01007387 */ /* 0x0003e20000100a00 */
[----:B0-----:R-:W-:-:S03]  /*55d0*/  CS2R R22, SRZ ;  /* 0x0000000000167805 */ /* 0x001fc6000001ff00 */
[----:B------:R0:W-:Y:S04]  /*55e0*/  STL [R1+0x33c], R7 ;  /* 0x00033c0701007387 */ /* 0x0001e80000100800 */
[----:B------:R4:W-:Y:S01]  /*55f0*/  STL.64 [R1+0x498], R36 ;  /* 0x0004982401007387 */ /* 0x0009e20000100a00 */
[----:B-1----:R-:W-:Y:S01]  /*5600*/  CS2R R14, SRZ ;  /* 0x00000000000e7805 */ /* 0x002fe2000001ff00 */
[----:B0-----:R-:W-:Y:S01]  /*5610*/  HFMA2 R7, -RZ, RZ, 0, 0 ;  /* 0x00000000ff077431 */ /* 0x001fe200000001ff */
[----:B------:R-:W-:Y:S02]  /*5620*/  @!P1 MOV R7, R12 ;  /* 0x0000000c00079202 */ /* 0x000fe40000000f00 */
[----:B------:R-:W-:Y:S02]  /*5630*/  CS2R R42, SRZ ;  /* 0x00000000002a7805 */ /* 0x000fe4000001ff00 */
[----:B------:R0:W2:Y:S01]  /*5640*/  @!P0 LDG.E.64 R14, desc[UR10][R30.64] ;  /* 0x0000000a1e0e8981 */ /* 0x0000a2000c1e1b00 */
[----:B----4-:R-:W-:-:S02]  /*5650*/  MOV R36, R24 ;  /* 0x0000001800247202 */ /* 0x010fc40000000f00 */
[----:B------:R-:W-:Y:S01]  /*5660*/  MOV R37, R25 ;  /* 0x0000001900257202 */ /* 0x000fe20000000f00 */
[----:B------:R1:W-:Y:S04]  /*5670*/  STL [R1+0x340], R7 ;  /* 0x0003400701007387 */ /* 0x0003e80000100800 */
[----:B------:R-:W4:Y:S04]  /*5680*/  LDL.LU.64 R24, [R1+0x2f8] ;  /* 0x0002f80001187983 */ /* 0x000f280000300a00 */
[----:B------:R-:W4:Y:S01]  /*5690*/  @!P2 LDG.E.64 R22, desc[UR10][R36.64] ;  /* 0x0000000a2416a981 */ /* 0x000f22000c1e1b00 */
[----:B-1----:R-:W-:Y:S01]  /*56a0*/  HFMA2 R7, -RZ, RZ, 0, 0 ;  /* 0x00000000ff077431 */ /* 0x002fe200000001ff */
[----:B------:R-:W-:-:S02]  /*56b0*/  @!P1 MOV R7, R13 ;  /* 0x0000000d00079202 */ /* 0x000fc40000000f00 */
[----:B------:R1:W-:Y:S04]  /*56c0*/  STL.64 [R1+0x1b0], R18 ;  /* 0x0001b01201007387 */ /* 0x0003e80000100a00 */
[----:B------:R0:W-:Y:S01]  /*56d0*/  STL.64 [R1+0x1a8], R20 ;  /* 0x0001a81401007387 */ /* 0x0001e20000100a00 */
[----:B-1----:R-:W-:Y:S02]  /*56e0*/  CS2R R18, SRZ ;  /* 0x0000000000127805 */ /* 0x002fe4000001ff00 */
[----:B0-----:R-:W-:Y:S02]  /*56f0*/  CS2R R20, SRZ ;  /* 0x0000000000147805 */ /* 0x001fe4000001ff00 */
[----:B---3--:R-:W-:Y:S02]  /*5700*/  @!P1 MOV R42, R10 ;  /* 0x0000000a002a9202 */ /* 0x008fe40000000f00 */
[----:B------:R-:W-:-:S02]  /*5710*/  @!P1 MOV R43, R11 ;  /* 0x0000000b002b9202 */ /* 0x000fc40000000f00 */
[----:B------:R-:W-:-:S13]  /*5720*/  LOP3.LUT P1, RZ, R0, 0x2, RZ, 0xc0, !PT ;  /* 0x0000000200ff7812 */ /* 0x000fda000782c0ff */
[----:B------:R-:W3:Y:S04]  /*5730*/  @!P1 LDG.E.64 R18, desc[UR10][R52.64] ;  /* 0x0000000a34129981 */ /* 0x000ee8000c1e1b00 */
[----:B------:R-:W3:Y:S04]  /*5740*/  @!P1 LDG.E.64 R20, desc[UR10][R34.64] ;  /* 0x0000000a22149981 */ /* 0x000ee8000c1e1b00 */
[----:B------:R0:W-:Y:S02]  /*5750*/  STL [R1+0x358], R7 ;  /* 0x0003580701007387 */ /* 0x0001e40000100800 */
[----:B0-----:R-:W-:-:S02]  /*5760*/  HFMA2 R7, -RZ, RZ, 0, 0 ;  /* 0x00000000ff077431 */ /* 0x001fc400000001ff */
[----:B------:R0:W-:Y:S01]  /*5770*/  STL.64 [R1+0xb0], R16 ;  /* 0x0000b01001007387 */ /* 0x0001e20000100a00 */
[----:B------:R-:W-:Y:S02]  /*5780*/  MOV R30, R44 ;  /* 0x0000002c001e7202 */ /* 0x000fe40000000f00 */
[----:B------:R-:W-:Y:S02]  /*5790*/  MOV R31, R45 ;  /* 0x0000002d001f7202 */ /* 0x000fe40000000f00 */
[----:B------:R-:W-:Y:S02]  /*57a0*/  CS2R R44, SRZ ;  /* 0x00000000002c7805 */ /* 0x000fe4000001ff00 */
[----:B--2---:R-:W-:Y:S02]  /*57b0*/  @!P0 MOV R7, R2 ;  /* 0x0000000200078202 */ /* 0x004fe40000000f00 */
[----:B0-----:R-:W-:-:S03]  /*57c0*/  CS2R R16, SRZ ;  /* 0x0000000000107805 */ /* 0x001fc6000001ff00 */
[----:B------:R0:W-:Y:S02]  /*57d0*/  STL [R1+0x35c], R7 ;  /* 0x00035c0701007387 */ /* 0x0001e40000100800 */
[----:B0-----:R-:W-:Y:S01]  /*57e0*/  HFMA2 R7, -RZ, RZ, 0, 0 ;  /* 0x00000000ff077431 */ /* 0x001fe200000001ff */
[----:B------:R-:W-:-:S05]  /*57f0*/  @!P0 MOV R7, R3 ;  /* 0x0000000300078202 */ /* 0x000fca0000000f00 */
[----:B------:R0:W-:Y:S02]  /*5800*/  STL [R1+0x3c8], R7 ;  /* 0x0003c80701007387 */ /* 0x0001e40000100800 */
[----:B0-----:R-:W-:Y:S01]  /*5810*/  HFMA2 R7, -RZ, RZ, 0, 0 ;  /* 0x00000000ff077431 */ /* 0x001fe200000001ff */
[----:B------:R-:W-:Y:S02]  /*5820*/  @!P0 MOV R44, R14 ;  /* 0x0000000e002c8202 */ /* 0x000fe40000000f00 */
[----:B------:R-:W-:Y:S02]  /*5830*/  @!P0 MOV R45, R15 ;  /* 0x0000000f002d8202 */ /* 0x000fe40000000f00 */
[----:B------:R-:W-:Y:S01]  /*5840*/  LOP3.LUT P0, RZ, R0, 0x1, RZ, 0xc0, !PT ;  /* 0x0000000100ff7812 */ /* 0x000fe2000780c0ff */
[----:B----4-:R0:W2:Y:S01]  /*5850*/  @!P2 LDG.E.64 R16, desc[UR10][R24.64] ;  /* 0x0000000a1810a981 */ /* 0x0100a2000c1e1b00 */
[----:B------:R-:W-:Y:S02]  /*5860*/  @!P2 MOV R7, R22 ;  /* 0x000000160007a202 */ /* 0x000fe40000000f00 */
[----:B0-----:R-:W-:-:S02]  /*5870*/  MOV R24, R32 ;  /* 0x0000002000187202 */ /* 0x001fc40000000f00 */
[----:B------:R-:W-:Y:S02]  /*5880*/  MOV R25, R33 ;  /* 0x0000002100197202 */ /* 0x000fe40000000f00 */
[----:B------:R-:W-:Y:S02]  /*5890*/  MOV R32, R28 ;  /* 0x0000001c00207202 */ /* 0x000fe40000000f00 */
[----:B------:R-:W-:Y:S01]  /*58a0*/  MOV R33, R29 ;  /* 0x0000001d00217202 */ /* 0x000fe20000000f00 */
[----:B------:R0:W-:Y:S01]  /*58b0*/  STL [R1+0x3cc], R7 ;  /* 0x0003cc0701007387 */ /* 0x0001e20000100800 */
[----:B------:R-:W-:Y:S02]  /*58c0*/  MOV R52, R32 ;  /* 0x0000002000347202 */ /* 0x000fe40000000f00 */
[----:B------:R-:W-:Y:S01]  /*58d0*/  MOV R53, R33 ;  /* 0x0000002100357202 */ /* 0x000fe20000000f00 */
[----:B------:R1:W-:Y:S01]  /*58e0*/  STL.64 [R1+0x1b8], R10 ;  /* 0x0001b80a01007387 */ /* 0x0003e20000100a00 */
[----:B------:R-:W-:-:S02]  /*58f0*/  MOV R32, R26 ;  /* 0x0000001a00207202 */ /* 0x000fc40000000f00 */
[----:B------:R-:W-:Y:S02]  /*5900*/  MOV R33, R27 ;  /* 0x0000001b00217202 */ /* 0x000fe40000000f00 */
[----:B------:R-:W4:Y:S01]  /*5910*/  LDL.LU.64 R26, [R1+0x270] ;  /* 0x00027000011a7983 */ /* 0x000f220000300a00 */
[----:B0-----:R-:W-:Y:S01]  /*5920*/  HFMA2 R7, -RZ, RZ, 0, 0 ;  /* 0x00000000ff077431 */ /* 0x001fe200000001ff */
[----:B------:R-:W-:Y:S02]  /*5930*/  @!P2 MOV R7, R23 ;  /* 0x000000170007a202 */ /* 0x000fe40000000f00 */
[----:B-1----:R-:W-:-:S03]  /*5940*/  CS2R R10, SRZ ;  /* 0x00000000000a7805 */ /* 0x002fc6000001ff00 */
[----:B------:R0:W-:Y:S04]  /*5950*/  STL [R1+0x418], R7 ;  /* 0x0004180701007387 */ /* 0x0001e80000100800 */
[----:B------:R-:W4:Y:S01]  /*5960*/  @!P0 LDG.E.64 R10, desc[UR10][R4.64] ;  /* 0x0000000a040a8981 */ /* 0x000f22000c1e1b00 */
[----:B0-----:R-:W-:Y:S01]  /*5970*/  HFMA2 R7, -RZ, RZ, 0, 0 ;  /* 0x00000000ff077431 */ /* 0x001fe200000001ff */
[----:B------:R-:W-:Y:S02]  /*5980*/  MOV R34, R48 ;  /* 0x0000003000227202 */ /* 0x000fe40000000f00 */
[----:B------:R-:W4:Y:S01]  /*5990*/  LDL.LU.64 R4, [R1+0x260] ;  /* 0x0002600001047983 */ /* 0x000f220000300a00 */
[----:B------:R-:W-:Y:S02]  /*59a0*/  MOV R35, R49 ;  /* 0x0000003100237202 */ /* 0x000fe40000000f00 */
[----:B------:R-:W-:Y:S01]  /*59b0*/  CS2R R48, SRZ ;  /* 0x0000000000307805 */ /* 0x000fe2000001ff00 */
[----:B------:R0:W-:Y:S01]  /*59c0*/  STL.64 [R1+0xc0], R2 ;  /* 0x0000c00201007387 */ /* 0x0001e20000100a00 */
[----:B------:R-:W-:-:S02]  /*59d0*/  MOV R28, R46 ;  /* 0x0000002e001c7202 */ /* 0x000fc40000000f00 */
[----:B------:R-:W-:Y:S01]  /*59e0*/  MOV R29, R47 ;  /* 0x0000002f001d7202 */ /* 0x000fe20000000f00 */
[----:B------:R1:W-:Y:S01]  /*59f0*/  STL.64 [R1+0xb8], R12 ;  /* 0x0000b80c01007387 */ /* 0x0003e20000100a00 */
[----:B0-----:R-:W-:Y:S02]  /*5a00*/  CS2R R2, SRZ ;  /* 0x0000000000027805 */ /* 0x001fe4000001ff00 */
[----:B-1----:R-:W-:-:S04]  /*5a10*/  CS2R R12, SRZ ;  /* 0x00000000000c7805 */ /* 0x002fc8000001ff00 */
[----:B------:R-:W4:Y:S04]  /*5a20*/  @!P0 LDG.E.64 R2, desc[UR10][R28.64] ;  /* 0x0000000a1c028981 */ /* 0x000f28000c1e1b00 */
[----:B------:R0:W-:Y:S04]  /*5a30*/  STL.64 [R1+0x1c0], R14 ;  /* 0x0001c00e01007387 */ /* 0x0001e80000100a00 */
[----:B------:R-:W4:Y:S01]  /*5a40*/  LDL.LU.64 R28, [R1+0x268] ;  /* 0x00026800011c7983 */ /* 0x000f220000300a00 */
[----:B0-----:R-:W-:-:S03]  /*5a50*/  CS2R R14, SRZ ;  /* 0x00000000000e7805 */ /* 0x001fc6000001ff00 */
[----:B------:R0:W-:Y:S04]  /*5a60*/  STL [R1+0x3a4], R9 ;  /* 0x0003a40901007387 */ /* 0x0001e80000100800 */
[----:B------:R1:W-:Y:S04]  /*5a70*/  STL [R1+0x21c], R50 ;  /* 0x00021c3201007387 */ /* 0x0003e80000100800 */
[----:B0-----:R-:W4:Y:S04]  /*5a80*/  LDL.LU R9, [R1+0x4ac] ;  /* 0x0004ac0001097983 */ /* 0x001f280000300800 */
[----:B------:R0:W-:Y:S04]  /*5a90*/  STL [R1+0x218], R51 ;  /* 0x0002183301007387 */ /* 0x0001e80000100800 */
[----:B-1----:R-:W4:Y:S04]  /*5aa0*/  LDL.LU R50, [R1+0x4a8] ;  /* 0x0004a80001327983 */ /* 0x002f280000300800 */
[----:B0-----:R-:W4:Y:S01]  /*5ab0*/  LDL.LU R51, [R1+0x4a4] ;  /* 0x0004a40001337983 */ /* 0x001f220000300800 */
[----:B---3--:R-:W-:-:S05]  /*5ac0*/  @!P1 MOV R7, R18 ;  /* 0x0000001200079202 */ /* 0x008fca0000000f00 */
[----:B------:R0:W-:Y:S01]  /*5ad0*/  STL [R1+0x420], R7 ;  /* 0x0004200701007387 */ /* 0x0001e20000100800 */
[----:B------:R-:W-:Y:S02]  /*5ae0*/  @!P1 MOV R48, R20 ;  /* 0x0000001400309202 */ /* 0x000fe40000000f00 */
[----:B------:R-:W-:Y:S01]  /*5af0*/  @!P1 MOV R49, R21 ;  /* 0x0000001500319202 */ /* 0x000fe20000000f00 */
[----:B0-----:R-:W-:Y:S01]  /*5b00*/  HFMA2 R7, -RZ, RZ, 0, 0 ;  /* 0x00000000ff077431 */ /* 0x001fe200000001ff */
[----:B------:R-:W-:Y:S02]  /*5b10*/  @!P1 MOV R7, R19 ;  /* 0x0000001300079202 */ /* 0x000fe40000000f00 */
[----:B------:R-:W-:Y:S01]  /*5b20*/  LOP3.LUT P1, RZ, R0, 0x4000000, RZ, 0xc0, !PT ;  /* 0x0400000000ff7812 */ /* 0x000fe2000782c0ff */
[----:B------:R0:W-:-:S12]  /*5b30*/  STL.64 [R1+0x1d0], R20 ;  /* 0x0001d01401007387 */ /* 0x0001d80000100a00 */
[----:B------:R-:W3:Y:S01]  /*5b40*/  @!P1 LDG.E.64 R12, desc[UR10][R30.64] ;  /* 0x0000000a1e0c9981 */ /* 0x000ee2000c1e1b00 */
[----:B0-----:R-:W-:-:S03]  /*5b50*/  CS2R R20, SRZ ;  /* 0x0000000000147805 */ /* 0x001fc6000001ff00 */
[----:B------:R-:W3:Y:S04]  /*5b60*/  @!P1 LDG.E.64 R14, desc[UR10][R34.64] ;  /* 0x0000000a220e9981 */ /* 0x000ee8000c1e1b00 */
[----:B------:R0:W3:Y:S04]  /*5b70*/  @!P3 LDG.E.64 R20, desc[UR10][R32.64] ;  /* 0x0000000a2014b981 */ /* 0x0000e8000c1e1b00 */
[----:B------:R-:W3:Y:S04]  /*5b80*/  LDL.LU.64 R30, [R1+0x230] ;  /* 0x00023000011e7983 */ /* 0x000ee80000300a00 */
[----:B------:R-:W3:Y:S01]  /*5b90*/  LDL.LU.64 R34, [R1+0x248] ;  /* 0x0002480001227983 */ /* 0x000ee20000300a00 */
[----:B0-----:R-:W-:-:S03]  /*5ba0*/  MOV R32, UR6 ;  /* 0x0000000600207c02 */ /* 0x001fc60008000f00 */
[----:B------:R0:W-:Y:S01]  /*5bb0*/  STL.64 [R1+0xc8], R22 ;  /* 0x0000c81601007387 */ /* 0x0001e20000100a00 */
[----:B------:R-:W-:Y:S02]  /*5bc0*/  MOV R33, UR7 ;  /* 0x0000000700217c02 */ /* 0x000fe40008000f00 */
[----:B------:R-:W-:Y:S01]  /*5bd0*/  CS2R R46, SRZ ;  /* 0x00000000002e7805 */ /* 0x000fe2000001ff00 */
[----:B------:R-:W1:Y:S03]  /*5be0*/  LDCU.U8 UR6, c[0x0][0x414] ;  /* 0x00008280ff0677ac */ /* 0x000e660008000000 */
[----:B------:R-:W3:Y:S01]  /*5bf0*/  LDG.E.64 R32, desc[UR10][R32.64] ;  /* 0x0000000a20207981 */ /* 0x000ee2000c1e1b00 */
[----:B0-----:R-:W-:-:S03]  /*5c00*/  CS2R R22, SRZ ;  /* 0x0000000000167805 */ /* 0x001fc6000001ff00 */
[----:B------:R0:W-:Y:S01]  /*5c10*/  STL.64 [R1+0xd0], R18 ;  /* 0x0000d01201007387 */ /* 0x0001e20000100a00 */
[----:B--2---:R-:W-:Y:S02]  /*5c20*/  @!P2 MOV R46, R16 ;  /* 0x00000010002ea202 */ /* 0x004fe40000000f00 */
[----:B------:R-:W-:Y:S02]  /*5c30*/  @!P2 MOV R47, R17 ;  /* 0x00000011002fa202 */ /* 0x000fe40000000f00 */
[----:B------:R-:W-:Y:S02]  /*5c40*/  LOP3.LUT P2, RZ, R0, 0x8000000, RZ, 0xc0, !PT ;  /* 0x0800000000ff7812 */ /* 0x000fe4000784c0ff */
[----:B0-----:R-:W-:-:S11]  /*5c50*/  CS2R R18, SRZ ;  /* 0x0000000000127805 */ /* 0x001fd6000001ff00 */
[----:B------:R-:W2:Y:S04]  /*5c60*/  @!P2 LDG.E.64 R18, desc[UR10][R24.64] ;  /* 0x0000000a1812a981 */ /* 0x000ea8000c1e1b00 */
[----:B----4-:R0:W4:Y:S02]  /*5c70*/  @!P3 LDG.E.64 R22, desc[UR10][R26.64] ;  /* 0x0000000a1a16b981 */ /* 0x010124000c1e1b00 */
[----:B0-----:R-:W-:Y:S02]  /*5c80*/  CS2R R26, SRZ ;  /* 0x00000000001a7805 */ /* 0x001fe4000001ff00 */
[----:B------:R-:W-:-:S04]  /*5c90*/  CS2R R24, SRZ ;  /* 0x0000000000187805 */ /* 0x000fc8000001ff00 */
[----:B------:R0:W4:Y:S02]  /*5ca0*/  @!P4 LDG.E.64 R26, desc[UR10][R4.64] ;  /* 0x0000000a041ac981 */ /* 0x000124000c1e1b00 */
[----:B0-----:R-:W0:Y:S02]  /*5cb0*/  S2R R5, SR_TID.X ;  /* 0x0000000000057919 */ /* 0x001e240000002100 */
[----:B------:R1:W4:Y:S02]  /*5cc0*/  @!P4 LDG.E.64 R24, desc[UR10][R28.64] ;  /* 0x0000000a1c18c981 */ /* 0x000324000c1e1b00 */
[----:B-1----:R-:W-:Y:S02]  /*5cd0*/  CS2R R28, SRZ ;  /* 0x00000000001c7805 */ /* 0x002fe4000001ff00 */
[----:B0-----:R-:W-:Y:S01]  /*5ce0*/  LOP3.LUT R0, R5, 0xffff, RZ, 0xc0, !PT ;  /* 0x0000ffff05007812 */ /* 0x001fe200078ec0ff */
[----:B------:R-:W-:Y:S04]  /*5cf0*/  STL [R1+0x428], R7 ;  /* 0x0004280701007387 */ /* 0x000fe80000100800 */
[----:B------:R-:W-:-:S05]  /*5d00*/  IMAD R0, R0, 0x751, RZ ;  /* 0x0000075100007824 */ /* 0x000fca00078e02ff */
[----:B------:R-:W-:-:S04]  /*5d10*/  SHF.R.U32.HI R0, RZ, 0x10, R0 ;  /* 0x00000010ff007819 */ /* 0x000fc80000011600 */
[----:B------:R-:W-:-:S05]  /*5d20*/  PRMT R0, R0, 0x9910, RZ ;  /* 0x0000991000007816 */ /* 0x000fca00000000ff */
[----:B------:R-:W-:-:S05]  /*5d30*/  IMAD R0, R0, 0x23, RZ ;  /* 0x0000002300007824 */ /* 0x000fca00078e02ff */
[----:B------:R-:W-:-:S04]  /*5d40*/  IADD3 R0, PT, PT, RZ, -R0, RZ ;  /* 0x80000000ff007210 */ /* 0x000fc80007ffe0ff */
[----:B------:R-:W-:Y:S01]  /*5d50*/  PRMT R0, R0, 0x7710, RZ ;  /* 0x0000771000007816 */ /* 0x000fe200000000ff */
[----:B------:R0:W-:Y:S03]  /*5d60*/  STL.64 [R1+0x1c8], R16 ;  /* 0x0001c81001007387 */ /* 0x0001e60000100a00 */
[----:B------:R-:W-:-:S04]  /*5d70*/  IADD3 R0, PT, PT, R0, R5, RZ ;  /* 0x0000000500007210 */ /* 0x000fc80007ffe0ff */
[----:B------:R-:W-:Y:S02]  /*5d80*/  SHF.L.U32 R0, R0, 0x1, RZ ;  /* 0x0000000100007819 */ /* 0x000fe400000006ff */
[----:B0-----:R-:W-:Y:S02]  /*5d90*/  CS2R R16, SRZ ;  /* 0x0000000000107805 */ /* 0x001fe4000001ff00 */
[----:B------:R-:W-:Y:S02]  /*5da0*/  LOP3.LUT R36, R0, 0xffff, RZ, 0xc0, !PT ;  /* 0x0000ffff00247812 */ /* 0x000fe400078ec0ff */
[----:B------:R-:W-:Y:S02]  /*5db0*/  MOV R0, UR13 ;  /* 0x0000000d00007c02 */ /* 0x000fe40008000f00 */
[----:B------:R0:W4:Y:S03]  /*5dc0*/  @!P2 LDG.E.64 R16, desc[UR10][R52.64] ;  /* 0x0000000a3410a981 */ /* 0x000126000c1e1b00 */
[----:B------:R-:W-:Y:S01]  /*5dd0*/  IMAD R0, R0, 0x46, R36 ;  /* 0x0000004600007824 */ /* 0x000fe200078e0224 */
[----:B0-----:R-:W0:Y:S01]  /*5de0*/  LDC.64 R52, c[0x0][0x3a8] ;  /* 0x0000ea00ff347b82 */ /* 0x001e220000000a00 */
[----:B------:R-:W-:Y:S02]  /*5df0*/  STL [R1+0x478], R36 ;  /* 0x0004782401007387 */ /* 0x000fe40000100800 */
[----:B0-----:R-:W-:-:S02]  /*5e00*/  IMAD.WIDE R52, R0, 0x2, R52 ;  /* 0x0000000200347825 */ /* 0x001fc400078e0234 */
[----:B------:R-:W-:Y:S04]  /*5e10*/  STL.64 [R1+0x1d8], R10 ;  /* 0x0001d80a01007387 */ /* 0x000fe80000100a00 */
[----:B------:R-:W-:Y:S04]  /*5e20*/  STL.64 [R1+0xd8], R2 ;  /* 0x0000d80201007387 */ /* 0x000fe80000100a00 */
[----:B------:R-:W4:Y:S04]  /*5e30*/  LDG.E.U16 R5, desc[UR10][R52.64+0x2] ;  /* 0x0000020a34057981 */ /* 0x000f28000c1e1500 */
[----:B---3--:R0:W3:Y:S02]  /*5e40*/  @!P5 LDG.E.64 R28, desc[UR10][R30.64] ;  /* 0x0000000a1e1cd981 */ /* 0x0080e4000c1e1b00 */
[----:B0-----:R-:W-:-:S06]  /*5e50*/  CS2R R30, SRZ ;  /* 0x00000000001e7805 */ /* 0x001fcc000001ff00 */
[----:B------:R0:W3:Y:S01]  /*5e60*/  @!P5 LDG.E.64 R30, desc[UR10][R34.64] ;  /* 0x0000000a221ed981 */ /* 0x0000e2000c1e1b00 */
[----:B------:R-:W-:Y:S02]  /*5e70*/  MOV R7, R33 ;  /* 0x0000002100077202 */ /* 0x000fe40000000f00 */
[----:B------:R-:W-:Y:S02]  /*5e80*/  MOV R4, R32 ;  /* 0x0000002000047202 */ /* 0x000fe40000000f00 */
[----:B------:R-:W-:Y:S02]  /*5e90*/  CS2R R32, SRZ ;  /* 0x0000000000207805 */ /* 0x000fe4000001ff00 */
[----:B0-----:R-:W-:-:S04]  /*5ea0*/  CS2R R34, SRZ ;  /* 0x0000000000227805 */ /* 0x001fc8000001ff00 */
[----:B------:R-:W3:Y:S04]  /*5eb0*/  @!P6 LDG.E.64 R32, desc[UR10][R50.64] ;  /* 0x0000000a3220e981 */ /* 0x000ee8000c1e1b00 */
[----:B------:R0:W3:Y:S02]  /*5ec0*/  @!P6 LDG.E.64 R34, desc[UR10][R8.64] ;  /* 0x0000000a0822e981 */ /* 0x0000e4000c1e1b00 */
[----:B0-----:R-:W-:Y:S01]  /*5ed0*/  HFMA2 R8, -RZ, RZ, 0, 0 ;  /* 0x00000000ff087431 */ /* 0x001fe200000001ff */
[----:B------:R-:W-:Y:S02]  /*5ee0*/  @!P0 MOV R8, R2 ;  /* 0x0000000200088202 */ /* 0x000fe40000000f00 */
[----:B------:R-:W-:Y:S02]  /*5ef0*/  CS2R R50, SRZ ;  /* 0x0000000000327805 */ /* 0x000fe4000001ff00 */
[----:B------:R-:W-:Y:S01]  /*5f00*/  @!P0 MOV R50, R10 ;  /* 0x0000000a00328202 */ /* 0x000fe20000000f00 */
[----:B------:R0:W-:Y:S01]  /*5f10*/  STL [R1+0x268], R8 ;  /* 0x0002680801007387 */ /* 0x0001e20000100800 */
[----:B------:R-:W-:Y:S01]  /*5f20*/  @!P0 MOV R51, R11 ;  /* 0x0000000b00338202 */ /* 0x000fe20000000f00 */
[----:B0-----:R-:W-:Y:S01]  /*5f30*/  HFMA2 R8, -RZ, RZ, 0, 0 ;  /* 0x00000000ff087431 */ /* 0x001fe200000001ff */
[----:B------:R-:W-:-:S02]  /*5f40*/  @!P0 MOV R8, R3 ;  /* 0x0000000300088202 */ /* 0x000fc40000000f00 */
[----:B------:R-:W-:-:S03]  /*5f50*/  ISETP.NE.AND P0, PT, RZ, UR6, PT ;  /* 0x00000006ff007c0c */ /* 0x000fc6000bf05270 */
[----:B------:R0:W-:Y:S10]  /*5f60*/  STL [R1+0x26c], R8 ;  /* 0x00026c0801007387 */ /* 0x0001f40000100800 */
[----:B0-----:R-:W0:Y:S02]  /*5f70*/  @P0 LDC.64 R8, c[0x0][0x3b0] ;  /* 0x0000ec00ff080b82 */ /* 0x001e240000000a00 */
[----:B0-----:R-:W-:-:S02]  /*5f80*/  @P0 IMAD.WIDE R36, R0, 0x2, R8 ;  /* 0x0000000200240825 */ /* 0x001fc400078e0208 */
[----:B------:R-:W3:Y:S04]  /*5f90*/  LDG.E.U16 R8, desc[UR10][R52.64] ;  /* 0x0000000a34087981 */ /* 0x000ee8000c1e1500 */
[----:B------:R-:W3:Y:S04]  /*5fa0*/  @P0 LDG.E.U16 R9, desc[UR10][R36.64] ;  /* 0x0000000a24090981 */ /* 0x000ee8000c1e1500 */
[----:B------:R-:W3:Y:S01]  /*5fb0*/  @P0 LDG.E.U16 R0, desc[UR10][R36.64+0x2] ;  /* 0x0000020a24000981 */ /* 0x000ee2000c1e1500 */
[----:B------:R-:W-:Y:S01]  /*5fc0*/  HFMA2 R10, -RZ, RZ, 0, 0 ;  /* 0x00000000ff0a7431 */ /* 0x000fe200000001ff */
[----:B------:R-:W-:-:S02]  /*5fd0*/  @!P1 MOV R10, R12 ;  /* 0x0000000c000a9202 */ /* 0x000fc40000000f00 */
[----:B------:R-:W-:Y:S04]  /*5fe0*/  STL.64 [R1+0xe0], R12 ;  /* 0x0000e00c01007387 */ /* 0x000fe80000100a00 */
[----:B------:R0:W-:Y:S01]  /*5ff0*/  STL [R1+0x380], R10 ;  /* 0x0003800a01007387 */ /* 0x0001e20000100800 */
[----:B------:R-:W-:Y:S02]  /*6000*/  MOV R2, R7 ;  /* 0x0000000700027202 */ /* 0x000fe40000000f00 */
[----:B------:R-:W-:Y:S01]  /*6010*/  R2UR UR28, R4 ;  /* 0x00000000041c72ca */ /* 0x000fe200000e0000 */
[----:B--2---:R-:W-:Y:S04]  /*6020*/  STL.64 [R1+0x1e8], R18 ;  /* 0x0001e81201007387 */ /* 0x004fe80000100a00 */
[----:B------:R1:W5:Y:S01]  /*6030*/  LDL.LU.64 R36, [R1+0x498] ;  /* 0x0004980001247983 */ /* 0x0003620000300a00 */
[----:B0-----:R-:W-:Y:S01]  /*6040*/  HFMA2 R10, -RZ, RZ, 0, 0 ;  /* 0x00000000ff0a7431 */ /* 0x001fe200000001ff */
[----:B------:R-:W-:Y:S01]  /*6050*/  @!P1 MOV R10, R13 ;  /* 0x0000000d000a9202 */ /* 0x000fe20000000f00 */
[----:B------:R-:W-:Y:S01]  /*6060*/  HFMA2 R13, -RZ, RZ, 0, 0 ;  /* 0x00000000ff0d7431 */ /* 0x000fe200000001ff */
[----:B------:R1:W5:Y:S04]  /*6070*/  LDL.LU.64 R52, [R1+0x490] ;  /* 0x0004900001347983 */ /* 0x0003680000300a00 */
[----:B------:R1:W5:Y:S04]  /*6080*/  LDL.LU R7, [R1+0x48c] ;  /* 0x00048c0001077983 */ /* 0x0003680000300800 */
[----:B------:R1:W5:Y:S01]  /*6090*/  LDL.LU R4, [R1+0x480] ;  /* 0x0004800001047983 */ /* 0x0003620000300800 */
[----:B----4-:R-:W-:-:S03]  /*60a0*/  @!P2 MOV R13, R16 ;  /* 0x00000010000da202 */ /* 0x010fc60000000f00 */
[----:B------:R0:W-:Y:S04]  /*60b0*/  STL.64 [R1+0xe8], R16 ;  /* 0x0000e81001007387 */ /* 0x0001e80000100a00 */
[----:B------:R-:W-:Y:S04]  /*60c0*/  STL [R1+0x41c], R13 ;  /* 0x00041c0d01007387 */ /* 0x000fe80000100800 */
[----:B------:R-:W-:Y:S04]  /*60d0*/  STL [R1+0x3e0], R10 ;  /* 0x0003e00a01007387 */ /* 0x000fe80000100800 */
[----:B---3--:R-:W-:Y:S01]  /*60e0*/  STL.64 [R1+0x100], R28 ;  /* 0x0001001c01007387 */ /* 0x008fe20000100a00 */
[----:B------:R-:W-:-:S03]  /*60f0*/  MOV R11, R9 ;  /* 0x00000009000b7202 */ /* 0x000fc60000000f00 */
[----:B------:R-:W-:Y:S01]  /*6100*/  STL.64 [R1+0x200], R30 ;  /* 0x0002001e01007387 */ /* 0x000fe20000100a00 */
[----:B------:R-:W-:-:S03]  /*6110*/  MOV R12, R11 ;  /* 0x0000000b000c7202 */ /* 0x000fc60000000f00 */
[----:B------:R-:W-:Y:S01]  /*6120*/  STL.64 [R1+0x108], R32 ;  /* 0x0001082001007387 */ /* 0x000fe20000100a00 */
[----:B0-----:R-:W-:Y:S01]  /*6130*/  MOV R16, R12 ;  /* 0x0000000c00107202 */ /* 0x001fe20000000f00 */
[----:B------:R-:W-:Y:S01]  /*6140*/  HFMA2 R12, -RZ, RZ, 0, 0 ;  /* 0x00000000ff0c7431 */ /* 0x000fe200000001ff */
[----:B------:R-:W-:Y:S01]  /*6150*/  @!P2 MOV R12, R17 ;  /* 0x00000011000ca202 */ /* 0x000fe20000000f00 */
[----:B------:R-:W-:Y:S01]  /*6160*/  STL.64 [R1+0x208], R34 ;  /* 0x0002082201007387 */ /* 0x000fe20000100a00 */
[----:B------:R-:W-:Y:S02]  /*6170*/  MOV R17, R2 ;  /* 0x0000000200117202 */ /* 0x000fe40000000f00 */
[----:B------:R-:W-:Y:S01]  /*6180*/  MOV R2, R0 ;  /* 0x0000000000027202 */ /* 0x000fe20000000f00 */
[----:B------:R-:W-:Y:S01]  /*6190*/  HFMA2 R0, -RZ, RZ, 0, 0 ;  /* 0x00000000ff007431 */ /* 0x000fe200000001ff */
[----:B------:R-:W-:Y:S01]  /*61a0*/  @!P3 MOV R0, R20 ;  /* 0x000000140000b202 */ /* 0x000fe20000000f00 */
[----:B------:R1:W5:Y:S04]  /*61b0*/  LDL.LU R9, [R1+0x484] ;  /* 0x0004840001097983 */ /* 0x0003680000300800 */
[----:B------:R0:W-:Y:S02]  /*61c0*/  STL [R1+0x42c], R0 ;  /* 0x00042c0001007387 */ /* 0x0001e40000100800 */
[----:B0-----:R-:W-:Y:S01]  /*61d0*/  HFMA2 R0, -RZ, RZ, 0, 0 ;  /* 0x00000000ff007431 */ /* 0x001fe200000001ff */
[----:B------:R-:W-:-:S05]  /*61e0*/  @!P3 MOV R0, R21 ;  /* 0x000000150000b202 */ /* 0x000fca0000000f00 */
[----:B------:R0:W-:Y:S02]  /*61f0*/  STL [R1+0x438], R0 ;  /* 0x0004380001007387 */ /* 0x0001e40000100800 */
[----:B0-----:R-:W-:Y:S01]  /*6200*/  HFMA2 R0, -RZ, RZ, 0, 0 ;  /* 0x00000000ff007431 */ /* 0x001fe200000001ff */
[----:B------:R-:W-:-:S05]  /*6210*/  @!P4 MOV R0, R24 ;  /* 0x000000180000c202 */ /* 0x000fca0000000f00 */
[----:B------:R0:W-:Y:S02]  /*6220*/  STL [R1+0x440], R0 ;  /* 0x0004400001007387 */ /* 0x0001e40000100800 */
[----:B0-----:R-:W-:Y:S01]  /*6230*/  HFMA2 R0, -RZ, RZ, 0, 0 ;  /* 0x00000000ff007431 */ /* 0x001fe200000001ff */
[----:B------:R-:W-:Y:S01]  /*6240*/  @!P4 MOV R0, R25 ;  /* 0x000000190000c202 */ /* 0x000fe20000000f00 */
[----:B------:R0:W-:Y:S04]  /*6250*/  STL [R1+0x424], R12 ;  /* 0x0004240c01007387 */ /* 0x0001e80000100800 */
[----:B------:R2:W-:Y:S01]  /*6260*/  STL [R1+0x448], R0 ;  /* 0x0004480001007387 */ /* 0x0005e20000100800 */
[----:B0-----:R-:W-:Y:S02]  /*6270*/  CS2R R12, SRZ ;  /* 0x00000000000c7805 */ /* 0x001fe4000001ff00 */
[----:B--2---:R-:W-:-:S02]  /*6280*/  MOV R0, UR28 ;  /* 0x0000001c00007c02 */ /* 0x004fc40008000f00 */
[----:B------:R-:W-:Y:S02]  /*6290*/  @!P2 MOV R12, R18 ;  /* 0x00000012000ca202 */ /* 0x000fe40000000f00 */
[----:B------:R-:W-:Y:S01]  /*62a0*/  MOV R18, R16 ;  /* 0x0000001000127202 */ /* 0x000fe20000000f00 */
[----:B------:R-:W-:Y:S01]  /*62b0*/  FFMA.FTZ R0, -R0, UR28, R17 ;  /* 0x0000001c00007c23 */ /* 0x000fe20008010111 */
[----:B------:R-:W-:Y:S02]  /*62c0*/  CS2R R16, SRZ ;  /* 0x0000000000107805 */ /* 0x000fe4000001ff00 */
[----:B------:R-:W-:Y:S02]  /*62d0*/  @!P4 MOV R17, R27 ;  /* 0x0000001b0011c202 */ /* 0x000fe40000000f00 */
[----:B------:R-:W-:-:S03]  /*62e0*/  CS2R R10, SRZ ;  /* 0x00000000000a7805 */ /* 0x000fc6000001ff00 */
[----:B------:R0:W-:Y:S01]  /*62f0*/  STL [R1+0x264], R17 ;  /* 0x0002641101007387 */ /* 0x0001e20000100800 */
[----:B------:R-:W-:Y:S02]  /*6300*/  @!P1 MOV R10, R14 ;  /* 0x0000000e000a9202 */ /* 0x000fe40000000f00 */
[----:B------:R-:W-:Y:S02]  /*6310*/  @!P1 MOV R11, R15 ;  /* 0x0000000f000b9202 */ /* 0x000fe40000000f00 */
[----:B------:R-:W-:Y:S02]  /*6320*/  FSETP.GTU.FTZ.AND P1, PT, R0, RZ, PT ;  /* 0x000000ff0000720b */ /* 0x000fe40003f3c000 */
[----:B0-----:R-:W-:Y:S01]  /*6330*/  MOV R17, R2 ;  /* 0x0000000200117202 */ /* 0x001fe20000000f00 */
[----:B------:R-:W-:Y:S01]  /*6340*/  HFMA2 R2, -RZ, RZ, 0, 0 ;  /* 0x00000000ff027431 */ /* 0x000fe200000001ff */
[----:B------:R-:W-:-:S05]  /*6350*/  @!P5 MOV R2, R28 ;  /* 0x0000001c0002d202 */ /* 0x000fca0000000f00 */
[----:B------:R0:W-:Y:S04]  /*6360*/  STL [R1+0x450], R2 ;  /* 0x0004500201007387 */ /* 0x0001e80000100800 */
[----:B------:R-:W-:-:S05]  /*6370*/  VOTEU.ANY UP0, P1 ;  /* 0x0000000000ff7886 */ /* 0x000fca0000800100 */
[----:B------:R-:W2:Y:S01]  /*6380*/  @UP0 LDCU UR5, c[0x0][0x3c0] ;  /* 0x00007800ff0507ac */ /* 0x000ea20008000800 */
[----:B0-----:R-:W-:Y:S01]  /*6390*/  HFMA2 R2, -RZ, RZ, 0, 0 ;  /* 0x00000000ff027431 */ /* 0x001fe200000001ff */
[----:B------:R-:W-:Y:S02]  /*63a0*/  @!P5 MOV R2, R29 ;  /* 0x0000001d0002d202 */ /* 0x000fe40000000f00 */
[----:B------:R-:W-:Y:S01]  /*63b0*/  PLOP3.LUT P1, PT, PT, PT, UP0, 0x80, 0x8 ;  /* 0x000000000008781c */ /* 0x000fe20003f2f008 */
[----:B------:R1:W5:Y:S04]  /*63c0*/  LDL R29, [R1+0x34c] ;  /* 0x00034c00011d7983 */ /* 0x0003680000100800 */
[----:B------:R0:W-:Y:S02]  /*63d0*/  STL [R1+0x454], R2 ;  /* 0x0004540201007387 */ /* 0x0001e40000100800 */
[----:B0-----:R-:W-:Y:S01]  /*63e0*/  HFMA2 R2, -RZ, RZ, 0, 0 ;  /* 0x00000000ff027431 */ /* 0x001fe200000001ff */
[----:B------:R-:W-:-:S05]  /*63f0*/  @!P5 MOV R2, R30 ;  /* 0x0000001e0002d202 */ /* 0x000fca0000000f00 */
[----:B--2---:R-:W-:Y:S01]  /*6400*/  @P1 FADD.FTZ R0, R0, UR5 ;  /* 0x0000000500001e21 */ /* 0x004fe20008010000 */
[----:B------:R-:W-:Y:S01]  /*6410*/  @!P2 MOV R13, R19 ;  /* 0x00000013000da202 */ /* 0x000fe20000000f00 */
[----:B------:R1:W5:Y:S04]  /*6420*/  LDL R30, [R1+0x338] ;  /* 0x00033800011e7983 */ /* 0x0003680000100800 */
[----:B------:R0:W-:Y:S02]  /*6430*/  STL [R1+0x280], R2 ;  /* 0x0002800201007387 */ /* 0x0001e40000100800 */
[----:B0-----:R-:W-:Y:S01]  /*6440*/  HFMA2 R2, -RZ, RZ, 0, 0 ;  /* 0x00000000ff027431 */ /* 0x001fe200000001ff */
[----:B------:R-:W-:Y:S01]  /*6450*/  @!P5 MOV R2, R31 ;  /* 0x0000001f0002d202 */ /* 0x000fe20000000f00 */
[----:B------:R-:W-:Y:S01]  /*6460*/  HFMA2 R19, -RZ, RZ, 0, 0 ;  /* 0x00000000ff137431 */ /* 0x000fe200000001ff */
[----:B------:R-:W-:Y:S01]  /*6470*/  MOV R3, R8 ;  /* 0x0000000800037202 */ /* 0x000fe20000000f00 */
[----:B------:R1:W5:Y:S04]  /*6480*/  LDL R31, [R1+0x33c] ;  /* 0x00033c00011f7983 */ /* 0x0003680000100800 */
[----:B------:R0:W-:Y:S01]  /*6490*/  STL [R1+0x288], R2 ;  /* 0x0002880201007387 */ /* 0x0001e20000100800 */
[----:B------:R-:W-:-:S03]  /*64a0*/  @!P6 MOV R19, R34 ;  /* 0x000000220013e202 */ /* 0x000fc60000000f00 */
[----:B------:R1:W5:Y:S04]  /*64b0*/  LDL.LU R8, [R1+0x488] ;  /* 0x0004880001087983 */ /* 0x0003680000300800 */
[----:B------:R1:W5:Y:S01]  /*64c0*/  LDL R34, [R1+0x35c] ;  /* 0x00035c0001227983 */ /* 0x0003620000100800 */
[----:B0-----:R-:W-:Y:S01]  /*64d0*/  HFMA2 R2, -RZ, RZ, 0, 0 ;  /* 0x00000000ff027431 */ /* 0x001fe200000001ff */
[----:B------:R-:W-:Y:S02]  /*64e0*/  @!P6 MOV R2, R32 ;  /* 0x000000200002e202 */ /* 0x000fe40000000f00 */
[----:B------:R1:W5:Y:S04]  /*64f0*/  LDL R32, [R1+0x340] ;  /* 0x0003400001207983 */ /* 0x0003680000100800 */
[----:B------:R0:W-:Y:S02]  /*6500*/  STL [R1+0x458], R2 ;  /* 0x0004580201007387 */ /* 0x0001e40000100800 */
[----:B0-----:R-:W-:Y:S01]  /*6510*/  HFMA2 R2, -RZ, RZ, 0, 0 ;  /* 0x00000000ff027431 */ /* 0x001fe200000001ff */
[----:B------:R-:W-:-:S02]  /*6520*/  @!P6 MOV R2, R33 ;  /* 0x000000210002e202 */ /* 0x000fc40000000f00 */
[----:B------:R1:W5:Y:S04]  /*6530*/  LDL R33, [R1+0x358] ;  /* 0x0003580001217983 */ /* 0x0003680000100800 */
[----:B------:R0:W-:Y:S02]  /*6540*/  STL [R1+0x45c], R2 ;  /* 0x00045c0201007387 */ /* 0x0001e40000100800 */
[----:B0-----:R0:W2:Y:S02]  /*6550*/  @P1 MUFU.RSQ R2, R0 ;  /* 0x0000000000021308 */ /* 0x0010a40000001400 */
[----:B0-----:R-:W-:Y:S01]  /*6560*/  HFMA2 R0, -RZ, RZ, 0, 0 ;  /* 0x00000000ff007431 */ /* 0x001fe200000001ff */
[----:B------:R-:W-:Y:S02]  /*6570*/  @!P6 MOV R0, R35 ;  /* 0x000000230000e202 */ /* 0x000fe40000000f00 */
[----:B------:R1:W5:Y:S04]  /*6580*/  LDL R35, [R1+0x3c8] ;  /* 0x0003c80001237983 */ /* 0x0003680000100800 */
[----:B------:R-:W-:Y:S04]  /*6590*/  STL.64 [R1+0xf0], R20 ;  /* 0x0000f01401007387 */ /* 0x000fe80000100a00 */
[----:B------:R-:W-:Y:S04]  /*65a0*/  STL.64 [R1+0x1f0], R22 ;  /* 0x0001f01601007387 */ /* 0x000fe80000100a00 */
[----:B------:R-:W-:Y:S04]  /*65b0*/  STL.64 [R1+0xf8], R24 ;  /* 0x0000f81801007387 */ /* 0x000fe80000100a00 */
[----:B------:R-:W-:Y:S04]  /*65c0*/  STL.64 [R1+0x1f8], R26 ;  /* 0x0001f81a01007387 */ /* 0x000fe80000100a00 */
[----:B------:R-:W-:Y:S01]  /*65d0*/  STL [R1+0x294], R19 ;  /* 0x0002941301007387 */ /* 0x000fe20000100800 */
[----:B------:R-:W-:Y:S01]  /*65e0*/  UISETP.NE.AND UP1, UPT, UR6, URZ, UPT ;  /* 0x000000ff0600728c */ /* 0x000fe2000bf25270 */
[----:B--2---:R-:W-:-:S02]  /*65f0*/  @P1 R2UR UR5, R2 ;  /* 0x00000000020512ca */ /* 0x004fc400000e0000 */
[----:B------:R0:W-:Y:S01]  /*6600*/  STL.64 [R1+0x1e0], R14 ;  /* 0x0001e00e01007387 */ /* 0x0001e20000100a00 */
[----:B------:R-:W-:Y:S01]  /*6610*/  MOV R2, RZ ;  /* 0x000000ff00027202 */ /* 0x000fe20000000f00 */
[----:B------:R-:W-:Y:S02]  /*6620*/  @P0 HADD2.F32 R2, -RZ, R17.H0_H0 ;  /* 0x20000011ff020230 */ /* 0x000fe40000004100 */
[----:B------:R2:W-:Y:S01]  /*6630*/  STL [R1+0x2a0], R0 ;  /* 0x0002a00001007387 */ /* 0x0005e20000100800 */
[----:B------:R-:W-:Y:S01]  /*6640*/  @!P4 MOV R16, R26 ;  /* 0x0000001a0010c202 */ /* 0x000fe20000000f00 */
[----:B------:R-:W-:Y:S02]  /*6650*/  HADD2.F32 R3, -RZ, R3.H0_H0 ;  /* 0x20000003ff037230 */ /* 0x000fe40000004100 */
[----:B------:R-:W-:Y:S01]  /*6660*/  HADD2.F32 R5, -RZ, R5.H0_H0 ;  /* 0x20000005ff057230 */ /* 0x000fe20000004100 */
[----:B0-----:R-:W-:Y:S01]  /*6670*/  CS2R R14, SRZ ;  /* 0x00000000000e7805 */ /* 0x001fe2000001ff00 */
[----:B--2---:R-:W-:Y:S01]  /*6680*/  HFMA2 R0, -RZ, RZ, 0, 0 ;  /* 0x00000000ff007431 */ /* 0x004fe200000001ff */
[----:B------:R-:W-:Y:S01]  /*6690*/  @!P3 MOV R14, R22 ;  /* 0x00000016000eb202 */ /* 0x000fe20000000f00 */
[----:B------:R-:W-:Y:S01]  /*66a0*/  @P0 HADD2.F32 R0, -RZ, R18.H0_H0 ;  /* 0x20000012ff000230 */ /* 0x000fe20000004100 */
[----:B------:R-:W-:Y:S01]  /*66b0*/  @!P3 MOV R15, R23 ;  /* 0x00000017000fb202 */ /* 0x000fe20000000f00 */
[----:B------:R-:W-:Y:S01]  /*66c0*/  UMOV UR16, 0x3f800000 ;  /* 0x3f80000000107882 */ /* 0x000fe20000000000 */
[----:B------:R-:W-:Y:S01]  /*66d0*/  @UP0 UMOV UR16, UR5 ;  /* 0x0000000500100c82 */ /* 0x000fe20008000000 */
        /* <DEDUP_REMOVED lines=565> */
.L_x_1759:
        /* <DEDUP_REMOVED lines=1322> */
.L_x_1760:
        /* <DEDUP_REMOVED lines=101> */
.L_x_1762:
[----:B------:R-:W-:Y:S05]  /*e320*/  BSYNC.RECONVERGENT B0 ;  /* 0x0000000000007941 */ /* 0x000fea0003800200 */
.L_x_1761:
        /* <DEDUP_REMOVED lines=101> */
.L_x_1764:
[----:B------:R-:W-:Y:S05]  /*e980*/  BSYNC.RECONVERGENT B0 ;  /* 0x0000000000007941 */ /* 0x000fea0003800200 */
.L_x_1763:
        /* <DEDUP_REMOVED lines=30> */
.L_x_1766:
[----:B------:R-:W-:Y:S05]  /*eb70*/  BSYNC.RECONVERGENT B0 ;  /* 0x0000000000007941 */ /* 0x000fea0003800200 */
.L_x_1765:
        /* <DEDUP_REMOVED lines=34> */
.L_x_1770:
[----:B------:R-:W3:Y:S04]  /*eda0*/  LDG.E.STRONG.GPU R12, desc[UR10][R18.64] ;  /* 0x0000000a120c7981 */ /* 0x000ee8000c1ef900 */
[----:B---3--:R-:W-:Y:S04]  /*edb0*/  CCTL.IVALL ;  /* 0x00000000ff00798f */ /* 0x008fe80002000000 */
[----:B------:R1:W-:Y:S01]  /*edc0*/  STL [R1], R12 ;  /* 0x0000000c01007387 */ /* 0x0003e20000100800 */
[----:B------:R-:W-:-:S13]  /*edd0*/  ISETP.NE.AND P0, PT, R12, UR5, PT ;  /* 0x000000050c007c0c */ /* 0x000fda000bf05270 */
[----:B-1----:R-:W-:Y:S05]  /*ede0*/  @P0 BRA `(.L_x_1770) ;  /* 0xfffffffc00ec0947 */ /* 0x002fea000383ffff */
.L_x_1769:
[----:B------:R-:W-:Y:S05]  /*edf0*/  BSYNC.RECONVERGENT B0 ;  /* 0x0000000000007941 */ /* 0x000fea0003800200 */
.L_x_1768:
        /* <DEDUP_REMOVED lines=15> */
.L_x_1772:
        /* <DEDUP_REMOVED lines=77> */
.L_x_1771:
        /* <DEDUP_REMOVED lines=52> */
.L_x_1773:
        /* <DEDUP_REMOVED lines=27> */
.L_x_1774:
        /* <DEDUP_REMOVED lines=12> */
.L_x_1775:
[----:B------:R-:W-:Y:S05]  /*f970*/  BSYNC.RECONVERGENT B0 ;  /* 0x0000000000007941 */ /* 0x000fea0003800200 */
.L_x_1767:
        /* <DEDUP_REMOVED lines=17> */
.L_x_1781:
        /* <DEDUP_REMOVED lines=57> */
.L_x_1777:
[----:B------:R-:W-:Y:S05]  /*fe20*/  BSYNC.RECONVERGENT B0 ;  /* 0x0000000000007941 */ /* 0x000fea0003800200 */
.L_x_1776:
        /* <DEDUP_REMOVED lines=19> */
.L_x_1778:
        /* <DEDUP_REMOVED lines=15> */
.L_x_1780:
[----:B------:R-:W-:Y:S05]  /*10050*/  BSYNC.RECONVERGENT B0 ;  /* 0x0000000000007941 */ /* 0x000fea0003800200 */
.L_x_1779:
        /* <DEDUP_REMOVED lines=10> */
.L_x_1758:
        /* <DEDUP_REMOVED lines=16> */
.L_x_1784:
[----:B------:R-:W-:Y:S05]  /*10200*/  BSYNC.RECONVERGENT B0 ;  /* 0x0000000000007941 */ /* 0x000fea0003800200 */
.L_x_1783:
        /* <DEDUP_REMOVED lines=11> */
.L_x_1786:
[----:B------:R-:W2:Y:S04]  /*102c0*/  LDG.E.STRONG.GPU R5, desc[UR10][R2.64] ;  /* 0x0000000a02057981 */ /* 0x000ea8000c1ef900 */
[----:B--2---:R-:W-:Y:S01]  /*102d0*/  CCTL.IVALL ;  /* 0x00000000ff00798f */ /* 0x004fe20002000000 */
[----:B------:R-:W-:Y:S05]  /*102e0*/  YIELD ;  /* 0x0000000000007946 */ /* 0x000fea0003800000 */
[----:B------:R-:W-:-:S13]  /*102f0*/  ISETP.NE.AND P0, PT, R5, R0, PT ;  /* 0x000000000500720c */ /* 0x000fda0003f05270 */
[----:B------:R-:W-:Y:S05]  /*10300*/  @P0 BRA `(.L_x_1786) ;  /* 0xfffffffc00ec0947 */ /* 0x000fea000383ffff */
.L_x_1785:
        /* <DEDUP_REMOVED lines=74> */
.L_x_1789:
        /* <DEDUP_REMOVED lines=31> */
.L_x_1788:
[----:B------:R-:W-:Y:S05]  /*109a0*/  BSYNC.RECONVERGENT B0 ;  /* 0x0000000000007941 */ /* 0x000fea0003800200 */
.L_x_1787:
        /* <DEDUP_REMOVED lines=10> */
.L_x_1790:
        /* <DEDUP_REMOVED lines=87> */
.L_x_1791:
        /* <DEDUP_REMOVED lines=12> */
.L_x_4384:


//--------------------- .text._Z35group_norm_nhwc_fwd_one_pass_kernelI11Bf16IOFp32WLi64ELi70ELi560EEv26Group_norm_nhwc_fwd_params --------------------------
	.section	.text._Z35group_norm_nhwc_fwd_one_pass_kernelI11Bf16IOFp32WLi64ELi70ELi560EEv26Group_norm_nhwc_fwd_params,"ax",@progbits
	.align	128
        .global         _Z35group_norm_nhwc_fwd_one_pass_kernelI11Bf16IOFp32WLi64ELi70ELi560EEv26Group_norm_nhwc_fwd_params
        .type           _Z35group_norm_nhwc_fwd_one_pass_kernelI11Bf16IOFp32WLi64ELi70ELi560EEv26Group_norm_nhwc_fwd_params,@function
        .size           _Z35group_norm_nhwc_fwd_one_pass_kernelI11Bf16IOFp32WLi64ELi70ELi560EEv26Group_norm_nhwc_fwd_params,(.L_x_4385 - _Z35group_norm_nhwc_fwd_one_pass_kernelI11Bf16IOFp32WLi64ELi70ELi560EEv26Group_norm_nhwc_fwd_params)
        .other          _Z35group_norm_nhwc_fwd_one_pass_kernelI11Bf16IOFp32WLi64ELi70ELi560EEv26Group_norm_nhwc_fwd_params,@"STO_CUDA_ENTRY STV_DEFAULT"
_Z35group_norm_nhwc_fwd_one_pass_kernelI11Bf16IOFp32WLi64ELi70ELi560EEv26Group_norm_nhwc_fwd_params:
.text._Z35group_norm_nhwc_fwd_one_pass_kernelI11Bf16IOFp32WLi64ELi70ELi560EEv26Group_norm_nhwc_fwd_params:
[----:B------:R-:W-:Y:S08]  /*0000*/  LDC R1, c[0x0][0x37c] ;  /* 0x0000df00ff017b82 */ /* 0x000ff00000000800 */
[----:B------:R-:W0:Y:S01]  /*0010*/  S2UR UR6, SR_CTAID.Y ;  /* 0x00000000000679c3 */ /* 0x000e220000002600 */
[----:B------:R-:W1:Y:S01]  /*0020*/  LDCU UR4, c[0x0][0x3f8] ;  /* 0x00007f00ff0477ac */ /* 0x000e620008000800 */
[----:B------:R-:W1:Y:S02]  /*0030*/  LDCU UR5, c[0x0][0x3c8] ;  /* 0x00007900ff0577ac */ /* 0x000e640008000800 */
[----:B-1----:R-:W-:-:S04]  /*0040*/  UIMAD UR4, UR4, UR5, URZ ;  /* 0x00000005040472a4 */ /* 0x002fc8000f8e02ff */
[----:B0-----:R-:W-:-:S06]  /*0050*/  UISETP.GE.AND UP0, UPT, UR6, UR4, UPT ;  /* 0x000000040600728c */ /* 0x001fcc000bf06270 */
[----:B------:R-:W-:-:S13]  /*0060*/  PLOP3.LUT P0, PT, PT, PT, UP0, 0x80, 0x8 ;  /* 0x000000000008781c */ /* 0x000fda0003f0f008 */
[----:B------:R-:W-:Y:S05]  /*0070*/  @P0 EXIT ;  /* 0x000000000000094d */ /* 0x000fea0003800000 */
[----:B------:R-:W0:Y:S01]  /*0080*/  S2R R4, SR_TID.X ;  /* 0x0000000000047919 */ /* 0x000e220000002100 */
[----:B------:R-:W1:Y:S01]  /*0090*/  S2UR UR15, SR_CTAID.X ;  /* 0x00000000000f79c3 */ /* 0x000e620000002500 */
[----:B------:R-:W2:Y:S01]  /*00a0*/  LDCU UR4, c[0x0][0x404] ;  /* 0x00008080ff0477ac */ /* 0x000ea20008000800 */
[----:B------:R-:W3:Y:S01]  /*00b0*/  LDCU.64 UR8, c[0x0][0x388] ;  /* 0x00007100ff0877ac */ /* 0x000ee20008000a00 */
[----:B------:R-:W4:Y:S01]  /*00c0*/  LDCU UR20, c[0x0][0x374] ;  /* 0x00006e80ff1477ac */ /* 0x000f220008000800 */
[----:B------:R-:W0:Y:S01]  /*00d0*/  LDCU.64 UR16, c[0x0][0x358] ;  /* 0x00006b00ff1077ac */ /* 0x000e220008000a00 */
[----:B------:R-:W-:Y:S01]  /*00e0*/  UMOV UR7, UR6 ;  /* 0x0000000600077c82 */ /* 0x000fe20008000000 */
[----:B--2---:R-:W-:Y:S01]  /*00f0*/  MOV R3, UR4 ;  /* 0x0000000400037c02 */ /* 0x004fe20008000f00 */
[----:B------:R-:W-:Y:S01]  /*0100*/  UMOV UR4, URZ ;  /* 0x000000ff00047c82 */ /* 0x000fe20008000000 */
[----:B---3--:R-:W-:Y:S02]  /*0110*/  ISETP.NE.U32.AND P1, PT, RZ, UR8, PT ;  /* 0x00000008ff007c0c */ /* 0x008fe4000bf25070 */
[----:B0-----:R-:W-:-:S02]  /*0120*/  LOP3.LUT R0, R4, 0xffff, RZ, 0xc0, !PT ;  /* 0x0000ffff04007812 */ /* 0x001fc400078ec0ff */
[----:B-1----:R-:W-:-:S03]  /*0130*/  LOP3.LUT P0, RZ, R4, UR15, RZ, 0xfc, !PT ;  /* 0x0000000f04ff7c12 */ /* 0x002fc6000f80fcff */
[----:B------:R-:W-:Y:S01]  /*0140*/  IMAD R0, R0, 0x751, RZ ;  /* 0x0000075100007824 */ /* 0x000fe200078e02ff */
[----:B------:R-:W-:-:S04]  /*0150*/  ISETP.NE.AND.EX P0, PT, RZ, UR9, !P0, P1 ;  /* 0x00000009ff007c0c */ /* 0x000fc8000c705310 */
[----:B------:R-:W-:-:S04]  /*0160*/  SHF.R.U32.HI R0, RZ, 0x10, R0 ;  /* 0x00000010ff007819 */ /* 0x000fc80000011600 */
[----:B------:R-:W-:Y:S01]  /*0170*/  PRMT R2, R0, 0x9910, RZ ;  /* 0x0000991000027816 */ /* 0x000fe200000000ff */
[----:B------:R-:W-:-:S04]  /*0180*/  IMAD R0, R3, UR15, R0 ;  /* 0x0000000f03007c24 */ /* 0x000fc8000f8e0200 */
[----:B------:R-:W-:Y:S01]  /*0190*/  IMAD R2, R2, 0x23, RZ ;  /* 0x0000002302027824 */ /* 0x000fe200078e02ff */
[C---:B------:R-:W-:Y:S01]  /*01a0*/  IADD3 R28, PT, PT, R0.reuse, 0x10, RZ ;  /* 0x00000010001c7810 */ /* 0x040fe20007ffe0ff */
[C---:B------:R-:W-:Y:S01]  /*01b0*/  VIADD R27, R0.reuse, 0x20 ;  /* 0x00000020001b7836 */ /* 0x040fe20000000000 */
[----:B------:R-:W-:Y:S02]  /*01c0*/  IADD3 R29, PT, PT, R0, 0x30, RZ ;  /* 0x00000030001d7810 */ /* 0x000fe40007ffe0ff */
[----:B------:R-:W-:Y:S02]  /*01d0*/  IADD3 R2, PT, PT, RZ, -R2, RZ ;  /* 0x80000002ff027210 */ /* 0x000fe40007ffe0ff */
[----:B------:R-:W-:Y:S02]  /*01e0*/  SHF.R.S32.HI R3, RZ, 0x1f, R0 ;  /* 0x0000001fff037819 */ /* 0x000fe40000011400 */
[----:B------:R-:W-:Y:S02]  /*01f0*/  PRMT R26, R2, 0x7710, RZ ;  /* 0x00007710021a7816 */ /* 0x000fe400000000ff */
[----:B------:R-:W-:-:S02]  /*0200*/  SHF.R.S32.HI R3, RZ, 0x1f, R27 ;  /* 0x0000001fff037819 */ /* 0x000fc4000001141b */
[----:B------:R-:W-:Y:S02]  /*0210*/  IADD3 R26, PT, PT, R26, R4, RZ ;  /* 0x000000041a1a7210 */ /* 0x000fe40007ffe0ff */
[----:B------:R-:W-:Y:S02]  /*0220*/  SHF.R.S32.HI R4, RZ, 0x1f, R28 ;  /* 0x0000001fff047819 */ /* 0x000fe4000001141c */
[----:B------:R-:W-:Y:S01]  /*0230*/  SHF.R.S32.HI R2, RZ, 0x1f, R29 ;  /* 0x0000001fff027819 */ /* 0x000fe2000001141d */
[----:B----4-:R-:W-:-:S07]  /*0240*/  IMAD.SHL.U32 R26, R26, 0x2, RZ ;  /* 0x000000021a1a7824 */ /* 0x010fce00078e00ff */
.L_x_1817:
[----:B0-----:R-:W0:Y:S01]  /*0250*/  LDCU UR5, c[0x0][0x3f8] ;  /* 0x00007f00ff0577ac */ /* 0x001e220008000800 */
[----:B------:R-:W-:Y:S02]  /*0260*/  IABS R8, UR7 ;  /* 0x0000000700087c13 */ /* 0x000fe40008000000 */
[----:B------:R-:W-:Y:S02]  /*0270*/  CS2R R24, SRZ ;  /* 0x0000000000187805 */ /* 0x000fe4000001ff00 */
[----:B------:R-:W-:Y:S01]  /*0280*/  SHF.R.S32.HI R9, RZ, 0x1f, R0 ;  /* 0x0000001fff097819 */ /* 0x000fe20000011400 */
[----:B------:R-:W1:Y:S01]  /*0290*/  LDCU.64 UR12, c[0x0][0x3e8] ;  /* 0x00007d00ff0c77ac */ /* 0x000e620008000a00 */
[----:B------:R-:W-:Y:S02]  /*02a0*/  SHF.R.S32.HI R22, RZ, 0x1f, R28 ;  /* 0x0000001fff167819 */ /* 0x000fe4000001141c */
[----:B------:R-:W-:Y:S02]  /*02b0*/  SHF.R.S32.HI R21, RZ, 0x1f, R27 ;  /* 0x0000001fff157819 */ /* 0x000fe4000001141b */
[----:B------:R-:W-:-:S02]  /*02c0*/  SHF.R.S32.HI R23, RZ, 0x1f, R29 ;  /* 0x0000001fff177819 */ /* 0x000fc4000001141d */
[----:B0-----:R-:W-:-:S04]  /*02d0*/  MOV R2, UR5 ;  /* 0x0000000500027c02 */ /* 0x001fc80008000f00 */
[----:B----4-:R-:W-:Y:S02]  /*02e0*/  IABS R5, R2 ;  /* 0x0000000200057213 */ /* 0x010fe40000000000 */
[----:B-1----:R-:W-:Y:S02]  /*02f0*/  ISETP.GE.U32.AND P2, PT, R28, UR12, PT ;  /* 0x0000000c1c007c0c */ /* 0x002fe4000bf46070 */
[----:B------:R-:W0:Y:S01]  /*0300*/  I2F.RP R4, R5 ;  /* 0x0000000500047306 */ /* 0x000e220000209400 */
[----:B------:R-:W-:Y:S02]  /*0310*/  ISETP.GE.U32.AND P3, PT, R27, UR12, PT ;  /* 0x0000000c1b007c0c */ /* 0x000fe4000bf66070 */
[----:B------:R-:W-:Y:S02]  /*0320*/  ISETP.GE.AND.EX P2, PT, R22, UR13, PT, P2 ;  /* 0x0000000d16007c0c */ /* 0x000fe4000bf46320 */
[----:B------:R-:W-:Y:S02]  /*0330*/  ISETP.GE.AND.EX P3, PT, R21, UR13, PT, P3 ;  /* 0x0000000d15007c0c */ /* 0x000fe4000bf66330 */
[----:B------:R-:W-:-:S04]  /*0340*/  ISETP.GE.U32.AND P4, PT, R29, UR12, PT ;  /* 0x0000000c1d007c0c */ /* 0x000fc8000bf86070 */
[----:B------:R-:W-:Y:S01]  /*0350*/  ISETP.GE.AND.EX P4, PT, R23, UR13, PT, P4 ;  /* 0x0000000d17007c0c */ /* 0x000fe2000bf86340 */
[----:B0-----:R-:W0:Y:S04]  /*0360*/  MUFU.RCP R4, R4 ;  /* 0x0000000400047308 */ /* 0x001e280000001000 */
[----:B-----5:R-:W1:Y:S08]  /*0370*/  @!P2 LDC.64 R14, c[0x0][0x3e0] ;  /* 0x0000f800ff0eab82 */ /* 0x020e700000000a00 */
[----:B--23--:R-:W2:Y:S08]  /*0380*/  @!P3 LDC.64 R18, c[0x0][0x3e0] ;  /* 0x0000f800ff12bb82 */ /* 0x00ceb00000000a00 */
[----:B------:R-:W3:Y:S01]  /*0390*/  @!P2 LDC.64 R10, c[0x0][0x390] ;  /* 0x0000e400ff0aab82 */ /* 0x000ee20000000a00 */
[----:B0-----:R-:W-:-:S04]  /*03a0*/  IADD3 R2, PT, PT, R4, 0xffffffe, RZ ;  /* 0x0ffffffe04027810 */ /* 0x001fc80007ffe0ff */
[----:B------:R0:W4:Y:S03]  /*03b0*/  F2I.FTZ.U32.TRUNC.NTZ R3, R2 ;  /* 0x0000000200037305 */ /* 0x000126000021f000 */
[----:B------:R-:W5:Y:S01]  /*03c0*/  @!P3 LDC.64 R12, c[0x0][0x390] ;  /* 0x0000e400ff0cbb82 */ /* 0x000f620000000a00 */
[----:B-1----:R-:W-:-:S04]  /*03d0*/  @!P2 IMAD R22, R22, R14, RZ ;  /* 0x0000000e1616a224 */ /* 0x002fc800078e02ff */
[----:B------:R-:W-:Y:S02]  /*03e0*/  @!P2 IMAD R22, R28, R15, R22 ;  /* 0x0000000f1c16a224 */ /* 0x000fe400078e0216 */
[----:B0-----:R-:W-:-:S05]  /*03f0*/  IMAD.MOV.U32 R2, RZ, RZ, RZ ;  /* 0x000000ffff027224 */ /* 0x001fca00078e00ff */
[----:B------:R-:W-:Y:S02]  /*0400*/  R2UR UR8, R2 ;  /* 0x00000000020872ca */ /* 0x000fe400000e0000 */
[----:B----4-:R-:W-:Y:S02]  /*0410*/  R2UR UR9, R3 ;  /* 0x00000000030972ca */ /* 0x010fe400000e0000 */
[----:B------:R-:W-:-:S05]  /*0420*/  IADD3 R6, PT, PT, RZ, -R3, RZ ;  /* 0x80000003ff067210 */ /* 0x000fca0007ffe0ff */
[----:B------:R-:W-:Y:S01]  /*0430*/  IMAD R7, R6, R5, RZ ;  /* 0x0000000506077224 */ /* 0x000fe200078e02ff */
[----:B------:R-:W-:-:S04]  /*0440*/  MOV R6, R8 ;  /* 0x0000000800067202 */ /* 0x000fc80000000f00 */
[----:B------:R-:W-:Y:S01]  /*0450*/  R2UR UR10, R6 ;  /* 0x00000000060a72ca */ /* 0x000fe200000e0000 */
[----:B------:R-:W-:-:S05]  /*0460*/  IMAD.HI.U32 R7, R3, R7, UR8 ;  /* 0x0000000803077e27 */ /* 0x000fca000f8e0007 */
[----:B------:R-:W-:-:S13]  /*0470*/  R2UR UR8, R7 ;  /* 0x00000000070872ca */ /* 0x000fda00000e0000 */
[----:B------:R-:W-:Y:S02]  /*0480*/  UIMAD.WIDE.U32 UR8, UR8, UR10, URZ ;  /* 0x0000000a080872a5 */ /* 0x000fe4000f8e00ff */
[----:B------:R-:W-:-:S04]  /*0490*/  ULOP3.LUT UR8, UR7, UR5, URZ, 0x3c, !UPT ;  /* 0x0000000507087292 */ /* 0x000fc8000f8e3cff */
[----:B------:R-:W-:-:S05]  /*04a0*/  IADD3 R2, PT, PT, RZ, -UR9, RZ ;  /* 0x80000009ff027c10 */ /* 0x000fca000fffe0ff */
[C---:B------:R-:W-:Y:S01]  /*04b0*/  IMAD R2, R5.reuse, R2, UR10 ;  /* 0x0000000a05027e24 */ /* 0x040fe2000f8e0202 */
[----:B------:R-:W0:Y:S04]  /*04c0*/  LDCU.64 UR10, c[0x0][0x3f0] ;  /* 0x00007e00ff0a77ac */ /* 0x000e280008000a00 */
[----:B------:R-:W-:-:S13]  /*04d0*/  ISETP.GT.U32.AND P1, PT, R5, R2, PT ;  /* 0x000000020500720c */ /* 0x000fda0003f24070 */
[----:B------:R-:W-:Y:S01]  /*04e0*/  VOTEU.ANY UP1, P1 ;  /* 0x0000000000ff7886 */ /* 0x000fe20000820100 */
[----:B------:R-:W-:-:S04]  /*04f0*/  PLOP3.LUT P1, PT, PT, PT, UP1, 0x80, 0x8 ;  /* 0x000000000008781c */ /* 0x000fc80003f2f018 */
[----:B------:R-:W-:Y:S02]  /*0500*/  @!UP1 UIADD3 UR9, UPT, UPT, UR9, 0x1, URZ ;  /* 0x0000000109099890 */ /* 0x000fe4000fffe0ff */
[----:B------:R-:W-:-:S07]  /*0510*/  UISETP.GE.AND UP1, UPT, UR8, URZ, UPT ;  /* 0x000000ff0800728c */ /* 0x000fce000bf26270 */
[----:B------:R-:W-:-:S04]  /*0520*/  @!P1 IADD3 R2, PT, PT, R2, -R5, RZ ;  /* 0x8000000502029210 */ /* 0x000fc80007ffe0ff */
[----:B------:R-:W-:Y:S02]  /*0530*/  ISETP.GE.U32.AND P1, PT, R2, R5, PT ;  /* 0x000000050200720c */ /* 0x000fe40003f26070 */
[----:B------:R-:W-:Y:S02]  /*0540*/  LOP3.LUT R2, R26, 0xffff, RZ, 0xc0, !PT ;  /* 0x0000ffff1a027812 */ /* 0x000fe400078ec0ff */
[----:B0-----:R-:W-:-:S09]  /*0550*/  MOV R5, UR10 ;  /* 0x0000000a00057c02 */ /* 0x001fd20008000f00 */
[----:B------:R-:W-:Y:S01]  /*0560*/  VOTEU.ANY UP0, P1 ;  /* 0x0000000000ff7886 */ /* 0x000fe20000800100 */
[----:B------:R-:W-:-:S04]  /*0570*/  ISETP.GE.U32.AND P1, PT, R0, UR12, PT ;  /* 0x0000000c00007c0c */ /* 0x000fc8000bf26070 */
[----:B------:R-:W-:Y:S01]  /*0580*/  @UP0 UIADD3 UR9, UPT, UPT, UR9, 0x1, URZ ;  /* 0x0000000109090890 */ /* 0x000fe2000fffe0ff */
[----:B------:R-:W-:Y:S01]  /*0590*/  ISETP.GE.AND.EX P1, PT, R9, UR13, PT, P1 ;  /* 0x0000000d09007c0c */ /* 0x000fe2000bf26310 */
[----:B------:R-:W-:Y:S02]  /*05a0*/  UISETP.NE.AND UP0, UPT, UR5, URZ, UPT ;  /* 0x000000ff0500728c */ /* 0x000fe4000bf05270 */
[----:B------:R-:W-:-:S09]  /*05b0*/  @!UP1 UIADD3 UR9, UPT, UPT, -UR9, URZ, URZ ;  /* 0x000000ff09099290 */ /* 0x000fd2000fffe1ff */
[----:B------:R-:W-:Y:S01]  /*05c0*/  @!UP0 ULOP3.LUT UR9, URZ, UR5, URZ, 0x33, !UPT ;  /* 0x00000005ff098292 */ /* 0x000fe2000f8e33ff */
[----:B------:R-:W0:Y:S03]  /*05d0*/  @!P1 LDC.64 R6, c[0x0][0x3e0] ;  /* 0x0000f800ff069b82 */ /* 0x000e260000000a00 */
[----:B------:R-:W-:-:S04]  /*05e0*/  UIADD3 UR8, UPT, UPT, -UR9, URZ, URZ ;  /* 0x000000ff09087290 */ /* 0x000fc8000fffe1ff */
[----:B------:R-:W-:Y:S01]  /*05f0*/  UIMAD UR8, UR5, UR8, UR7 ;  /* 0x00000008050872a4 */ /* 0x000fe2000f8e0207 */
[----:B------:R-:W1:Y:S01]  /*0600*/  @!P1 LDC.64 R16, c[0x0][0x390] ;  /* 0x0000e400ff109b82 */ /* 0x000e620000000a00 */
[----:B------:R-:W-:Y:S02]  /*0610*/  USHF.R.S32.HI UR5, URZ, 0x1f, UR9 ;  /* 0x0000001fff057899 */ /* 0x000fe40008011409 */
[----:B------:R-:W-:Y:S02]  /*0620*/  UIMAD UR8, UR8, 0x46, URZ ;  /* 0x00000046080878a4 */ /* 0x000fe4000f8e02ff */
[----:B------:R-:W-:-:S04]  /*0630*/  UIMAD UR5, UR5, UR10, URZ ;  /* 0x0000000a050572a4 */ /* 0x000fc8000f8e02ff */
[----:B------:R-:W-:Y:S01]  /*0640*/  IMAD.U32 R3, RZ, RZ, UR8 ;  /* 0x00000008ff037e24 */ /* 0x000fe2000f8e00ff */
[----:B------:R-:W-:Y:S01]  /*0650*/  IADD3 R2, P5, PT, R2, UR8, RZ ;  /* 0x0000000802027c10 */ /* 0x000fe2000ffbe0ff */
[----:B------:R-:W-:-:S03]  /*0660*/  UIMAD UR5, UR9, UR11, UR5 ;  /* 0x0000000b090572a4 */ /* 0x000fc6000f8e0205 */
[----:B------:R-:W-:Y:S01]  /*0670*/  LEA.HI.X.SX32 R3, R3, RZ, 0x1, P5 ;  /* 0x000000ff03037211 */ /* 0x000fe200028f0eff */
[----:B0-----:R-:W-:Y:S02]  /*0680*/  @!P1 IMAD R20, R9, R6, RZ ;  /* 0x0000000609149224 */ /* 0x001fe400078e02ff */
[----:B------:R-:W0:Y:S01]  /*0690*/  @!P4 LDC.64 R8, c[0x0][0x3e0] ;  /* 0x0000f800ff08cb82 */ /* 0x000e220000000a00 */
[----:B------:R-:W-:-:S04]  /*06a0*/  IMAD.WIDE.U32 R2, R5, UR9, R2 ;  /* 0x0000000905027c25 */ /* 0x000fc8000f8e0002 */
[----:B------:R-:W-:Y:S01]  /*06b0*/  @!P1 IMAD R20, R0, R7, R20 ;  /* 0x0000000700149224 */ /* 0x000fe200078e0214 */
[----:B------:R-:W-:Y:S02]  /*06c0*/  IADD3 R5, PT, PT, R3, UR5, RZ ;  /* 0x0000000503057c10 */ /* 0x000fe4000fffe0ff */
[----:B------:R-:W-:-:S05]  /*06d0*/  @!P1 MOV R4, R2 ;  /* 0x0000000200049202 */ /* 0x000fca0000000f00 */
[----:B------:R-:W-:-:S04]  /*06e0*/  @!P1 IMAD.WIDE.U32 R6, R0, R6, R4 ;  /* 0x0000000600069225 */ /* 0x000fc800078e0004 */
[----:B------:R-:W-:Y:S01]  /*06f0*/  @!P1 IMAD.IADD R7, R7, 0x1, R20 ;  /* 0x0000000107079824 */ /* 0x000fe200078e0214 */
[C---:B-1----:R-:W-:Y:S01]  /*0700*/  @!P1 LEA R16, P5, R6.reuse, R16, 0x1 ;  /* 0x0000001006109211 */ /* 0x042fe200078a08ff */
[----:B--2---:R-:W-:Y:S02]  /*0710*/  @!P3 IMAD R20, R21, R18, RZ ;  /* 0x000000121514b224 */ /* 0x004fe400078e02ff */
[----:B------:R-:W-:Y:S01]  /*0720*/  @!P3 IMAD.MOV.U32 R21, RZ, RZ, R5 ;  /* 0x000000ffff15b224 */ /* 0x000fe200078e0005 */
[----:B------:R-:W-:Y:S01]  /*0730*/  @!P1 LEA.HI.X R17, R6, R17, R7, 0x1, P5 ;  /* 0x0000001106119211 */ /* 0x000fe200028f0c07 */
[----:B------:R-:W-:Y:S01]  /*0740*/  @!P3 IMAD R19, R27, R19, R20 ;  /* 0x000000131b13b224 */ /* 0x000fe200078e0214 */
[-C--:B------:R-:W-:Y:S02]  /*0750*/  @!P2 MOV R6, R2.reuse ;  /* 0x000000020006a202 */ /* 0x080fe40000000f00 */
[----:B------:R-:W-:Y:S01]  /*0760*/  @!P2 MOV R7, R5 ;  /* 0x000000050007a202 */ /* 0x000fe20000000f00 */
[----:B------:R1:W2:Y:S01]  /*0770*/  @!P1 LDG.E R25, desc[UR16][R16.64] ;  /* 0x0000001010199981 */ /* 0x0002a2000c1e1900 */
[----:B------:R-:W-:Y:S01]  /*0780*/  @!P3 MOV R20, R2 ;  /* 0x000000020014b202 */ /* 0x000fe20000000f00 */
[----:B------:R-:W-:-:S03]  /*0790*/  @!P2 IMAD.WIDE.U32 R14, R28, R14, R6 ;  /* 0x0000000e1c0ea225 */ /* 0x000fc600078e0006 */
[----:B------:R-:W4:Y:S01]  /*07a0*/  @!P4 LDC.64 R6, c[0x0][0x390] ;  /* 0x0000e400ff06cb82 */ /* 0x000f220000000a00 */
[----:B------:R-:W-:Y:S01]  /*07b0*/  @!P3 IMAD.WIDE.U32 R20, R27, R18, R20 ;  /* 0x000000121b14b225 */ /* 0x000fe200078e0014 */
[----:B------:R-:W-:Y:S02]  /*07c0*/  @!P2 IADD3 R22, PT, PT, R15, R22, RZ ;  /* 0x000000160f16a210 */ /* 0x000fe40007ffe0ff */
[----:B---3--:R-:W-:Y:S01]  /*07d0*/  @!P2 LEA R10, P1, R14, R10, 0x1 ;  /* 0x0000000a0e0aa211 */ /* 0x008fe200078208ff */
[----:B0-----:R-:W-:-:S03]  /*07e0*/  @!P4 IMAD R15, R23, R8, RZ ;  /* 0x00000008170fc224 */ /* 0x001fc600078e02ff */
[----:B------:R-:W-:Y:S01]  /*07f0*/  @!P2 LEA.HI.X R11, R14, R11, R22, 0x1, P1 ;  /* 0x0000000b0e0ba211 */ /* 0x000fe200008f0c16 */
[----:B------:R-:W-:Y:S01]  /*0800*/  @!P4 IMAD R9, R29, R9, R15 ;  /* 0x000000091d09c224 */ /* 0x000fe200078e020f */
[----:B------:R-:W-:Y:S01]  /*0810*/  @!P4 MOV R14, R2 ;  /* 0x00000002000ec202 */ /* 0x000fe20000000f00 */
[----:B------:R-:W-:Y:S01]  /*0820*/  @!P4 IMAD.MOV.U32 R15, RZ, RZ, R5 ;  /* 0x000000ffff0fc224 */ /* 0x000fe200078e0005 */
[----:B------:R-:W-:Y:S02]  /*0830*/  @!P3 IADD3 R19, PT, PT, R21, R19, RZ ;  /* 0x000000131513b210 */ /* 0x000fe40007ffe0ff */
[C---:B-----5:R-:W-:Y:S01]  /*0840*/  @!P3 LEA R12, P5, R20.reuse, R12, 0x1 ;  /* 0x0000000c140cb211 */ /* 0x060fe200078a08ff */
[----:B------:R-:W-:Y:S01]  /*0850*/  @!P4 IMAD.WIDE.U32 R14, R29, R8, R14 ;  /* 0x000000081d0ec225 */ /* 0x000fe200078e000e */
[----:B------:R-:W-:Y:S01]  /*0860*/  CS2R R22, SRZ ;  /* 0x0000000000167805 */ /* 0x000fe2000001ff00 */
[----:B------:R0:W3:Y:S01]  /*0870*/  @!P2 LDG.E R24, desc[UR16][R10.64] ;  /* 0x000000100a18a981 */ /* 0x0000e2000c1e1900 */
[----:B------:R-:W-:-:S02]  /*0880*/  @!P3 LEA.HI.X R13, R20, R13, R19, 0x1, P5 ;  /* 0x0000000d140db211 */ /* 0x000fc400028f0c13 */
[----:B------:R-:W-:Y:S02]  /*0890*/  @!P4 IADD3 R9, PT, PT, R15, R9, RZ ;  /* 0x000000090f09c210 */ /* 0x000fe40007ffe0ff */
[C---:B----4-:R-:W-:Y:S01]  /*08a0*/  @!P4 LEA R6, P1, R14.reuse, R6, 0x1 ;  /* 0x000000060e06c211 */ /* 0x050fe200078208ff */
[----:B------:R-:W4:Y:S03]  /*08b0*/  @!P3 LDG.E R23, desc[UR16][R12.64] ;  /* 0x000000100c17b981 */ /* 0x000f26000c1e1900 */
[----:B------:R-:W-:-:S05]  /*08c0*/  @!P4 LEA.HI.X R7, R14, R7, R9, 0x1, P1 ;  /* 0x000000070e07c211 */ /* 0x000fca00008f0c09 */
[----:B------:R5:W4:Y:S01]  /*08d0*/  @!P4 LDG.E R22, desc[UR16][R6.64] ;  /* 0x000000100616c981 */ /* 0x000b22000c1e1900 */
[----:B-1----:R-:W1:Y:S01]  /*08e0*/  S2R R17, SR_TID.X ;  /* 0x0000000000117919 */ /* 0x002e620000002100 */
[----:B------:R-:W0:Y:S02]  /*08f0*/  S2R R16, SR_LANEID ;  /* 0x0000000000107919 */ /* 0x000e240000000000 */
[----:B0-----:R-:W-:Y:S01]  /*0900*/  ISETP.NE.AND P2, PT, R16, RZ, PT ;  /* 0x000000ff1000720c */ /* 0x001fe20003f45270 */
[----:B------:R-:W-:Y:S01]  /*0910*/  BSSY.RECONVERGENT B0, `(.L_x_1792) ;  /* 0x000007a000007945 */ /* 0x000fe20003800200 */
[C---:B--2---:R-:W-:Y:S02]  /*0920*/  PRMT R21, R25.reuse, 0x7632, R21 ;  /* 0x0000763219157816 */ /* 0x044fe40000000015 */
[----:B------:R-:W-:Y:S02]  /*0930*/  SHF.L.U32 R25, R25, 0x10, RZ ;  /* 0x0000001019197819 */ /* 0x000fe400000006ff */
[----:B------:R-:W-:-:S05]  /*0940*/  SHF.L.U32 R21, R21, 0x10, RZ ;  /* 0x0000001015157819 */ /* 0x000fca00000006ff */
[----:B------:R-:W-:Y:S01]  /*0950*/  FMUL.FTZ R10, R21, R21 ;  /* 0x00000015150a7220 */ /* 0x000fe20000410000 */
[----:B-----5:R-:W-:-:S03]  /*0960*/  FADD.FTZ R6, R25, R21 ;  /* 0x0000001519067221 */ /* 0x020fc60000010000 */
[----:B------:R-:W-:Y:S01]  /*0970*/  FFMA.FTZ R10, R25, R25, R10 ;  /* 0x00000019190a7223 */ /* 0x000fe2000001000a */
[----:B---3--:R-:W-:-:S04]  /*0980*/  PRMT R20, R24, 0x7632, R20 ;  /* 0x0000763218147816 */ /* 0x008fc80000000014 */
[----:B------:R-:W-:Y:S02]  /*0990*/  SHF.L.U32 R20, R20, 0x10, RZ ;  /* 0x0000001014147819 */ /* 0x000fe400000006ff */
[C---:B----4-:R-:W-:Y:S01]  /*09a0*/  PRMT R8, R23.reuse, 0x7632, R8 ;  /* 0x0000763217087816 */ /* 0x050fe20000000008 */
[----:B------:R-:W-:Y:S02]  /*09b0*/  IMAD.U32 R24, R24, 0x10000, RZ ;  /* 0x0001000018187824 */ /* 0x000fe400078e00ff */
[----:B------:R-:W-:Y:S01]  /*09c0*/  FMUL.FTZ R9, R20, R20 ;  /* 0x0000001414097220 */ /* 0x000fe20000410000 */
[----:B------:R-:W-:Y:S01]  /*09d0*/  SHF.L.U32 R7, R8, 0x10, RZ ;  /* 0x0000001008077819 */ /* 0x000fe200000006ff */
[--C-:B------:R-:W-:Y:S01]  /*09e0*/  FADD.FTZ R8, RZ, R6.reuse ;  /* 0x00000006ff087221 */ /* 0x100fe20000010000 */
[----:B------:R-:W-:Y:S01]  /*09f0*/  PRMT R6, R22, 0x7632, R6 ;  /* 0x0000763216067816 */ /* 0x000fe20000000006 */
[C---:B------:R-:W-:Y:S01]  /*0a00*/  FADD.FTZ R11, R24.reuse, R20 ;  /* 0x00000014180b7221 */ /* 0x040fe20000010000 */
[----:B------:R-:W-:Y:S01]  /*0a10*/  SHF.L.U32 R23, R23, 0x10, RZ ;  /* 0x0000001017177819 */ /* 0x000fe200000006ff */
[----:B------:R-:W-:Y:S01]  /*0a20*/  FFMA.FTZ R9, R24, R24, R9 ;  /* 0x0000001818097223 */ /* 0x000fe20000010009 */
[----:B------:R-:W-:Y:S01]  /*0a30*/  FADD.FTZ R12, RZ, R10 ;  /* 0x0000000aff0c7221 */ /* 0x000fe20000010000 */
[----:B------:R-:W-:Y:S01]  /*0a40*/  FMUL.FTZ R10, R7, R7 ;  /* 0x00000007070a7220 */ /* 0x000fe20000410000 */
[----:B------:R-:W-:-:S02]  /*0a50*/  IMAD.U32 R6, R6, 0x10000, RZ ;  /* 0x0001000006067824 */ /* 0x000fc400078e00ff */
[----:B------:R-:W-:Y:S01]  /*0a60*/  FADD.FTZ R11, R8, R11 ;  /* 0x0000000b080b7221 */ /* 0x000fe20000010000 */
[----:B------:R-:W-:Y:S01]  /*0a70*/  FADD.FTZ R9, R12, R9 ;  /* 0x000000090c097221 */ /* 0x000fe20000010000 */
[C---:B------:R-:W-:Y:S01]  /*0a80*/  FADD.FTZ R12, R23.reuse, R7 ;  /* 0x00000007170c7221 */ /* 0x040fe20000010000 */
[----:B------:R-:W-:Y:S01]  /*0a90*/  FFMA.FTZ R10, R23, R23, R10 ;  /* 0x00000017170a7223 */ /* 0x000fe2000001000a */
[----:B-1----:R-:W-:Y:S01]  /*0aa0*/  LOP3.LUT R8, R17, 0x3e0, RZ, 0xc0, !PT ;  /* 0x000003e011087812 */ /* 0x002fe200078ec0ff */
[----:B------:R-:W-:Y:S01]  /*0ab0*/  FMUL.FTZ R13, R6, R6 ;  /* 0x00000006060d7220 */ /* 0x000fe20000410000 */
[----:B------:R-:W-:Y:S01]  /*0ac0*/  SHF.L.U32 R22, R22, 0x10, RZ ;  /* 0x0000001016167819 */ /* 0x000fe200000006ff */
[----:B------:R-:W-:Y:S01]  /*0ad0*/  FADD.FTZ R12, R11, R12 ;  /* 0x0000000c0b0c7221 */ /* 0x000fe20000010000 */
[----:B------:R-:W-:Y:S01]  /*0ae0*/  FADD.FTZ R9, R9, R10 ;  /* 0x0000000a09097221 */ /* 0x000fe20000010000 */
[----:B------:R-:W-:Y:S02]  /*0af0*/  ISETP.GT.U32.AND P1, PT, R8, 0x210, PT ;  /* 0x000002100800780c */ /* 0x000fe40003f24070 */
[----:B------:R-:W-:Y:S01]  /*0b00*/  FADD.FTZ R11, R22, R6 ;  /* 0x00000006160b7221 */ /* 0x000fe20000010000 */
[----:B------:R-:W-:Y:S01]  /*0b10*/  IADD3 R8, PT, PT, -R8, 0x22f, RZ ;  /* 0x0000022f08087810 */ /* 0x000fe20007ffe1ff */
[----:B------:R-:W-:-:S02]  /*0b20*/  FFMA.FTZ R10, R22, R22, R13 ;  /* 0x00000016160a7223 */ /* 0x000fc4000001000d */
[----:B------:R-:W-:Y:S01]  /*0b30*/  FADD.FTZ R12, R12, R11 ;  /* 0x0000000b0c0c7221 */ /* 0x000fe20000010000 */
[----:B------:R-:W-:Y:S01]  /*0b40*/  SEL R8, R8, 0x1f, P1 ;  /* 0x0000001f08087807 */ /* 0x000fe20000800000 */
[----:B------:R-:W-:-:S04]  /*0b50*/  FADD.FTZ R13, R9, R10 ;  /* 0x0000000a090d7221 */ /* 0x000fc80000010000 */
[----:B------:R-:W0:Y:S04]  /*0b60*/  SHFL.DOWN PT, R9, R12, 0x1, R8 ;  /* 0x082000000c097989 */ /* 0x000e2800000e0008 */
[----:B------:R-:W1:Y:S01]  /*0b70*/  SHFL.DOWN PT, R10, R13, 0x1, R8 ;  /* 0x082000000d0a7989 */ /* 0x000e6200000e0008 */
[----:B------:R-:W-:-:S13]  /*0b80*/  ISETP.GE.AND P1, PT, R16, R8, PT ;  /* 0x000000081000720c */ /* 0x000fda0003f26270 */
[----:B0-----:R-:W-:Y:S01]  /*0b90*/  @!P1 FADD.FTZ R12, R12, R9 ;  /* 0x000000090c0c9221 */ /* 0x001fe20000010000 */
[----:B-1----:R-:W-:-:S04]  /*0ba0*/  @!P1 FADD.FTZ R13, R13, R10 ;  /* 0x0000000a0d0d9221 */ /* 0x002fc80000010000 */
[----:B------:R-:W0:Y:S04]  /*0bb0*/  SHFL.DOWN PT, R11, R12, 0x2, R8 ;  /* 0x084000000c0b7989 */ /* 0x000e2800000e0008 */
[----:B------:R-:W1:Y:S01]  /*0bc0*/  SHFL.DOWN PT, R10, R13, 0x2, R8 ;  /* 0x084000000d0a7989 */ /* 0x000e6200000e0008 */
[----:B------:R-:W-:-:S04]  /*0bd0*/  IADD3 R9, PT, PT, R16, 0x2, RZ ;  /* 0x0000000210097810 */ /* 0x000fc80007ffe0ff */
[----:B------:R-:W-:Y:S02]  /*0be0*/  ISETP.GT.AND P1, PT, R9, R8, PT ;  /* 0x000000080900720c */ /* 0x000fe40003f24270 */
[----:B------:R-:W-:-:S11]  /*0bf0*/  IADD3 R9, PT, PT, R16, 0x4, RZ ;  /* 0x0000000410097810 */ /* 0x000fd60007ffe0ff */
[----:B0-----:R-:W-:Y:S01]  /*0c00*/  @!P1 FADD.FTZ R12, R12, R11 ;  /* 0x0000000b0c0c9221 */ /* 0x001fe20000010000 */
[----:B-1----:R-:W-:-:S04]  /*0c10*/  @!P1 FADD.FTZ R13, R13, R10 ;  /* 0x0000000a0d0d9221 */ /* 0x002fc80000010000 */
[----:B------:R-:W0:Y:S04]  /*0c20*/  SHFL.DOWN PT, R11, R12, 0x4, R8 ;  /* 0x088000000c0b7989 */ /* 0x000e2800000e0008 */
[----:B------:R-:W1:Y:S01]  /*0c30*/  SHFL.DOWN PT, R10, R13, 0x4, R8 ;  /* 0x088000000d0a7989 */ /* 0x000e6200000e0008 */
[----:B------:R-:W-:-:S13]  /*0c40*/  ISETP.GT.AND P1, PT, R9, R8, PT ;  /* 0x000000080900720c */ /* 0x000fda0003f24270 */
[----:B0-----:R-:W-:Y:S01]  /*0c50*/  @!P1 FADD.FTZ R12, R12, R11 ;  /* 0x0000000b0c0c9221 */ /* 0x001fe20000010000 */
[----:B-1----:R-:W-:-:S04]  /*0c60*/  @!P1 FADD.FTZ R13, R13, R10 ;  /* 0x0000000a0d0d9221 */ /* 0x002fc80000010000 */
[----:B------:R-:W0:Y:S04]  /*0c70*/  SHFL.DOWN PT, R9, R12, 0x8, R8 ;  /* 0x090000000c097989 */ /* 0x000e2800000e0008 */
[----:B------:R-:W1:Y:S01]  /*0c80*/  SHFL.DOWN PT, R10, R13, 0x8, R8 ;  /* 0x090000000d0a7989 */ /* 0x000e6200000e0008 */
[----:B------:R-:W-:-:S05]  /*0c90*/  VIADD R11, R16, 0x8 ;  /* 0x00000008100b7836 */ /* 0x000fca0000000000 */
[----:B------:R-:W-:Y:S02]  /*0ca0*/  ISETP.GT.AND P1, PT, R11, R8, PT ;  /* 0x000000080b00720c */ /* 0x000fe40003f24270 */
[----:B------:R-:W2:Y:S11]  /*0cb0*/  @!P2 S2R R11, SR_CgaCtaId ;  /* 0x00000000000ba919 */ /* 0x000eb60000008800 */
[----:B0-----:R-:W-:Y:S01]  /*0cc0*/  @!P1 FADD.FTZ R12, R12, R9 ;  /* 0x000000090c0c9221 */ /* 0x001fe20000010000 */
[----:B-1----:R-:W-:-:S04]  /*0cd0*/  @!P1 FADD.FTZ R13, R13, R10 ;  /* 0x0000000a0d0d9221 */ /* 0x002fc80000010000 */
[----:B------:R-:W0:Y:S04]  /*0ce0*/  SHFL.DOWN PT, R10, R12, 0x10, R8 ;  /* 0x0a0000000c0a7989 */ /* 0x000e2800000e0008 */
[----:B------:R1:W3:Y:S01]  /*0cf0*/  SHFL.DOWN PT, R14, R13, 0x10, R8 ;  /* 0x0a0000000d0e7989 */ /* 0x0002e200000e0008 */
[----:B------:R-:W-:-:S04]  /*0d00*/  IADD3 R9, PT, PT, R16, 0x10, RZ ;  /* 0x0000001010097810 */ /* 0x000fc80007ffe0ff */
[----:B------:R-:W-:Y:S02]  /*0d10*/  ISETP.GT.AND P1, PT, R9, R8, PT ;  /* 0x000000080900720c */ /* 0x000fe40003f24270 */
[----:B------:R-:W-:Y:S02]  /*0d20*/  @!P2 SHF.R.U32.HI R9, RZ, 0x2, R17 ;  /* 0x00000002ff09a819 */ /* 0x000fe40000011611 */
[----:B-1----:R-:W-:Y:S02]  /*0d30*/  @!P2 MOV R8, 0x400 ;  /* 0x000004000008a802 */ /* 0x002fe40000000f00 */
[----:B------:R-:W-:Y:S02]  /*0d40*/  @!P2 LOP3.LUT R16, R9, 0xf8, RZ, 0xc0, !PT ;  /* 0x000000f80910a812 */ /* 0x000fe400078ec0ff */
[----:B--2---:R-:W-:-:S05]  /*0d50*/  @!P2 LEA R11, R11, R8, 0x18 ;  /* 0x000000080b0ba211 */ /* 0x004fca00078ec0ff */
[----:B0-----:R-:W-:Y:S01]  /*0d60*/  @!P1 FADD.FTZ R12, R12, R10 ;  /* 0x0000000a0c0c9221 */ /* 0x001fe20000010000 */
[----:B---3--:R-:W-:Y:S01]  /*0d70*/  @!P1 FADD.FTZ R13, R13, R14 ;  /* 0x0000000e0d0d9221 */ /* 0x008fe20000010000 */
[----:B------:R-:W-:Y:S02]  /*0d80*/  ISETP.NE.AND P1, PT, R17, RZ, PT ;  /* 0x000000ff1100720c */ /* 0x000fe40003f25270 */
[----:B------:R-:W-:-:S05]  /*0d90*/  @!P2 IADD3 R11, PT, PT, R16, R11, RZ ;  /* 0x0000000b100ba210 */ /* 0x000fca0007ffe0ff */
[----:B------:R0:W-:Y:S01]  /*0da0*/  @!P2 STS.64 [R11+0x18], R12 ;  /* 0x0000180c0b00a388 */ /* 0x0001e20000000a00 */
[----:B------:R-:W-:Y:S06]  /*0db0*/  BAR.SYNC.DEFER_BLOCKING 0x0 ;  /* 0x0000000000007b1d */ /* 0x000fec0000010000 */
[----:B------:R-:W-:Y:S05]  /*0dc0*/  @P1 BRA `(.L_x_1793) ;  /* 0x0000000000b81947 */ /* 0x000fea0003800000 */
[----:B------:R-:W1:Y:S01]  /*0dd0*/  S2UR UR9, SR_CgaCtaId ;  /* 0x00000000000979c3 */ /* 0x000e620000008800 */
[----:B------:R-:W-:Y:S02]  /*0de0*/  UMOV UR5, 0x400 ;  /* 0x0000040000057882 */ /* 0x000fe40000000000 */
[----:B-1----:R-:W-:-:S09]  /*0df0*/  ULEA UR5, UR9, UR5, 0x18 ;  /* 0x0000000509057291 */ /* 0x002fd2000f8ec0ff */
[----:B0-----:R-:W0:Y:S04]  /*0e00*/  LDS.128 R8, [UR5+0x20] ;  /* 0x00002005ff087984 */ /* 0x001e280008000c00 */
[----:B------:R-:W1:Y:S01]  /*0e10*/  LDS.128 R16, [UR5+0x30] ;  /* 0x00003005ff107984 */ /* 0x000e620008000c00 */
[----:B0-----:R-:W-:Y:S01]  /*0e20*/  FADD.FTZ R8, R12, R8 ;  /* 0x000000080c087221 */ /* 0x001fe20000010000 */
[----:B------:R-:W-:Y:S02]  /*0e30*/  FADD.FTZ R9, R13, R9 ;  /* 0x000000090d097221 */ /* 0x000fe40000010000 */
[----:B------:R-:W0:Y:S01]  /*0e40*/  LDS.128 R12, [UR5+0x40] ;  /* 0x00004005ff0c7984 */ /* 0x000e220008000c00 */
[----:B------:R-:W-:Y:S01]  /*0e50*/  FADD.FTZ R8, R8, R10 ;  /* 0x0000000a08087221 */ /* 0x000fe20000010000 */
[----:B------:R-:W-:-:S03]  /*0e60*/  FADD.FTZ R9, R9, R11 ;  /* 0x0000000b09097221 */ /* 0x000fc60000010000 */
[----:B-1----:R-:W-:Y:S01]  /*0e70*/  FADD.FTZ R16, R8, R16 ;  /* 0x0000001008107221 */ /* 0x002fe20000010000 */
        /* <DEDUP_REMOVED lines=35> */
.L_x_1793:
[----:B------:R-:W-:Y:S05]  /*10b0*/  BSYNC.RECONVERGENT B0 ;  /* 0x0000000000007941 */ /* 0x000fea0003800200 */
.L_x_1792:
[----:B------:R-:W1:Y:S02]  /*10c0*/  LDC R8, c[0x0][0x370] ;  /* 0x0000dc00ff087b82 */ /* 0x000e640000000800 */
[----:B-1----:R-:W-:-:S13]  /*10d0*/  ISETP.GE.U32.AND P2, PT, R8, 0x2, PT ;  /* 0x000000020800780c */ /* 0x002fda0003f46070 */
[----:B------:R-:W-:Y:S05]  /*10e0*/  @!P2 BRA `(.L_x_1794) ;  /* 0x0000000c00c4a947 */ /* 0x000fea0003800000 */
[----:B0-----:R-:W0:Y:S01]  /*10f0*/  LDC.64 R10, c[0x0][0x3b8] ;  /* 0x0000ee00ff0a7b82 */ /* 0x001e220000000a00 */
[----:B------:R-:W-:Y:S01]  /*1100*/  ULOP3.LUT UR12, UR4, 0x1, URZ, 0xc0, !UPT ;  /* 0x00000001040c7892 */ /* 0x000fe2000f8ec0ff */
[----:B------:R-:W-:-:S03]  /*1110*/  ISETP.GE.U32.AND P3, PT, R8, 0x8, PT ;  /* 0x000000080800780c */ /* 0x000fc60003f66070 */
[----:B------:R-:W-:-:S06]  /*1120*/  UIMAD UR5, UR12, UR20, URZ ;  /* 0x000000140c0572a4 */ /* 0x000fcc000f8e02ff */
[----:B------:R-:W-:-:S05]  /*1130*/  IMAD R9, R8, UR5, RZ ;  /* 0x0000000508097c24 */ /* 0x000fca000f8e02ff */
[----:B------:R-:W-:-:S05]  /*1140*/  SHF.L.U32 R9, R9, 0x1, RZ ;  /* 0x0000000109097819 */ /* 0x000fca00000006ff */
[----:B0-----:R-:W-:-:S03]  /*1150*/  IMAD.WIDE R10, R9, 0x4, R10 ;  /* 0x00000004090a7825 */ /* 0x001fc600078e020a */
[----:B------:R-:W-:Y:S02]  /*1160*/  R2UR UR18, R10 ;  /* 0x000000000a1272ca */ /* 0x000fe400000e0000 */
[----:B------:R-:W-:Y:S01]  /*1170*/  R2UR UR19, R11 ;  /* 0x000000000b1372ca */ /* 0x000fe200000e0000 */
[----:B------:R-:W-:-:S14]  /*1180*/  @P1 BRA `(.L_x_1795) ;  /* 0x0000000000641947 */ /* 0x000fdc0003800000 */
[----:B------:R-:W0:Y:S01]  /*1190*/  LDC.64 R10, c[0x0][0x3b0] ;  /* 0x0000ec00ff0a7b82 */ /* 0x000e220000000a00 */
[----:B------:R-:W-:Y:S02]  /*11a0*/  UIMAD UR9, UR12, UR20, UR6 ;  /* 0x000000140c0972a4 */ /* 0x000fe4000f8e0206 */
[----:B------:R-:W-:Y:S02]  /*11b0*/  UIMAD UR10, UR15, UR20, UR6 ;  /* 0x000000140f0a72a4 */ /* 0x000fe4000f8e0206 */
[----:B------:R-:W-:Y:S02]  /*11c0*/  ULOP3.LUT UP0, UR5, UR4, 0x2, URZ, 0xc0, !UPT ;  /* 0x0000000204057892 */ /* 0x000fe4000f80c0ff */
[----:B------:R-:W-:Y:S01]  /*11d0*/  UIMAD.WIDE.U32 UR10, UR10, 0x8, UR18 ;  /* 0x000000080a0a78a5 */ /* 0x000fe2000f8e0012 */
[----:B------:R-:W-:Y:S01]  /*11e0*/  IMAD.U32 R9, RZ, RZ, UR9 ;  /* 0x00000009ff097e24 */ /* 0x000fe2000f8e00ff */
[----:B------:R-:W-:-:S04]  /*11f0*/  UIADD3 UR5, UPT, UPT, -UR5, 0x1, URZ ;  /* 0x0000000105057890 */ /* 0x000fc8000fffe1ff */
[----:B------:R-:W-:Y:S02]  /*1200*/  MOV R14, UR10 ;  /* 0x0000000a000e7c02 */ /* 0x000fe40008000f00 */
[----:B------:R-:W-:Y:S02]  /*1210*/  MOV R15, UR11 ;  /* 0x0000000b000f7c02 */ /* 0x000fe40008000f00 */
[----:B------:R-:W-:-:S03]  /*1220*/  PLOP3.LUT P2, PT, PT, PT, UP0, 0x80, 0x8 ;  /* 0x000000000008781c */ /* 0x000fc60003f4f008 */
[----:B------:R-:W-:Y:S01]  /*1230*/  STG.E.64 desc[UR16][R14.64], R12 ;  /* 0x0000000c0e007986 */ /* 0x000fe2000c101b10 */
[----:B0-----:R-:W-:Y:S01]  /*1240*/  IMAD.WIDE.U32 R10, R9, 0x4, R10 ;  /* 0x00000004090a7825 */ /* 0x001fe200078e000a */
[----:B------:R-:W-:Y:S01]  /*1250*/  MOV R9, UR5 ;  /* 0x0000000500097c02 */ /* 0x000fe20008000f00 */
[----:B------:R-:W-:Y:S06]  /*1260*/  MEMBAR.ALL.GPU ;  /* 0x0000000000007992 */ /* 0x000fec000000a000 */
[----:B------:R-:W-:-:S00]  /*1270*/  ERRBAR ;  /* 0x00000000000079ab */ /* 0x000fc00000000000 */
[----:B------:R-:W-:Y:S06]  /*1280*/  CGAERRBAR ;  /* 0x00000000000075ab */ /* 0x000fec0000000000 */
[----:B------:R0:W-:Y:S02]  /*1290*/  REDG.E.ADD.S32.STRONG.GPU desc[UR16][R10.64], R9 ;  /* 0x000000090a00798e */ /* 0x0001e4000c12e310 */
[----:B0-----:R-:W-:-:S04]  /*12a0*/  SEL R9, R8, RZ, !P2 ;  /* 0x000000ff08097207 */ /* 0x001fc80005000000 */
[----:B------:R-:W-:-:S13]  /*12b0*/  ISETP.NE.AND P2, PT, R9, -0x1, PT ;  /* 0xffffffff0900780c */ /* 0x000fda0003f45270 */
[----:B------:R-:W-:Y:S05]  /*12c0*/  @!P2 BRA `(.L_x_1795) ;  /* 0x000000000014a947 */ /* 0x000fea0003800000 */
.L_x_1796:
[----:B------:R-:W2:Y:S04]  /*12d0*/  LDG.E.STRONG.GPU R14, desc[UR16][R10.64] ;  /* 0x000000100a0e7981 */ /* 0x000ea8000c1ef900 */
[----:B--2---:R-:W-:Y:S01]  /*12e0*/  CCTL.IVALL ;  /* 0x00000000ff00798f */ /* 0x004fe20002000000 */
[----:B------:R-:W-:Y:S05]  /*12f0*/  YIELD ;  /* 0x0000000000007946 */ /* 0x000fea0003800000 */
[----:B------:R-:W-:-:S13]  /*1300*/  ISETP.NE.AND P2, PT, R14, R9, PT ;  /* 0x000000090e00720c */ /* 0x000fda0003f45270 */
[----:B------:R-:W-:Y:S05]  /*1310*/  @P2 BRA `(.L_x_1796) ;  /* 0xfffffffc00ec2947 */ /* 0x000fea000383ffff */
.L_x_1795:
[----:B------:R-:W-:Y:S05]  /*1320*/  WARPSYNC.ALL ;  /* 0x0000000000007948 */ /* 0x000fea0003800000 */
[----:B------:R-:W-:Y:S06]  /*1330*/  BAR.SYNC.DEFER_BLOCKING 0x0 ;  /* 0x0000000000007b1d */ /* 0x000fec0000010000 */
[----:B------:R-:W-:Y:S01]  /*1340*/  UMOV UR5, URZ ;  /* 0x000000ff00057c82 */ /* 0x000fe20008000000 */
[----:B------:R-:W-:Y:S05]  /*1350*/  @!P3 BRA `(.L_x_1797) ;  /* 0x000000040098b947 */ /* 0x000fea0003800000 */
[----:B------:R-:W-:Y:S01]  /*1360*/  LOP3.LUT R9, R8, 0x7ffffff8, RZ, 0xc0, !PT ;  /* 0x7ffffff808097812 */ /* 0x000fe200078ec0ff */
[----:B------:R-:W-:Y:S02]  /*1370*/  UIMAD UR10, UR20, 0x5, UR6 ;  /* 0x00000005140a78a4 */ /* 0x000fe4000f8e0206 */
[----:B------:R-:W-:Y:S02]  /*1380*/  ULEA UR11, UR20, UR6, 0x2 ;  /* 0x00000006140b7291 */ /* 0x000fe4000f8e10ff */
[----:B------:R-:W-:Y:S02]  /*1390*/  UIMAD UR12, UR20, 0x3, UR6 ;  /* 0x00000003140c78a4 */ /* 0x000fe4000f8e0206 */
[----:B------:R-:W-:Y:S02]  /*13a0*/  UIMAD UR13, UR20, 0x7, UR6 ;  /* 0x00000007140d78a4 */ /* 0x000fe4000f8e0206 */
[----:B------:R-:W-:Y:S02]  /*13b0*/  UIMAD UR14, UR20, 0x6, UR6 ;  /* 0x00000006140e78a4 */ /* 0x000fe4000f8e0206 */
[----:B------:R-:W-:-:S02]  /*13c0*/  ULEA UR21, UR20, UR6, 0x1 ;  /* 0x0000000614157291 */ /* 0x000fc4000f8e08ff */
[----:B------:R-:W-:Y:S02]  /*13d0*/  UIADD3 UR22, UPT, UPT, UR6, UR20, URZ ;  /* 0x0000001406167290 */ /* 0x000fe4000fffe0ff */
[----:B------:R-:W-:Y:S01]  /*13e0*/  UIADD3 UR23, UPT, UPT, -UR15, URZ, URZ ;  /* 0x000000ff0f177290 */ /* 0x000fe2000fffe1ff */
[----:B------:R-:W-:Y:S01]  /*13f0*/  UMOV UR5, URZ ;  /* 0x000000ff00057c82 */ /* 0x000fe20008000000 */
[----:B------:R-:W-:-:S10]  /*1400*/  UMOV UR9, UR6 ;  /* 0x0000000600097c82 */ /* 0x000fd40008000000 */
.L_x_1798:
[----:B------:R-:W-:Y:S01]  /*1410*/  ISETP.EQ.OR P4, PT, RZ, UR23, P1 ;  /* 0x00000017ff007c0c */ /* 0x000fe20008f82670 */
[----:B------:R-:W-:Y:S02]  /*1420*/  UIADD3 UR24, UPT, UPT, UR5, 0x1, URZ ;  /* 0x0000000105187890 */ /* 0x000fe4000fffe0ff */
[----:B------:R-:W-:-:S04]  /*1430*/  UIADD3 UR26, UPT, UPT, UR5, 0x2, URZ ;  /* 0x00000002051a7890 */ /* 0x000fc8000fffe0ff */
[----:B------:R-:W-:-:S05]  /*1440*/  IMAD.U32 R10, RZ, RZ, UR24 ;  /* 0x00000018ff0a7e24 */ /* 0x000fca000f8e00ff */
[----:B------:R-:W-:Y:S01]  /*1450*/  ISETP.EQ.OR P6, PT, R10, UR15, P1 ;  /* 0x0000000f0a007c0c */ /* 0x000fe20008fc2670 */
[----:B------:R-:W-:Y:S01]  /*1460*/  VOTEU.ALL UP0, P4 ;  /* 0x0000000000ff7886 */ /* 0x000fe20002000000 */
[----:B------:R-:W-:-:S04]  /*1470*/  MOV R10, UR26 ;  /* 0x0000001a000a7c02 */ /* 0x000fc80008000f00 */
[----:B------:R-:W-:Y:S01]  /*1480*/  @!UP0 UIMAD.WIDE.U32 UR24, UR9, 0x8, UR18 ;  /* 0x00000008091888a5 */ /* 0x000fe2000f8e0012 */
[----:B------:R-:W-:-:S05]  /*1490*/  ISETP.EQ.OR P2, PT, R10, UR15, P1 ;  /* 0x0000000f0a007c0c */ /* 0x000fca0008f42670 */
[----:B------:R-:W-:Y:S01]  /*14a0*/  MOV R10, UR24 ;  /* 0x00000018000a7c02 */ /* 0x000fe20008000f00 */
[----:B------:R-:W-:Y:S01]  /*14b0*/  VOTEU.ALL UP0, P6 ;  /* 0x0000000000ff7886 */ /* 0x000fe20003000000 */
[----:B------:R-:W-:Y:S01]  /*14c0*/  MOV R11, UR25 ;  /* 0x00000019000b7c02 */ /* 0x000fe20008000f00 */
[----:B------:R-:W-:-:S03]  /*14d0*/  UIADD3 UR26, UPT, UPT, UR5, 0x3, URZ ;  /* 0x00000003051a7890 */ /* 0x000fc6000fffe0ff */
[----:B------:R-:W-:Y:S02]  /*14e0*/  @!UP0 UIMAD.WIDE.U32 UR24, UR22, 0x8, UR18 ;  /* 0x00000008161888a5 */ /* 0x000fe4000f8e0012 */
[----:B------:R-:W2:Y:S01]  /*14f0*/  @!P4 LDG.E.64 R10, desc[UR16][R10.64] ;  /* 0x000000100a0ac981 */ /* 0x000ea2000c1e1b00 */
[----:B------:R-:W-:Y:S01]  /*1500*/  VOTEU.ALL UP0, P2 ;  /* 0x0000000000ff7886 */ /* 0x000fe20001000000 */
[----:B------:R-:W-:Y:S02]  /*1510*/  MOV R14, UR26 ;  /* 0x0000001a000e7c02 */ /* 0x000fe40008000f00 */
[----:B------:R-:W-:Y:S01]  /*1520*/  IMAD.U32 R16, RZ, RZ, UR24 ;  /* 0x00000018ff107e24 */ /* 0x000fe2000f8e00ff */
[----:B------:R-:W-:Y:S01]  /*1530*/  MOV R17, UR25 ;  /* 0x0000001900117c02 */ /* 0x000fe20008000f00 */
[----:B------:R-:W-:Y:S01]  /*1540*/  @!UP0 UIMAD.WIDE.U32 UR24, UR21, 0x8, UR18 ;  /* 0x00000008151888a5 */ /* 0x000fe2000f8e0012 */
[----:B------:R-:W-:-:S04]  /*1550*/  ISETP.EQ.OR P3, PT, R14, UR15, P1 ;  /* 0x0000000f0e007c0c */ /* 0x000fc80008f62670 */
[----:B------:R-:W3:Y:S01]  /*1560*/  @!P6 LDG.E.64 R16, desc[UR16][R16.64] ;  /* 0x000000101010e981 */ /* 0x000ee2000c1e1b00 */
[----:B------:R-:W-:Y:S01]  /*1570*/  MOV R14, UR24 ;  /* 0x00000018000e7c02 */ /* 0x000fe20008000f00 */
[----:B------:R-:W-:-:S06]  /*1580*/  IMAD.U32 R15, RZ, RZ, UR25 ;  /* 0x00000019ff0f7e24 */ /* 0x000fcc000f8e00ff */
[----:B------:R-:W4:Y:S01]  /*1590*/  @!P2 LDG.E.64 R14, desc[UR16][R14.64] ;  /* 0x000000100e0ea981 */ /* 0x000f22000c1e1b00 */
[----:B------:R-:W-:-:S05]  /*15a0*/  VOTEU.ALL UP0, P3 ;  /* 0x0000000000ff7886 */ /* 0x000fca0001800000 */
[----:B------:R-:W-:-:S06]  /*15b0*/  @!UP0 UIMAD.WIDE.U32 UR24, UR12, 0x8, UR18 ;  /* 0x000000080c1888a5 */ /* 0x000fcc000f8e0012 */
[----:B------:R-:W-:Y:S02]  /*15c0*/  MOV R18, UR24 ;  /* 0x0000001800127c02 */ /* 0x000fe40008000f00 */
[----:B------:R-:W-:-:S06]  /*15d0*/  MOV R19, UR25 ;  /* 0x0000001900137c02 */ /* 0x000fcc0008000f00 */
[----:B------:R-:W5:Y:S01]  /*15e0*/  @!P3 LDG.E.64 R18, desc[UR16][R18.64] ;  /* 0x000000101212b981 */ /* 0x000f62000c1e1b00 */
[----:B------:R-:W-:Y:S02]  /*15f0*/  UIADD3 UR24, UPT, UPT, UR5, 0x4, URZ ;  /* 0x0000000405187890 */ /* 0x000fe4000fffe0ff */
[----:B------:R-:W-:Y:S01]  /*1600*/  UIADD3 UR25, UPT, UPT, UR5, 0x5, URZ ;  /* 0x0000000505197890 */ /* 0x000fe2000fffe0ff */
[----:B--2---:R-:W-:-:S03]  /*1610*/  @!P4 FADD.FTZ R12, R12, R10 ;  /* 0x0000000a0c0cc221 */ /* 0x004fc60000010000 */
[----:B------:R-:W-:Y:S01]  /*1620*/  MOV R10, UR24 ;  /* 0x00000018000a7c02 */ /* 0x000fe20008000f00 */
[----:B------:R-:W-:Y:S01]  /*1630*/  @!P4 FADD.FTZ R13, R13, R11 ;  /* 0x0000000b0d0dc221 */ /* 0x000fe20000010000 */
[----:B------:R-:W-:Y:S02]  /*1640*/  UIADD3 UR24, UPT, UPT, UR5, 0x6, URZ ;  /* 0x0000000605187890 */ /* 0x000fe4000fffe0ff */
[----:B------:R-:W-:Y:S01]  /*1650*/  ISETP.EQ.OR P4, PT, R10, UR15, P1 ;  /* 0x0000000f0a007c0c */ /* 0x000fe20008f82670 */
[----:B------:R-:W-:Y:S01]  /*1660*/  IMAD.U32 R10, RZ, RZ, UR25 ;  /* 0x00000019ff0a7e24 */ /* 0x000fe2000f8e00ff */
[----:B------:R-:W-:-:S04]  /*1670*/  UIADD3 UR25, UPT, UPT, UR5, 0x7, URZ ;  /* 0x0000000705197890 */ /* 0x000fc8000fffe0ff */
[----:B------:R-:W-:Y:S01]  /*1680*/  ISETP.EQ.OR P5, PT, R10, UR15, P1 ;  /* 0x0000000f0a007c0c */ /* 0x000fe20008fa2670 */
[----:B---3--:R-:W-:Y:S01]  /*1690*/  @!P6 FADD.FTZ R12, R12, R16 ;  /* 0x000000100c0ce221 */ /* 0x008fe20000010000 */
[----:B------:R-:W-:Y:S01]  /*16a0*/  MOV R10, UR24 ;  /* 0x00000018000a7c02 */ /* 0x000fe20008000f00 */
[----:B------:R-:W-:-:S03]  /*16b0*/  @!P6 FADD.FTZ R13, R13, R17 ;  /* 0x000000110d0de221 */ /* 0x000fc60000010000 */
[----:B------:R-:W-:Y:S01]  /*16c0*/  ISETP.EQ.OR P6, PT, R10, UR15, P1 ;  /* 0x0000000f0a007c0c */ /* 0x000fe20008fc2670 */
[----:B------:R-:W-:Y:S01]  /*16d0*/  VOTEU.ALL UP0, P4 ;  /* 0x0000000000ff7886 */ /* 0x000fe20002000000 */
[----:B------:R-:W-:Y:S01]  /*16e0*/  MOV R10, UR25 ;  /* 0x00000019000a7c02 */ /* 0x000fe20008000f00 */
[----:B----4-:R-:W-:Y:S01]  /*16f0*/  @!P2 FADD.FTZ R12, R12, R14 ;  /* 0x0000000e0c0ca221 */ /* 0x010fe20000010000 */
[----:B------:R-:W-:Y:S02]  /*1700*/  @!P2 FADD.FTZ R13, R13, R15 ;  /* 0x0000000f0d0da221 */ /* 0x000fe40000010000 */
[----:B------:R-:W-:Y:S01]  /*1710*/  ISETP.EQ.OR P2, PT, R10, UR15, P1 ;  /* 0x0000000f0a007c0c */ /* 0x000fe20008f42670 */
[----:B------:R-:W-:Y:S01]  /*1720*/  VOTEU.ALL UP1, P5 ;  /* 0x0000000000ff7886 */ /* 0x000fe20002820000 */
[----:B------:R-:W-:-:S04]  /*1730*/  @!UP0 UIMAD.WIDE.U32 UR24, UR11, 0x8, UR18 ;  /* 0x000000080b1888a5 */ /* 0x000fc8000f8e0012 */
[----:B------:R-:W-:Y:S01]  /*1740*/  @!UP1 UIMAD.WIDE.U32 UR26, UR10, 0x8, UR18 ;  /* 0x000000080a1a98a5 */ /* 0x000fe2000f8e0012 */
[----:B------:R-:W-:Y:S01]  /*1750*/  VOTEU.ALL UP0, P6 ;  /* 0x0000000000ff7886 */ /* 0x000fe20003000000 */
[----:B------:R-:W-:Y:S01]  /*1760*/  MOV R10, UR24 ;  /* 0x00000018000a7c02 */ /* 0x000fe20008000f00 */
[----:B------:R-:W-:-:S03]  /*1770*/  IMAD.U32 R11, RZ, RZ, UR25 ;  /* 0x00000019ff0b7e24 */ /* 0x000fc6000f8e00ff */
[----:B------:R-:W-:Y:S01]  /*1780*/  MOV R14, UR26 ;  /* 0x0000001a000e7c02 */ /* 0x000fe20008000f00 */
[----:B------:R-:W-:Y:S01]  /*1790*/  VOTEU.ALL UP1, P2 ;  /* 0x0000000000ff7886 */ /* 0x000fe20001020000 */
[----:B------:R-:W-:Y:S01]  /*17a0*/  @!UP0 UIMAD.WIDE.U32 UR24, UR14, 0x8, UR18 ;  /* 0x000000080e1888a5 */ /* 0x000fe2000f8e0012 */
[----:B------:R-:W-:Y:S01]  /*17b0*/  MOV R15, UR27 ;  /* 0x0000001b000f7c02 */ /* 0x000fe20008000f00 */
[----:B------:R-:W2:Y:S02]  /*17c0*/  @!P4 LDG.E.64 R10, desc[UR16][R10.64] ;  /* 0x000000100a0ac981 */ /* 0x000ea4000c1e1b00 */
[----:B------:R-:W-:Y:S02]  /*17d0*/  @!UP1 UIMAD.WIDE.U32 UR26, UR13, 0x8, UR18 ;  /* 0x000000080d1a98a5 */ /* 0x000fe4000f8e0012 */
[----:B------:R-:W-:Y:S01]  /*17e0*/  MOV R16, UR24 ;  /* 0x0000001800107c02 */ /* 0x000fe20008000f00 */
[----:B------:R-:W-:Y:S01]  /*17f0*/  IMAD.U32 R17, RZ, RZ, UR25 ;  /* 0x00000019ff117e24 */ /* 0x000fe2000f8e00ff */
[----:B------:R-:W3:Y:S01]  /*1800*/  @!P5 LDG.E.64 R14, desc[UR16][R14.64] ;  /* 0x000000100e0ed981 */ /* 0x000ee2000c1e1b00 */
[----:B-----5:R-:W-:Y:S01]  /*1810*/  @!P3 FADD.FTZ R12, R12, R18 ;  /* 0x000000120c0cb221 */ /* 0x020fe20000010000 */
[----:B------:R-:W-:Y:S01]  /*1820*/  @!P3 FADD.FTZ R13, R13, R19 ;  /* 0x000000130d0db221 */ /* 0x000fe20000010000 */
[----:B------:R-:W-:-:S02]  /*1830*/  MOV R18, UR26 ;  /* 0x0000001a00127c02 */ /* 0x000fc40008000f00 */
[----:B------:R-:W-:Y:S01]  /*1840*/  MOV R19, UR27 ;  /* 0x0000001b00137c02 */ /* 0x000fe20008000f00 */
[----:B------:R-:W4:Y:S05]  /*1850*/  @!P6 LDG.E.64 R16, desc[UR16][R16.64] ;  /* 0x000000101010e981 */ /* 0x000f2a000c1e1b00 */
[----:B------:R-:W5:Y:S01]  /*1860*/  @!P2 LDG.E.64 R18, desc[UR16][R18.64] ;  /* 0x000000101212a981 */ /* 0x000f62000c1e1b00 */
[----:B------:R-:W-:Y:S02]  /*1870*/  UIADD3 UR5, UPT, UPT, UR5, 0x8, URZ ;  /* 0x0000000805057890 */ /* 0x000fe4000fffe0ff */
[----:B------:R-:W-:Y:S02]  /*1880*/  UIADD3 UR23, UPT, UPT, UR23, 0x8, URZ ;  /* 0x0000000817177890 */ /* 0x000fe4000fffe0ff */
[----:B------:R-:W-:-:S02]  /*1890*/  ULEA UR9, UR20, UR9, 0x3 ;  /* 0x0000000914097291 */ /* 0x000fc4000f8e18ff */
[----:B------:R-:W-:Y:S01]  /*18a0*/  ISETP.NE.AND P3, PT, R9, UR5, PT ;  /* 0x0000000509007c0c */ /* 0x000fe2000bf65270 */
[----:B------:R-:W-:Y:S02]  /*18b0*/  ULEA UR22, UR20, UR22, 0x3 ;  /* 0x0000001614167291 */ /* 0x000fe4000f8e18ff */
[----:B------:R-:W-:Y:S02]  /*18c0*/  ULEA UR21, UR20, UR21, 0x3 ;  /* 0x0000001514157291 */ /* 0x000fe4000f8e18ff */
[----:B------:R-:W-:Y:S02]  /*18d0*/  ULEA UR12, UR20, UR12, 0x3 ;  /* 0x0000000c140c7291 */ /* 0x000fe4000f8e18ff */
[----:B------:R-:W-:Y:S02]  /*18e0*/  ULEA UR11, UR20, UR11, 0x3 ;  /* 0x0000000b140b7291 */ /* 0x000fe4000f8e18ff */
[----:B------:R-:W-:Y:S02]  /*18f0*/  ULEA UR10, UR20, UR10, 0x3 ;  /* 0x0000000a140a7291 */ /* 0x000fe4000f8e18ff */
[----:B------:R-:W-:-:S02]  /*1900*/  ULEA UR14, UR20, UR14, 0x3 ;  /* 0x0000000e140e7291 */ /* 0x000fc4000f8e18ff */
        /* <DEDUP_REMOVED lines=8> */
[----:B------:R-:W-:Y:S01]  /*1990*/  @!P2 FADD.FTZ R13, R13, R19 ;  /* 0x000000130d0da221 */ /* 0x000fe20000010000 */
[----:B------:R-:W-:Y:S06]  /*19a0*/  @P3 BRA `(.L_x_1798) ;  /* 0xfffffff800983947 */ /* 0x000fec000383ffff */
[----:B------:R-:W-:-:S15]  /*19b0*/  R2UR UR5, R9 ;  /* 0x00000000090572ca */ /* 0x000fde00000e0000 */
.L_x_1797:
[----:B------:R-:W-:-:S13]  /*19c0*/  LOP3.LUT P1, R9, R8, 0x7, RZ, 0xc0, !PT ;  /* 0x0000000708097812 */ /* 0x000fda000782c0ff */
[----:B------:R-:W-:Y:S05]  /*19d0*/  @!P1 BRA `(.L_x_1794) ;  /* 0x0000000400889947 */ /* 0x000fea0003800000 */
[----:B------:R-:W-:-:S04]  /*19e0*/  IADD3 R9, PT, PT, R9, -0x1, RZ ;  /* 0xffffffff09097810 */ /* 0x000fc80007ffe0ff */
[----:B------:R-:W-:-:S13]  /*19f0*/  ISETP.GE.U32.AND P1, PT, R9, 0x3, PT ;  /* 0x000000030900780c */ /* 0x000fda0003f26070 */
[----:B------:R-:W-:Y:S05]  /*1a00*/  @!P1 BRA `(.L_x_1799) ;  /* 0x0000000000c89947 */ /* 0x000fea0003800000 */
[----:B------:R-:W0:Y:S01]  /*1a10*/  S2R R10, SR_TID.X ;  /* 0x00000000000a7919 */ /* 0x000e220000002100 */
[----:B------:R-:W-:Y:S01]  /*1a20*/  IMAD.U32 R9, RZ, RZ, UR5 ;  /* 0x00000005ff097e24 */ /* 0x000fe2000f8e00ff */
[----:B------:R-:W-:Y:S02]  /*1a30*/  UIADD3 UR9, UPT, UPT, UR5, 0x1, URZ ;  /* 0x0000000105097890 */ /* 0x000fe4000fffe0ff */
[----:B------:R-:W-:Y:S02]  /*1a40*/  UIADD3 UR12, UPT, UPT, UR5, 0x2, URZ ;  /* 0x00000002050c7890 */ /* 0x000fe4000fffe0ff */
[----:B------:R-:W-:Y:S01]  /*1a50*/  ISETP.NE.AND P1, PT, R9, UR15, PT ;  /* 0x0000000f09007c0c */ /* 0x000fe2000bf25270 */
[----:B------:R-:W-:Y:S02]  /*1a60*/  UISETP.NE.AND UP0, UPT, UR9, UR15, UPT ;  /* 0x0000000f0900728c */ /* 0x000fe4000bf05270 */
[----:B------:R-:W-:Y:S02]  /*1a70*/  UIADD3 UR14, UPT, UPT, UR5, 0x3, URZ ;  /* 0x00000003050e7890 */ /* 0x000fe4000fffe0ff */
[----:B------:R-:W-:-:S02]  /*1a80*/  UISETP.NE.AND UP1, UPT, UR12, UR15, UPT ;  /* 0x0000000f0c00728c */ /* 0x000fc4000bf25270 */
[----:B------:R-:W-:Y:S01]  /*1a90*/  PLOP3.LUT P2, PT, PT, PT, UP0, 0x80, 0x8 ;  /* 0x000000000008781c */ /* 0x000fe20003f4f008 */
[----:B------:R-:W-:-:S03]  /*1aa0*/  UISETP.NE.AND UP0, UPT, UR14, UR15, UPT ;  /* 0x0000000f0e00728c */ /* 0x000fc6000bf05270 */
[----:B------:R-:W-:-:S03]  /*1ab0*/  PLOP3.LUT P3, PT, PT, PT, UP1, 0x80, 0x8 ;  /* 0x000000000008781c */ /* 0x000fc60003f6f018 */
[----:B------:R-:W-:Y:S02]  /*1ac0*/  PLOP3.LUT P4, PT, PT, PT, UP0, 0x80, 0x8 ;  /* 0x000000000008781c */ /* 0x000fe40003f8f008 */
[C---:B0-----:R-:W-:Y:S02]  /*1ad0*/  ISETP.NE.OR P1, PT, R10.reuse, RZ, !P1 ;  /* 0x000000ff0a00720c */ /* 0x041fe40004f25670 */
[C---:B------:R-:W-:Y:S02]  /*1ae0*/  ISETP.NE.OR P2, PT, R10.reuse, RZ, !P2 ;  /* 0x000000ff0a00720c */ /* 0x040fe40005745670 */
[C---:B------:R-:W-:Y:S02]  /*1af0*/  ISETP.NE.OR P3, PT, R10.reuse, RZ, !P3 ;  /* 0x000000ff0a00720c */ /* 0x040fe40005f65670 */
[----:B------:R-:W-:-:S07]  /*1b00*/  ISETP.NE.OR P4, PT, R10, RZ, !P4 ;  /* 0x000000ff0a00720c */ /* 0x000fce0006785670 */
[----:B------:R-:W-:Y:S02]  /*1b10*/  VOTEU.ALL UP1, P1 ;  /* 0x0000000000ff7886 */ /* 0x000fe40000820000 */
[----:B------:R-:W-:-:S03]  /*1b20*/  VOTEU.ALL UP0, P2 ;  /* 0x0000000000ff7886 */ /* 0x000fc60001000000 */
[----:B------:R-:W-:Y:S02]  /*1b30*/  @!UP1 UIMAD UR10, UR5, UR20, UR6 ;  /* 0x00000014050a92a4 */ /* 0x000fe4000f8e0206 */
[----:B------:R-:W-:Y:S02]  /*1b40*/  @!UP0 UIMAD UR9, UR9, UR20, UR6 ;  /* 0x00000014090982a4 */ /* 0x000fe4000f8e0206 */
[----:B------:R-:W-:Y:S01]  /*1b50*/  @!UP1 UIMAD.WIDE.U32 UR10, UR10, 0x8, UR18 ;  /* 0x000000080a0a98a5 */ /* 0x000fe2000f8e0012 */
[----:B------:R-:W-:Y:S01]  /*1b60*/  VOTEU.ALL UP1, P3 ;  /* 0x0000000000ff7886 */ /* 0x000fe20001820000 */
[----:B------:R-:W-:-:S04]  /*1b70*/  VOTEU.ALL UP2, P4 ;  /* 0x0000000000ff7886 */ /* 0x000fc80002040000 */
[----:B------:R-:W-:Y:S01]  /*1b80*/  MOV R16, UR10 ;  /* 0x0000000a00107c02 */ /* 0x000fe20008000f00 */
[----:B------:R-:W-:Y:S01]  /*1b90*/  @!UP1 UIMAD UR12, UR12, UR20, UR6 ;  /* 0x000000140c0c92a4 */ /* 0x000fe2000f8e0206 */
[----:B------:R-:W-:Y:S01]  /*1ba0*/  MOV R17, UR11 ;  /* 0x0000000b00117c02 */ /* 0x000fe20008000f00 */
[----:B------:R-:W-:Y:S02]  /*1bb0*/  @!UP0 UIMAD.WIDE.U32 UR10, UR9, 0x8, UR18 ;  /* 0x00000008090a88a5 */ /* 0x000fe4000f8e0012 */
[----:B------:R-:W-:Y:S02]  /*1bc0*/  @!UP1 UIMAD.WIDE.U32 UR12, UR12, 0x8, UR18 ;  /* 0x000000080c0c98a5 */ /* 0x000fe4000f8e0012 */
[----:B------:R-:W-:Y:S01]  /*1bd0*/  @!UP2 UIMAD UR9, UR14, UR20, UR6 ;  /* 0x000000140e09a2a4 */ /* 0x000fe2000f8e0206 */
[----:B------:R-:W2:Y:S01]  /*1be0*/  @!P1 LDG.E.64 R16, desc[UR16][R16.64] ;  /* 0x0000001010109981 */ /* 0x000ea2000c1e1b00 */
[----:B------:R-:W-:Y:S01]  /*1bf0*/  MOV R14, UR10 ;  /* 0x0000000a000e7c02 */ /* 0x000fe20008000f00 */
[----:B------:R-:W-:Y:S01]  /*1c00*/  IMAD.U32 R15, RZ, RZ, UR11 ;  /* 0x0000000bff0f7e24 */ /* 0x000fe2000f8e00ff */
[----:B------:R-:W-:Y:S01]  /*1c10*/  @!UP2 UIMAD.WIDE.U32 UR10, UR9, 0x8, UR18 ;  /* 0x00000008090aa8a5 */ /* 0x000fe2000f8e0012 */
[----:B------:R-:W-:-:S02]  /*1c20*/  MOV R10, UR12 ;  /* 0x0000000c000a7c02 */ /* 0x000fc40008000f00 */
[----:B------:R-:W-:Y:S02]  /*1c30*/  MOV R11, UR13 ;  /* 0x0000000d000b7c02 */ /* 0x000fe40008000f00 */
[----:B------:R-:W3:Y:S01]  /*1c40*/  @!P2 LDG.E.64 R14, desc[UR16][R14.64] ;  /* 0x000000100e0ea981 */ /* 0x000ee2000c1e1b00 */
[----:B------:R-:W-:Y:S01]  /*1c50*/  MOV R18, UR10 ;  /* 0x0000000a00127c02 */ /* 0x000fe20008000f00 */
[----:B------:R-:W-:Y:S02]  /*1c60*/  IMAD.U32 R19, RZ, RZ, UR11 ;  /* 0x0000000bff137e24 */ /* 0x000fe4000f8e00ff */
[----:B------:R-:W4:Y:S04]  /*1c70*/  @!P3 LDG.E.64 R10, desc[UR16][R10.64] ;  /* 0x000000100a0ab981 */ /* 0x000f28000c1e1b00 */
[----:B------:R-:W5:Y:S01]  /*1c80*/  @!P4 LDG.E.64 R18, desc[UR16][R18.64] ;  /* 0x000000101212c981 */ /* 0x000f62000c1e1b00 */
[----:B------:R-:W-:-:S04]  /*1c90*/  IADD3 R9, PT, PT, R9, 0x4, RZ ;  /* 0x0000000409097810 */ /* 0x000fc80007ffe0ff */
[----:B------:R-:W-:Y:S01]  /*1ca0*/  R2UR UR5, R9 ;  /* 0x00000000090572ca */ /* 0x000fe200000e0000 */
        /* <DEDUP_REMOVED lines=8> */
.L_x_1799:
[----:B------:R-:W-:-:S13]  /*1d30*/  LOP3.LUT P1, R9, R8, 0x3, RZ, 0xc0, !PT ;  /* 0x0000000308097812 */ /* 0x000fda000782c0ff */
[----:B------:R-:W-:Y:S05]  /*1d40*/  @!P1 BRA `(.L_x_1794) ;  /* 0x0000000000ac9947 */ /* 0x000fea0003800000 */
[----:B------:R-:W0:Y:S01]  /*1d50*/  S2R R16, SR_TID.X ;  /* 0x0000000000107919 */ /* 0x000e220000002100 */
[----:B------:R-:W-:-:S13]  /*1d60*/  ISETP.NE.AND P1, PT, R9, 0x1, PT ;  /* 0x000000010900780c */ /* 0x000fda0003f25270 */
[----:B------:R-:W-:Y:S05]  /*1d70*/  @!P1 BRA `(.L_x_1800) ;  /* 0x0000000000649947 */ /* 0x000fea0003800000 */
[----:B------:R-:W-:Y:S02]  /*1d80*/  UIADD3 UR10, UPT, UPT, UR5, 0x1, URZ ;  /* 0x00000001050a7890 */ /* 0x000fe4000fffe0ff */
[----:B------:R-:W-:Y:S02]  /*1d90*/  MOV R9, UR5 ;  /* 0x0000000500097c02 */ /* 0x000fe40008000f00 */
[----:B------:R-:W-:Y:S02]  /*1da0*/  UISETP.NE.AND UP0, UPT, UR10, UR15, UPT ;  /* 0x0000000f0a00728c */ /* 0x000fe4000bf05270 */
[----:B------:R-:W-:-:S04]  /*1db0*/  ISETP.NE.AND P1, PT, R9, UR15, PT ;  /* 0x0000000f09007c0c */ /* 0x000fc8000bf25270 */
[----:B0-----:R-:W-:Y:S02]  /*1dc0*/  ISETP.NE.OR P2, PT, R16, RZ, !P1 ;  /* 0x000000ff1000720c */ /* 0x001fe40004f45670 */
[----:B------:R-:W-:-:S04]  /*1dd0*/  PLOP3.LUT P3, PT, PT, PT, UP0, 0x80, 0x8 ;  /* 0x000000000008781c */ /* 0x000fc80003f6f008 */
[----:B------:R-:W-:-:S07]  /*1de0*/  ISETP.NE.OR P1, PT, R16, RZ, !P3 ;  /* 0x000000ff1000720c */ /* 0x000fce0005f25670 */
[----:B------:R-:W-:-:S05]  /*1df0*/  VOTEU.ALL UP0, P2 ;  /* 0x0000000000ff7886 */ /* 0x000fca0001000000 */
[----:B------:R-:W-:Y:S01]  /*1e00*/  @!UP0 UIMAD UR12, UR5, UR20, UR6 ;  /* 0x00000014050c82a4 */ /* 0x000fe2000f8e0206 */
[----:B------:R-:W-:-:S03]  /*1e10*/  VOTEU.ALL UP1, P1 ;  /* 0x0000000000ff7886 */ /* 0x000fc60000820000 */
[----:B------:R-:W-:Y:S02]  /*1e20*/  @!UP0 UIMAD.WIDE.U32 UR12, UR12, 0x8, UR18 ;  /* 0x000000080c0c88a5 */ /* 0x000fe4000f8e0012 */
[----:B------:R-:W-:-:S04]  /*1e30*/  @!UP1 UIMAD UR10, UR10, UR20, UR6 ;  /* 0x000000140a0a92a4 */ /* 0x000fc8000f8e0206 */
[----:B------:R-:W-:Y:S01]  /*1e40*/  MOV R14, UR12 ;  /* 0x0000000c000e7c02 */ /* 0x000fe20008000f00 */
[----:B------:R-:W-:Y:S01]  /*1e50*/  @!UP1 UIMAD.WIDE.U32 UR10, UR10, 0x8, UR18 ;  /* 0x000000080a0a98a5 */ /* 0x000fe2000f8e0012 */
[----:B------:R-:W-:-:S05]  /*1e60*/  IMAD.U32 R15, RZ, RZ, UR13 ;  /* 0x0000000dff0f7e24 */ /* 0x000fca000f8e00ff */
[----:B------:R-:W-:Y:S01]  /*1e70*/  MOV R10, UR10 ;  /* 0x0000000a000a7c02 */ /* 0x000fe20008000f00 */
[----:B------:R-:W2:Y:S01]  /*1e80*/  @!P2 LDG.E.64 R14, desc[UR16][R14.64] ;  /* 0x000000100e0ea981 */ /* 0x000ea2000c1e1b00 */
[----:B------:R-:W-:-:S06]  /*1e90*/  MOV R11, UR11 ;  /* 0x0000000b000b7c02 */ /* 0x000fcc0008000f00 */
[----:B------:R-:W3:Y:S01]  /*1ea0*/  @!P1 LDG.E.64 R10, desc[UR16][R10.64] ;  /* 0x000000100a0a9981 */ /* 0x000ee2000c1e1b00 */
[----:B------:R-:W-:-:S04]  /*1eb0*/  IADD3 R9, PT, PT, R9, 0x2, RZ ;  /* 0x0000000209097810 */ /* 0x000fc80007ffe0ff */
[----:B------:R-:W-:Y:S01]  /*1ec0*/  R2UR UR5, R9 ;  /* 0x00000000090572ca */ /* 0x000fe200000e0000 */
[----:B--2---:R-:W-:Y:S01]  /*1ed0*/  @!P2 FADD.FTZ R12, R12, R14 ;  /* 0x0000000e0c0ca221 */ /* 0x004fe20000010000 */
[----:B------:R-:W-:-:S03]  /*1ee0*/  @!P2 FADD.FTZ R13, R13, R15 ;  /* 0x0000000f0d0da221 */ /* 0x000fc60000010000 */
[----:B---3--:R-:W-:Y:S01]  /*1ef0*/  @!P1 FADD.FTZ R12, R12, R10 ;  /* 0x0000000a0c0c9221 */ /* 0x008fe20000010000 */
[----:B------:R-:W-:-:S09]  /*1f00*/  @!P1 FADD.FTZ R13, R13, R11 ;  /* 0x0000000b0d0d9221 */ /* 0x000fd20000010000 */
.L_x_1800:
[----:B------:R-:W-:Y:S01]  /*1f10*/  IMAD.U32 R9, RZ, RZ, UR5 ;  /* 0x00000005ff097e24 */ /* 0x000fe2000f8e00ff */
[----:B------:R-:W-:Y:S01]  /*1f20*/  LOP3.LUT R8, R8, 0x1, RZ, 0xc0, !PT ;  /* 0x0000000108087812 */ /* 0x000fe200078ec0ff */
[----:B------:R-:W-:Y:S03]  /*1f30*/  BSSY.RECONVERGENT B0, `(.L_x_1794) ;  /* 0x000000c000007945 */ /* 0x000fe60003800200 */
[----:B------:R-:W-:-:S04]  /*1f40*/  ISETP.NE.AND P1, PT, R9, UR15, PT ;  /* 0x0000000f09007c0c */ /* 0x000fc8000bf25270 */
[----:B0-----:R-:W-:-:S04]  /*1f50*/  ISETP.NE.OR P1, PT, R16, RZ, !P1 ;  /* 0x000000ff1000720c */ /* 0x001fc80004f25670 */
[----:B------:R-:W-:-:S13]  /*1f60*/  ISETP.NE.U32.OR P1, PT, R8, 0x1, P1 ;  /* 0x000000010800780c */ /* 0x000fda0000f25470 */
[----:B------:R-:W-:Y:S05]  /*1f70*/  @P1 BRA `(.L_x_1801) ;  /* 0x00000000001c1947 */ /* 0x000fea0003800000 */
[----:B------:R-:W-:Y:S01]  /*1f80*/  UIMAD UR9, UR20, UR5, UR6 ;  /* 0x00000005140972a4 */ /* 0x000fe2000f8e0206 */
[----:B------:R-:W-:-:S05]  /*1f90*/  HFMA2 R9, -RZ, RZ, 0, 4.76837158203125e-07 ;  /* 0x00000008ff097431 */ /* 0x000fca00000001ff */
[----:B------:R-:W-:-:S05]  /*1fa0*/  MOV R8, UR9 ;  /* 0x0000000900087c02 */ /* 0x000fca0008000f00 */
[----:B------:R-:W-:-:S06]  /*1fb0*/  IMAD.WIDE.U32 R8, R8, R9, UR18 ;  /* 0x0000001208087e25 */ /* 0x000fcc000f8e0009 */
[----:B------:R-:W2:Y:S02]  /*1fc0*/  LDG.E.64 R8, desc[UR16][R8.64] ;  /* 0x0000001008087981 */ /* 0x000ea4000c1e1b00 */
[----:B--2---:R-:W-:Y:S01]  /*1fd0*/  FADD.FTZ R12, R12, R8 ;  /* 0x000000080c0c7221 */ /* 0x004fe20000010000 */
[----:B------:R-:W-:-:S07]  /*1fe0*/  FADD.FTZ R13, R13, R9 ;  /* 0x000000090d0d7221 */ /* 0x000fce0000010000 */
.L_x_1801:
[----:B------:R-:W-:Y:S05]  /*1ff0*/  BSYNC.RECONVERGENT B0 ;  /* 0x0000000000007941 */ /* 0x000fea0003800200 */
.L_x_1794:
[----:B------:R-:W1:Y:S01]  /*2000*/  S2R R10, SR_TID.X ;  /* 0x00000000000a7919 */ /* 0x000e620000002100 */
[----:B------:R-:W2:Y:S01]  /*2010*/  S2UR UR9, SR_CgaCtaId ;  /* 0x00000000000979c3 */ /* 0x000ea20000008800 */
[----:B------:R-:W0:Y:S01]  /*2020*/  LDCU UR10, c[0x0][0x414] ;  /* 0x00008280ff0a77ac */ /* 0x000e220008000800 */
[----:B------:R-:W-:Y:S01]  /*2030*/  LOP3.LUT R16, R26, 0xffff, RZ, 0xc0, !PT ;  /* 0x0000ffff1a107812 */ /* 0x000fe200078ec0ff */
[----:B------:R-:W-:-:S04]  /*2040*/  UMOV UR5, 0x400 ;  /* 0x0000040000057882 */ /* 0x000fc80000000000 */
[----:B------:R-:W-:Y:S01]  /*2050*/  VIADD R16, R16, UR8 ;  /* 0x0000000810107c36 */ /* 0x000fe20008000000 */
[----:B------:R-:W3:Y:S08]  /*2060*/  @P0 LDC.64 R8, c[0x0][0x388] ;  /* 0x0000e200ff080b82 */ /* 0x000ef00000000a00 */
[----:B------:R-:W4:Y:S01]  /*2070*/  LDC.64 R14, c[0x0][0x398] ;  /* 0x0000e600ff0e7b82 */ /* 0x000f220000000a00 */
[----:B0-----:R-:W-:Y:S01]  /*2080*/  @P0 FMUL.FTZ R11, R13, UR10 ;  /* 0x0000000a0d0b0c20 */ /* 0x001fe20008410000 */
[----:B--2---:R-:W-:-:S06]  /*2090*/  ULEA UR5, UR9, UR5, 0x18 ;  /* 0x0000000509057291 */ /* 0x004fcc000f8ec0ff */
[----:B------:R-:W0:Y:S01]  /*20a0*/  LDC.64 R18, c[0x0][0x3a0] ;  /* 0x0000e800ff127b82 */ /* 0x000e220000000a00 */
[----:B-1----:R-:W-:Y:S02]  /*20b0*/  ISETP.NE.AND P1, PT, R10, RZ, PT ;  /* 0x000000ff0a00720c */ /* 0x002fe40003f25270 */
[----:B------:R-:W-:-:S05]  /*20c0*/  MOV R10, UR7 ;  /* 0x00000007000a7c02 */ /* 0x000fca0008000f00 */
[----:B---3--:R-:W-:-:S04]  /*20d0*/  @P0 IMAD.WIDE R8, R10, 0x8, R8 ;  /* 0x000000080a080825 */ /* 0x008fc800078e0208 */
[----:B------:R-:W-:Y:S01]  /*20e0*/  @P0 FMUL.FTZ R10, R12, UR10 ;  /* 0x0000000a0c0a0c20 */ /* 0x000fe20008410000 */
[C---:B----4-:R-:W-:Y:S01]  /*20f0*/  IMAD.WIDE R14, R16.reuse, 0x4, R14 ;  /* 0x00000004100e7825 */ /* 0x050fe200078e020e */
[----:B------:R-:W-:Y:S04]  /*2100*/  @!P1 STS.64 [UR5+0xb0], R12 ;  /* 0x0000b00cff009988 */ /* 0x000fe80008000a05 */
[----:B------:R-:W-:Y:S01]  /*2110*/  @P0 STG.E.64 desc[UR16][R8.64], R10 ;  /* 0x0000000a08000986 */ /* 0x000fe2000c101b10 */
[----:B0-----:R-:W-:Y:S01]  /*2120*/  IMAD.WIDE R16, R16, 0x4, R18 ;  /* 0x0000000410107825 */ /* 0x001fe200078e0212 */
[----:B------:R-:W-:Y:S06]  /*2130*/  BAR.SYNC.DEFER_BLOCKING 0x0 ;  /* 0x0000000000007b1d */ /* 0x000fec0000010000 */
[----:B------:R-:W5:Y:S04]  /*2140*/  LDG.E.64 R14, desc[UR16][R14.64] ;  /* 0x000000100e0e7981 */ /* 0x000f68000c1e1b00 */
[----:B------:R-:W5:Y:S01]  /*2150*/  LDG.E.64 R16, desc[UR16][R16.64] ;  /* 0x0000001010107981 */ /* 0x000f62000c1e1b00 */
[----:B------:R-:W-:Y:S03]  /*2160*/  BSSY.RECONVERGENT B0, `(.L_x_1802) ;  /* 0x00000f9000007945 */ /* 0x000fe60003800200 */
[----:B------:R-:W0:Y:S01]  /*2170*/  LDS.64 R8, [UR5+0xb0] ;  /* 0x0000b005ff087984 */ /* 0x000e220008000a00 */
[----:B------:R-:W1:Y:S02]  /*2180*/  LDCU.U8 UR5, c[0x0][0x3fc] ;  /* 0x00007f80ff0577ac */ /* 0x000e640008000000 */
[----:B-1----:R-:W-:Y:S01]  /*2190*/  UISETP.NE.AND UP0, UPT, UR5, URZ, UPT ;  /* 0x000000ff0500728c */ /* 0x002fe2000bf05270 */
[----:B0-----:R-:W-:-:S04]  /*21a0*/  FMUL.FTZ R8, R8, UR10 ;  /* 0x0000000a08087c20 */ /* 0x001fc80008410000 */
[----:B------:R-:W-:-:S04]  /*21b0*/  FMUL.FTZ R10, R8, R8 ;  /* 0x00000008080a7220 */ /* 0x000fc80000410000 */
[----:B------:R-:W-:-:S05]  /*21c0*/  FFMA.FTZ R9, R9, UR10, -R10 ;  /* 0x0000000a09097c23 */ /* 0x000fca000801080a */
[----:B------:R-:W-:-:S13]  /*21d0*/  FSETP.GTU.FTZ.AND P1, PT, R9, RZ, PT ;  /* 0x000000ff0900720b */ /* 0x000fda0003f3c000 */
[----:B------:R-:W0:Y:S02]  /*21e0*/  @P1 LDC R10, c[0x0][0x3a8] ;  /* 0x0000ea00ff0a1b82 */ /* 0x000e240000000800 */
[----:B0-----:R-:W-:Y:S01]  /*21f0*/  @P1 FADD.FTZ R10, R9, R10 ;  /* 0x0000000a090a1221 */ /* 0x001fe20000010000 */
[----:B------:R-:W-:-:S06]  /*2200*/  MOV R9, 0x3f800000 ;  /* 0x3f80000000097802 */ /* 0x000fcc0000000f00 */
[----:B------:R0:W1:Y:S01]  /*2210*/  @P1 MUFU.RSQ R9, R10 ;  /* 0x0000000a00091308 */ /* 0x0000620000001400 */
[----:B------:R-:W-:Y:S05]  /*2220*/  BRA.U UP0, `(.L_x_1803) ;  /* 0x0000000500887547 */ /* 0x000fea000b800000 */
[----:B------:R-:W2:Y:S01]  /*2230*/  LDCU.64 UR10, c[0x0][0x3e8] ;  /* 0x00007d00ff0a77ac */ /* 0x000ea20008000a00 */
[----:B------:R-:W-:Y:S01]  /*2240*/  SHF.R.S32.HI R19, RZ, 0x1f, R0 ;  /* 0x0000001fff137819 */ /* 0x000fe20000011400 */
[----:B------:R-:W-:Y:S01]  /*2250*/  BSSY.RECONVERGENT B1, `(.L_x_1804) ;  /* 0x000001f000017945 */ /* 0x000fe20003800200 */
[----:B------:R-:W-:Y:S02]  /*2260*/  SHF.R.S32.HI R12, RZ, 0x1f, R28 ;  /* 0x0000001fff0c7819 */ /* 0x000fe4000001141c */
[----:B------:R-:W-:Y:S02]  /*2270*/  SHF.R.S32.HI R13, RZ, 0x1f, R27 ;  /* 0x0000001fff0d7819 */ /* 0x000fe4000001141b */
[----:B------:R-:W-:Y:S02]  /*2280*/  SHF.R.S32.HI R18, RZ, 0x1f, R29 ;  /* 0x0000001fff127819 */ /* 0x000fe4000001141d */
[----:B--2---:R-:W-:Y:S02]  /*2290*/  ISETP.GE.U32.AND P2, PT, R0, UR10, PT ;  /* 0x0000000a00007c0c */ /* 0x004fe4000bf46070 */
[----:B------:R-:W-:-:S02]  /*22a0*/  ISETP.GE.U32.AND P3, PT, R28, UR10, PT ;  /* 0x0000000a1c007c0c */ /* 0x000fc4000bf66070 */
[----:B------:R-:W-:Y:S02]  /*22b0*/  ISETP.GE.AND.EX P2, PT, R19, UR11, PT, P2 ;  /* 0x0000000b13007c0c */ /* 0x000fe4000bf46320 */
[----:B------:R-:W-:Y:S02]  /*22c0*/  ISETP.GE.U32.AND P4, PT, R27, UR10, PT ;  /* 0x0000000a1b007c0c */ /* 0x000fe4000bf86070 */
[----:B------:R-:W-:Y:S02]  /*22d0*/  ISETP.GE.U32.AND P1, PT, R29, UR10, PT ;  /* 0x0000000a1d007c0c */ /* 0x000fe4000bf26070 */
[----:B------:R-:W-:Y:S02]  /*22e0*/  ISETP.GE.AND.EX P3, PT, R12, UR11, PT, P3 ;  /* 0x0000000b0c007c0c */ /* 0x000fe4000bf66330 */
[----:B------:R-:W-:Y:S02]  /*22f0*/  ISETP.GE.AND.EX P4, PT, R13, UR11, PT, P4 ;  /* 0x0000000b0d007c0c */ /* 0x000fe4000bf86340 */
[----:B------:R-:W-:-:S03]  /*2300*/  ISETP.GE.AND.EX P1, PT, R18, UR11, PT, P1 ;  /* 0x0000000b12007c0c */ /* 0x000fc6000bf26310 */
[----:B------:R-:W-:Y:S10]  /*2310*/  @P2 BRA `(.L_x_1805) ;  /* 0x0000000000482947 */ /* 0x000ff40003800000 */
[----:B------:R-:W2:Y:S01]  /*2320*/  LDCU.64 UR12, c[0x0][0x3e0] ;  /* 0x00007c00ff0c77ac */ /* 0x000ea20008000a00 */
[----:B0-----:R-:W-:Y:S01]  /*2330*/  MOV R10, R2 ;  /* 0x00000002000a7202 */ /* 0x001fe20000000f00 */
[--C-:B------:R-:W-:Y:S01]  /*2340*/  FADD.FTZ R25, R25, -R8.reuse ;  /* 0x8000000819197221 */ /* 0x100fe20000010000 */
[----:B------:R-:W-:Y:S01]  /*2350*/  MOV R11, R5 ;  /* 0x00000005000b7202 */ /* 0x000fe20000000f00 */
[----:B------:R-:W0:Y:S01]  /*2360*/  LDCU.64 UR8, c[0x0][0x380] ;  /* 0x00007000ff0877ac */ /* 0x000e220008000a00 */
[----:B------:R-:W-:Y:S01]  /*2370*/  FADD.FTZ R21, R21, -R8 ;  /* 0x8000000815157221 */ /* 0x000fe20000010000 */
[----:B-1----:R-:W-:-:S04]  /*2380*/  FMUL.FTZ R18, R25, R9 ;  /* 0x0000000919127220 */ /* 0x002fc80000410000 */
[----:B-----5:R-:W-:Y:S01]  /*2390*/  FFMA.FTZ R18, R14, R18, R16 ;  /* 0x000000120e127223 */ /* 0x020fe20000010010 */
[----:B--2---:R-:W-:Y:S02]  /*23a0*/  IMAD R12, R19, UR12, RZ ;  /* 0x0000000c130c7c24 */ /* 0x004fe4000f8e02ff */
[----:B------:R-:W-:Y:S01]  /*23b0*/  FMUL.FTZ R19, R21, R9 ;  /* 0x0000000915137220 */ /* 0x000fe20000410000 */
[----:B------:R-:W-:-:S04]  /*23c0*/  IMAD.WIDE.U32 R10, R0, UR12, R10 ;  /* 0x0000000c000a7c25 */ /* 0x000fc8000f8e000a */
[----:B------:R-:W-:Y:S01]  /*23d0*/  FFMA.FTZ R19, R15, R19, R17 ;  /* 0x000000130f137223 */ /* 0x000fe20000010011 */
[----:B------:R-:W-:-:S04]  /*23e0*/  IMAD R12, R0, UR13, R12 ;  /* 0x0000000d000c7c24 */ /* 0x000fc8000f8e020c */
[----:B------:R-:W-:Y:S01]  /*23f0*/  IMAD.IADD R11, R11, 0x1, R12 ;  /* 0x000000010b0b7824 */ /* 0x000fe200078e020c */
[C---:B0-----:R-:W-:Y:S02]  /*2400*/  LEA R12, P2, R10.reuse, UR8, 0x1 ;  /* 0x000000080a0c7c11 */ /* 0x041fe4000f8408ff */
[----:B------:R-:W-:Y:S02]  /*2410*/  F2FP.BF16.F32.PACK_AB R18, R19, R18 ;  /* 0x000000121312723e */ /* 0x000fe400000010ff */
[----:B------:R-:W-:-:S05]  /*2420*/  LEA.HI.X R13, R10, UR9, R11, 0x1, P2 ;  /* 0x000000090a0d7c11 */ /* 0x000fca00090f0c0b */
[----:B------:R2:W-:Y:S04]  /*2430*/  STG.E desc[UR16][R12.64], R18 ;  /* 0x000000120c007986 */ /* 0x0005e8000c101910 */
.L_x_1805:
[----:B------:R-:W-:Y:S05]  /*2440*/  BSYNC.RECONVERGENT B1 ;  /* 0x0000000000017941 */ /* 0x000fea0003800200 */
.L_x_1804:
[----:B------:R-:W-:Y:S04]  /*2450*/  BSSY.RECONVERGENT B1, `(.L_x_1806) ;  /* 0x0000015000017945 */ /* 0x000fe80003800200 */
[----:B------:R-:W-:Y:S05]  /*2460*/  @P3 BRA `(.L_x_1807) ;  /* 0x00000000004c3947 */ /* 0x000fea0003800000 */
[----:B------:R-:W3:Y:S01]  /*2470*/  LDCU.64 UR8, c[0x0][0x3e0] ;  /* 0x00007c00ff0877ac */ /* 0x000ee20008000a00 */
[----:B--2---:R-:W-:Y:S01]  /*2480*/  SHF.R.S32.HI R13, RZ, 0x1f, R28 ;  /* 0x0000001fff0d7819 */ /* 0x004fe2000001141c */
[--C-:B------:R-:W-:Y:S01]  /*2490*/  FADD.FTZ R18, R24, -R8.reuse ;  /* 0x8000000818127221 */ /* 0x100fe20000010000 */
[----:B0-----:R-:W-:Y:S01]  /*24a0*/  MOV R10, R2 ;  /* 0x00000002000a7202 */ /* 0x001fe20000000f00 */
[----:B------:R-:W0:Y:S01]  /*24b0*/  LDCU.64 UR12, c[0x0][0x380] ;  /* 0x00007000ff0c77ac */ /* 0x000e220008000a00 */
[----:B------:R-:W-:Y:S01]  /*24c0*/  MOV R11, R5 ;  /* 0x00000005000b7202 */ /* 0x000fe20000000f00 */
[----:B------:R-:W-:Y:S01]  /*24d0*/  FADD.FTZ R12, R20, -R8 ;  /* 0x80000008140c7221 */ /* 0x000fe20000010000 */
[----:B-1----:R-:W-:-:S03]  /*24e0*/  FMUL.FTZ R18, R18, R9 ;  /* 0x0000000912127220 */ /* 0x002fc60000410000 */
[----:B------:R-:W-:Y:S01]  /*24f0*/  FMUL.FTZ R12, R12, R9 ;  /* 0x000000090c0c7220 */ /* 0x000fe20000410000 */
[----:B-----5:R-:W-:-:S03]  /*2500*/  FFMA.FTZ R18, R14, R18, R16 ;  /* 0x000000120e127223 */ /* 0x020fc60000010010 */
[----:B------:R-:W-:Y:S01]  /*2510*/  FFMA.FTZ R19, R15, R12, R17 ;  /* 0x0000000c0f137223 */ /* 0x000fe20000010011 */
[----:B---3--:R-:W-:-:S04]  /*2520*/  IMAD R13, R13, UR8, RZ ;  /* 0x000000080d0d7c24 */ /* 0x008fc8000f8e02ff */
[----:B------:R-:W-:Y:S01]  /*2530*/  F2FP.BF16.F32.PACK_AB R19, R19, R18 ;  /* 0x000000121313723e */ /* 0x000fe200000010ff */
[----:B------:R-:W-:-:S04]  /*2540*/  IMAD.WIDE.U32 R10, R28, UR8, R10 ;  /* 0x000000081c0a7c25 */ /* 0x000fc8000f8e000a */
[----:B------:R-:W-:Y:S01]  /*2550*/  IMAD R13, R28, UR9, R13 ;  /* 0x000000091c0d7c24 */ /* 0x000fe2000f8e020d */
[----:B0-----:R-:W-:-:S04]  /*2560*/  LEA R12, P2, R10, UR12, 0x1 ;  /* 0x0000000c0a0c7c11 */ /* 0x001fc8000f8408ff */
[----:B------:R-:W-:-:S04]  /*2570*/  IADD3 R13, PT, PT, R11, R13, RZ ;  /* 0x0000000d0b0d7210 */ /* 0x000fc80007ffe0ff */
[----:B------:R-:W-:-:S05]  /*2580*/  LEA.HI.X R13, R10, UR13, R13, 0x1, P2 ;  /* 0x0000000d0a0d7c11 */ /* 0x000fca00090f0c0d */
[----:B------:R3:W-:Y:S02]  /*2590*/  STG.E desc[UR16][R12.64], R19 ;  /* 0x000000130c007986 */ /* 0x0007e4000c101910 */
.L_x_1807:
[----:B------:R-:W-:Y:S05]  /*25a0*/  BSYNC.RECONVERGENT B1 ;  /* 0x0000000000017941 */ /* 0x000fea0003800200 */
.L_x_1806:
[----:B------:R-:W-:Y:S04]  /*25b0*/  BSSY.RECONVERGENT B1, `(.L_x_1808) ;  /* 0x0000015000017945 */ /* 0x000fe80003800200 */
[----:B------:R-:W-:Y:S05]  /*25c0*/  @P4 BRA `(.L_x_1809) ;  /* 0x00000000004c4947 */ /* 0x000fea0003800000 */
[----:B------:R-:W4:Y:S01]  /*25d0*/  LDCU.64 UR8, c[0x0][0x3e0] ;  /* 0x00007c00ff0877ac */ /* 0x000f220008000a00 */
[----:B--23--:R-:W-:Y:S01]  /*25e0*/  SHF.R.S32.HI R13, RZ, 0x1f, R27 ;  /* 0x0000001fff0d7819 */ /* 0x00cfe2000001141b */
[--C-:B------:R-:W-:Y:S01]  /*25f0*/  FADD.FTZ R12, R23, -R8.reuse ;  /* 0x80000008170c7221 */ /* 0x100fe20000010000 */
[----:B------:R-:W-:Y:S01]  /*2600*/  FADD.FTZ R18, R7, -R8 ;  /* 0x8000000807127221 */ /* 0x000fe20000010000 */
[----:B------:R-:W2:Y:S01]  /*2610*/  LDCU.64 UR12, c[0x0][0x380] ;  /* 0x00007000ff0c77ac */ /* 0x000ea20008000a00 */
[----:B------:R-:W-:Y:S01]  /*2620*/  MOV R11, R5 ;  /* 0x00000005000b7202 */ /* 0x000fe20000000f00 */
[----:B0-----:R-:W-:Y:S02]  /*2630*/  IMAD.MOV.U32 R10, RZ, RZ, R2 ;  /* 0x000000ffff0a7224 */ /* 0x001fe400078e0002 */
[----:B----4-:R-:W-:Y:S02]  /*2640*/  IMAD R7, R13, UR8, RZ ;  /* 0x000000080d077c24 */ /* 0x010fe4000f8e02ff */
[-C--:B-1----:R-:W-:Y:S01]  /*2650*/  FMUL.FTZ R13, R12, R9.reuse ;  /* 0x000000090c0d7220 */ /* 0x082fe20000410000 */
[----:B------:R-:W-:Y:S01]  /*2660*/  FMUL.FTZ R12, R18, R9 ;  /* 0x00000009120c7220 */ /* 0x000fe20000410000 */
[----:B------:R-:W-:-:S04]  /*2670*/  IMAD.WIDE.U32 R10, R27, UR8, R10 ;  /* 0x000000081b0a7c25 */ /* 0x000fc8000f8e000a */
[----:B-----5:R-:W-:Y:S01]  /*2680*/  FFMA.FTZ R18, R14, R13, R16 ;  /* 0x0000000d0e127223 */ /* 0x020fe20000010010 */
[----:B------:R-:W-:Y:S01]  /*2690*/  FFMA.FTZ R19, R15, R12, R17 ;  /* 0x0000000c0f137223 */ /* 0x000fe20000010011 */
[----:B------:R-:W-:Y:S01]  /*26a0*/  IMAD R7, R27, UR9, R7 ;  /* 0x000000091b077c24 */ /* 0x000fe2000f8e0207 */
[----:B--2---:R-:W-:-:S03]  /*26b0*/  LEA R12, P2, R10, UR12, 0x1 ;  /* 0x0000000c0a0c7c11 */ /* 0x004fc6000f8408ff */
[----:B------:R-:W-:Y:S02]  /*26c0*/  F2FP.BF16.F32.PACK_AB R19, R19, R18 ;  /* 0x000000121313723e */ /* 0x000fe400000010ff */
[----:B------:R-:W-:-:S04]  /*26d0*/  IADD3 R7, PT, PT, R11, R7, RZ ;  /* 0x000000070b077210 */ /* 0x000fc80007ffe0ff */
[----:B------:R-:W-:-:S05]  /*26e0*/  LEA.HI.X R13, R10, UR13, R7, 0x1, P2 ;  /* 0x0000000d0a0d7c11 */ /* 0x000fca00090f0c07 */
[----:B------:R4:W-:Y:S02]  /*26f0*/  STG.E desc[UR16][R12.64], R19 ;  /* 0x000000130c007986 */ /* 0x0009e4000c101910 */
.L_x_1809:
[----:B------:R-:W-:Y:S05]  /*2700*/  BSYNC.RECONVERGENT B1 ;  /* 0x0000000000017941 */ /* 0x000fea0003800200 */
.L_x_1808:
[----:B------:R-:W-:Y:S05]  /*2710*/  @P1 BRA `(.L_x_1810) ;  /* 0x0000000800741947 */ /* 0x000fea0003800000 */
[----:B------:R-:W0:Y:S01]  /*2720*/  LDCU.64 UR8, c[0x0][0x3e0] ;  /* 0x00007c00ff0877ac */ /* 0x000e220008000a00 */
[----:B------:R-:W-:Y:S01]  /*2730*/  SHF.R.S32.HI R7, RZ, 0x1f, R29 ;  /* 0x0000001fff077819 */ /* 0x000fe2000001141d */
[--C-:B------:R-:W-:Y:S01]  /*2740*/  FADD.FTZ R22, R22, -R8.reuse ;  /* 0x8000000816167221 */ /* 0x100fe20000010000 */
[----:B------:R-:W-:Y:S01]  /*2750*/  MOV R3, R5 ;  /* 0x0000000500037202 */ /* 0x000fe20000000f00 */
[----:B------:R-:W2:Y:S01]  /*2760*/  LDCU.64 UR10, c[0x0][0x380] ;  /* 0x00007000ff0a77ac */ /* 0x000ea20008000a00 */
[----:B------:R-:W-:Y:S01]  /*2770*/  FADD.FTZ R6, R6, -R8 ;  /* 0x8000000806067221 */ /* 0x000fe20000010000 */
[----:B-1----:R-:W-:-:S03]  /*2780*/  FMUL.FTZ R5, R22, R9 ;  /* 0x0000000916057220 */ /* 0x002fc60000410000 */
[----:B------:R-:W-:Y:S01]  /*2790*/  FMUL.FTZ R6, R6, R9 ;  /* 0x0000000906067220 */ /* 0x000fe20000410000 */
[----:B-----5:R-:W-:-:S03]  /*27a0*/  FFMA.FTZ R14, R14, R5, R16 ;  /* 0x000000050e0e7223 */ /* 0x020fc60000010010 */
[----:B------:R-:W-:Y:S01]  /*27b0*/  FFMA.FTZ R15, R15, R6, R17 ;  /* 0x000000060f0f7223 */ /* 0x000fe20000010011 */
[----:B0-----:R-:W-:Y:S02]  /*27c0*/  IMAD R4, R7, UR8, RZ ;  /* 0x0000000807047c24 */ /* 0x001fe4000f8e02ff */
[----:B------:R-:W-:-:S04]  /*27d0*/  IMAD.WIDE.U32 R2, R29, UR8, R2 ;  /* 0x000000081d027c25 */ /* 0x000fc8000f8e0002 */
[----:B------:R-:W-:Y:S01]  /*27e0*/  IMAD R7, R29, UR9, R4 ;  /* 0x000000091d077c24 */ /* 0x000fe2000f8e0204 */
[----:B--2---:R-:W-:-:S03]  /*27f0*/  LEA R4, P1, R2, UR10, 0x1 ;  /* 0x0000000a02047c11 */ /* 0x004fc6000f8208ff */
[----:B------:R-:W-:Y:S01]  /*2800*/  IMAD.IADD R7, R3, 0x1, R7 ;  /* 0x0000000103077824 */ /* 0x000fe200078e0207 */
[----:B------:R-:W-:-:S04]  /*2810*/  F2FP.BF16.F32.PACK_AB R3, R15, R14 ;  /* 0x0000000e0f03723e */ /* 0x000fc800000010ff */
[----:B------:R-:W-:-:S05]  /*2820*/  LEA.HI.X R5, R2, UR11, R7, 0x1, P1 ;  /* 0x0000000b02057c11 */ /* 0x000fca00088f0c07 */
[----:B------:R0:W-:Y:S01]  /*2830*/  STG.E desc[UR16][R4.64], R3 ;  /* 0x0000000304007986 */ /* 0x0001e2000c101910 */
[----:B------:R-:W-:Y:S05]  /*2840*/  BRA `(.L_x_1810) ;  /* 0x0000000800287947 */ /* 0x000fea0003800000 */
.L_x_1803:
[----:B------:R-:W2:Y:S01]  /*2850*/  LDCU.64 UR8, c[0x0][0x3e8] ;  /* 0x00007d00ff0877ac */ /* 0x000ea20008000a00 */
[----:B------:R-:W-:Y:S01]  /*2860*/  SHF.R.S32.HI R13, RZ, 0x1f, R0 ;  /* 0x0000001fff0d7819 */ /* 0x000fe20000011400 */
[----:B------:R-:W-:Y:S01]  /*2870*/  BSSY.RECONVERGENT B1, `(.L_x_1811) ;  /* 0x000002a000017945 */ /* 0x000fe20003800200 */
[----:B------:R-:W-:Y:S02]  /*2880*/  SHF.R.S32.HI R12, RZ, 0x1f, R28 ;  /* 0x0000001fff0c7819 */ /* 0x000fe4000001141c */
[----:B------:R-:W-:Y:S02]  /*2890*/  SHF.R.S32.HI R11, RZ, 0x1f, R27 ;  /* 0x0000001fff0b7819 */ /* 0x000fe4000001141b */
[----:B0-----:R-:W-:Y:S02]  /*28a0*/  SHF.R.S32.HI R10, RZ, 0x1f, R29 ;  /* 0x0000001fff0a7819 */ /* 0x001fe4000001141d */
        /* <DEDUP_REMOVED lines=9> */
[--C-:B------:R-:W-:Y:S01]  /*2940*/  FADD.FTZ R12, R25, -R8.reuse ;  /* 0x80000008190c7221 */ /* 0x100fe20000010000 */
[----:B------:R-:W-:Y:S01]  /*2950*/  FADD.FTZ R21, R21, -R8 ;  /* 0x8000000815157221 */ /* 0x000fe20000010000 */
[----:B------:R-:W0:Y:S01]  /*2960*/  LDCU.64 UR10, c[0x0][0x3e0] ;  /* 0x00007c00ff0a77ac */ /* 0x000e220008000a00 */
[----:B------:R-:W-:Y:S01]  /*2970*/  SHF.R.S32.HI R25, RZ, 0x1f, R0 ;  /* 0x0000001fff197819 */ /* 0x000fe20000011400 */
[-C--:B-1----:R-:W-:Y:S01]  /*2980*/  FMUL.FTZ R12, R12, R9.reuse ;  /* 0x000000090c0c7220 */ /* 0x082fe20000410000 */
[----:B------:R-:W-:Y:S01]  /*2990*/  FMUL.FTZ R13, R21, R9 ;  /* 0x00000009150d7220 */ /* 0x000fe20000410000 */
[----:B------:R-:W1:Y:S02]  /*29a0*/  LDCU.64 UR12, c[0x0][0x380] ;  /* 0x00007000ff0c77ac */ /* 0x000e640008000a00 */
[----:B-----5:R-:W-:Y:S01]  /*29b0*/  FFMA.FTZ R12, R14, R12, R16 ;  /* 0x0000000c0e0c7223 */ /* 0x020fe20000010010 */
[----:B------:R-:W-:-:S03]  /*29c0*/  FFMA.FTZ R13, R15, R13, R17 ;  /* 0x0000000d0f0d7223 */ /* 0x000fc60000010011 */
[----:B------:R-:W-:Y:S01]  /*29d0*/  FMUL.FTZ R11, R12, -1.4426950216293334961 ;  /* 0xbfb8aa3b0c0b7820 */ /* 0x000fe20000410000 */
[----:B------:R-:W-:-:S05]  /*29e0*/  FMUL.FTZ R10, R13, -1.4426950216293334961 ;  /* 0xbfb8aa3b0d0a7820 */ /* 0x000fca0000410000 */
[----:B------:R-:W2:Y:S01]  /*29f0*/  MUFU.EX2 R11, R11 ;  /* 0x0000000b000b7308 */ /* 0x000ea20000000800 */
[----:B0-----:R-:W-:-:S03]  /*2a00*/  IMAD R21, R25, UR10, RZ ;  /* 0x0000000a19157c24 */ /* 0x001fc6000f8e02ff */
[----:B------:R-:W0:Y:S01]  /*2a10*/  MUFU.EX2 R10, R10 ;  /* 0x0000000a000a7308 */ /* 0x000e220000000800 */
[----:B------:R-:W-:Y:S02]  /*2a20*/  IMAD R21, R0, UR11, R21 ;  /* 0x0000000b00157c24 */ /* 0x000fe4000f8e0215 */
[----:B--2---:R-:W-:Y:S01]  /*2a30*/  FADD.FTZ R11, R11, 1 ;  /* 0x3f8000000b0b7421 */ /* 0x004fe20000010000 */
[----:B0-----:R-:W-:-:S03]  /*2a40*/  FADD.FTZ R10, R10, 1 ;  /* 0x3f8000000a0a7421 */ /* 0x001fc60000010000 */
[----:B------:R0:W2:Y:S08]  /*2a50*/  MUFU.RCP R18, R11 ;  /* 0x0000000b00127308 */ /* 0x0000b00000001000 */
[----:B------:R3:W4:Y:S01]  /*2a60*/  MUFU.RCP R19, R10 ;  /* 0x0000000a00137308 */ /* 0x0007220000001000 */
[----:B0-----:R-:W-:Y:S02]  /*2a70*/  MOV R11, R5 ;  /* 0x00000005000b7202 */ /* 0x001fe40000000f00 */
[----:B---3--:R-:W-:Y:S01]  /*2a80*/  MOV R10, R2 ;  /* 0x00000002000a7202 */ /* 0x008fe20000000f00 */
[----:B--2---:R-:W-:-:S04]  /*2a90*/  FMUL.FTZ R18, R12, R18 ;  /* 0x000000120c127220 */ /* 0x004fc80000410000 */
[----:B------:R-:W-:-:S04]  /*2aa0*/  IMAD.WIDE.U32 R10, R0, UR10, R10 ;  /* 0x0000000a000a7c25 */ /* 0x000fc8000f8e000a */
[----:B----4-:R-:W-:Y:S01]  /*2ab0*/  FMUL.FTZ R19, R13, R19 ;  /* 0x000000130d137220 */ /* 0x010fe20000410000 */
[----:B------:R-:W-:Y:S02]  /*2ac0*/  IADD3 R21, PT, PT, R11, R21, RZ ;  /* 0x000000150b157210 */ /* 0x000fe40007ffe0ff */
[C---:B-1----:R-:W-:Y:S02]  /*2ad0*/  LEA R12, P2, R10.reuse, UR12, 0x1 ;  /* 0x0000000c0a0c7c11 */ /* 0x042fe4000f8408ff */
[----:B------:R-:W-:Y:S02]  /*2ae0*/  F2FP.BF16.F32.PACK_AB R18, R19, R18 ;  /* 0x000000121312723e */ /* 0x000fe400000010ff */
[----:B------:R-:W-:-:S05]  /*2af0*/  LEA.HI.X R13, R10, UR13, R21, 0x1, P2 ;  /* 0x0000000d0a0d7c11 */ /* 0x000fca00090f0c15 */
[----:B------:R0:W-:Y:S04]  /*2b00*/  STG.E desc[UR16][R12.64], R18 ;  /* 0x000000120c007986 */ /* 0x0001e8000c101910 */
.L_x_1812:
[----:B------:R-:W-:Y:S05]  /*2b10*/  BSYNC.RECONVERGENT B1 ;  /* 0x0000000000017941 */ /* 0x000fea0003800200 */
.L_x_1811:
[----:B------:R-:W-:Y:S04]  /*2b20*/  BSSY.RECONVERGENT B1, `(.L_x_1813) ;  /* 0x000001f000017945 */ /* 0x000fe80003800200 */
[----:B------:R-:W-:Y:S05]  /*2b30*/  @P3 BRA `(.L_x_1814) ;  /* 0x0000000000743947 */ /* 0x000fea0003800000 */
[--C-:B------:R-:W-:Y:S01]  /*2b40*/  FADD.FTZ R24, R24, -R8.reuse ;  /* 0x8000000818187221 */ /* 0x100fe20000010000 */
[----:B------:R-:W-:Y:S01]  /*2b50*/  FADD.FTZ R20, R20, -R8 ;  /* 0x8000000814147221 */ /* 0x000fe20000010000 */
[----:B------:R-:W2:Y:S02]  /*2b60*/  LDCU.64 UR10, c[0x0][0x3e0] ;  /* 0x00007c00ff0a77ac */ /* 0x000ea40008000a00 */
[-C--:B-1----:R-:W-:Y:S01]  /*2b70*/  FMUL.FTZ R11, R24, R9.reuse ;  /* 0x00000009180b7220 */ /* 0x082fe20000410000 */
[----:B------:R-:W-:Y:S01]  /*2b80*/  FMUL.FTZ R20, R20, R9 ;  /* 0x0000000914147220 */ /* 0x000fe20000410000 */
[----:B------:R-:W1:Y:S02]  /*2b90*/  LDCU.64 UR12, c[0x0][0x380] ;  /* 0x00007000ff0c77ac */ /* 0x000e640008000a00 */
[----:B0----5:R-:W-:Y:S01]  /*2ba0*/  FFMA.FTZ R18, R14, R11, R16 ;  /* 0x0000000b0e127223 */ /* 0x021fe20000010010 */
[----:B------:R-:W-:Y:S01]  /*2bb0*/  FFMA.FTZ R13, R15, R20, R17 ;  /* 0x000000140f0d7223 */ /* 0x000fe20000010011 */
[----:B------:R-:W-:-:S02]  /*2bc0*/  SHF.R.S32.HI R20, RZ, 0x1f, R28 ;  /* 0x0000001fff147819 */ /* 0x000fc4000001141c */
[----:B------:R-:W-:Y:S01]  /*2bd0*/  FMUL.FTZ R11, R18, -1.4426950216293334961 ;  /* 0xbfb8aa3b120b7820 */ /* 0x000fe20000410000 */
[----:B------:R-:W-:-:S04]  /*2be0*/  FMUL.FTZ R24, R13, -1.4426950216293334961 ;  /* 0xbfb8aa3b0d187820 */ /* 0x000fc80000410000 */
[----:B------:R-:W0:Y:S01]  /*2bf0*/  MUFU.EX2 R10, R24 ;  /* 0x00000018000a7308 */ /* 0x000e220000000800 */
[----:B--2---:R-:W-:-:S03]  /*2c00*/  IMAD R20, R20, UR10, RZ ;  /* 0x0000000a14147c24 */ /* 0x004fc6000f8e02ff */
[----:B------:R-:W2:Y:S01]  /*2c10*/  MUFU.EX2 R11, R11 ;  /* 0x0000000b000b7308 */ /* 0x000ea20000000800 */
[----:B------:R-:W-:Y:S02]  /*2c20*/  IMAD R20, R28, UR11, R20 ;  /* 0x0000000b1c147c24 */ /* 0x000fe4000f8e0214 */
[----:B0-----:R-:W-:Y:S01]  /*2c30*/  FADD.FTZ R25, R10, 1 ;  /* 0x3f8000000a197421 */ /* 0x001fe20000010000 */
[----:B------:R-:W-:Y:S02]  /*2c40*/  IMAD.MOV.U32 R10, RZ, RZ, R2 ;  /* 0x000000ffff0a7224 */ /* 0x000fe400078e0002 */
[----:B--2---:R-:W-:Y:S01]  /*2c50*/  FADD.FTZ R21, R11, 1 ;  /* 0x3f8000000b157421 */ /* 0x004fe20000010000 */
[----:B------:R-:W-:Y:S01]  /*2c60*/  MUFU.RCP R12, R25 ;  /* 0x00000019000c7308 */ /* 0x000fe20000001000 */
[----:B------:R-:W-:-:S03]  /*2c70*/  MOV R11, R5 ;  /* 0x00000005000b7202 */ /* 0x000fc60000000f00 */
[----:B------:R-:W-:-:S04]  /*2c80*/  IMAD.WIDE.U32 R10, R28, UR10, R10 ;  /* 0x0000000a1c0a7c25 */ /* 0x000fc8000f8e000a */
[----:B------:R-:W0:Y:S01]  /*2c90*/  MUFU.RCP R19, R21 ;  /* 0x0000001500137308 */ /* 0x000e220000001000 */
[----:B------:R-:W-:Y:S01]  /*2ca0*/  IADD3 R20, PT, PT, R11, R20, RZ ;  /* 0x000000140b147210 */ /* 0x000fe20007ffe0ff */
[----:B0-----:R-:W-:Y:S01]  /*2cb0*/  FMUL.FTZ R19, R18, R19 ;  /* 0x0000001312137220 */ /* 0x001fe20000410000 */
[----:B------:R-:W-:Y:S01]  /*2cc0*/  FMUL.FTZ R18, R13, R12 ;  /* 0x0000000c0d127220 */ /* 0x000fe20000410000 */
[----:B-1----:R-:W-:-:S04]  /*2cd0*/  LEA R12, P2, R10, UR12, 0x1 ;  /* 0x0000000c0a0c7c11 */ /* 0x002fc8000f8408ff */
[----:B------:R-:W-:Y:S02]  /*2ce0*/  LEA.HI.X R13, R10, UR13, R20, 0x1, P2 ;  /* 0x0000000d0a0d7c11 */ /* 0x000fe400090f0c14 */
[----:B------:R-:W-:-:S05]  /*2cf0*/  F2FP.BF16.F32.PACK_AB R19, R18, R19 ;  /* 0x000000131213723e */ /* 0x000fca00000010ff */
[----:B------:R2:W-:Y:S02]  /*2d00*/  STG.E desc[UR16][R12.64], R19 ;  /* 0x000000130c007986 */ /* 0x0005e4000c101910 */
.L_x_1814:
[----:B------:R-:W-:Y:S05]  /*2d10*/  BSYNC.RECONVERGENT B1 ;  /* 0x0000000000017941 */ /* 0x000fea0003800200 */
.L_x_1813:
[----:B------:R-:W-:Y:S04]  /*2d20*/  BSSY.RECONVERGENT B1, `(.L_x_1815) ;  /* 0x000001f000017945 */ /* 0x000fe80003800200 */
[----:B------:R-:W-:Y:S05]  /*2d30*/  @P4 BRA `(.L_x_1816) ;  /* 0x0000000000744947 */ /* 0x000fea0003800000 */
[--C-:B------:R-:W-:Y:S01]  /*2d40*/  FADD.FTZ R10, R23, -R8.reuse ;  /* 0x80000008170a7221 */ /* 0x100fe20000010000 */
[----:B------:R-:W3:Y:S01]  /*2d50*/  LDCU.64 UR10, c[0x0][0x3e0] ;  /* 0x00007c00ff0a77ac */ /* 0x000ee20008000a00 */
[----:B------:R-:W-:Y:S02]  /*2d60*/  SHF.R.S32.HI R11, RZ, 0x1f, R27 ;  /* 0x0000001fff0b7819 */ /* 0x000fe4000001141b */
[----:B012---:R-:W-:Y:S01]  /*2d70*/  FMUL.FTZ R13, R10, R9 ;  /* 0x000000090a0d7220 */ /* 0x007fe20000410000 */
[----:B------:R-:W-:Y:S01]  /*2d80*/  FADD.FTZ R10, R7, -R8 ;  /* 0x80000008070a7221 */ /* 0x000fe20000010000 */
[----:B------:R-:W0:Y:S02]  /*2d90*/  LDCU.64 UR12, c[0x0][0x380] ;  /* 0x00007000ff0c77ac */ /* 0x000e240008000a00 */
[----:B-----5:R-:W-:Y:S01]  /*2da0*/  FFMA.FTZ R13, R14, R13, R16 ;  /* 0x0000000d0e0d7223 */ /* 0x020fe20000010010 */
[----:B------:R-:W-:-:S03]  /*2db0*/  FMUL.FTZ R12, R10, R9 ;  /* 0x000000090a0c7220 */ /* 0x000fc60000410000 */
[----:B------:R-:W-:Y:S01]  /*2dc0*/  FMUL.FTZ R10, R13, -1.4426950216293334961 ;  /* 0xbfb8aa3b0d0a7820 */ /* 0x000fe20000410000 */
[----:B------:R-:W-:-:S04]  /*2dd0*/  FFMA.FTZ R12, R15, R12, R17 ;  /* 0x0000000c0f0c7223 */ /* 0x000fc80000010011 */
[----:B------:R-:W-:Y:S01]  /*2de0*/  FMUL.FTZ R21, R12, -1.4426950216293334961 ;  /* 0xbfb8aa3b0c157820 */ /* 0x000fe20000410000 */
[----:B------:R-:W1:Y:S01]  /*2df0*/  MUFU.EX2 R10, R10 ;  /* 0x0000000a000a7308 */ /* 0x000e620000000800 */
[----:B---3--:R-:W-:Y:S02]  /*2e00*/  IMAD R19, R11, UR10, RZ ;  /* 0x0000000a0b137c24 */ /* 0x008fe4000f8e02ff */
[----:B------:R-:W-:Y:S02]  /*2e10*/  IMAD.MOV.U32 R11, RZ, RZ, R5 ;  /* 0x000000ffff0b7224 */ /* 0x000fe400078e0005 */
[----:B------:R-:W2:Y:S01]  /*2e20*/  MUFU.EX2 R21, R21 ;  /* 0x0000001500157308 */ /* 0x000ea20000000800 */
[----:B------:R-:W-:Y:S02]  /*2e30*/  IMAD R19, R27, UR11, R19 ;  /* 0x0000000b1b137c24 */ /* 0x000fe4000f8e0213 */
[----:B-1----:R-:W-:Y:S01]  /*2e40*/  FADD.FTZ R20, R10, 1 ;  /* 0x3f8000000a147421 */ /* 0x002fe20000010000 */
[----:B------:R-:W-:-:S03]  /*2e50*/  MOV R10, R2 ;  /* 0x00000002000a7202 */ /* 0x000fc60000000f00 */
[----:B------:R-:W1:Y:S01]  /*2e60*/  MUFU.RCP R18, R20 ;  /* 0x0000001400127308 */ /* 0x000e620000001000 */
[----:B--2---:R-:W-:Y:S01]  /*2e70*/  FADD.FTZ R23, R21, 1 ;  /* 0x3f80000015177421 */ /* 0x004fe20000010000 */
[----:B------:R-:W-:-:S05]  /*2e80*/  IMAD.WIDE.U32 R10, R27, UR10, R10 ;  /* 0x0000000a1b0a7c25 */ /* 0x000fca000f8e000a */
[----:B------:R-:W-:Y:S01]  /*2e90*/  IADD3 R19, PT, PT, R11, R19, RZ ;  /* 0x000000130b137210 */ /* 0x000fe20007ffe0ff */
[----:B------:R-:W2:Y:S01]  /*2ea0*/  MUFU.RCP R7, R23 ;  /* 0x0000001700077308 */ /* 0x000ea20000001000 */
[----:B-1----:R-:W-:Y:S01]  /*2eb0*/  FMUL.FTZ R18, R13, R18 ;  /* 0x000000120d127220 */ /* 0x002fe20000410000 */
[----:B--2---:R-:W-:Y:S01]  /*2ec0*/  FMUL.FTZ R7, R12, R7 ;  /* 0x000000070c077220 */ /* 0x004fe20000410000 */
[----:B0-----:R-:W-:-:S04]  /*2ed0*/  LEA R12, P2, R10, UR12, 0x1 ;  /* 0x0000000c0a0c7c11 */ /* 0x001fc8000f8408ff */
[----:B------:R-:W-:Y:S02]  /*2ee0*/  LEA.HI.X R13, R10, UR13, R19, 0x1, P2 ;  /* 0x0000000d0a0d7c11 */ /* 0x000fe400090f0c13 */
[----:B------:R-:W-:-:S05]  /*2ef0*/  F2FP.BF16.F32.PACK_AB R7, R7, R18 ;  /* 0x000000120707723e */ /* 0x000fca00000010ff */
[----:B------:R3:W-:Y:S02]  /*2f00*/  STG.E desc[UR16][R12.64], R7 ;  /* 0x000000070c007986 */ /* 0x0007e4000c101910 */
.L_x_1816:
[----:B------:R-:W-:Y:S05]  /*2f10*/  BSYNC.RECONVERGENT B1 ;  /* 0x0000000000017941 */ /* 0x000fea0003800200 */
.L_x_1815:
[----:B------:R-:W-:Y:S05]  /*2f20*/  @P1 BRA `(.L_x_1810) ;  /* 0x0000000000701947 */ /* 0x000fea0003800000 */
[--C-:B------:R-:W-:Y:S01]  /*2f30*/  FADD.FTZ R6, R6, -R8.reuse ;  /* 0x8000000806067221 */ /* 0x100fe20000010000 */
[----:B------:R-:W-:Y:S01]  /*2f40*/  FADD.FTZ R22, R22, -R8 ;  /* 0x8000000816167221 */ /* 0x000fe20000010000 */
[----:B------:R-:W4:Y:S01]  /*2f50*/  LDCU.64 UR8, c[0x0][0x3e0] ;  /* 0x00007c00ff0877ac */ /* 0x000f220008000a00 */
        /* <DEDUP_REMOVED lines=8> */
[----:B------:R-:W0:Y:S01]  /*2fe0*/  MUFU.EX2 R6, R6 ;  /* 0x0000000600067308 */ /* 0x000e220000000800 */
[----:B----4-:R-:W-:-:S03]  /*2ff0*/  IMAD R10, R10, UR8, RZ ;  /* 0x000000080a0a7c24 */ /* 0x010fc6000f8e02ff */
[----:B------:R-:W4:Y:S01]  /*3000*/  MUFU.EX2 R3, R3 ;  /* 0x0000000300037308 */ /* 0x000f220000000800 */
[----:B0-----:R-:W-:Y:S01]  /*3010*/  FADD.FTZ R8, R6, 1 ;  /* 0x3f80000006087421 */ /* 0x001fe20000010000 */
[----:B----4-:R-:W-:Y:S01]  /*3020*/  FADD.FTZ R4, R3, 1 ;  /* 0x3f80000003047421 */ /* 0x010fe20000010000 */
[----:B------:R-:W-:-:S04]  /*3030*/  MOV R3, R5 ;  /* 0x0000000500037202 */ /* 0x000fc80000000f00 */
[----:B------:R-:W0:Y:S01]  /*3040*/  MUFU.RCP R8, R8 ;  /* 0x0000000800087308 */ /* 0x000e220000001000 */
[C---:B------:R-:W-:Y:S02]  /*3050*/  IMAD R5, R29.reuse, UR9, R10 ;  /* 0x000000091d057c24 */ /* 0x040fe4000f8e020a */
[----:B------:R-:W-:-:S05]  /*3060*/  IMAD.WIDE.U32 R2, R29, UR8, R2 ;  /* 0x000000081d027c25 */ /* 0x000fca000f8e0002 */
[----:B---3--:R1:W3:Y:S01]  /*3070*/  MUFU.RCP R7, R4 ;  /* 0x0000000400077308 */ /* 0x0082e20000001000 */
[----:B------:R-:W-:Y:S02]  /*3080*/  IADD3 R5, PT, PT, R3, R5, RZ ;  /* 0x0000000503057210 */ /* 0x000fe40007ffe0ff */
[----:B-1----:R-:W-:Y:S01]  /*3090*/  LEA R4, P1, R2, UR10, 0x1 ;  /* 0x0000000a02047c11 */ /* 0x002fe2000f8208ff */
[----:B0-----:R-:W-:-:S03]  /*30a0*/  FMUL.FTZ R6, R15, R8 ;  /* 0x000000080f067220 */ /* 0x001fc60000410000 */
[----:B------:R-:W-:Y:S01]  /*30b0*/  LEA.HI.X R5, R2, UR11, R5, 0x1, P1 ;  /* 0x0000000b02057c11 */ /* 0x000fe200088f0c05 */
[----:B---3--:R-:W-:-:S05]  /*30c0*/  FMUL.FTZ R7, R14, R7 ;  /* 0x000000070e077220 */ /* 0x008fca0000410000 */
[----:B------:R-:W-:-:S05]  /*30d0*/  F2FP.BF16.F32.PACK_AB R7, R6, R7 ;  /* 0x000000070607723e */ /* 0x000fca00000010ff */
[----:B------:R4:W-:Y:S02]  /*30e0*/  STG.E desc[UR16][R4.64], R7 ;  /* 0x0000000704007986 */ /* 0x0009e4000c101910 */
.L_x_1810:
[----:B------:R-:W-:Y:S05]  /*30f0*/  BSYNC.RECONVERGENT B0 ;  /* 0x0000000000007941 */ /* 0x000fea0003800200 */
.L_x_1802:
[----:B------:R-:W1:Y:S01]  /*3100*/  LDCU UR5, c[0x0][0x3f8] ;  /* 0x00007f00ff0577ac */ /* 0x000e620008000800 */
[----:B------:R-:W1:Y:S01]  /*3110*/  LDCU UR8, c[0x0][0x3c8] ;  /* 0x00007900ff0877ac */ /* 0x000e620008000800 */
[----:B------:R-:W-:Y:S02]  /*3120*/  UIADD3 UR7, UPT, UPT, UR20, UR7, URZ ;  /* 0x0000000714077290 */ /* 0x000fe4000fffe0ff */
[----:B------:R-:W-:Y:S02]  /*3130*/  UIADD3 UR4, UPT, UPT, UR4, 0x1, URZ ;  /* 0x0000000104047890 */ /* 0x000fe4000fffe0ff */
[----:B-1----:R-:W-:-:S04]  /*3140*/  UIMAD UR5, UR5, UR8, URZ ;  /* 0x00000008050572a4 */ /* 0x002fc8000f8e02ff */
[----:B------:R-:W-:-:S09]  /*3150*/  UISETP.GE.AND UP0, UPT, UR7, UR5, UPT ;  /* 0x000000050700728c */ /* 0x000fd2000bf06270 */
[----:B------:R-:W-:Y:S05]  /*3160*/  BRA.U !UP0, `(.L_x_1817) ;  /* 0xffffffd108387547 */ /* 0x000fea000b83ffff */
[----:B------:R-:W-:Y:S05]  /*3170*/  EXIT ;  /* 0x000000000000794d */ /* 0x000fea0003800000 */
.L_x_1818:
        /* <DEDUP_REMOVED lines=16> */
.L_x_4385:


//--------------------- .text._Z35group_norm_nhwc_fwd_one_pass_kernelI11Bf16IOFp32WLi128ELi70ELi560EEv26Group_norm_nhwc_fwd_params --------------------------
	.section	.text._Z35group_norm_nhwc_fwd_one_pass_kernelI11Bf16IOFp32WLi128ELi70ELi560EEv26Group_norm_nhwc_fwd_params,"ax",@progbits
	.align	128
        .global         _Z35group_norm_nhwc_fwd_one_pass_kernelI11Bf16IOFp32WLi128ELi70ELi560EEv26Group_norm_nhwc_fwd_params
        .type           _Z35group_norm_nhwc_fwd_one_pass_kernelI11Bf16IOFp32WLi128ELi70ELi560EEv26Group_norm_nhwc_fwd_params,@function
        .size           _Z35group_norm_nhwc_fwd_one_pass_kernelI11Bf16IOFp32WLi128ELi70ELi560EEv26Group_norm_nhwc_fwd_params,(.L_x_4386 - _Z35group_norm_nhwc_fwd_one_pass_kernelI11Bf16IOFp32WLi128ELi70ELi560EEv26Group_norm_nhwc_fwd_params)
        .other          _Z35group_norm_nhwc_fwd_one_pass_kernelI11Bf16IOFp32WLi128ELi70ELi560EEv26Group_norm_nhwc_fwd_params,@"STO_CUDA_ENTRY STV_DEFAULT"
_Z35group_norm_nhwc_fwd_one_pass_kernelI11Bf16IOFp32WLi128ELi70ELi560EEv26Group_norm_nhwc_fwd_params:
.text._Z35group_norm_nhwc_fwd_one_pass_kernelI11Bf16IOFp32WLi128ELi70ELi560EEv26Group_norm_nhwc_fwd_params:
[----:B------:R-:W-:Y:S01]  /*0000*/  LDC R1, c[0x0][0x37c] ;  /* 0x0000df00ff017b82 */ /* 0x000fe20000000800 */
[----:B------:R-:W0:Y:S01]  /*0010*/  S2R R38, SR_CTAID.Y ;  /* 0x0000000000267919 */ /* 0x000e220000002600 */
[----:B------:R-:W1:Y:S01]  /*0020*/  LDCU UR5, c[0x0][0x3f8] ;  /* 0x00007f00ff0577ac */ /* 0x000e620008000800 */
[----:B------:R-:W1:Y:S02]  /*0030*/  LDCU UR4, c[0x0][0x3c8] ;  /* 0x00007900ff0477ac */ /* 0x000e640008000800 */
[----:B-1----:R-:W-:-:S06]  /*0040*/  UIMAD UR5, UR5, UR4, URZ ;  /* 0x00000004050572a4 */ /* 0x002fcc000f8e02ff */
[----:B0-----:R-:W-:-:S13]  /*0050*/  ISETP.GE.AND P0, PT, R38, UR5, PT ;  /* 0x0000000526007c0c */ /* 0x001fda000bf06270 */
[----:B------:R-:W-:Y:S05]  /*0060*/  @P0 EXIT ;  /* 0x000000000000094d */ /* 0x000fea0003800000 */
[----:B------:R-:W0:Y:S01]  /*0070*/  S2R R39, SR_TID.X ;  /* 0x0000000000277919 */ /* 0x000e220000002100 */
[----:B------:R-:W1:Y:S01]  /*0080*/  LDCU UR4, c[0x0][0x404] ;  /* 0x00008080ff0477ac */ /* 0x000e620008000800 */
[----:B------:R-:W2:Y:S01]  /*0090*/  LDC R37, c[0x0][0x374] ;  /* 0x0000dd00ff257b82 */ /* 0x000ea20000000800 */
[----:B------:R-:W-:Y:S01]  /*00a0*/  HFMA2 R42, -RZ, RZ, 0, 0 ;  /* 0x00000000ff2a7431 */ /* 0x000fe200000001ff */
[----:B------:R-:W3:Y:S01]  /*00b0*/  S2R R40, SR_CTAID.X ;  /* 0x0000000000287919 */ /* 0x000ee20000002500 */
[----:B------:R-:W4:Y:S01]  /*00c0*/  LDCU.64 UR6, c[0x0][0x388] ;  /* 0x00007100ff0677ac */ /* 0x000f220008000a00 */
[----:B------:R-:W-:Y:S01]  /*00d0*/  MOV R41, R38 ;  /* 0x0000002600297202 */ /* 0x000fe20000000f00 */
[----:B------:R-:W1:Y:S01]  /*00e0*/  S2R R36, SR_LANEID ;  /* 0x0000000000247919 */ /* 0x000e620000000000 */
[----:B------:R-:W0:Y:S01]  /*00f0*/  LDCU.64 UR8, c[0x0][0x358] ;  /* 0x00006b00ff0877ac */ /* 0x000e220008000a00 */
[----:B----4-:R-:W-:Y:S02]  /*0100*/  ISETP.NE.U32.AND P1, PT, RZ, UR6, PT ;  /* 0x00000006ff007c0c */ /* 0x010fe4000bf25070 */
[----:B0-----:R-:W-:-:S02]  /*0110*/  LOP3.LUT R0, R39, 0xffff, RZ, 0xc0, !PT ;  /* 0x0000ffff27007812 */ /* 0x001fc400078ec0ff */
[----:B---3--:R-:W-:-:S03]  /*0120*/  LOP3.LUT P0, RZ, R39, R40, RZ, 0xfc, !PT ;  /* 0x0000002827ff7212 */ /* 0x008fc6000780fcff */
[----:B------:R-:W-:Y:S01]  /*0130*/  IMAD R0, R0, 0x751, RZ ;  /* 0x0000075100007824 */ /* 0x000fe200078e02ff */
[----:B------:R-:W-:-:S04]  /*0140*/  ISETP.NE.AND.EX P0, PT, RZ, UR7, !P0, P1 ;  /* 0x00000007ff007c0c */ /* 0x000fc8000c705310 */
[----:B------:R-:W-:Y:S02]  /*0150*/  SHF.R.U32.HI R3, RZ, 0x10, R0 ;  /* 0x00000010ff037819 */ /* 0x000fe40000011600 */
[----:B------:R-:W0:Y:S02]  /*0160*/  LDC R0, c[0x0][0x370] ;  /* 0x0000dc00ff007b82 */ /* 0x000e240000000800 */
[----:B------:R-:W-:Y:S01]  /*0170*/  PRMT R2, R3, 0x9910, RZ ;  /* 0x0000991003027816 */ /* 0x000fe200000000ff */
[----:B-1----:R-:W-:-:S04]  /*0180*/  IMAD R46, R40, UR4, R3 ;  /* 0x00000004282e7c24 */ /* 0x002fc8000f8e0203 */
[----:B------:R-:W-:Y:S01]  /*0190*/  IMAD R2, R2, 0x23, RZ ;  /* 0x0000002302027824 */ /* 0x000fe200078e02ff */
[C---:B------:R-:W-:Y:S02]  /*01a0*/  IADD3 R44, PT, PT, R46.reuse, 0x70, RZ ;  /* 0x000000702e2c7810 */ /* 0x040fe40007ffe0ff */
[----:B------:R-:W-:Y:S02]  /*01b0*/  IADD3 R45, PT, PT, R46, 0x60, RZ ;  /* 0x000000602e2d7810 */ /* 0x000fe40007ffe0ff */
[----:B------:R-:W-:Y:S02]  /*01c0*/  IADD3 R2, PT, PT, RZ, -R2, RZ ;  /* 0x80000002ff027210 */ /* 0x000fe40007ffe0ff */
[----:B------:R-:W-:Y:S02]  /*01d0*/  SHF.R.S32.HI R3, RZ, 0x1f, R44 ;  /* 0x0000001fff037819 */ /* 0x000fe4000001142c */
[----:B------:R-:W-:-:S04]  /*01e0*/  PRMT R2, R2, 0x7710, RZ ;  /* 0x0000771002027816 */ /* 0x000fc800000000ff */
[----:B------:R-:W-:Y:S02]  /*01f0*/  IADD3 R43, PT, PT, R2, R39, RZ ;  /* 0x00000027022b7210 */ /* 0x000fe40007ffe0ff */
[----:B------:R-:W-:Y:S02]  /*0200*/  SHF.R.S32.HI R2, RZ, 0x1f, R46 ;  /* 0x0000001fff027819 */ /* 0x000fe4000001142e */
[----:B--2---:R-:W-:-:S07]  /*0210*/  SHF.L.U32 R43, R43, 0x1, RZ ;  /* 0x000000012b2b7819 */ /* 0x004fce00000006ff */
.L_x_1860:
[----:B-1----:R-:W1:Y:S01]  /*0220*/  LDC R10, c[0x0][0x3f8] ;  /* 0x0000fe00ff0a7b82 */ /* 0x002e620000000800 */
[----:B--2---:R-:W2:Y:S01]  /*0230*/  LDCU.64 UR6, c[0x0][0x3e8] ;  /* 0x00007d00ff0677ac */ /* 0x004ea20008000a00 */
[C---:B0-----:R-:W-:Y:S02]  /*0240*/  IADD3 R23, PT, PT, R46.reuse, 0x10, RZ ;  /* 0x000000102e177810 */ /* 0x041fe40007ffe0ff */
[C---:B------:R-:W-:Y:S01]  /*0250*/  IADD3 R21, PT, PT, R46.reuse, 0x20, RZ ;  /* 0x000000202e157810 */ /* 0x040fe20007ffe0ff */
[----:B---3--:R-:W3:Y:S01]  /*0260*/  LDCU.64 UR10, c[0x0][0x3f0] ;  /* 0x00007e00ff0a77ac */ /* 0x008ee20008000a00 */
[----:B------:R-:W-:Y:S02]  /*0270*/  LOP3.LUT R50, R43, 0xffff, RZ, 0xc0, !PT ;  /* 0x0000ffff2b327812 */ /* 0x000fe400078ec0ff */
[----:B------:R-:W-:Y:S02]  /*0280*/  SHF.R.S32.HI R27, RZ, 0x1f, R21 ;  /* 0x0000001fff1b7819 */ /* 0x000fe40000011415 */
[----:B------:R-:W-:-:S04]  /*0290*/  IADD3 R19, PT, PT, R46, 0x30, RZ ;  /* 0x000000302e137810 */ /* 0x000fc80007ffe0ff */
[----:B------:R-:W-:Y:S02]  /*02a0*/  SHF.R.S32.HI R25, RZ, 0x1f, R19 ;  /* 0x0000001fff197819 */ /* 0x000fe40000011413 */
[----:B--2---:R-:W-:-:S04]  /*02b0*/  ISETP.GE.U32.AND P4, PT, R21, UR6, PT ;  /* 0x0000000615007c0c */ /* 0x004fc8000bf86070 */
[----:B------:R-:W-:Y:S02]  /*02c0*/  ISETP.GE.AND.EX P4, PT, R27, UR7, PT, P4 ;  /* 0x000000071b007c0c */ /* 0x000fe4000bf86340 */
[----:B-1--4-:R-:W-:-:S04]  /*02d0*/  IABS R7, R10 ;  /* 0x0000000a00077213 */ /* 0x012fc80000000000 */
[----:B------:R-:W1:Y:S07]  /*02e0*/  I2F.RP R6, R7 ;  /* 0x0000000700067306 */ /* 0x000e6e0000209400 */
[----:B-----5:R-:W2:Y:S01]  /*02f0*/  @!P4 LDC.64 R12, c[0x0][0x3e0] ;  /* 0x0000f800ff0ccb82 */ /* 0x020ea20000000a00 */
[----:B-1----:R-:W1:Y:S02]  /*0300*/  MUFU.RCP R6, R6 ;  /* 0x0000000600067308 */ /* 0x002e640000001000 */
[----:B-1----:R-:W-:-:S06]  /*0310*/  IADD3 R4, PT, PT, R6, 0xffffffe, RZ ;  /* 0x0ffffffe06047810 */ /* 0x002fcc0007ffe0ff */
[----:B------:R1:W4:Y:S02]  /*0320*/  F2I.FTZ.U32.TRUNC.NTZ R5, R4 ;  /* 0x0000000400057305 */ /* 0x000324000021f000 */
[----:B-1----:R-:W-:Y:S02]  /*0330*/  MOV R4, RZ ;  /* 0x000000ff00047202 */ /* 0x002fe40000000f00 */
[----:B----4-:R-:W-:-:S05]  /*0340*/  IADD3 R8, PT, PT, RZ, -R5, RZ ;  /* 0x80000005ff087210 */ /* 0x010fca0007ffe0ff */
[----:B------:R-:W-:Y:S01]  /*0350*/  IMAD R9, R8, R7, RZ ;  /* 0x0000000708097224 */ /* 0x000fe200078e02ff */
[----:B------:R-:W-:-:S03]  /*0360*/  IABS R8, R41 ;  /* 0x0000002900087213 */ /* 0x000fc60000000000 */
[----:B------:R-:W-:Y:S01]  /*0370*/  IMAD.HI.U32 R5, R5, R9, R4 ;  /* 0x0000000905057227 */ /* 0x000fe200078e0004 */
[----:B------:R-:W-:-:S04]  /*0380*/  LOP3.LUT R4, R41, R10, RZ, 0x3c, !PT ;  /* 0x0000000a29047212 */ /* 0x000fc800078e3cff */
[----:B------:R-:W-:Y:S01]  /*0390*/  ISETP.GE.AND P2, PT, R4, RZ, PT ;  /* 0x000000ff0400720c */ /* 0x000fe20003f46270 */
[----:B------:R-:W-:-:S05]  /*03a0*/  IMAD.HI.U32 R5, R5, R8, RZ ;  /* 0x0000000805057227 */ /* 0x000fca00078e00ff */
[----:B------:R-:W-:-:S05]  /*03b0*/  IADD3 R6, PT, PT, -R5, RZ, RZ ;  /* 0x000000ff05067210 */ /* 0x000fca0007ffe1ff */
[C---:B------:R-:W-:Y:S02]  /*03c0*/  IMAD R6, R7.reuse, R6, R8 ;  /* 0x0000000607067224 */ /* 0x040fe400078e0208 */
[----:B------:R-:W1:Y:S03]  /*03d0*/  @!P4 LDC.64 R8, c[0x0][0x390] ;  /* 0x0000e400ff08cb82 */ /* 0x000e660000000a00 */
[----:B------:R-:W-:-:S13]  /*03e0*/  ISETP.GT.U32.AND P1, PT, R7, R6, PT ;  /* 0x000000060700720c */ /* 0x000fda0003f24070 */
[-C--:B------:R-:W-:Y:S02]  /*03f0*/  @!P1 IADD3 R6, PT, PT, R6, -R7.reuse, RZ ;  /* 0x8000000706069210 */ /* 0x080fe40007ffe0ff */
[----:B------:R-:W-:Y:S02]  /*0400*/  @!P1 IADD3 R5, PT, PT, R5, 0x1, RZ ;  /* 0x0000000105059810 */ /* 0x000fe40007ffe0ff */
[----:B------:R-:W-:Y:S02]  /*0410*/  ISETP.GE.U32.AND P3, PT, R6, R7, PT ;  /* 0x000000070600720c */ /* 0x000fe40003f66070 */
[----:B------:R-:W-:Y:S02]  /*0420*/  ISETP.NE.AND P1, PT, R10, RZ, PT ;  /* 0x000000ff0a00720c */ /* 0x000fe40003f25270 */
[----:B------:R-:W-:-:S09]  /*0430*/  SHF.R.S32.HI R7, RZ, 0x1f, R23 ;  /* 0x0000001fff077819 */ /* 0x000fd20000011417 */
[----:B------:R-:W-:Y:S02]  /*0440*/  @P3 IADD3 R5, PT, PT, R5, 0x1, RZ ;  /* 0x0000000105053810 */ /* 0x000fe40007ffe0ff */
[----:B------:R-:W-:Y:S02]  /*0450*/  ISETP.GE.U32.AND P3, PT, R23, UR6, PT ;  /* 0x0000000617007c0c */ /* 0x000fe4000bf66070 */
[----:B------:R-:W-:Y:S02]  /*0460*/  @!P2 IADD3 R5, PT, PT, -R5, RZ, RZ ;  /* 0x000000ff0505a210 */ /* 0x000fe40007ffe1ff */
[----:B------:R-:W-:Y:S02]  /*0470*/  ISETP.GE.AND.EX P3, PT, R7, UR7, PT, P3 ;  /* 0x0000000707007c0c */ /* 0x000fe4000bf66330 */
[----:B------:R-:W-:Y:S02]  /*0480*/  @!P1 LOP3.LUT R5, RZ, R10, RZ, 0x33, !PT ;  /* 0x0000000aff059212 */ /* 0x000fe400078e33ff */
[----:B------:R-:W-:-:S02]  /*0490*/  ISETP.GE.U32.AND P1, PT, R19, UR6, PT ;  /* 0x0000000613007c0c */ /* 0x000fc4000bf26070 */
[----:B------:R-:W-:Y:S02]  /*04a0*/  IADD3 R4, PT, PT, -R5, RZ, RZ ;  /* 0x000000ff05047210 */ /* 0x000fe40007ffe1ff */
[----:B------:R-:W-:-:S03]  /*04b0*/  ISETP.GE.AND.EX P1, PT, R25, UR7, PT, P1 ;  /* 0x0000000719007c0c */ /* 0x000fc6000bf26310 */
[----:B------:R-:W-:Y:S01]  /*04c0*/  IMAD R47, R10, R4, R41 ;  /* 0x000000040a2f7224 */ /* 0x000fe200078e0229 */
[----:B------:R-:W-:Y:S01]  /*04d0*/  SHF.R.S32.HI R4, RZ, 0x1f, R5 ;  /* 0x0000001fff047819 */ /* 0x000fe20000011405 */
[----:B------:R-:W4:Y:S02]  /*04e0*/  @!P3 LDC.64 R14, c[0x0][0x3e0] ;  /* 0x0000f800ff0ebb82 */ /* 0x000f240000000a00 */
[----:B------:R-:W-:Y:S02]  /*04f0*/  IMAD R47, R47, 0x46, RZ ;  /* 0x000000462f2f7824 */ /* 0x000fe400078e02ff */
[----:B---3--:R-:W-:-:S03]  /*0500*/  IMAD R4, R4, UR10, RZ ;  /* 0x0000000a04047c24 */ /* 0x008fc6000f8e02ff */
[----:B------:R-:W-:Y:S01]  /*0510*/  IADD3 R50, P2, PT, R47, R50, RZ ;  /* 0x000000322f327210 */ /* 0x000fe20007f5e0ff */
[----:B------:R-:W3:Y:S01]  /*0520*/  @!P3 LDC.64 R10, c[0x0][0x390] ;  /* 0x0000e400ff0abb82 */ /* 0x000ee20000000a00 */
[----:B------:R-:W-:Y:S02]  /*0530*/  IMAD R49, R5, UR11, R4 ;  /* 0x0000000b05317c24 */ /* 0x000fe4000f8e0204 */
[----:B------:R-:W-:Y:S02]  /*0540*/  LEA.HI.X.SX32 R51, R47, RZ, 0x1, P2 ;  /* 0x000000ff2f337211 */ /* 0x000fe400010f0eff */
[----:B------:R-:W-:Y:S01]  /*0550*/  ISETP.GE.U32.AND P2, PT, R46, UR6, PT ;  /* 0x000000062e007c0c */ /* 0x000fe2000bf46070 */
[----:B------:R-:W-:-:S03]  /*0560*/  IMAD.WIDE.U32 R50, R5, UR10, R50 ;  /* 0x0000000a05327c25 */ /* 0x000fc6000f8e0032 */
[----:B------:R-:W-:Y:S02]  /*0570*/  ISETP.GE.AND.EX P2, PT, R2, UR7, PT, P2 ;  /* 0x0000000702007c0c */ /* 0x000fe4000bf46320 */
[----:B------:R-:W-:Y:S02]  /*0580*/  IADD3 R49, PT, PT, R51, R49, RZ ;  /* 0x0000003133317210 */ /* 0x000fe40007ffe0ff */
[----:B------:R-:W-:Y:S01]  /*0590*/  @!P3 MOV R48, R50 ;  /* 0x000000320030b202 */ /* 0x000fe20000000f00 */
[----:B----4-:R-:W-:Y:S01]  /*05a0*/  @!P3 IMAD R4, R7, R14, RZ ;  /* 0x0000000e0704b224 */ /* 0x010fe200078e02ff */
[----:B------:R-:W-:Y:S01]  /*05b0*/  @!P4 MOV R16, R50 ;  /* 0x000000320010c202 */ /* 0x000fe20000000f00 */
[----:B------:R-:W4:Y:S02]  /*05c0*/  @!P1 LDC.64 R6, c[0x0][0x3e0] ;  /* 0x0000f800ff069b82 */ /* 0x000f240000000a00 */
[C---:B------:R-:W-:Y:S02]  /*05d0*/  @!P3 IMAD R17, R23.reuse, R15, R4 ;  /* 0x0000000f1711b224 */ /* 0x040fe400078e0204 */
[----:B------:R-:W-:Y:S01]  /*05e0*/  @!P3 IMAD.WIDE.U32 R14, R23, R14, R48 ;  /* 0x0000000e170eb225 */ /* 0x000fe200078e0030 */
[----:B------:R-:W-:-:S03]  /*05f0*/  CS2R R22, SRZ ;  /* 0x0000000000167805 */ /* 0x000fc6000001ff00 */
[----:B--2---:R-:W-:Y:S01]  /*0600*/  @!P4 IMAD R4, R27, R12, RZ ;  /* 0x0000000c1b04c224 */ /* 0x004fe200078e02ff */
[----:B------:R-:W-:Y:S02]  /*0610*/  @!P3 IADD3 R15, PT, PT, R15, R17, RZ ;  /* 0x000000110f0fb210 */ /* 0x000fe40007ffe0ff */
[----:B------:R-:W-:Y:S01]  /*0620*/  @!P4 MOV R17, R49 ;  /* 0x000000310011c202 */ /* 0x000fe20000000f00 */
[C---:B------:R-:W-:Y:S01]  /*0630*/  @!P4 IMAD R29, R21.reuse, R13, R4 ;  /* 0x0000000d151dc224 */ /* 0x040fe200078e0204 */
[----:B---3--:R-:W-:Y:S01]  /*0640*/  @!P3 LEA R10, P5, R14, R10, 0x1 ;  /* 0x0000000a0e0ab211 */ /* 0x008fe200078a08ff */
[----:B------:R-:W2:Y:S01]  /*0650*/  @!P2 LDC.64 R4, c[0x0][0x3e0] ;  /* 0x0000f800ff04ab82 */ /* 0x000ea20000000a00 */
[----:B------:R-:W-:Y:S01]  /*0660*/  IADD3 R27, PT, PT, R46, 0x40, RZ ;  /* 0x000000402e1b7810 */ /* 0x000fe20007ffe0ff */
[----:B------:R-:W-:Y:S01]  /*0670*/  @!P4 IMAD.WIDE.U32 R12, R21, R12, R16 ;  /* 0x0000000c150cc225 */ /* 0x000fe200078e0010 */
[----:B------:R-:W-:-:S04]  /*0680*/  @!P3 LEA.HI.X R11, R14, R11, R15, 0x1, P5 ;  /* 0x0000000b0e0bb211 */ /* 0x000fc800028f0c0f */
[----:B------:R-:W-:Y:S01]  /*0690*/  @!P4 IADD3 R13, PT, PT, R13, R29, RZ ;  /* 0x0000001d0d0dc210 */ /* 0x000fe20007ffe0ff */
[----:B------:R-:W3:Y:S01]  /*06a0*/  @!P1 LDC.64 R16, c[0x0][0x390] ;  /* 0x0000e400ff109b82 */ /* 0x000ee20000000a00 */
[C---:B-1----:R-:W-:Y:S02]  /*06b0*/  @!P4 LEA R8, P5, R12.reuse, R8, 0x1 ;  /* 0x000000080c08c211 */ /* 0x042fe400078a08ff */
[----:B------:R-:W-:Y:S01]  /*06c0*/  CS2R R20, SRZ ;  /* 0x0000000000147805 */ /* 0x000fe2000001ff00 */
[----:B------:R2:W5:Y:S01]  /*06d0*/  @!P3 LDG.E R23, desc[UR8][R10.64] ;  /* 0x000000080a17b981 */ /* 0x000562000c1e1900 */
[----:B------:R-:W-:Y:S01]  /*06e0*/  ISETP.GE.U32.AND P3, PT, R27, UR6, PT ;  /* 0x000000061b007c0c */ /* 0x000fe2000bf66070 */
[----:B----4-:R-:W-:Y:S01]  /*06f0*/  @!P1 IMAD R14, R25, R6, RZ ;  /* 0x00000006190e9224 */ /* 0x010fe200078e02ff */
[----:B------:R-:W-:Y:S02]  /*0700*/  @!P4 LEA.HI.X R9, R12, R9, R13, 0x1, P5 ;  /* 0x000000090c09c211 */ /* 0x000fe400028f0c0d */
[----:B------:R-:W1:Y:S01]  /*0710*/  @!P2 LDC.64 R12, c[0x0][0x390] ;  /* 0x0000e400ff0cab82 */ /* 0x000e620000000a00 */
[----:B------:R-:W-:-:S02]  /*0720*/  SHF.R.S32.HI R18, RZ, 0x1f, R27 ;  /* 0x0000001fff127819 */ /* 0x000fc4000001141b */
[----:B------:R4:W5:Y:S01]  /*0730*/  @!P4 LDG.E R21, desc[UR8][R8.64] ;  /* 0x000000080815c981 */ /* 0x000962000c1e1900 */
[----:B------:R-:W-:Y:S01]  /*0740*/  IADD3 R25, PT, PT, R46, 0x50, RZ ;  /* 0x000000502e197810 */ /* 0x000fe20007ffe0ff */
[----:B------:R-:W-:Y:S01]  /*0750*/  @!P1 IMAD R15, R19, R7, R14 ;  /* 0x00000007130f9224 */ /* 0x000fe200078e020e */
[----:B------:R-:W-:Y:S01]  /*0760*/  ISETP.GE.AND.EX P4, PT, R18, UR7, PT, P3 ;  /* 0x0000000712007c0c */ /* 0x000fe2000bf86330 */
[----:B--2---:R-:W-:Y:S01]  /*0770*/  @!P2 IMAD R10, R2, R4, RZ ;  /* 0x00000004020aa224 */ /* 0x004fe200078e02ff */
[----:B------:R-:W-:Y:S02]  /*0780*/  ISETP.GE.U32.AND P3, PT, R25, UR6, PT ;  /* 0x0000000619007c0c */ /* 0x000fe4000bf66070 */
[----:B------:R-:W-:Y:S01]  /*0790*/  SHF.R.S32.HI R26, RZ, 0x1f, R25 ;  /* 0x0000001fff1a7819 */ /* 0x000fe20000011419 */
[----:B------:R-:W-:Y:S01]  /*07a0*/  @!P2 IMAD R11, R46, R5, R10 ;  /* 0x000000052e0ba224 */ /* 0x000fe200078e020a */
[----:B----4-:R-:W-:Y:S02]  /*07b0*/  @!P1 MOV R8, R50 ;  /* 0x0000003200089202 */ /* 0x010fe40000000f00 */
[----:B------:R-:W-:-:S02]  /*07c0*/  @!P1 MOV R9, R49 ;  /* 0x0000003100099202 */ /* 0x000fc40000000f00 */
[----:B------:R-:W-:Y:S02]  /*07d0*/  ISETP.GE.AND.EX P3, PT, R26, UR7, PT, P3 ;  /* 0x000000071a007c0c */ /* 0x000fe4000bf66330 */
[----:B------:R-:W-:Y:S01]  /*07e0*/  SHF.R.S32.HI R24, RZ, 0x1f, R45 ;  /* 0x0000001fff187819 */ /* 0x000fe2000001142d */
[----:B------:R-:W-:Y:S01]  /*07f0*/  @!P1 IMAD.WIDE.U32 R6, R19, R6, R8 ;  /* 0x0000000613069225 */ /* 0x000fe200078e0008 */
[----:B------:R-:W-:Y:S02]  /*0800*/  @!P2 MOV R8, R50 ;  /* 0x000000320008a202 */ /* 0x000fe40000000f00 */
[----:B------:R-:W-:Y:S02]  /*0810*/  @!P2 MOV R9, R49 ;  /* 0x000000310009a202 */ /* 0x000fe40000000f00 */
[----:B------:R-:W-:Y:S02]  /*0820*/  @!P1 IADD3 R7, PT, PT, R7, R15, RZ ;  /* 0x0000000f07079210 */ /* 0x000fe40007ffe0ff */
[----:B---3--:R-:W-:Y:S01]  /*0830*/  @!P1 LEA R16, P6, R6, R16, 0x1 ;  /* 0x0000001006109211 */ /* 0x008fe200078c08ff */
[----:B------:R-:W-:Y:S01]  /*0840*/  @!P2 IMAD.WIDE.U32 R4, R46, R4, R8 ;  /* 0x000000042e04a225 */ /* 0x000fe200078e0008 */
[----:B------:R-:W2:Y:S01]  /*0850*/  @!P4 LDC.64 R14, c[0x0][0x3e0] ;  /* 0x0000f800ff0ecb82 */ /* 0x000ea20000000a00 */
[----:B------:R-:W-:-:S02]  /*0860*/  ISETP.GE.U32.AND P5, PT, R45, UR6, PT ;  /* 0x000000062d007c0c */ /* 0x000fc4000bfa6070 */
[----:B------:R-:W-:Y:S02]  /*0870*/  @!P1 LEA.HI.X R17, R6, R17, R7, 0x1, P6 ;  /* 0x0000001106119211 */ /* 0x000fe400030f0c07 */
[----:B------:R-:W-:Y:S02]  /*0880*/  @!P2 IADD3 R5, PT, PT, R5, R11, RZ ;  /* 0x0000000b0505a210 */ /* 0x000fe40007ffe0ff */
[----:B-1----:R-:W-:Y:S01]  /*0890*/  @!P2 LEA R12, P6, R4, R12, 0x1 ;  /* 0x0000000c040ca211 */ /* 0x002fe200078c08ff */
[----:B------:R-:W1:Y:S01]  /*08a0*/  @!P3 LDC.64 R6, c[0x0][0x3e0] ;  /* 0x0000f800ff06bb82 */ /* 0x000e620000000a00 */
[----:B------:R-:W-:Y:S01]  /*08b0*/  ISETP.GE.AND.EX P5, PT, R24, UR7, PT, P5 ;  /* 0x0000000718007c0c */ /* 0x000fe2000bfa6350 */
[----:B------:R-:W3:Y:S01]  /*08c0*/  @!P1 LDG.E R20, desc[UR8][R16.64] ;  /* 0x0000000810149981 */ /* 0x000ee2000c1e1900 */
[----:B------:R-:W-:Y:S02]  /*08d0*/  @!P2 LEA.HI.X R13, R4, R13, R5, 0x1, P6 ;  /* 0x0000000d040da211 */ /* 0x000fe400030f0c05 */
[----:B------:R-:W-:-:S03]  /*08e0*/  ISETP.GE.U32.AND P6, PT, R44, UR6, PT ;  /* 0x000000062c007c0c */ /* 0x000fc6000bfc6070 */
[----:B------:R-:W4:Y:S01]  /*08f0*/  @!P4 LDC.64 R10, c[0x0][0x390] ;  /* 0x0000e400ff0acb82 */ /* 0x000f220000000a00 */
[----:B------:R-:W-:Y:S01]  /*0900*/  ISETP.GE.AND.EX P6, PT, R3, UR7, PT, P6 ;  /* 0x0000000703007c0c */ /* 0x000fe2000bfc6360 */
[----:B------:R0:W3:Y:S06]  /*0910*/  @!P2 LDG.E R22, desc[UR8][R12.64] ;  /* 0x000000080c16a981 */ /* 0x0000ec000c1e1900 */
[----:B------:R-:W4:Y:S01]  /*0920*/  @!P5 LDC.64 R4, c[0x0][0x3e0] ;  /* 0x0000f800ff04db82 */ /* 0x000f220000000a00 */
[----:B--2---:R-:W-:Y:S01]  /*0930*/  @!P4 IMAD R18, R18, R14, RZ ;  /* 0x0000000e1212c224 */ /* 0x004fe200078e02ff */
[----:B------:R-:W-:-:S03]  /*0940*/  @!P4 MOV R19, R49 ;  /* 0x000000310013c202 */ /* 0x000fc60000000f00 */
[----:B------:R-:W-:-:S03]  /*0950*/  @!P4 IMAD R29, R27, R15, R18 ;  /* 0x0000000f1b1dc224 */ /* 0x000fc600078e0212 */
[----:B0-----:R-:W0:Y:S01]  /*0960*/  @!P6 LDC.64 R12, c[0x0][0x3e0] ;  /* 0x0000f800ff0ceb82 */ /* 0x001e220000000a00 */
[----:B------:R-:W-:-:S07]  /*0970*/  @!P4 MOV R18, R50 ;  /* 0x000000320012c202 */ /* 0x000fce0000000f00 */
[----:B------:R-:W2:Y:S01]  /*0980*/  @!P3 LDC.64 R8, c[0x0][0x390] ;  /* 0x0000e400ff08bb82 */ /* 0x000ea20000000a00 */
[----:B------:R-:W-:Y:S01]  /*0990*/  @!P4 IMAD.WIDE.U32 R14, R27, R14, R18 ;  /* 0x0000000e1b0ec225 */ /* 0x000fe200078e0012 */
[----:B------:R-:W-:Y:S02]  /*09a0*/  @!P3 MOV R18, R50 ;  /* 0x000000320012b202 */ /* 0x000fe40000000f00 */
[----:B------:R-:W-:Y:S01]  /*09b0*/  @!P3 MOV R19, R49 ;  /* 0x000000310013b202 */ /* 0x000fe20000000f00 */
[----:B-1----:R-:W-:-:S03]  /*09c0*/  @!P3 IMAD R26, R26, R6, RZ ;  /* 0x000000061a1ab224 */ /* 0x002fc600078e02ff */
[----:B------:R-:W1:Y:S01]  /*09d0*/  @!P5 LDC.64 R16, c[0x0][0x390] ;  /* 0x0000e400ff10db82 */ /* 0x000e620000000a00 */
[----:B------:R-:W-:Y:S01]  /*09e0*/  @!P4 IADD3 R15, PT, PT, R15, R29, RZ ;  /* 0x0000001d0f0fc210 */ /* 0x000fe20007ffe0ff */
[C---:B------:R-:W-:Y:S01]  /*09f0*/  @!P3 IMAD R27, R25.reuse, R7, R26 ;  /* 0x00000007191bb224 */ /* 0x040fe200078e021a */
[----:B----4-:R-:W-:Y:S01]  /*0a00*/  @!P4 LEA R10, P1, R14, R10, 0x1 ;  /* 0x0000000a0e0ac211 */ /* 0x010fe200078208ff */
[----:B------:R-:W-:Y:S01]  /*0a10*/  @!P3 IMAD.WIDE.U32 R18, R25, R6, R18 ;  /* 0x000000061912b225 */ /* 0x000fe200078e0012 */
[----:B------:R-:W-:-:S03]  /*0a20*/  MOV R29, RZ ;  /* 0x000000ff001d7202 */ /* 0x000fc60000000f00 */
[----:B------:R-:W4:Y:S01]  /*0a30*/  @!P6 LDC.64 R6, c[0x0][0x390] ;  /* 0x0000e400ff06eb82 */ /* 0x000f220000000a00 */
[----:B------:R-:W-:Y:S01]  /*0a40*/  @!P4 LEA.HI.X R11, R14, R11, R15, 0x1, P1 ;  /* 0x0000000b0e0bc211 */ /* 0x000fe200008f0c0f */
[----:B------:R-:W-:Y:S01]  /*0a50*/  @!P5 IMAD R24, R24, R4, RZ ;  /* 0x000000041818d224 */ /* 0x000fe200078e02ff */
[----:B------:R-:W-:-:S03]  /*0a60*/  @!P3 IADD3 R14, PT, PT, R19, R27, RZ ;  /* 0x0000001b130eb210 */ /* 0x000fc60007ffe0ff */
[----:B------:R0:W3:Y:S01]  /*0a70*/  @!P4 LDG.E R29, desc[UR8][R10.64] ;  /* 0x000000080a1dc981 */ /* 0x0000e2000c1e1900 */
[----:B------:R-:W-:Y:S01]  /*0a80*/  @!P5 IMAD R15, R45, R5, R24 ;  /* 0x000000052d0fd224 */ /* 0x000fe200078e0218 */
[----:B--2---:R-:W-:Y:S01]  /*0a90*/  @!P3 LEA R8, P1, R18, R8, 0x1 ;  /* 0x000000081208b211 */ /* 0x004fe200078208ff */
[----:B0-----:R-:W-:Y:S01]  /*0aa0*/  @!P6 IMAD R5, R3, R12, RZ ;  /* 0x0000000c0305e224 */ /* 0x001fe200078e02ff */
[----:B------:R-:W-:Y:S02]  /*0ab0*/  MOV R31, RZ ;  /* 0x000000ff001f7202 */ /* 0x000fe40000000f00 */
[----:B------:R-:W-:Y:S02]  /*0ac0*/  @!P5 MOV R10, R50 ;  /* 0x00000032000ad202 */ /* 0x000fe40000000f00 */
[----:B------:R-:W-:Y:S01]  /*0ad0*/  @!P5 MOV R11, R49 ;  /* 0x00000031000bd202 */ /* 0x000fe20000000f00 */
[----:B------:R-:W-:Y:S01]  /*0ae0*/  @!P6 IMAD R19, R44, R13, R5 ;  /* 0x0000000d2c13e224 */ /* 0x000fe200078e0205 */
[----:B------:R-:W-:-:S02]  /*0af0*/  @!P3 LEA.HI.X R9, R18, R9, R14, 0x1, P1 ;  /* 0x000000091209b211 */ /* 0x000fc400008f0c0e */
[----:B------:R-:W-:Y:S01]  /*0b00*/  @!P6 MOV R5, R49 ;  /* 0x000000310005e202 */ /* 0x000fe20000000f00 */
[----:B------:R-:W-:Y:S01]  /*0b10*/  @!P5 IMAD.WIDE.U32 R10, R45, R4, R10 ;  /* 0x000000042d0ad225 */ /* 0x000fe200078e000a */
[----:B------:R-:W-:Y:S01]  /*0b20*/  @!P6 MOV R4, R50 ;  /* 0x000000320004e202 */ /* 0x000fe20000000f00 */
[----:B------:R0:W2:Y:S03]  /*0b30*/  @!P3 LDG.E R31, desc[UR8][R8.64] ;  /* 0x00000008081fb981 */ /* 0x0000a6000c1e1900 */
[----:B------:R-:W-:Y:S01]  /*0b40*/  @!P5 IADD3 R13, PT, PT, R11, R15, RZ ;  /* 0x0000000f0b0dd210 */ /* 0x000fe20007ffe0ff */
[----:B------:R-:W-:Y:S01]  /*0b50*/  @!P6 IMAD.WIDE.U32 R4, R44, R12, R4 ;  /* 0x0000000c2c04e225 */ /* 0x000fe200078e0004 */
[----:B-1----:R-:W-:Y:S02]  /*0b60*/  @!P5 LEA R16, P1, R10, R16, 0x1 ;  /* 0x000000100a10d211 */ /* 0x002fe400078208ff */
[----:B------:R-:W-:-:S02]  /*0b70*/  MOV R32, RZ ;  /* 0x000000ff00207202 */ /* 0x000fc40000000f00 */
[----:B------:R-:W-:Y:S02]  /*0b80*/  @!P5 LEA.HI.X R17, R10, R17, R13, 0x1, P1 ;  /* 0x000000110a11d211 */ /* 0x000fe400008f0c0d */
[----:B------:R-:W-:Y:S02]  /*0b90*/  @!P6 IADD3 R5, PT, PT, R5, R19, RZ ;  /* 0x000000130505e210 */ /* 0x000fe40007ffe0ff */
[C---:B----4-:R-:W-:Y:S01]  /*0ba0*/  @!P6 LEA R10, P1, R4.reuse, R6, 0x1 ;  /* 0x00000006040ae211 */ /* 0x050fe200078208ff */
[----:B------:R-:W4:Y:S01]  /*0bb0*/  @!P5 LDG.E R32, desc[UR8][R16.64] ;  /* 0x000000081020d981 */ /* 0x000f22000c1e1900 */
[----:B------:R-:W-:Y:S02]  /*0bc0*/  MOV R35, RZ ;  /* 0x000000ff00237202 */ /* 0x000fe40000000f00 */
[----:B------:R-:W-:-:S05]  /*0bd0*/  @!P6 LEA.HI.X R11, R4, R7, R5, 0x1, P1 ;  /* 0x00000007040be211 */ /* 0x000fca00008f0c05 */
[----:B------:R1:W4:Y:S01]  /*0be0*/  @!P6 LDG.E R35, desc[UR8][R10.64] ;  /* 0x000000080a23e981 */ /* 0x000322000c1e1900 */
[----:B------:R-:W-:Y:S02]  /*0bf0*/  ISETP.NE.AND P2, PT, R36, RZ, PT ;  /* 0x000000ff2400720c */ /* 0x000fe40003f45270 */
[C---:B-----5:R-:W-:Y:S02]  /*0c00*/  PRMT R7, R23.reuse, 0x7632, R7 ;  /* 0x0000763217077816 */ /* 0x060fe40000000007 */
[----:B------:R-:W-:Y:S02]  /*0c10*/  SHF.L.U32 R4, R23, 0x10, RZ ;  /* 0x0000001017047819 */ /* 0x000fe400000006ff */
[----:B------:R-:W-:Y:S02]  /*0c20*/  SHF.L.U32 R7, R7, 0x10, RZ ;  /* 0x0000001007077819 */ /* 0x000fe400000006ff */
[----:B0-----:R-:W-:-:S03]  /*0c30*/  PRMT R9, R21, 0x7632, R9 ;  /* 0x0000763215097816 */ /* 0x001fc60000000009 */
[----:B------:R-:W-:Y:S01]  /*0c40*/  FMUL.FTZ R15, R7, R7 ;  /* 0x00000007070f7220 */ /* 0x000fe20000410000 */
[C---:B------:R-:W-:Y:S01]  /*0c50*/  FADD.FTZ R12, R4.reuse, R7 ;  /* 0x00000007040c7221 */ /* 0x040fe20000010000 */
[----:B------:R-:W-:Y:S02]  /*0c60*/  SHF.L.U32 R9, R9, 0x10, RZ ;  /* 0x0000001009097819 */ /* 0x000fe400000006ff */
[----:B------:R-:W-:Y:S01]  /*0c70*/  FFMA.FTZ R14, R4, R4, R15 ;  /* 0x00000004040e7223 */ /* 0x000fe2000001000f */
[----:B------:R-:W-:-:S05]  /*0c80*/  SHF.L.U32 R8, R21, 0x10, RZ ;  /* 0x0000001015087819 */ /* 0x000fca00000006ff */
[----:B------:R-:W-:Y:S01]  /*0c90*/  FADD.FTZ R15, R8, R9 ;  /* 0x00000009080f7221 */ /* 0x000fe20000010000 */
[C---:B---3--:R-:W-:Y:S02]  /*0ca0*/  PRMT R5, R22.reuse, 0x7632, R5 ;  /* 0x0000763216057816 */ /* 0x048fe40000000005 */
[----:B------:R-:W-:Y:S02]  /*0cb0*/  SHF.L.U32 R6, R22, 0x10, RZ ;  /* 0x0000001016067819 */ /* 0x000fe400000006ff */
[----:B------:R-:W-:-:S05]  /*0cc0*/  SHF.L.U32 R5, R5, 0x10, RZ ;  /* 0x0000001005057819 */ /* 0x000fca00000006ff */
[----:B------:R-:W-:Y:S01]  /*0cd0*/  FMUL.FTZ R13, R5, R5 ;  /* 0x00000005050d7220 */ /* 0x000fe20000410000 */
[----:B-1----:R-:W-:-:S03]  /*0ce0*/  FADD.FTZ R10, R6, R5 ;  /* 0x00000005060a7221 */ /* 0x002fc60000010000 */
[----:B------:R-:W-:Y:S01]  /*0cf0*/  FFMA.FTZ R13, R6, R6, R13 ;  /* 0x00000006060d7223 */ /* 0x000fe2000001000d */
[--C-:B------:R-:W-:Y:S01]  /*0d00*/  FADD.FTZ R11, RZ, R10.reuse ;  /* 0x0000000aff0b7221 */ /* 0x100fe20000010000 */
[----:B------:R-:W-:Y:S02]  /*0d10*/  PRMT R10, R20, 0x7632, R10 ;  /* 0x00007632140a7816 */ /* 0x000fe4000000000a */
[----:B------:R-:W-:Y:S01]  /*0d20*/  FADD.FTZ R13, RZ, R13 ;  /* 0x0000000dff0d7221 */ /* 0x000fe20000010000 */
[----:B------:R-:W-:Y:S01]  /*0d30*/  FADD.FTZ R12, R11, R12 ;  /* 0x0000000c0b0c7221 */ /* 0x000fe20000010000 */
[----:B------:R-:W-:Y:S01]  /*0d40*/  FMUL.FTZ R11, R9, R9 ;  /* 0x00000009090b7220 */ /* 0x000fe20000410000 */
[----:B------:R-:W-:Y:S01]  /*0d50*/  SHF.L.U32 R10, R10, 0x10, RZ ;  /* 0x000000100a0a7819 */ /* 0x000fe200000006ff */
[----:B------:R-:W-:Y:S02]  /*0d60*/  FADD.FTZ R13, R13, R14 ;  /* 0x0000000e0d0d7221 */ /* 0x000fe40000010000 */
[----:B------:R-:W-:Y:S01]  /*0d70*/  FFMA.FTZ R14, R8, R8, R11 ;  /* 0x00000008080e7223 */ /* 0x000fe2000001000b */
[----:B------:R-:W-:-:S03]  /*0d80*/  SHF.L.U32 R11, R20, 0x10, RZ ;  /* 0x00000010140b7819 */ /* 0x000fc600000006ff */
[----:B------:R-:W-:Y:S01]  /*0d90*/  FADD.FTZ R13, R13, R14 ;  /* 0x0000000e0d0d7221 */ /* 0x000fe20000010000 */
[----:B------:R-:W-:Y:S01]  /*0da0*/  FMUL.FTZ R14, R10, R10 ;  /* 0x0000000a0a0e7220 */ /* 0x000fe20000410000 */
[----:B------:R-:W-:-:S03]  /*0db0*/  FADD.FTZ R12, R12, R15 ;  /* 0x0000000f0c0c7221 */ /* 0x000fc60000010000 */
[----:B------:R-:W-:Y:S01]  /*0dc0*/  FFMA.FTZ R14, R11, R11, R14 ;  /* 0x0000000b0b0e7223 */ /* 0x000fe2000001000e */
[----:B------:R-:W-:-:S04]  /*0dd0*/  PRMT R28, R29, 0x7632, R28 ;  /* 0x000076321d1c7816 */ /* 0x000fc8000000001c */
[----:B------:R-:W-:Y:S02]  /*0de0*/  SHF.L.U32 R28, R28, 0x10, RZ ;  /* 0x000000101c1c7819 */ /* 0x000fe400000006ff */
[----:B------:R-:W-:-:S03]  /*0df0*/  SHF.L.U32 R29, R29, 0x10, RZ ;  /* 0x000000101d1d7819 */ /* 0x000fc600000006ff */
[----:B------:R-:W-:Y:S01]  /*0e00*/  FMUL.FTZ R16, R28, R28 ;  /* 0x0000001c1c107220 */ /* 0x000fe20000410000 */
[----:B------:R-:W-:Y:S01]  /*0e10*/  FADD.FTZ R15, R11, R10 ;  /* 0x0000000a0b0f7221 */ /* 0x000fe20000010000 */
[----:B------:R-:W-:Y:S01]  /*0e20*/  FADD.FTZ R13, R13, R14 ;  /* 0x0000000e0d0d7221 */ /* 0x000fe20000010000 */
[----:B--2---:R-:W-:-:S04]  /*0e30*/  PRMT R30, R31, 0x7632, R30 ;  /* 0x000076321f1e7816 */ /* 0x004fc8000000001e */
[----:B------:R-:W-:Y:S01]  /*0e40*/  SHF.L.U32 R30, R30, 0x10, RZ ;  /* 0x000000101e1e7819 */ /* 0x000fe200000006ff */
[----:B------:R-:W-:Y:S01]  /*0e50*/  FFMA.FTZ R16, R29, R29, R16 ;  /* 0x0000001d1d107223 */ /* 0x000fe20000010010 */
[----:B------:R-:W-:-:S03]  /*0e60*/  SHF.L.U32 R31, R31, 0x10, RZ ;  /* 0x000000101f1f7819 */ /* 0x000fc600000006ff */
[----:B------:R-:W-:Y:S01]  /*0e70*/  FMUL.FTZ R14, R30, R30 ;  /* 0x0000001e1e0e7220 */ /* 0x000fe20000410000 */
[----:B------:R-:W-:Y:S01]  /*0e80*/  FADD.FTZ R12, R12, R15 ;  /* 0x0000000f0c0c7221 */ /* 0x000fe20000010000 */
[----:B----4-:R-:W-:Y:S01]  /*0e90*/  PRMT R33, R32, 0x7632, R33 ;  /* 0x0000763220217816 */ /* 0x010fe20000000021 */
[----:B------:R-:W-:Y:S01]  /*0ea0*/  FADD.FTZ R15, R29, R28 ;  /* 0x0000001c1d0f7221 */ /* 0x000fe20000010000 */
[----:B------:R-:W-:Y:S01]  /*0eb0*/  FADD.FTZ R13, R13, R16 ;  /* 0x000000100d0d7221 */ /* 0x000fe20000010000 */
[----:B------:R-:W-:Y:S01]  /*0ec0*/  FFMA.FTZ R14, R31, R31, R14 ;  /* 0x0000001f1f0e7223 */ /* 0x000fe2000001000e */
[----:B------:R-:W-:Y:S01]  /*0ed0*/  SHF.L.U32 R33, R33, 0x10, RZ ;  /* 0x0000001021217819 */ /* 0x000fe200000006ff */
[----:B------:R-:W-:Y:S01]  /*0ee0*/  FADD.FTZ R12, R12, R15 ;  /* 0x0000000f0c0c7221 */ /* 0x000fe20000010000 */
[----:B------:R-:W-:Y:S01]  /*0ef0*/  PRMT R34, R35, 0x7632, R34 ;  /* 0x0000763223227816 */ /* 0x000fe20000000022 */
[----:B------:R-:W-:Y:S01]  /*0f00*/  FADD.FTZ R14, R13, R14 ;  /* 0x0000000e0d0e7221 */ /* 0x000fe20000010000 */
[----:B------:R-:W-:Y:S01]  /*0f10*/  SHF.L.U32 R32, R32, 0x10, RZ ;  /* 0x0000001020207819 */ /* 0x000fe200000006ff */
[----:B------:R-:W-:Y:S01]  /*0f20*/  FADD.FTZ R15, R31, R30 ;  /* 0x0000001e1f0f7221 */ /* 0x000fe20000010000 */
[----:B------:R-:W-:Y:S01]  /*0f30*/  SHF.L.U32 R34, R34, 0x10, RZ ;  /* 0x0000001022227819 */ /* 0x000fe200000006ff */
[----:B------:R-:W-:Y:S01]  /*0f40*/  FMUL.FTZ R13, R33, R33 ;  /* 0x00000021210d7220 */ /* 0x000fe20000410000 */
[----:B------:R-:W-:Y:S01]  /*0f50*/  SHF.L.U32 R35, R35, 0x10, RZ ;  /* 0x0000001023237819 */ /* 0x000fe200000006ff */
[----:B------:R-:W-:Y:S01]  /*0f60*/  FADD.FTZ R15, R12, R15 ;  /* 0x0000000f0c0f7221 */ /* 0x000fe20000010000 */
[----:B------:R-:W-:Y:S01]  /*0f70*/  LOP3.LUT R12, R39, 0x3e0, RZ, 0xc0, !PT ;  /* 0x000003e0270c7812 */ /* 0x000fe200078ec0ff */
[----:B------:R-:W-:Y:S01]  /*0f80*/  FFMA.FTZ R17, R32, R32, R13 ;  /* 0x0000002020117223 */ /* 0x000fe2000001000d */
[----:B------:R-:W-:Y:S01]  /*0f90*/  FMUL.FTZ R18, R34, R34 ;  /* 0x0000002222127220 */ /* 0x000fe20000410000 */
[----:B------:R-:W-:Y:S01]  /*0fa0*/  FADD.FTZ R16, R32, R33 ;  /* 0x0000002120107221 */ /* 0x000fe20000010000 */
[----:B------:R-:W-:Y:S01]  /*0fb0*/  ISETP.GT.U32.AND P1, PT, R12, 0x210, PT ;  /* 0x000002100c00780c */ /* 0x000fe20003f24070 */
[----:B------:R-:W-:Y:S01]  /*0fc0*/  FADD.FTZ R14, R14, R17 ;  /* 0x000000110e0e7221 */ /* 0x000fe20000010000 */
[----:B------:R-:W-:Y:S01]  /*0fd0*/  IADD3 R13, PT, PT, -R12, 0x22f, RZ ;  /* 0x0000022f0c0d7810 */ /* 0x000fe20007ffe1ff */
[----:B------:R-:W-:Y:S01]  /*0fe0*/  FFMA.FTZ R17, R35, R35, R18 ;  /* 0x0000002323117223 */ /* 0x000fe20000010012 */
[----:B------:R-:W-:Y:S01]  /*0ff0*/  FADD.FTZ R15, R15, R16 ;  /* 0x000000100f0f7221 */ /* 0x000fe20000010000 */
[----:B------:R-:W-:Y:S01]  /*1000*/  FADD.FTZ R16, R35, R34 ;  /* 0x0000002223107221 */ /* 0x000fe20000010000 */
[----:B------:R-:W-:Y:S01]  /*1010*/  SEL R13, R13, 0x1f, P1 ;  /* 0x0000001f0d0d7807 */ /* 0x000fe20000800000 */
[----:B------:R-:W-:-:S02]  /*1020*/  FADD.FTZ R14, R14, R17 ;  /* 0x000000110e0e7221 */ /* 0x000fc40000010000 */
[----:B------:R-:W-:-:S03]  /*1030*/  FADD.FTZ R12, R15, R16 ;  /* 0x000000100f0c7221 */ /* 0x000fc60000010000 */
[----:B------:R-:W0:Y:S04]  /*1040*/  SHFL.DOWN PT, R17, R14, 0x1, R13 ;  /* 0x082000000e117989 */ /* 0x000e2800000e000d */
[----:B------:R-:W1:Y:S01]  /*1050*/  SHFL.DOWN PT, R15, R12, 0x1, R13 ;  /* 0x082000000c0f7989 */ /* 0x000e6200000e000d */
[C---:B------:R-:W-:Y:S02]  /*1060*/  ISETP.GE.AND P1, PT, R36.reuse, R13, PT ;  /* 0x0000000d2400720c */ /* 0x040fe40003f26270 */
[----:B------:R-:W-:-:S11]  /*1070*/  IADD3 R16, PT, PT, R36, 0x2, RZ ;  /* 0x0000000224107810 */ /* 0x000fd60007ffe0ff */
[----:B0-----:R-:W-:Y:S01]  /*1080*/  @!P1 FADD.FTZ R14, R14, R17 ;  /* 0x000000110e0e9221 */ /* 0x001fe20000010000 */
[----:B-1----:R-:W-:-:S04]  /*1090*/  @!P1 FADD.FTZ R12, R12, R15 ;  /* 0x0000000f0c0c9221 */ /* 0x002fc80000010000 */
[----:B------:R-:W0:Y:S04]  /*10a0*/  SHFL.DOWN PT, R17, R14, 0x2, R13 ;  /* 0x084000000e117989 */ /* 0x000e2800000e000d */
[----:B------:R-:W1:Y:S01]  /*10b0*/  SHFL.DOWN PT, R15, R12, 0x2, R13 ;  /* 0x084000000c0f7989 */ /* 0x000e6200000e000d */
[----:B------:R-:W-:Y:S02]  /*10c0*/  ISETP.GT.AND P1, PT, R16, R13, PT ;  /* 0x0000000d1000720c */ /* 0x000fe40003f24270 */
        /* <DEDUP_REMOVED lines=11> */
[----:B------:R-:W-:Y:S01]  /*1180*/  ISETP.GT.AND P1, PT, R16, R13, PT ;  /* 0x0000000d1000720c */ /* 0x000fe20003f24270 */
[----:B------:R-:W2:Y:S01]  /*1190*/  @!P2 S2R R19, SR_CgaCtaId ;  /* 0x000000000013a919 */ /* 0x000ea20000008800 */
[----:B------:R-:W-:-:S11]  /*11a0*/  IADD3 R16, PT, PT, R36, 0x10, RZ ;  /* 0x0000001024107810 */ /* 0x000fd60007ffe0ff */
[----:B0-----:R-:W-:Y:S01]  /*11b0*/  @!P1 FADD.FTZ R14, R14, R17 ;  /* 0x000000110e0e9221 */ /* 0x001fe20000010000 */
[----:B-1----:R-:W-:-:S04]  /*11c0*/  @!P1 FADD.FTZ R12, R12, R15 ;  /* 0x0000000f0c0c9221 */ /* 0x002fc80000010000 */
[----:B------:R-:W0:Y:S04]  /*11d0*/  SHFL.DOWN PT, R17, R14, 0x10, R13 ;  /* 0x0a0000000e117989 */ /* 0x000e2800000e000d */
[----:B------:R-:W1:Y:S01]  /*11e0*/  SHFL.DOWN PT, R15, R12, 0x10, R13 ;  /* 0x0a0000000c0f7989 */ /* 0x000e6200000e000d */
[----:B------:R-:W-:Y:S02]  /*11f0*/  ISETP.GT.AND P1, PT, R16, R13, PT ;  /* 0x0000000d1000720c */ /* 0x000fe40003f24270 */
[----:B------:R-:W-:Y:S02]  /*1200*/  @!P2 MOV R18, 0x400 ;  /* 0x000004000012a802 */ /* 0x000fe40000000f00 */
[----:B------:R-:W-:Y:S02]  /*1210*/  @!P2 SHF.R.U32.HI R16, RZ, 0x2, R39 ;  /* 0x00000002ff10a819 */ /* 0x000fe40000011627 */
[----:B--2---:R-:W-:-:S02]  /*1220*/  @!P2 LEA R19, R19, R18, 0x18 ;  /* 0x000000121313a211 */ /* 0x004fc400078ec0ff */
[----:B------:R-:W-:-:S04]  /*1230*/  @!P2 LOP3.LUT R16, R16, 0xf8, RZ, 0xc0, !PT ;  /* 0x000000f81010a812 */ /* 0x000fc800078ec0ff */
[----:B------:R-:W-:Y:S01]  /*1240*/  @!P2 IADD3 R16, PT, PT, R16, R19, RZ ;  /* 0x000000131010a210 */ /* 0x000fe20007ffe0ff */
[----:B0-----:R-:W-:Y:S01]  /*1250*/  @!P1 FADD.FTZ R14, R14, R17 ;  /* 0x000000110e0e9221 */ /* 0x001fe20000010000 */
[----:B-1----:R-:W-:-:S04]  /*1260*/  @!P1 FADD.FTZ R12, R12, R15 ;  /* 0x0000000f0c0c9221 */ /* 0x002fc80000010000 */
[----:B------:R-:W-:-:S05]  /*1270*/  MOV R13, R14 ;  /* 0x0000000e000d7202 */ /* 0x000fca0000000f00 */
[----:B------:R0:W-:Y:S01]  /*1280*/  @!P2 STS.64 [R16+0x18], R12 ;  /* 0x0000180c1000a388 */ /* 0x0001e20000000a00 */
[----:B------:R-:W-:Y:S01]  /*1290*/  BAR.SYNC.DEFER_BLOCKING 0x0 ;  /* 0x0000000000007b1d */ /* 0x000fe20000010000 */
[----:B------:R-:W-:Y:S02]  /*12a0*/  ISETP.NE.AND P2, PT, R39, RZ, PT ;  /* 0x000000ff2700720c */ /* 0x000fe40003f45270 */
[----:B------:R-:W-:-:S03]  /*12b0*/  ISETP.GE.U32.AND P1, PT, R0, 0x2, PT ;  /* 0x000000020000780c */ /* 0x000fc60003f26070 */
[----:B------:R-:W-:Y:S08]  /*12c0*/  BSSY.RECONVERGENT B0, `(.L_x_1819) ;  /* 0x0000030000007945 */ /* 0x000ff00003800200 */
[----:B0-----:R-:W-:Y:S05]  /*12d0*/  @P2 BRA `(.L_x_1820) ;  /* 0x0000000000b82947 */ /* 0x001fea0003800000 */
[----:B------:R-:W0:Y:S01]  /*12e0*/  S2UR UR6, SR_CgaCtaId ;  /* 0x00000000000679c3 */ /* 0x000e220000008800 */
[----:B------:R-:W-:Y:S02]  /*12f0*/  UMOV UR4, 0x400 ;  /* 0x0000040000047882 */ /* 0x000fe40000000000 */
[----:B0-----:R-:W-:-:S09]  /*1300*/  ULEA UR4, UR6, UR4, 0x18 ;  /* 0x0000000406047291 */ /* 0x001fd2000f8ec0ff */
[----:B------:R-:W0:Y:S04]  /*1310*/  LDS.128 R24, [UR4+0x20] ;  /* 0x00002004ff187984 */ /* 0x000e280008000c00 */
        /* <DEDUP_REMOVED lines=8> */
[----:B------:R-:W-:Y:S02]  /*13a0*/  FADD.FTZ R16, R24, R17 ;  /* 0x0000001118107221 */ /* 0x000fe40000010000 */
[----:B------:R-:W1:Y:S01]  /*13b0*/  LDS.128 R24, [UR4+0x60] ;  /* 0x00006004ff187984 */ /* 0x000e620008000c00 */
[----:B------:R-:W-:Y:S01]  /*13c0*/  FADD.FTZ R53, R53, R18 ;  /* 0x0000001235357221 */ /* 0x000fe20000010000 */
[----:B------:R-:W-:-:S03]  /*13d0*/  FADD.FTZ R16, R16, R19 ;  /* 0x0000001310107221 */ /* 0x000fc60000010000 */
        /* <DEDUP_REMOVED lines=30> */
.L_x_1820:
[----:B------:R-:W-:Y:S05]  /*15c0*/  BSYNC.RECONVERGENT B0 ;  /* 0x0000000000007941 */ /* 0x000fea0003800200 */
.L_x_1819:
[----:B------:R-:W-:Y:S05]  /*15d0*/  @!P1 BRA `(.L_x_1821) ;  /* 0x00000008009c9947 */ /* 0x000fea0003800000 */
[----:B------:R-:W0:Y:S01]  /*15e0*/  LDC.64 R26, c[0x0][0x3b8] ;  /* 0x0000ee00ff1a7b82 */ /* 0x000e220000000a00 */
[----:B------:R-:W-:Y:S02]  /*15f0*/  LOP3.LUT R14, R42, 0x1, RZ, 0xc0, !PT ;  /* 0x000000012a0e7812 */ /* 0x000fe400078ec0ff */
[----:B------:R-:W-:-:S03]  /*1600*/  ISETP.GE.U32.AND P3, PT, R0, 0x8, PT ;  /* 0x000000080000780c */ /* 0x000fc60003f66070 */
[----:B------:R-:W-:-:S04]  /*1610*/  IMAD R17, R14, R37, RZ ;  /* 0x000000250e117224 */ /* 0x000fc800078e02ff */
[----:B------:R-:W-:-:S05]  /*1620*/  IMAD R14, R17, R0, RZ ;  /* 0x00000000110e7224 */ /* 0x000fca00078e02ff */
[----:B------:R-:W-:-:S05]  /*1630*/  SHF.L.U32 R15, R14, 0x1, RZ ;  /* 0x000000010e0f7819 */ /* 0x000fca00000006ff */
[----:B0-----:R-:W-:Y:S01]  /*1640*/  IMAD.WIDE R26, R15, 0x4, R26 ;  /* 0x000000040f1a7825 */ /* 0x001fe200078e021a */
[----:B------:R-:W-:Y:S06]  /*1650*/  @P2 BRA `(.L_x_1822) ;  /* 0x0000000000542947 */ /* 0x000fec0003800000 */
[----:B------:R-:W0:Y:S01]  /*1660*/  LDC.64 R14, c[0x0][0x3b0] ;  /* 0x0000ec00ff0e7b82 */ /* 0x000e220000000a00 */
[----:B------:R-:W-:Y:S02]  /*1670*/  LOP3.LUT P1, R18, R42, 0x2, RZ, 0xc0, !PT ;  /* 0x000000022a127812 */ /* 0x000fe4000782c0ff */
[----:B------:R-:W-:Y:S01]  /*1680*/  IADD3 R19, PT, PT, R17, R38, RZ ;  /* 0x0000002611137210 */ /* 0x000fe20007ffe0ff */
[----:B------:R-:W-:Y:S01]  /*1690*/  IMAD R17, R40, R37, R38 ;  /* 0x0000002528117224 */ /* 0x000fe200078e0226 */
[----:B------:R-:W-:-:S03]  /*16a0*/  SEL R21, R0, RZ, !P1 ;  /* 0x000000ff00157207 */ /* 0x000fc60004800000 */
[----:B------:R-:W-:Y:S01]  /*16b0*/  IMAD.WIDE.U32 R16, R17, 0x8, R26 ;  /* 0x0000000811107825 */ /* 0x000fe200078e001a */
[----:B------:R-:W-:-:S04]  /*16c0*/  ISETP.NE.AND P1, PT, R21, -0x1, PT ;  /* 0xffffffff1500780c */ /* 0x000fc80003f25270 */
[----:B------:R1:W-:Y:S01]  /*16d0*/  STG.E.64 desc[UR8][R16.64], R12 ;  /* 0x0000000c10007986 */ /* 0x0003e2000c101b08 */
[----:B0-----:R-:W-:-:S04]  /*16e0*/  LEA R14, P4, R19, R14, 0x2 ;  /* 0x0000000e130e7211 */ /* 0x001fc800078810ff */
[----:B------:R-:W-:Y:S02]  /*16f0*/  LEA.HI.X R15, R19, R15, RZ, 0x2, P4 ;  /* 0x0000000f130f7211 */ /* 0x000fe400020f14ff */
[----:B------:R-:W-:Y:S01]  /*1700*/  IADD3 R19, PT, PT, -R18, 0x1, RZ ;  /* 0x0000000112137810 */ /* 0x000fe20007ffe1ff */
[----:B------:R-:W-:Y:S06]  /*1710*/  MEMBAR.ALL.GPU ;  /* 0x0000000000007992 */ /* 0x000fec000000a000 */
[----:B------:R-:W-:-:S00]  /*1720*/  ERRBAR ;  /* 0x00000000000079ab */ /* 0x000fc00000000000 */
[----:B------:R-:W-:Y:S06]  /*1730*/  CGAERRBAR ;  /* 0x00000000000075ab */ /* 0x000fec0000000000 */
[----:B------:R1:W-:Y:S01]  /*1740*/  REDG.E.ADD.S32.STRONG.GPU desc[UR8][R14.64], R19 ;  /* 0x000000130e00798e */ /* 0x0003e2000c12e308 */
[----:B------:R-:W-:Y:S05]  /*1750*/  @!P1 BRA `(.L_x_1822) ;  /* 0x0000000000149947 */ /* 0x000fea0003800000 */
.L_x_1823:
[----:B-1----:R-:W2:Y:S04]  /*1760*/  LDG.E.STRONG.GPU R16, desc[UR8][R14.64] ;  /* 0x000000080e107981 */ /* 0x002ea8000c1ef900 */
[----:B--2---:R-:W-:Y:S01]  /*1770*/  CCTL.IVALL ;  /* 0x00000000ff00798f */ /* 0x004fe20002000000 */
[----:B------:R-:W-:Y:S05]  /*1780*/  YIELD ;  /* 0x0000000000007946 */ /* 0x000fea0003800000 */
[----:B------:R-:W-:-:S13]  /*1790*/  ISETP.NE.AND P1, PT, R16, R21, PT ;  /* 0x000000151000720c */ /* 0x000fda0003f25270 */
[----:B------:R-:W-:Y:S05]  /*17a0*/  @P1 BRA `(.L_x_1823) ;  /* 0xfffffffc00ec1947 */ /* 0x000fea000383ffff */
.L_x_1822:
[----:B------:R-:W-:Y:S05]  /*17b0*/  WARPSYNC.ALL ;  /* 0x0000000000007948 */ /* 0x000fea0003800000 */
[----:B------:R-:W-:Y:S01]  /*17c0*/  BAR.SYNC.DEFER_BLOCKING 0x0 ;  /* 0x0000000000007b1d */ /* 0x000fe20000010000 */
[----:B------:R-:W-:-:S05]  /*17d0*/  HFMA2 R22, -RZ, RZ, 0, 0 ;  /* 0x00000000ff167431 */ /* 0x000fca00000001ff */
[----:B------:R-:W-:Y:S05]  /*17e0*/  @!P3 BRA `(.L_x_1824) ;  /* 0x00000004001cb947 */ /* 0x000fea0003800000 */
[CC--:B------:R-:W-:Y:S01]  /*17f0*/  LEA R25, R37.reuse, R38.reuse, 0x1 ;  /* 0x0000002625197211 */ /* 0x0c0fe200078e08ff */
[C-C-:B------:R-:W-:Y:S01]  /*1800*/  IMAD R24, R37.reuse, 0x6, R38.reuse ;  /* 0x0000000625187824 */ /* 0x140fe200078e0226 */
[CC--:B------:R-:W-:Y:S01]  /*1810*/  LEA R22, R37.reuse, R38.reuse, 0x2 ;  /* 0x0000002625167211 */ /* 0x0c0fe200078e10ff */
[C-C-:B------:R-:W-:Y:S01]  /*1820*/  IMAD R23, R37.reuse, 0x5, R38.reuse ;  /* 0x0000000525177824 */ /* 0x140fe200078e0226 */
[----:B-1----:R-:W-:Y:S01]  /*1830*/  IADD3 R19, PT, PT, R38, R37, RZ ;  /* 0x0000002526137210 */ /* 0x002fe20007ffe0ff */
[C-C-:B------:R-:W-:Y:S01]  /*1840*/  IMAD R21, R37.reuse, 0x7, R38.reuse ;  /* 0x0000000725157824 */ /* 0x140fe200078e0226 */
[----:B------:R-:W-:Y:S01]  /*1850*/  IADD3 R18, PT, PT, -R40, RZ, RZ ;  /* 0x000000ff28127210 */ /* 0x000fe20007ffe1ff */
[----:B------:R-:W-:Y:S01]  /*1860*/  IMAD R20, R37, 0x3, R38 ;  /* 0x0000000325147824 */ /* 0x000fe200078e0226 */
[----:B------:R-:W-:Y:S01]  /*1870*/  MOV R17, R38 ;  /* 0x0000002600117202 */ /* 0x000fe20000000f00 */
[----:B------:R-:W-:Y:S01]  /*1880*/  UMOV UR4, URZ ;  /* 0x000000ff00047c82 */ /* 0x000fe20008000000 */
[----:B------:R-:W-:-:S07]  /*1890*/  LOP3.LUT R16, R0, 0x7ffffff8, RZ, 0xc0, !PT ;  /* 0x7ffffff800107812 */ /* 0x000fce00078ec0ff */
.L_x_1825:
[----:B------:R-:W-:-:S13]  /*18a0*/  ISETP.EQ.OR P1, PT, R18, RZ, P2 ;  /* 0x000000ff1200720c */ /* 0x000fda0001722670 */
[----:B------:R-:W-:-:S06]  /*18b0*/  @!P1 IMAD.WIDE.U32 R14, R17, 0x8, R26 ;  /* 0x00000008110e9825 */ /* 0x000fcc00078e001a */
[----:B------:R-:W2:Y:S01]  /*18c0*/  @!P1 LDG.E.64 R14, desc[UR8][R14.64] ;  /* 0x000000080e0e9981 */ /* 0x000ea2000c1e1b00 */
[----:B------:R-:W-:-:S06]  /*18d0*/  UIADD3 UR6, UPT, UPT, UR4, 0x1, URZ ;  /* 0x0000000104067890 */ /* 0x000fcc000fffe0ff */
[----:B------:R-:W-:Y:S01]  /*18e0*/  ISETP.EQ.OR P3, PT, R40, UR6, P2 ;  /* 0x0000000628007c0c */ /* 0x000fe20009762670 */
[----:B------:R-:W-:Y:S01]  /*18f0*/  UIADD3 UR6, UPT, UPT, UR4, 0x2, URZ ;  /* 0x0000000204067890 */ /* 0x000fe2000fffe0ff */
[----:B--2---:R-:W-:Y:S01]  /*1900*/  @!P1 FADD.FTZ R12, R12, R14 ;  /* 0x0000000e0c0c9221 */ /* 0x004fe20000010000 */
[----:B------:R-:W-:-:S10]  /*1910*/  @!P1 FADD.FTZ R13, R13, R15 ;  /* 0x0000000f0d0d9221 */ /* 0x000fd40000010000 */
[----:B------:R-:W-:-:S06]  /*1920*/  @!P3 IMAD.WIDE.U32 R14, R19, 0x8, R26 ;  /* 0x00000008130eb825 */ /* 0x000fcc00078e001a */
[----:B------:R-:W2:Y:S01]  /*1930*/  @!P3 LDG.E.64 R14, desc[UR8][R14.64] ;  /* 0x000000080e0eb981 */ /* 0x000ea2000c1e1b00 */
        /* <DEDUP_REMOVED lines=36> */
[----:B------:R-:W-:Y:S02]  /*1b80*/  ISETP.NE.AND P1, PT, R16, UR4, PT ;  /* 0x0000000410007c0c */ /* 0x000fe4000bf25270 */
[----:B------:R-:W-:Y:S02]  /*1b90*/  IADD3 R18, PT, PT, R18, 0x8, RZ ;  /* 0x0000000812127810 */ /* 0x000fe40007ffe0ff */
[C---:B------:R-:W-:Y:S02]  /*1ba0*/  LEA R17, R37.reuse, R17, 0x3 ;  /* 0x0000001125117211 */ /* 0x040fe400078e18ff */
        /* <DEDUP_REMOVED lines=10> */
[----:B------:R-:W-:-:S07]  /*1c50*/  MOV R22, R16 ;  /* 0x0000001000167202 */ /* 0x000fce0000000f00 */
.L_x_1824:
[----:B------:R-:W-:-:S13]  /*1c60*/  LOP3.LUT P1, RZ, R0, 0x7, RZ, 0xc0, !PT ;  /* 0x0000000700ff7812 */ /* 0x000fda000782c0ff */
[----:B------:R-:W-:Y:S05]  /*1c70*/  @!P1 BRA `(.L_x_1821) ;  /* 0x0000000000f49947 */ /* 0x000fea0003800000 */
[C---:B-1----:R-:W-:Y:S02]  /*1c80*/  LOP3.LUT R14, R0.reuse, 0x7, RZ, 0xc0, !PT ;  /* 0x00000007000e7812 */ /* 0x042fe400078ec0ff */
[----:B------:R-:W-:Y:S02]  /*1c90*/  LOP3.LUT P1, R23, R0, 0x3, RZ, 0xc0, !PT ;  /* 0x0000000300177812 */ /* 0x000fe4000782c0ff */
[----:B------:R-:W-:-:S04]  /*1ca0*/  IADD3 R14, PT, PT, R14, -0x1, RZ ;  /* 0xffffffff0e0e7810 */ /* 0x000fc80007ffe0ff */
[----:B------:R-:W-:-:S13]  /*1cb0*/  ISETP.GE.U32.AND P3, PT, R14, 0x3, PT ;  /* 0x000000030e00780c */ /* 0x000fda0003f66070 */
[----:B------:R-:W-:Y:S05]  /*1cc0*/  @!P3 BRA `(.L_x_1826) ;  /* 0x000000000070b947 */ /* 0x000fea0003800000 */
[C---:B------:R-:W-:Y:S02]  /*1cd0*/  IADD3 R17, PT, PT, R22.reuse, 0x1, RZ ;  /* 0x0000000116117810 */ /* 0x040fe40007ffe0ff */
[CC--:B------:R-:W-:Y:S02]  /*1ce0*/  ISETP.EQ.OR P3, PT, R22.reuse, R40.reuse, P2 ;  /* 0x000000281600720c */ /* 0x0c0fe40001762670 */
[C---:B------:R-:W-:Y:S02]  /*1cf0*/  IADD3 R19, PT, PT, R22.reuse, 0x2, RZ ;  /* 0x0000000216137810 */ /* 0x040fe40007ffe0ff */
[-C--:B------:R-:W-:Y:S02]  /*1d00*/  ISETP.EQ.OR P4, PT, R17, R40.reuse, P2 ;  /* 0x000000281100720c */ /* 0x080fe40001782670 */
[----:B------:R-:W-:Y:S02]  /*1d10*/  ISETP.EQ.OR P5, PT, R19, R40, P2 ;  /* 0x000000281300720c */ /* 0x000fe400017a2670 */
[----:B------:R-:W-:-:S04]  /*1d20*/  IADD3 R21, PT, PT, R22, 0x3, RZ ;  /* 0x0000000316157810 */ /* 0x000fc80007ffe0ff */
[----:B------:R-:W-:Y:S01]  /*1d30*/  ISETP.EQ.OR P6, PT, R21, R40, P2 ;  /* 0x000000281500720c */ /* 0x000fe200017c2670 */
[----:B------:R-:W-:-:S04]  /*1d40*/  @!P3 IMAD R15, R22, R37, R38 ;  /* 0x00000025160fb224 */ /* 0x000fc800078e0226 */
[----:B------:R-:W-:Y:S02]  /*1d50*/  @!P4 IMAD R17, R17, R37, R38 ;  /* 0x000000251111c224 */ /* 0x000fe400078e0226 */
[----:B------:R-:W-:-:S04]  /*1d60*/  @!P3 IMAD.WIDE.U32 R14, R15, 0x8, R26 ;  /* 0x000000080f0eb825 */ /* 0x000fc800078e001a */
[-C--:B------:R-:W-:Y:S02]  /*1d70*/  @!P5 IMAD R19, R19, R37.reuse, R38 ;  /* 0x000000251313d224 */ /* 0x080fe400078e0226 */
[--C-:B------:R-:W-:Y:S01]  /*1d80*/  @!P4 IMAD.WIDE.U32 R16, R17, 0x8, R26.reuse ;  /* 0x000000081110c825 */ /* 0x100fe200078e001a */
[----:B------:R-:W2:Y:S03]  /*1d90*/  @!P3 LDG.E.64 R14, desc[UR8][R14.64] ;  /* 0x000000080e0eb981 */ /* 0x000ea6000c1e1b00 */
[----:B------:R-:W-:Y:S02]  /*1da0*/  @!P5 IMAD.WIDE.U32 R18, R19, 0x8, R26 ;  /* 0x000000081312d825 */ /* 0x000fe400078e001a */
[----:B------:R-:W3:Y:S02]  /*1db0*/  @!P4 LDG.E.64 R16, desc[UR8][R16.64] ;  /* 0x000000081010c981 */ /* 0x000ee4000c1e1b00 */
[----:B------:R-:W-:-:S02]  /*1dc0*/  @!P6 IMAD R21, R21, R37, R38 ;  /* 0x000000251515e224 */ /* 0x000fc400078e0226 */
        /* <DEDUP_REMOVED lines=12> */
.L_x_1826:
[----:B------:R-:W-:Y:S05]  /*1e90*/  @!P1 BRA `(.L_x_1821) ;  /* 0x00000000006c9947 */ /* 0x000fea0003800000 */
[----:B------:R-:W-:Y:S02]  /*1ea0*/  ISETP.NE.AND P1, PT, R23, 0x1, PT ;  /* 0x000000011700780c */ /* 0x000fe40003f25270 */
[----:B------:R-:W-:-:S11]  /*1eb0*/  LOP3.LUT R18, R0, 0x1, RZ, 0xc0, !PT ;  /* 0x0000000100127812 */ /* 0x000fd600078ec0ff */
[----:B------:R-:W-:Y:S05]  /*1ec0*/  @!P1 BRA `(.L_x_1827) ;  /* 0x0000000000389947 */ /* 0x000fea0003800000 */
[C---:B------:R-:W-:Y:S02]  /*1ed0*/  IADD3 R17, PT, PT, R22.reuse, 0x1, RZ ;  /* 0x0000000116117810 */ /* 0x040fe40007ffe0ff */
[-C--:B------:R-:W-:Y:S02]  /*1ee0*/  ISETP.EQ.OR P3, PT, R22, R40.reuse, P2 ;  /* 0x000000281600720c */ /* 0x080fe40001762670 */
[----:B------:R-:W-:-:S11]  /*1ef0*/  ISETP.EQ.OR P1, PT, R17, R40, P2 ;  /* 0x000000281100720c */ /* 0x000fd60001722670 */
[-CC-:B------:R-:W-:Y:S02]  /*1f00*/  @!P3 IMAD R15, R22, R37.reuse, R38.reuse ;  /* 0x00000025160fb224 */ /* 0x180fe400078e0226 */
        /* <DEDUP_REMOVED lines=10> */
.L_x_1827:
[----:B------:R-:W-:Y:S01]  /*1fb0*/  ISETP.EQ.OR P1, PT, R22, R40, P2 ;  /* 0x000000281600720c */ /* 0x000fe20001722670 */
[----:B------:R-:W-:Y:S03]  /*1fc0*/  BSSY.RECONVERGENT B0, `(.L_x_1821) ;  /* 0x0000008000007945 */ /* 0x000fe60003800200 */
[----:B------:R-:W-:-:S13]  /*1fd0*/  ISETP.NE.U32.OR P1, PT, R18, 0x1, P1 ;  /* 0x000000011200780c */ /* 0x000fda0000f25470 */
[----:B------:R-:W-:Y:S05]  /*1fe0*/  @P1 BRA `(.L_x_1828) ;  /* 0x0000000000141947 */ /* 0x000fea0003800000 */
[----:B------:R-:W-:-:S04]  /*1ff0*/  IMAD R15, R37, R22, R38 ;  /* 0x00000016250f7224 */ /* 0x000fc800078e0226 */
[----:B------:R-:W-:-:S06]  /*2000*/  IMAD.WIDE.U32 R14, R15, 0x8, R26 ;  /* 0x000000080f0e7825 */ /* 0x000fcc00078e001a */
[----:B------:R-:W2:Y:S02]  /*2010*/  LDG.E.64 R14, desc[UR8][R14.64] ;  /* 0x000000080e0e7981 */ /* 0x000ea4000c1e1b00 */
[----:B--2---:R-:W-:Y:S01]  /*2020*/  FADD.FTZ R12, R12, R14 ;  /* 0x0000000e0c0c7221 */ /* 0x004fe20000010000 */
[----:B------:R-:W-:-:S07]  /*2030*/  FADD.FTZ R13, R13, R15 ;  /* 0x0000000f0d0d7221 */ /* 0x000fce0000010000 */
.L_x_1828:
[----:B------:R-:W-:Y:S05]  /*2040*/  BSYNC.RECONVERGENT B0 ;  /* 0x0000000000007941 */ /* 0x000fea0003800200 */
.L_x_1821:
[----:B------:R-:W0:Y:S01]  /*2050*/  S2UR UR6, SR_CgaCtaId ;  /* 0x00000000000679c3 */ /* 0x000e220000008800 */
[----:B------:R-:W2:Y:S01]  /*2060*/  LDCU UR7, c[0x0][0x414] ;  /* 0x00008280ff0777ac */ /* 0x000ea20008000800 */
[----:B-1----:R-:W-:Y:S01]  /*2070*/  LOP3.LUT R14, R43, 0xffff, RZ, 0xc0, !PT ;  /* 0x0000ffff2b0e7812 */ /* 0x002fe200078ec0ff */
[----:B------:R-:W-:-:S03]  /*2080*/  UMOV UR4, 0x400 ;  /* 0x0000040000047882 */ /* 0x000fc60000000000 */
[----:B------:R-:W-:Y:S02]  /*2090*/  IADD3 R47, PT, PT, R47, R14, RZ ;  /* 0x0000000e2f2f7210 */ /* 0x000fe40007ffe0ff */
[----:B------:R-:W1:Y:S08]  /*20a0*/  @P0 LDC.64 R20, c[0x0][0x388] ;  /* 0x0000e200ff140b82 */ /* 0x000e700000000a00 */
[----:B------:R-:W3:Y:S01]  /*20b0*/  LDC.64 R18, c[0x0][0x398] ;  /* 0x0000e600ff127b82 */ /* 0x000ee20000000a00 */
[----:B--2---:R-:W-:Y:S01]  /*20c0*/  @P0 FMUL.FTZ R14, R12, UR7 ;  /* 0x000000070c0e0c20 */ /* 0x004fe20008410000 */
[----:B------:R-:W-:Y:S01]  /*20d0*/  @P0 FMUL.FTZ R15, R13, UR7 ;  /* 0x000000070d0f0c20 */ /* 0x000fe20008410000 */
[----:B0-----:R-:W-:-:S05]  /*20e0*/  ULEA UR4, UR6, UR4, 0x18 ;  /* 0x0000000406047291 */ /* 0x001fca000f8ec0ff */
[----:B------:R-:W0:Y:S01]  /*20f0*/  LDC.64 R16, c[0x0][0x3a0] ;  /* 0x0000e800ff107b82 */ /* 0x000e220000000a00 */
[----:B-1----:R-:W-:-:S03]  /*2100*/  @P0 IMAD.WIDE R20, R41, 0x8, R20 ;  /* 0x0000000829140825 */ /* 0x002fc600078e0214 */
[----:B------:R1:W-:Y:S04]  /*2110*/  @!P2 STS.64 [UR4+0xb0], R12 ;  /* 0x0000b00cff00a988 */ /* 0x0003e80008000a04 */
[----:B------:R2:W-:Y:S01]  /*2120*/  @P0 STG.E.64 desc[UR8][R20.64], R14 ;  /* 0x0000000e14000986 */ /* 0x0005e2000c101b08 */
[C---:B---3--:R-:W-:Y:S01]  /*2130*/  IMAD.WIDE R18, R47.reuse, 0x4, R18 ;  /* 0x000000042f127825 */ /* 0x048fe200078e0212 */
[----:B------:R-:W-:Y:S03]  /*2140*/  BAR.SYNC.DEFER_BLOCKING 0x0 ;  /* 0x0000000000007b1d */ /* 0x000fe60000010000 */
[----:B0-----:R-:W-:-:S03]  /*2150*/  IMAD.WIDE R16, R47, 0x4, R16 ;  /* 0x000000042f107825 */ /* 0x001fc600078e0210 */
[----:B-1----:R-:W5:Y:S04]  /*2160*/  LDG.E.64 R12, desc[UR8][R18.64] ;  /* 0x00000008120c7981 */ /* 0x002f68000c1e1b00 */
[----:B--2---:R0:W5:Y:S01]  /*2170*/  LDG.E.64 R14, desc[UR8][R16.64] ;  /* 0x00000008100e7981 */ /* 0x004162000c1e1b00 */
[----:B------:R-:W-:Y:S01]  /*2180*/  HFMA2 R21, -RZ, RZ, 1.875, 0 ;  /* 0x3f800000ff157431 */ /* 0x000fe200000001ff */
[----:B------:R-:W-:Y:S02]  /*2190*/  BSSY.RECONVERGENT B0, `(.L_x_1829) ;  /* 0x00001df000007945 */ /* 0x000fe40003800200 */
[----:B0-----:R-:W0:Y:S01]  /*21a0*/  LDS.64 R16, [UR4+0xb0] ;  /* 0x0000b004ff107984 */ /* 0x001e220008000a00 */
[----:B------:R-:W1:Y:S02]  /*21b0*/  LDCU.U8 UR4, c[0x0][0x3fc] ;  /* 0x00007f80ff0477ac */ /* 0x000e640008000000 */
[----:B-1----:R-:W-:Y:S01]  /*21c0*/  UISETP.NE.AND UP0, UPT, UR4, URZ, UPT ;  /* 0x000000ff0400728c */ /* 0x002fe2000bf05270 */
[----:B0-----:R-:W-:-:S04]  /*21d0*/  FMUL.FTZ R20, R16, UR7 ;  /* 0x0000000710147c20 */ /* 0x001fc80008410000 */
[----:B------:R-:W-:-:S04]  /*21e0*/  FMUL.FTZ R22, R20, R20 ;  /* 0x0000001414167220 */ /* 0x000fc80000410000 */
[----:B------:R-:W-:-:S05]  /*21f0*/  FFMA.FTZ R22, R17, UR7, -R22 ;  /* 0x0000000711167c23 */ /* 0x000fca0008010816 */
[----:B------:R-:W-:-:S13]  /*2200*/  FSETP.GTU.FTZ.AND P1, PT, R22, RZ, PT ;  /* 0x000000ff1600720b */ /* 0x000fda0003f3c000 */
[----:B------:R-:W0:Y:S02]  /*2210*/  @P1 LDC R23, c[0x0][0x3a8] ;  /* 0x0000ea00ff171b82 */ /* 0x000e240000000800 */
[----:B0-----:R-:W-:-:S04]  /*2220*/  @P1 FADD.FTZ R22, R22, R23 ;  /* 0x0000001716161221 */ /* 0x001fc80000010000 */
[----:B------:R0:W1:Y:S01]  /*2230*/  @P1 MUFU.RSQ R21, R22 ;  /* 0x0000001600151308 */ /* 0x0000620000001400 */
[----:B------:R-:W-:Y:S05]  /*2240*/  BRA.U UP0, `(.L_x_1830) ;  /* 0x0000000d00087547 */ /* 0x000fea000b800000 */
[----:B------:R-:W2:Y:S01]  /*2250*/  LDCU.64 UR10, c[0x0][0x3e8] ;  /* 0x00007d00ff0a77ac */ /* 0x000ea20008000a00 */
[C---:B------:R-:W-:Y:S01]  /*2260*/  IADD3 R25, PT, PT, R46.reuse, 0x10, RZ ;  /* 0x000000102e197810 */ /* 0x040fe20007ffe0ff */
[----:B------:R-:W-:Y:S01]  /*2270*/  BSSY.RECONVERGENT B1, `(.L_x_1831) ;  /* 0x000001b000017945 */ /* 0x000fe20003800200 */
[C---:B0-----:R-:W-:Y:S02]  /*2280*/  IADD3 R22, PT, PT, R46.reuse, 0x20, RZ ;  /* 0x000000202e167810 */ /* 0x041fe40007ffe0ff */
[----:B------:R-:W-:Y:S02]  /*2290*/  SHF.R.S32.HI R24, RZ, 0x1f, R25 ;  /* 0x0000001fff187819 */ /* 0x000fe40000011419 */
[C---:B------:R-:W-:Y:S02]  /*22a0*/  IADD3 R23, PT, PT, R46.reuse, 0x30, RZ ;  /* 0x000000302e177810 */ /* 0x040fe40007ffe0ff */
[----:B--2---:R-:W-:Y:S02]  /*22b0*/  ISETP.GE.U32.AND P1, PT, R46, UR10, PT ;  /* 0x0000000a2e007c0c */ /* 0x004fe4000bf26070 */
[----:B------:R-:W-:-:S02]  /*22c0*/  ISETP.GE.U32.AND P2, PT, R25, UR10, PT ;  /* 0x0000000a19007c0c */ /* 0x000fc4000bf46070 */
[----:B------:R-:W-:Y:S02]  /*22d0*/  ISETP.GE.AND.EX P1, PT, R2, UR11, PT, P1 ;  /* 0x0000000b02007c0c */ /* 0x000fe4000bf26310 */
[----:B------:R-:W-:-:S11]  /*22e0*/  ISETP.GE.AND.EX P2, PT, R24, UR11, PT, P2 ;  /* 0x0000000b18007c0c */ /* 0x000fd6000bf46320 */
[----:B------:R-:W-:Y:S05]  /*22f0*/  @P1 BRA `(.L_x_1832) ;  /* 0x0000000000481947 */ /* 0x000fea0003800000 */
[----:B------:R-:W0:Y:S01]  /*2300*/  LDCU.64 UR12, c[0x0][0x3e0] ;  /* 0x00007c00ff0c77ac */ /* 0x000e220008000a00 */
[----:B------:R-:W-:Y:S01]  /*2310*/  MOV R16, R50 ;  /* 0x0000003200107202 */ /* 0x000fe20000000f00 */
        /* <DEDUP_REMOVED lines=8> */
[----:B0-----:R-:W-:-:S04]  /*23a0*/  IMAD R19, R2, UR12, RZ ;  /* 0x0000000c02137c24 */ /* 0x001fc8000f8e02ff */
[----:B------:R-:W-:Y:S01]  /*23b0*/  F2FP.BF16.F32.PACK_AB R5, R6, R5 ;  /* 0x000000050605723e */ /* 0x000fe200000010ff */
[----:B------:R-:W-:-:S04]  /*23c0*/  IMAD.WIDE.U32 R16, R46, UR12, R16 ;  /* 0x0000000c2e107c25 */ /* 0x000fc8000f8e0010 */
[----:B------:R-:W-:Y:S01]  /*23d0*/  IMAD R19, R46, UR13, R19 ;  /* 0x0000000d2e137c24 */ /* 0x000fe2000f8e0213 */
[----:B--2---:R-:W-:-:S04]  /*23e0*/  LEA R18, P1, R16, UR6, 0x1 ;  /* 0x0000000610127c11 */ /* 0x004fc8000f8208ff */
[----:B------:R-:W-:-:S04]  /*23f0*/  IADD3 R19, PT, PT, R17, R19, RZ ;  /* 0x0000001311137210 */ /* 0x000fc80007ffe0ff */
[----:B------:R-:W-:-:S05]  /*2400*/  LEA.HI.X R19, R16, UR7, R19, 0x1, P1 ;  /* 0x0000000710137c11 */ /* 0x000fca00088f0c13 */
[----:B------:R0:W-:Y:S02]  /*2410*/  STG.E desc[UR8][R18.64], R5 ;  /* 0x0000000512007986 */ /* 0x0001e4000c101908 */
.L_x_1832:
[----:B------:R-:W-:Y:S05]  /*2420*/  BSYNC.RECONVERGENT B1 ;  /* 0x0000000000017941 */ /* 0x000fea0003800200 */
.L_x_1831:
[----:B------:R-:W-:Y:S04]  /*2430*/  BSSY.RECONVERGENT B1, `(.L_x_1833) ;  /* 0x0000014000017945 */ /* 0x000fe80003800200 */
[----:B------:R-:W-:Y:S05]  /*2440*/  @P2 BRA `(.L_x_1834) ;  /* 0x0000000000482947 */ /* 0x000fea0003800000 */
[----:B------:R-:W2:Y:S01]  /*2450*/  LDCU.64 UR6, c[0x0][0x3e0] ;  /* 0x00007c00ff0677ac */ /* 0x000ea20008000a00 */
[--C-:B------:R-:W-:Y:S01]  /*2460*/  FADD.FTZ R6, R4, -R20.reuse ;  /* 0x8000001404067221 */ /* 0x100fe20000010000 */
[----:B------:R-:W-:Y:S01]  /*2470*/  MOV R4, R50 ;  /* 0x0000003200047202 */ /* 0x000fe20000000f00 */
[----:B------:R-:W-:Y:S01]  /*2480*/  FADD.FTZ R16, R7, -R20 ;  /* 0x8000001407107221 */ /* 0x000fe20000010000 */
[----:B------:R-:W3:Y:S01]  /*2490*/  LDCU.64 UR12, c[0x0][0x380] ;  /* 0x00007000ff0c77ac */ /* 0x000ee20008000a00 */
[----:B0-----:R-:W-:Y:S01]  /*24a0*/  MOV R5, R49 ;  /* 0x0000003100057202 */ /* 0x001fe20000000f00 */
[-C--:B-1----:R-:W-:Y:S01]  /*24b0*/  FMUL.FTZ R7, R6, R21.reuse ;  /* 0x0000001506077220 */ /* 0x082fe20000410000 */
[----:B------:R-:W-:-:S03]  /*24c0*/  FMUL.FTZ R16, R16, R21 ;  /* 0x0000001510107220 */ /* 0x000fc60000410000 */
[----:B-----5:R-:W-:Y:S01]  /*24d0*/  FFMA.FTZ R17, R12, R7, R14 ;  /* 0x000000070c117223 */ /* 0x020fe2000001000e */
[----:B------:R-:W-:Y:S01]  /*24e0*/  FFMA.FTZ R16, R13, R16, R15 ;  /* 0x000000100d107223 */ /* 0x000fe2000001000f */
[----:B--2---:R-:W-:Y:S02]  /*24f0*/  IMAD R24, R24, UR6, RZ ;  /* 0x0000000618187c24 */ /* 0x004fe4000f8e02ff */
[----:B------:R-:W-:-:S04]  /*2500*/  IMAD.WIDE.U32 R4, R25, UR6, R4 ;  /* 0x0000000619047c25 */ /* 0x000fc8000f8e0004 */
[----:B------:R-:W-:Y:S01]  /*2510*/  IMAD R25, R25, UR7, R24 ;  /* 0x0000000719197c24 */ /* 0x000fe2000f8e0218 */
[----:B---3--:R-:W-:-:S04]  /*2520*/  LEA R6, P1, R4, UR12, 0x1 ;  /* 0x0000000c04067c11 */ /* 0x008fc8000f8208ff */
[----:B------:R-:W-:Y:S02]  /*2530*/  IADD3 R25, PT, PT, R5, R25, RZ ;  /* 0x0000001905197210 */ /* 0x000fe40007ffe0ff */
[----:B------:R-:W-:Y:S02]  /*2540*/  F2FP.BF16.F32.PACK_AB R5, R16, R17 ;  /* 0x000000111005723e */ /* 0x000fe400000010ff */
[----:B------:R-:W-:-:S05]  /*2550*/  LEA.HI.X R7, R4, UR13, R25, 0x1, P1 ;  /* 0x0000000d04077c11 */ /* 0x000fca00088f0c19 */
[----:B------:R2:W-:Y:S02]  /*2560*/  STG.E desc[UR8][R6.64], R5 ;  /* 0x0000000506007986 */ /* 0x0005e4000c101908 */
.L_x_1834:
[----:B------:R-:W-:Y:S05]  /*2570*/  BSYNC.RECONVERGENT B1 ;  /* 0x0000000000017941 */ /* 0x000fea0003800200 */
.L_x_1833:
[----:B------:R-:W-:Y:S01]  /*2580*/  ISETP.GE.U32.AND P5, PT, R22, UR10, PT ;  /* 0x0000000a16007c0c */ /* 0x000fe2000bfa6070 */
[----:B------:R-:W-:Y:S01]  /*2590*/  BSSY.RECONVERGENT B1, `(.L_x_1835) ;  /* 0x0000026000017945 */ /* 0x000fe20003800200 */
[----:B--2---:R-:W-:Y:S02]  /*25a0*/  SHF.R.S32.HI R7, RZ, 0x1f, R22 ;  /* 0x0000001fff077819 */ /* 0x004fe40000011416 */
[C---:B------:R-:W-:Y:S02]  /*25b0*/  IADD3 R16, PT, PT, R46.reuse, 0x40, RZ ;  /* 0x000000402e107810 */ /* 0x040fe40007ffe0ff */
[----:B------:R-:W-:Y:S02]  /*25c0*/  ISETP.GE.AND.EX P5, PT, R7, UR11, PT, P5 ;  /* 0x0000000b07007c0c */ /* 0x000fe4000bfa6350 */
[----:B------:R-:W-:Y:S02]  /*25d0*/  IADD3 R17, PT, PT, R46, 0x50, RZ ;  /* 0x000000502e117810 */ /* 0x000fe40007ffe0ff */
[----:B0-----:R-:W-:-:S02]  /*25e0*/  SHF.R.S32.HI R18, RZ, 0x1f, R45 ;  /* 0x0000001fff127819 */ /* 0x001fc4000001142d */
        /* <DEDUP_REMOVED lines=8> */
[----:B------:R-:W-:Y:S02]  /*2670*/  ISETP.GE.AND.EX P2, PT, R25, UR11, PT, P2 ;  /* 0x0000000b19007c0c */ /* 0x000fe4000bf46320 */
[----:B------:R-:W-:Y:S02]  /*2680*/  ISETP.GE.AND.EX P1, PT, R19, UR11, PT, P1 ;  /* 0x0000000b13007c0c */ /* 0x000fe4000bf26310 */
[----:B------:R-:W-:Y:S02]  /*2690*/  ISETP.GE.AND.EX P6, PT, R24, UR11, PT, P6 ;  /* 0x0000000b18007c0c */ /* 0x000fe4000bfc6360 */
[----:B------:R-:W-:-:S02]  /*26a0*/  ISETP.GE.AND.EX P3, PT, R18, UR11, PT, P3 ;  /* 0x0000000b12007c0c */ /* 0x000fc4000bf66330 */
[----:B------:R-:W-:Y:S01]  /*26b0*/  ISETP.GE.AND.EX P4, PT, R3, UR11, PT, P4 ;  /* 0x0000000b03007c0c */ /* 0x000fe2000bf86340 */
[----:B------:R-:W-:-:S12]  /*26c0*/  @P5 BRA `(.L_x_1836) ;  /* 0x0000000000485947 */ /* 0x000fd80003800000 */
[----:B------:R-:W0:Y:S01]  /*26d0*/  LDCU.64 UR6, c[0x0][0x3e0] ;  /* 0x00007c00ff0677ac */ /* 0x000e220008000a00 */
[--C-:B------:R-:W-:Y:S01]  /*26e0*/  FADD.FTZ R6, R9, -R20.reuse ;  /* 0x8000001409067221 */ /* 0x100fe20000010000 */
[----:B------:R-:W-:Y:S01]  /*26f0*/  MOV R4, R50 ;  /* 0x0000003200047202 */ /* 0x000fe20000000f00 */
[----:B------:R-:W-:Y:S01]  /*2700*/  FADD.FTZ R8, R8, -R20 ;  /* 0x8000001408087221 */ /* 0x000fe20000010000 */
[----:B------:R-:W2:Y:S01]  /*2710*/  LDCU.64 UR12, c[0x0][0x380] ;  /* 0x00007000ff0c77ac */ /* 0x000ea20008000a00 */
[----:B------:R-:W-:Y:S01]  /*2720*/  MOV R5, R49 ;  /* 0x0000003100057202 */ /* 0x000fe20000000f00 */
[-C--:B-1----:R-:W-:Y:S01]  /*2730*/  FMUL.FTZ R6, R6, R21.reuse ;  /* 0x0000001506067220 */ /* 0x082fe20000410000 */
[----:B0-----:R-:W-:Y:S02]  /*2740*/  IMAD R9, R7, UR6, RZ ;  /* 0x0000000607097c24 */ /* 0x001fe4000f8e02ff */
[----:B------:R-:W-:Y:S01]  /*2750*/  FMUL.FTZ R7, R8, R21 ;  /* 0x0000001508077220 */ /* 0x000fe20000410000 */
[----:B------:R-:W-:-:S04]  /*2760*/  IMAD.WIDE.U32 R4, R22, UR6, R4 ;  /* 0x0000000616047c25 */ /* 0x000fc8000f8e0004 */
[----:B-----5:R-:W-:Y:S01]  /*2770*/  FFMA.FTZ R8, R12, R7, R14 ;  /* 0x000000070c087223 */ /* 0x020fe2000001000e */
[----:B------:R-:W-:Y:S02]  /*2780*/  IMAD R27, R22, UR7, R9 ;  /* 0x00000007161b7c24 */ /* 0x000fe4000f8e0209 */
[----:B------:R-:W-:Y:S01]  /*2790*/  FFMA.FTZ R9, R13, R6, R15 ;  /* 0x000000060d097223 */ /* 0x000fe2000001000f */
[C---:B--2---:R-:W-:Y:S02]  /*27a0*/  LEA R6, P5, R4.reuse, UR12, 0x1 ;  /* 0x0000000c04067c11 */ /* 0x044fe4000f8a08ff */
[----:B------:R-:W-:Y:S02]  /*27b0*/  IADD3 R27, PT, PT, R5, R27, RZ ;  /* 0x0000001b051b7210 */ /* 0x000fe40007ffe0ff */
[----:B------:R-:W-:Y:S02]  /*27c0*/  F2FP.BF16.F32.PACK_AB R5, R9, R8 ;  /* 0x000000080905723e */ /* 0x000fe400000010ff */
[----:B------:R-:W-:-:S05]  /*27d0*/  LEA.HI.X R7, R4, UR13, R27, 0x1, P5 ;  /* 0x0000000d04077c11 */ /* 0x000fca000a8f0c1b */
[----:B------:R0:W-:Y:S02]  /*27e0*/  STG.E desc[UR8][R6.64], R5 ;  /* 0x0000000506007986 */ /* 0x0001e4000c101908 */
.L_x_1836:
[----:B------:R-:W-:Y:S05]  /*27f0*/  BSYNC.RECONVERGENT B1 ;  /* 0x0000000000017941 */ /* 0x000fea0003800200 */
.L_x_1835:
[----:B------:R-:W-:Y:S04]  /*2800*/  BSSY.RECONVERGENT B1, `(.L_x_1837) ;  /* 0x0000014000017945 */ /* 0x000fe80003800200 */
[----:B------:R-:W-:Y:S05]  /*2810*/  @P2 BRA `(.L_x_1838) ;  /* 0x0000000000482947 */ /* 0x000fea0003800000 */
[----:B------:R-:W2:Y:S01]  /*2820*/  LDCU.64 UR6, c[0x0][0x3e0] ;  /* 0x00007c00ff0677ac */ /* 0x000ea20008000a00 */
[----:B------:R-:W-:Y:S01]  /*2830*/  MOV R4, R50 ;  /* 0x0000003200047202 */ /* 0x000fe20000000f00 */
[--C-:B0-----:R-:W-:Y:S01]  /*2840*/  FADD.FTZ R6, R11, -R20.reuse ;  /* 0x800000140b067221 */ /* 0x101fe20000010000 */
[----:B------:R-:W-:Y:S01]  /*2850*/  MOV R5, R49 ;  /* 0x0000003100057202 */ /* 0x000fe20000000f00 */
[----:B------:R-:W0:Y:S01]  /*2860*/  LDCU.64 UR12, c[0x0][0x380] ;  /* 0x00007000ff0c77ac */ /* 0x000e220008000a00 */
[----:B------:R-:W-:Y:S01]  /*2870*/  FADD.FTZ R10, R10, -R20 ;  /* 0x800000140a0a7221 */ /* 0x000fe20000010000 */
[----:B-1----:R-:W-:-:S03]  /*2880*/  FMUL.FTZ R7, R6, R21 ;  /* 0x0000001506077220 */ /* 0x002fc60000410000 */
[----:B------:R-:W-:-:S04]  /*2890*/  FMUL.FTZ R10, R10, R21 ;  /* 0x000000150a0a7220 */ /* 0x000fc80000410000 */
[----:B-----5:R-:W-:Y:S01]  /*28a0*/  FFMA.FTZ R9, R13, R10, R15 ;  /* 0x0000000a0d097223 */ /* 0x020fe2000001000f */
[----:B--2---:R-:W-:Y:S02]  /*28b0*/  IMAD R8, R25, UR6, RZ ;  /* 0x0000000619087c24 */ /* 0x004fe4000f8e02ff */
[----:B------:R-:W-:-:S04]  /*28c0*/  IMAD.WIDE.U32 R4, R23, UR6, R4 ;  /* 0x0000000617047c25 */ /* 0x000fc8000f8e0004 */
[----:B------:R-:W-:Y:S02]  /*28d0*/  IMAD R23, R23, UR7, R8 ;  /* 0x0000000717177c24 */ /* 0x000fe4000f8e0208 */
[----:B------:R-:W-:Y:S01]  /*28e0*/  FFMA.FTZ R8, R12, R7, R14 ;  /* 0x000000070c087223 */ /* 0x000fe2000001000e */
[C---:B0-----:R-:W-:Y:S02]  /*28f0*/  LEA R6, P2, R4.reuse, UR12, 0x1 ;  /* 0x0000000c04067c11 */ /* 0x041fe4000f8408ff */
[----:B------:R-:W-:Y:S02]  /*2900*/  IADD3 R23, PT, PT, R5, R23, RZ ;  /* 0x0000001705177210 */ /* 0x000fe40007ffe0ff */
[----:B------:R-:W-:Y:S02]  /*2910*/  F2FP.BF16.F32.PACK_AB R5, R9, R8 ;  /* 0x000000080905723e */ /* 0x000fe400000010ff */
[----:B------:R-:W-:-:S05]  /*2920*/  LEA.HI.X R7, R4, UR13, R23, 0x1, P2 ;  /* 0x0000000d04077c11 */ /* 0x000fca00090f0c17 */
[----:B------:R2:W-:Y:S02]  /*2930*/  STG.E desc[UR8][R6.64], R5 ;  /* 0x0000000506007986 */ /* 0x0005e4000c101908 */
.L_x_1838:
[----:B------:R-:W-:Y:S05]  /*2940*/  BSYNC.RECONVERGENT B1 ;  /* 0x0000000000017941 */ /* 0x000fea0003800200 */
.L_x_1837:
[----:B------:R-:W-:Y:S04]  /*2950*/  BSSY.RECONVERGENT B1, `(.L_x_1839) ;  /* 0x0000014000017945 */ /* 0x000fe80003800200 */
[----:B------:R-:W-:Y:S05]  /*2960*/  @P1 BRA `(.L_x_1840) ;  /* 0x0000000000481947 */ /* 0x000fea0003800000 */
[----:B------:R-:W3:Y:S01]  /*2970*/  LDCU.64 UR6, c[0x0][0x3e0] ;  /* 0x00007c00ff0677ac */ /* 0x000ee20008000a00 */
[----:B------:R-:W-:Y:S01]  /*2980*/  MOV R4, R50 ;  /* 0x0000003200047202 */ /* 0x000fe20000000f00 */
[--C-:B0-2---:R-:W-:Y:S01]  /*2990*/  FADD.FTZ R6, R29, -R20.reuse ;  /* 0x800000141d067221 */ /* 0x105fe20000010000 */
[----:B------:R-:W-:Y:S01]  /*29a0*/  MOV R5, R49 ;  /* 0x0000003100057202 */ /* 0x000fe20000000f00 */
[----:B------:R-:W0:Y:S01]  /*29b0*/  LDCU.64 UR12, c[0x0][0x380] ;  /* 0x00007000ff0c77ac */ /* 0x000e220008000a00 */
[----:B------:R-:W-:Y:S01]  /*29c0*/  FADD.FTZ R28, R28, -R20 ;  /* 0x800000141c1c7221 */ /* 0x000fe20000010000 */
[----:B-1----:R-:W-:-:S03]  /*29d0*/  FMUL.FTZ R7, R6, R21 ;  /* 0x0000001506077220 */ /* 0x002fc60000410000 */
[----:B------:R-:W-:Y:S01]  /*29e0*/  FMUL.FTZ R28, R28, R21 ;  /* 0x000000151c1c7220 */ /* 0x000fe20000410000 */
[----:B-----5:R-:W-:-:S03]  /*29f0*/  FFMA.FTZ R8, R12, R7, R14 ;  /* 0x000000070c087223 */ /* 0x020fc6000001000e */
[----:B------:R-:W-:Y:S01]  /*2a00*/  FFMA.FTZ R9, R13, R28, R15 ;  /* 0x0000001c0d097223 */ /* 0x000fe2000001000f */
        /* <DEDUP_REMOVED lines=8> */
.L_x_1840:
[----:B------:R-:W-:Y:S05]  /*2a90*/  BSYNC.RECONVERGENT B1 ;  /* 0x0000000000017941 */ /* 0x000fea0003800200 */
.L_x_1839:
[----:B------:R-:W-:Y:S04]  /*2aa0*/  BSSY.RECONVERGENT B1, `(.L_x_1841) ;  /* 0x0000014000017945 */ /* 0x000fe80003800200 */
[----:B------:R-:W-:Y:S05]  /*2ab0*/  @P6 BRA `(.L_x_1842) ;  /* 0x0000000000486947 */ /* 0x000fea0003800000 */
[----:B------:R-:W4:Y:S01]  /*2ac0*/  LDCU.64 UR6, c[0x0][0x3e0] ;  /* 0x00007c00ff0677ac */ /* 0x000f220008000a00 */
[----:B------:R-:W-:Y:S01]  /*2ad0*/  MOV R4, R50 ;  /* 0x0000003200047202 */ /* 0x000fe20000000f00 */
[--C-:B0-23--:R-:W-:Y:S01]  /*2ae0*/  FADD.FTZ R6, R31, -R20.reuse ;  /* 0x800000141f067221 */ /* 0x10dfe20000010000 */
[----:B------:R-:W-:Y:S01]  /*2af0*/  MOV R5, R49 ;  /* 0x0000003100057202 */ /* 0x000fe20000000f00 */
[----:B------:R-:W0:Y:S01]  /*2b00*/  LDCU.64 UR12, c[0x0][0x380] ;  /* 0x00007000ff0c77ac */ /* 0x000e220008000a00 */
[----:B------:R-:W-:Y:S01]  /*2b10*/  FADD.FTZ R30, R30, -R20 ;  /* 0x800000141e1e7221 */ /* 0x000fe20000010000 */
[----:B-1----:R-:W-:-:S03]  /*2b20*/  FMUL.FTZ R7, R6, R21 ;  /* 0x0000001506077220 */ /* 0x002fc60000410000 */
[----:B------:R-:W-:Y:S01]  /*2b30*/  FMUL.FTZ R30, R30, R21 ;  /* 0x000000151e1e7220 */ /* 0x000fe20000410000 */
[----:B-----5:R-:W-:-:S03]  /*2b40*/  FFMA.FTZ R8, R12, R7, R14 ;  /* 0x000000070c087223 */ /* 0x020fc6000001000e */
[----:B------:R-:W-:Y:S01]  /*2b50*/  FFMA.FTZ R9, R13, R30, R15 ;  /* 0x0000001e0d097223 */ /* 0x000fe2000001000f */
[----:B----4-:R-:W-:Y:S02]  /*2b60*/  IMAD R24, R24, UR6, RZ ;  /* 0x0000000618187c24 */ /* 0x010fe4000f8e02ff */
[----:B------:R-:W-:-:S04]  /*2b70*/  IMAD.WIDE.U32 R4, R17, UR6, R4 ;  /* 0x0000000611047c25 */ /* 0x000fc8000f8e0004 */
[----:B------:R-:W-:Y:S01]  /*2b80*/  IMAD R17, R17, UR7, R24 ;  /* 0x0000000711117c24 */ /* 0x000fe2000f8e0218 */
[----:B0-----:R-:W-:-:S04]  /*2b90*/  LEA R6, P1, R4, UR12, 0x1 ;  /* 0x0000000c04067c11 */ /* 0x001fc8000f8208ff */
[----:B------:R-:W-:Y:S02]  /*2ba0*/  IADD3 R17, PT, PT, R5, R17, RZ ;  /* 0x0000001105117210 */ /* 0x000fe40007ffe0ff */
[----:B------:R-:W-:Y:S02]  /*2bb0*/  F2FP.BF16.F32.PACK_AB R5, R9, R8 ;  /* 0x000000080905723e */ /* 0x000fe400000010ff */
[----:B------:R-:W-:-:S05]  /*2bc0*/  LEA.HI.X R7, R4, UR13, R17, 0x1, P1 ;  /* 0x0000000d04077c11 */ /* 0x000fca00088f0c11 */
[----:B------:R4:W-:Y:S02]  /*2bd0*/  STG.E desc[UR8][R6.64], R5 ;  /* 0x0000000506007986 */ /* 0x0009e4000c101908 */
.L_x_1842:
[----:B------:R-:W-:Y:S05]  /*2be0*/  BSYNC.RECONVERGENT B1 ;  /* 0x0000000000017941 */ /* 0x000fea0003800200 */
.L_x_1841:
[----:B------:R-:W-:Y:S04]  /*2bf0*/  BSSY.RECONVERGENT B1, `(.L_x_1843) ;  /* 0x0000014000017945 */ /* 0x000fe80003800200 */
[----:B------:R-:W-:Y:S05]  /*2c00*/  @P3 BRA `(.L_x_1844) ;  /* 0x0000000000483947 */ /* 0x000fea0003800000 */
[----:B------:R-:W1:Y:S01]  /*2c10*/  LDCU.64 UR6, c[0x0][0x3e0] ;  /* 0x00007c00ff0677ac */ /* 0x000e620008000a00 */
[----:B------:R-:W-:Y:S01]  /*2c20*/  MOV R4, R50 ;  /* 0x0000003200047202 */ /* 0x000fe20000000f00 */
[--C-:B------:R-:W-:Y:S01]  /*2c30*/  FADD.FTZ R32, R32, -R20.reuse ;  /* 0x8000001420207221 */ /* 0x100fe20000010000 */
[----:B0-234-:R-:W-:Y:S01]  /*2c40*/  MOV R5, R49 ;  /* 0x0000003100057202 */ /* 0x01dfe20000000f00 */
[----:B------:R-:W0:Y:S01]  /*2c50*/  LDCU.64 UR12, c[0x0][0x380] ;  /* 0x00007000ff0c77ac */ /* 0x000e220008000a00 */
[----:B------:R-:W-:Y:S01]  /*2c60*/  FADD.FTZ R6, R33, -R20 ;  /* 0x8000001421067221 */ /* 0x000fe20000010000 */
[----:B-1----:R-:W-:-:S03]  /*2c70*/  FMUL.FTZ R7, R32, R21 ;  /* 0x0000001520077220 */ /* 0x002fc60000410000 */
[----:B------:R-:W-:Y:S01]  /*2c80*/  FMUL.FTZ R6, R6, R21 ;  /* 0x0000001506067220 */ /* 0x000fe20000410000 */
[----:B-----5:R-:W-:-:S03]  /*2c90*/  FFMA.FTZ R8, R12, R7, R14 ;  /* 0x000000070c087223 */ /* 0x020fc6000001000e */
[----:B------:R-:W-:Y:S01]  /*2ca0*/  FFMA.FTZ R9, R13, R6, R15 ;  /* 0x000000060d097223 */ /* 0x000fe2000001000f */
[----:B------:R-:W-:Y:S02]  /*2cb0*/  IMAD R18, R18, UR6, RZ ;  /* 0x0000000612127c24 */ /* 0x000fe4000f8e02ff */
[----:B------:R-:W-:-:S04]  /*2cc0*/  IMAD.WIDE.U32 R4, R45, UR6, R4 ;  /* 0x000000062d047c25 */ /* 0x000fc8000f8e0004 */
[----:B------:R-:W-:Y:S01]  /*2cd0*/  IMAD R11, R45, UR7, R18 ;  /* 0x000000072d0b7c24 */ /* 0x000fe2000f8e0212 */
[----:B0-----:R-:W-:-:S04]  /*2ce0*/  LEA R6, P1, R4, UR12, 0x1 ;  /* 0x0000000c04067c11 */ /* 0x001fc8000f8208ff */
[----:B------:R-:W-:Y:S02]  /*2cf0*/  IADD3 R11, PT, PT, R5, R11, RZ ;  /* 0x0000000b050b7210 */ /* 0x000fe40007ffe0ff */
[----:B------:R-:W-:Y:S02]  /*2d00*/  F2FP.BF16.F32.PACK_AB R5, R9, R8 ;  /* 0x000000080905723e */ /* 0x000fe400000010ff */
[----:B------:R-:W-:-:S05]  /*2d10*/  LEA.HI.X R7, R4, UR13, R11, 0x1, P1 ;  /* 0x0000000d04077c11 */ /* 0x000fca00088f0c0b */
[----:B------:R0:W-:Y:S02]  /*2d20*/  STG.E desc[UR8][R6.64], R5 ;  /* 0x0000000506007986 */ /* 0x0001e4000c101908 */
.L_x_1844:
[----:B------:R-:W-:Y:S05]  /*2d30*/  BSYNC.RECONVERGENT B1 ;  /* 0x0000000000017941 */ /* 0x000fea0003800200 */
.L_x_1843:
[----:B------:R-:W-:Y:S05]  /*2d40*/  @P4 BRA `(.L_x_1845) ;  /* 0x00000010008c4947 */ /* 0x000fea0003800000 */
[----:B------:R-:W0:Y:S01]  /*2d50*/  LDCU.64 UR6, c[0x0][0x3e0] ;  /* 0x00007c00ff0677ac */ /* 0x000e220008000a00 */
[--C-:B------:R-:W-:Y:S01]  /*2d60*/  FADD.FTZ R4, R35, -R20.reuse ;  /* 0x8000001423047221 */ /* 0x100fe20000010000 */
[----:B------:R-:W-:Y:S01]  /*2d70*/  MOV R48, R50 ;  /* 0x0000003200307202 */ /* 0x000fe20000000f00 */
[----:B------:R-:W-:Y:S01]  /*2d80*/  FADD.FTZ R20, R34, -R20 ;  /* 0x8000001422147221 */ /* 0x000fe20000010000 */
[----:B------:R-:W0:Y:S02]  /*2d90*/  LDCU.64 UR10, c[0x0][0x380] ;  /* 0x00007000ff0a77ac */ /* 0x000e240008000a00 */
[-C--:B01234-:R-:W-:Y:S01]  /*2da0*/  FMUL.FTZ R5, R4, R21.reuse ;  /* 0x0000001504057220 */ /* 0x09ffe20000410000 */
[----:B------:R-:W-:-:S04]  /*2db0*/  FMUL.FTZ R20, R20, R21 ;  /* 0x0000001514147220 */ /* 0x000fc80000410000 */
[----:B-----5:R-:W-:Y:S01]  /*2dc0*/  FFMA.FTZ R20, R13, R20, R15 ;  /* 0x000000140d147223 */ /* 0x020fe2000001000f */
[----:B------:R-:W-:Y:S02]  /*2dd0*/  IMAD R7, R3, UR6, RZ ;  /* 0x0000000603077c24 */ /* 0x000fe4000f8e02ff */
[----:B------:R-:W-:-:S04]  /*2de0*/  IMAD.WIDE.U32 R48, R44, UR6, R48 ;  /* 0x000000062c307c25 */ /* 0x000fc8000f8e0030 */
[----:B------:R-:W-:Y:S02]  /*2df0*/  IMAD R9, R44, UR7, R7 ;  /* 0x000000072c097c24 */ /* 0x000fe4000f8e0207 */
[----:B------:R-:W-:Y:S01]  /*2e00*/  FFMA.FTZ R7, R12, R5, R14 ;  /* 0x000000050c077223 */ /* 0x000fe2000001000e */
[----:B------:R-:W-:Y:S02]  /*2e10*/  LEA R4, P1, R48, UR10, 0x1 ;  /* 0x0000000a30047c11 */ /* 0x000fe4000f8208ff */
[----:B------:R-:W-:Y:S02]  /*2e20*/  IADD3 R9, PT, PT, R49, R9, RZ ;  /* 0x0000000931097210 */ /* 0x000fe40007ffe0ff */
[----:B------:R-:W-:Y:S02]  /*2e30*/  F2FP.BF16.F32.PACK_AB R7, R20, R7 ;  /* 0x000000071407723e */ /* 0x000fe400000010ff */
[----:B------:R-:W-:-:S05]  /*2e40*/  LEA.HI.X R5, R48, UR11, R9, 0x1, P1 ;  /* 0x0000000b30057c11 */ /* 0x000fca00088f0c09 */
[----:B------:R0:W-:Y:S01]  /*2e50*/  STG.E desc[UR8][R4.64], R7 ;  /* 0x0000000704007986 */ /* 0x0001e2000c101908 */
[----:B------:R-:W-:Y:S05]  /*2e60*/  BRA `(.L_x_1845) ;  /* 0x0000001000447947 */ /* 0x000fea0003800000 */
.L_x_1830:
[----:B------:R-:W2:Y:S01]  /*2e70*/  LDCU.64 UR6, c[0x0][0x3e8] ;  /* 0x00007d00ff0677ac */ /* 0x000ea20008000a00 */
[C---:B------:R-:W-:Y:S01]  /*2e80*/  IADD3 R25, PT, PT, R46.reuse, 0x10, RZ ;  /* 0x000000102e197810 */ /* 0x040fe20007ffe0ff */
[----:B------:R-:W-:Y:S01]  /*2e90*/  BSSY.RECONVERGENT B1, `(.L_x_1846) ;  /* 0x0000025000017945 */ /* 0x000fe20003800200 */
[C---:B------:R-:W-:Y:S02]  /*2ea0*/  IADD3 R23, PT, PT, R46.reuse, 0x20, RZ ;  /* 0x000000202e177810 */ /* 0x040fe40007ffe0ff */
[----:B------:R-:W-:Y:S02]  /*2eb0*/  SHF.R.S32.HI R24, RZ, 0x1f, R25 ;  /* 0x0000001fff187819 */ /* 0x000fe40000011419 */
[C---:B0-----:R-:W-:Y:S02]  /*2ec0*/  IADD3 R22, PT, PT, R46.reuse, 0x30, RZ ;  /* 0x000000302e167810 */ /* 0x041fe40007ffe0ff */
[----:B--2---:R-:W-:Y:S02]  /*2ed0*/  ISETP.GE.U32.AND P1, PT, R46, UR6, PT ;  /* 0x000000062e007c0c */ /* 0x004fe4000bf26070 */
[----:B------:R-:W-:-:S02]  /*2ee0*/  ISETP.GE.U32.AND P2, PT, R25, UR6, PT ;  /* 0x0000000619007c0c */ /* 0x000fc4000bf46070 */
[----:B------:R-:W-:Y:S02]  /*2ef0*/  ISETP.GE.AND.EX P1, PT, R2, UR7, PT, P1 ;  /* 0x0000000702007c0c */ /* 0x000fe4000bf26310 */
[----:B------:R-:W-:-:S11]  /*2f00*/  ISETP.GE.AND.EX P2, PT, R24, UR7, PT, P2 ;  /* 0x0000000718007c0c */ /* 0x000fd6000bf46320 */
[----:B------:R-:W-:Y:S05]  /*2f10*/  @P1 BRA `(.L_x_1847) ;  /* 0x0000000000701947 */ /* 0x000fea0003800000 */
[--C-:B------:R-:W-:Y:S01]  /*2f20*/  FADD.FTZ R6, R6, -R20.reuse ;  /* 0x8000001406067221 */ /* 0x100fe20000010000 */
[----:B------:R-:W-:Y:S01]  /*2f30*/  FADD.FTZ R16, R5, -R20 ;  /* 0x8000001405107221 */ /* 0x000fe20000010000 */
[----:B------:R-:W0:Y:S01]  /*2f40*/  LDCU.64 UR10, c[0x0][0x3e0] ;  /* 0x00007c00ff0a77ac */ /* 0x000e220008000a00 */
[----:B------:R-:W-:Y:S01]  /*2f50*/  MOV R19, R49 ;  /* 0x0000003100137202 */ /* 0x000fe20000000f00 */
[-C--:B-1----:R-:W-:Y:S01]  /*2f60*/  FMUL.FTZ R17, R6, R21.reuse ;  /* 0x0000001506117220 */ /* 0x082fe20000410000 */
[----:B------:R-:W-:Y:S01]  /*2f70*/  FMUL.FTZ R18, R16, R21 ;  /* 0x0000001510127220 */ /* 0x000fe20000410000 */
[----:B------:R-:W1:Y:S02]  /*2f80*/  LDCU.64 UR12, c[0x0][0x380] ;  /* 0x00007000ff0c77ac */ /* 0x000e640008000a00 */
[----:B-----5:R-:W-:Y:S01]  /*2f90*/  FFMA.FTZ R6, R12, R17, R14 ;  /* 0x000000110c067223 */ /* 0x020fe2000001000e */
[----:B------:R-:W-:Y:S01]  /*2fa0*/  FFMA.FTZ R5, R13, R18, R15 ;  /* 0x000000120d057223 */ /* 0x000fe2000001000f */
[----:B------:R-:W-:-:S02]  /*2fb0*/  MOV R18, R50 ;  /* 0x0000003200127202 */ /* 0x000fc40000000f00 */
[----:B------:R-:W-:Y:S01]  /*2fc0*/  FMUL.FTZ R16, R6, -1.4426950216293334961 ;  /* 0xbfb8aa3b06107820 */ /* 0x000fe20000410000 */
[----:B------:R-:W-:-:S05]  /*2fd0*/  FMUL.FTZ R26, R5, -1.4426950216293334961 ;  /* 0xbfb8aa3b051a7820 */ /* 0x000fca0000410000 */
[----:B------:R-:W2:Y:S01]  /*2fe0*/  MUFU.EX2 R16, R16 ;  /* 0x0000001000107308 */ /* 0x000ea20000000800 */
[----:B0-----:R-:W-:-:S03]  /*2ff0*/  IMAD R47, R2, UR10, RZ ;  /* 0x0000000a022f7c24 */ /* 0x001fc6000f8e02ff */
[----:B------:R-:W0:Y:S01]  /*3000*/  MUFU.EX2 R26, R26 ;  /* 0x0000001a001a7308 */ /* 0x000e220000000800 */
[----:B------:R-:W-:-:S04]  /*3010*/  IMAD.WIDE.U32 R18, R46, UR10, R18 ;  /* 0x0000000a2e127c25 */ /* 0x000fc8000f8e0012 */
[----:B------:R-:W-:Y:S02]  /*3020*/  IMAD R47, R46, UR11, R47 ;  /* 0x0000000b2e2f7c24 */ /* 0x000fe4000f8e022f */
[----:B--2---:R-:W-:-:S03]  /*3030*/  FADD.FTZ R17, R16, 1 ;  /* 0x3f80000010117421 */ /* 0x004fc60000010000 */
[----:B------:R-:W-:Y:S02]  /*3040*/  IADD3 R47, PT, PT, R19, R47, RZ ;  /* 0x0000002f132f7210 */ /* 0x000fe40007ffe0ff */
[----:B-1----:R-:W-:Y:S01]  /*3050*/  LEA R16, P1, R18, UR12, 0x1 ;  /* 0x0000000c12107c11 */ /* 0x002fe2000f8208ff */
[----:B0-----:R-:W-:Y:S01]  /*3060*/  FADD.FTZ R27, R26, 1 ;  /* 0x3f8000001a1b7421 */ /* 0x001fe20000010000 */
[----:B------:R-:W0:Y:S08]  /*3070*/  MUFU.RCP R17, R17 ;  /* 0x0000001100117308 */ /* 0x000e300000001000 */
[----:B------:R-:W1:Y:S01]  /*3080*/  MUFU.RCP R52, R27 ;  /* 0x0000001b00347308 */ /* 0x000e620000001000 */
[----:B0-----:R-:W-:Y:S01]  /*3090*/  FMUL.FTZ R6, R6, R17 ;  /* 0x0000001106067220 */ /* 0x001fe20000410000 */
[----:B------:R-:W-:Y:S01]  /*30a0*/  LEA.HI.X R17, R18, UR13, R47, 0x1, P1 ;  /* 0x0000000d12117c11 */ /* 0x000fe200088f0c2f */
[----:B-1----:R-:W-:-:S05]  /*30b0*/  FMUL.FTZ R5, R5, R52 ;  /* 0x0000003405057220 */ /* 0x002fca0000410000 */
[----:B------:R-:W-:-:S05]  /*30c0*/  F2FP.BF16.F32.PACK_AB R5, R5, R6 ;  /* 0x000000060505723e */ /* 0x000fca00000010ff */
[----:B------:R0:W-:Y:S02]  /*30d0*/  STG.E desc[UR8][R16.64], R5 ;  /* 0x0000000510007986 */ /* 0x0001e4000c101908 */
.L_x_1847:
[----:B------:R-:W-:Y:S05]  /*30e0*/  BSYNC.RECONVERGENT B1 ;  /* 0x0000000000017941 */ /* 0x000fea0003800200 */
.L_x_1846:
[----:B------:R-:W-:Y:S04]  /*30f0*/  BSSY.RECONVERGENT B1, `(.L_x_1848) ;  /* 0x000001e000017945 */ /* 0x000fe80003800200 */
[----:B------:R-:W-:Y:S05]  /*3100*/  @P2 BRA `(.L_x_1849) ;  /* 0x0000000000702947 */ /* 0x000fea0003800000 */
[--C-:B------:R-:W-:Y:S01]  /*3110*/  FADD.FTZ R4, R4, -R20.reuse ;  /* 0x8000001404047221 */ /* 0x100fe20000010000 */
[----:B------:R-:W2:Y:S03]  /*3120*/  LDCU.64 UR10, c[0x0][0x3e0] ;  /* 0x00007c00ff0a77ac */ /* 0x000ea60008000a00 */
[----:B01----:R-:W-:Y:S01]  /*3130*/  FMUL.FTZ R5, R4, R21 ;  /* 0x0000001504057220 */ /* 0x003fe20000410000 */
[----:B------:R-:W-:Y:S01]  /*3140*/  FADD.FTZ R4, R7, -R20 ;  /* 0x8000001407047221 */ /* 0x000fe20000010000 */
[----:B------:R-:W0:Y:S01]  /*3150*/  LDCU.64 UR12, c[0x0][0x380] ;  /* 0x00007000ff0c77ac */ /* 0x000e220008000a00 */
[----:B------:R-:W-:Y:S01]  /*3160*/  MOV R7, R49 ;  /* 0x0000003100077202 */ /* 0x000fe20000000f00 */
[----:B-----5:R-:W-:Y:S01]  /*3170*/  FFMA.FTZ R5, R12, R5, R14 ;  /* 0x000000050c057223 */ /* 0x020fe2000001000e */
[----:B------:R-:W-:-:S03]  /*3180*/  FMUL.FTZ R4, R4, R21 ;  /* 0x0000001504047220 */ /* 0x000fc60000410000 */
[----:B------:R-:W-:Y:S01]  /*3190*/  FMUL.FTZ R6, R5, -1.4426950216293334961 ;  /* 0xbfb8aa3b05067820 */ /* 0x000fe20000410000 */
[----:B------:R-:W-:-:S04]  /*31a0*/  FFMA.FTZ R4, R13, R4, R15 ;  /* 0x000000040d047223 */ /* 0x000fc8000001000f */
[----:B------:R-:W-:Y:S01]  /*31b0*/  FMUL.FTZ R17, R4, -1.4426950216293334961 ;  /* 0xbfb8aa3b04117820 */ /* 0x000fe20000410000 */
[----:B------:R-:W1:Y:S01]  /*31c0*/  MUFU.EX2 R6, R6 ;  /* 0x0000000600067308 */ /* 0x000e620000000800 */
[----:B--2---:R-:W-:-:S04]  /*31d0*/  IMAD R24, R24, UR10, RZ ;  /* 0x0000000a18187c24 */ /* 0x004fc8000f8e02ff */
[----:B------:R-:W2:Y:S01]  /*31e0*/  MUFU.EX2 R17, R17 ;  /* 0x0000001100117308 */ /* 0x000ea20000000800 */
[----:B-1----:R-:W-:Y:S01]  /*31f0*/  FADD.FTZ R16, R6, 1 ;  /* 0x3f80000006107421 */ /* 0x002fe20000010000 */
[----:B------:R-:W-:Y:S01]  /*3200*/  MOV R6, R50 ;  /* 0x0000003200067202 */ /* 0x000fe20000000f00 */
[----:B--2---:R-:W-:-:S04]  /*3210*/  FADD.FTZ R18, R17, 1 ;  /* 0x3f80000011127421 */ /* 0x004fc80000010000 */
[----:B------:R-:W1:Y:S01]  /*3220*/  MUFU.RCP R16, R16 ;  /* 0x0000001000107308 */ /* 0x000e620000001000 */
[----:B------:R-:W-:-:S04]  /*3230*/  IMAD.WIDE.U32 R6, R25, UR10, R6 ;  /* 0x0000000a19067c25 */ /* 0x000fc8000f8e0006 */
[----:B------:R-:W-:-:S03]  /*3240*/  IMAD R25, R25, UR11, R24 ;  /* 0x0000000b19197c24 */ /* 0x000fc6000f8e0218 */
[----:B------:R-:W2:Y:S02]  /*3250*/  MUFU.RCP R19, R18 ;  /* 0x0000001200137308 */ /* 0x000ea40000001000 */
[----:B------:R-:W-:Y:S01]  /*3260*/  IADD3 R25, PT, PT, R7, R25, RZ ;  /* 0x0000001907197210 */ /* 0x000fe20007ffe0ff */
[----:B-1----:R-:W-:Y:S01]  /*3270*/  FMUL.FTZ R17, R5, R16 ;  /* 0x0000001005117220 */ /* 0x002fe20000410000 */
[----:B--2---:R-:W-:Y:S01]  /*3280*/  FMUL.FTZ R24, R4, R19 ;  /* 0x0000001304187220 */ /* 0x004fe20000410000 */
[----:B0-----:R-:W-:-:S04]  /*3290*/  LEA R4, P1, R6, UR12, 0x1 ;  /* 0x0000000c06047c11 */ /* 0x001fc8000f8208ff */
[----:B------:R-:W-:Y:S02]  /*32a0*/  LEA.HI.X R5, R6, UR13, R25, 0x1, P1 ;  /* 0x0000000d06057c11 */ /* 0x000fe400088f0c19 */
[----:B------:R-:W-:-:S05]  /*32b0*/  F2FP.BF16.F32.PACK_AB R17, R24, R17 ;  /* 0x000000111811723e */ /* 0x000fca00000010ff */
[----:B------:R2:W-:Y:S02]  /*32c0*/  STG.E desc[UR8][R4.64], R17 ;  /* 0x0000001104007986 */ /* 0x0005e4000c101908 */
.L_x_1849:
[----:B------:R-:W-:Y:S05]  /*32d0*/  BSYNC.RECONVERGENT B1 ;  /* 0x0000000000017941 */ /* 0x000fea0003800200 */
.L_x_1848:
[----:B------:R-:W-:Y:S01]  /*32e0*/  ISETP.GE.U32.AND P5, PT, R23, UR6, PT ;  /* 0x0000000617007c0c */ /* 0x000fe2000bfa6070 */
[----:B------:R-:W-:Y:S01]  /*32f0*/  BSSY.RECONVERGENT B1, `(.L_x_1850) ;  /* 0x0000030000017945 */ /* 0x000fe20003800200 */
[----:B--2---:R-:W-:Y:S02]  /*3300*/  SHF.R.S32.HI R4, RZ, 0x1f, R23 ;  /* 0x0000001fff047819 */ /* 0x004fe40000011417 */
[----:B0-----:R-:W-:Y:S02]  /*3310*/  IADD3 R16, PT, PT, R46, 0x40, RZ ;  /* 0x000000402e107810 */ /* 0x001fe40007ffe0ff */
[----:B------:R-:W-:Y:S02]  /*3320*/  ISETP.GE.AND.EX P5, PT, R4, UR7, PT, P5 ;  /* 0x0000000704007c0c */ /* 0x000fe4000bfa6350 */
[----:B------:R-:W-:Y:S02]  /*3330*/  IADD3 R17, PT, PT, R46, 0x50, RZ ;  /* 0x000000502e117810 */ /* 0x000fe40007ffe0ff */
[----:B------:R-:W-:-:S02]  /*3340*/  SHF.R.S32.HI R18, RZ, 0x1f, R45 ;  /* 0x0000001fff127819 */ /* 0x000fc4000001142d */
        /* <DEDUP_REMOVED lines=14> */
[--C-:B------:R-:W-:Y:S01]  /*3430*/  FADD.FTZ R8, R8, -R20.reuse ;  /* 0x8000001408087221 */ /* 0x100fe20000010000 */
[----:B------:R-:W-:Y:S01]  /*3440*/  FADD.FTZ R6, R9, -R20 ;  /* 0x8000001409067221 */ /* 0x000fe20000010000 */
[----:B------:R-:W0:Y:S02]  /*3450*/  LDCU.64 UR10, c[0x0][0x3e0] ;  /* 0x00007c00ff0a77ac */ /* 0x000e240008000a00 */
        /* <DEDUP_REMOVED lines=8> */
[----:B0-----:R-:W-:Y:S01]  /*34e0*/  IMAD R52, R4, UR10, RZ ;  /* 0x0000000a04347c24 */ /* 0x001fe2000f8e02ff */
[----:B------:R-:W-:Y:S02]  /*34f0*/  MOV R4, R50 ;  /* 0x0000003200047202 */ /* 0x000fe40000000f00 */
[----:B------:R-:W0:Y:S01]  /*3500*/  MUFU.EX2 R26, R26 ;  /* 0x0000001a001a7308 */ /* 0x000e220000000800 */
[----:B------:R-:W-:Y:S02]  /*3510*/  IMAD R27, R23, UR11, R52 ;  /* 0x0000000b171b7c24 */ /* 0x000fe4000f8e0234 */
[----:B--2---:R-:W-:Y:S01]  /*3520*/  FADD.FTZ R8, R5, 1 ;  /* 0x3f80000005087421 */ /* 0x004fe20000010000 */
[----:B------:R-:W-:Y:S01]  /*3530*/  MOV R5, R49 ;  /* 0x0000003100057202 */ /* 0x000fe20000000f00 */
[----:B0-----:R-:W-:-:S04]  /*3540*/  FADD.FTZ R9, R26, 1 ;  /* 0x3f8000001a097421 */ /* 0x001fc80000010000 */
[----:B------:R-:W0:Y:S01]  /*3550*/  MUFU.RCP R8, R8 ;  /* 0x0000000800087308 */ /* 0x000e220000001000 */
[----:B------:R-:W-:-:S05]  /*3560*/  IMAD.WIDE.U32 R4, R23, UR10, R4 ;  /* 0x0000000a17047c25 */ /* 0x000fca000f8e0004 */
[----:B------:R-:W-:Y:S02]  /*3570*/  IADD3 R27, PT, PT, R5, R27, RZ ;  /* 0x0000001b051b7210 */ /* 0x000fe40007ffe0ff */
[----:B------:R-:W2:Y:S01]  /*3580*/  MUFU.RCP R9, R9 ;  /* 0x0000000900097308 */ /* 0x000ea20000001000 */
[----:B0-----:R-:W-:Y:S01]  /*3590*/  FMUL.FTZ R23, R7, R8 ;  /* 0x0000000807177220 */ /* 0x001fe20000410000 */
[----:B--2---:R-:W-:Y:S01]  /*35a0*/  FMUL.FTZ R26, R6, R9 ;  /* 0x00000009061a7220 */ /* 0x004fe20000410000 */
[----:B-1----:R-:W-:-:S04]  /*35b0*/  LEA R6, P5, R4, UR12, 0x1 ;  /* 0x0000000c04067c11 */ /* 0x002fc8000f8a08ff */
[----:B------:R-:W-:Y:S02]  /*35c0*/  LEA.HI.X R7, R4, UR13, R27, 0x1, P5 ;  /* 0x0000000d04077c11 */ /* 0x000fe4000a8f0c1b */
[----:B------:R-:W-:-:S05]  /*35d0*/  F2FP.BF16.F32.PACK_AB R23, R26, R23 ;  /* 0x000000171a17723e */ /* 0x000fca00000010ff */
[----:B------:R0:W-:Y:S02]  /*35e0*/  STG.E desc[UR8][R6.64], R23 ;  /* 0x0000001706007986 */ /* 0x0001e4000c101908 */
.L_x_1851:
[----:B------:R-:W-:Y:S05]  /*35f0*/  BSYNC.RECONVERGENT B1 ;  /* 0x0000000000017941 */ /* 0x000fea0003800200 */
.L_x_1850:
[----:B------:R-:W-:Y:S04]  /*3600*/  BSSY.RECONVERGENT B1, `(.L_x_1852) ;  /* 0x000001e000017945 */ /* 0x000fe80003800200 */
[----:B------:R-:W-:Y:S05]  /*3610*/  @P2 BRA `(.L_x_1853) ;  /* 0x0000000000702947 */ /* 0x000fea0003800000 */
[--C-:B------:R-:W-:Y:S01]  /*3620*/  FADD.FTZ R4, R11, -R20.reuse ;  /* 0x800000140b047221 */ /* 0x100fe20000010000 */
[----:B------:R-:W-:Y:S01]  /*3630*/  FADD.FTZ R10, R10, -R20 ;  /* 0x800000140a0a7221 */ /* 0x000fe20000010000 */
[----:B------:R-:W2:Y:S01]  /*3640*/  LDCU.64 UR10, c[0x0][0x3e0] ;  /* 0x00007c00ff0a77ac */ /* 0x000ea20008000a00 */
[----:B------:R-:W-:Y:S01]  /*3650*/  MOV R5, R49 ;  /* 0x0000003100057202 */ /* 0x000fe20000000f00 */
[-C--:B01----:R-:W-:Y:S01]  /*3660*/  FMUL.FTZ R7, R4, R21.reuse ;  /* 0x0000001504077220 */ /* 0x083fe20000410000 */
[----:B------:R-:W-:Y:S01]  /*3670*/  FMUL.FTZ R6, R10, R21 ;  /* 0x000000150a067220 */ /* 0x000fe20000410000 */
[----:B------:R-:W0:Y:S02]  /*3680*/  LDCU.64 UR12, c[0x0][0x380] ;  /* 0x00007000ff0c77ac */ /* 0x000e240008000a00 */
[----:B-----5:R-:W-:Y:S01]  /*3690*/  FFMA.FTZ R7, R12, R7, R14 ;  /* 0x000000070c077223 */ /* 0x020fe2000001000e */
[----:B------:R-:W-:-:S03]  /*36a0*/  FFMA.FTZ R6, R13, R6, R15 ;  /* 0x000000060d067223 */ /* 0x000fc6000001000f */
[----:B------:R-:W-:Y:S01]  /*36b0*/  FMUL.FTZ R4, R7, -1.4426950216293334961 ;  /* 0xbfb8aa3b07047820 */ /* 0x000fe20000410000 */
[----:B------:R-:W-:-:S05]  /*36c0*/  FMUL.FTZ R9, R6, -1.4426950216293334961 ;  /* 0xbfb8aa3b06097820 */ /* 0x000fca0000410000 */
[----:B------:R-:W1:Y:S01]  /*36d0*/  MUFU.EX2 R4, R4 ;  /* 0x0000000400047308 */ /* 0x000e620000000800 */
[----:B--2---:R-:W-:-:S03]  /*36e0*/  IMAD R25, R25, UR10, RZ ;  /* 0x0000000a19197c24 */ /* 0x004fc6000f8e02ff */
[----:B------:R-:W2:Y:S01]  /*36f0*/  MUFU.EX2 R9, R9 ;  /* 0x0000000900097308 */ /* 0x000ea20000000800 */
[----:B------:R-:W-:Y:S02]  /*3700*/  IMAD R25, R22, UR11, R25 ;  /* 0x0000000b16197c24 */ /* 0x000fe4000f8e0219 */
[----:B-1----:R-:W-:Y:S01]  /*3710*/  FADD.FTZ R8, R4, 1 ;  /* 0x3f80000004087421 */ /* 0x002fe20000010000 */
[----:B------:R-:W-:Y:S01]  /*3720*/  MOV R4, R50 ;  /* 0x0000003200047202 */ /* 0x000fe20000000f00 */
[----:B--2---:R-:W-:-:S04]  /*3730*/  FADD.FTZ R10, R9, 1 ;  /* 0x3f800000090a7421 */ /* 0x004fc80000010000 */
[----:B------:R-:W1:Y:S01]  /*3740*/  MUFU.RCP R8, R8 ;  /* 0x0000000800087308 */ /* 0x000e620000001000 */
[----:B------:R-:W-:-:S05]  /*3750*/  IMAD.WIDE.U32 R4, R22, UR10, R4 ;  /* 0x0000000a16047c25 */ /* 0x000fca000f8e0004 */
[----:B------:R-:W-:Y:S02]  /*3760*/  IADD3 R25, PT, PT, R5, R25, RZ ;  /* 0x0000001905197210 */ /* 0x000fe40007ffe0ff */
[----:B------:R-:W2:Y:S01]  /*3770*/  MUFU.RCP R11, R10 ;  /* 0x0000000a000b7308 */ /* 0x000ea20000001000 */
[----:B-1----:R-:W-:Y:S01]  /*3780*/  FMUL.FTZ R9, R7, R8 ;  /* 0x0000000807097220 */ /* 0x002fe20000410000 */
[----:B--2---:R-:W-:Y:S01]  /*3790*/  FMUL.FTZ R22, R6, R11 ;  /* 0x0000000b06167220 */ /* 0x004fe20000410000 */
[----:B0-----:R-:W-:-:S04]  /*37a0*/  LEA R6, P2, R4, UR12, 0x1 ;  /* 0x0000000c04067c11 */ /* 0x001fc8000f8408ff */
[----:B------:R-:W-:Y:S02]  /*37b0*/  LEA.HI.X R7, R4, UR13, R25, 0x1, P2 ;  /* 0x0000000d04077c11 */ /* 0x000fe400090f0c19 */
[----:B------:R-:W-:-:S05]  /*37c0*/  F2FP.BF16.F32.PACK_AB R9, R22, R9 ;  /* 0x000000091609723e */ /* 0x000fca00000010ff */
[----:B------:R2:W-:Y:S02]  /*37d0*/  STG.E desc[UR8][R6.64], R9 ;  /* 0x0000000906007986 */ /* 0x0005e4000c101908 */
.L_x_1853:
[----:B------:R-:W-:Y:S05]  /*37e0*/  BSYNC.RECONVERGENT B1 ;  /* 0x0000000000017941 */ /* 0x000fea0003800200 */
.L_x_1852:
[----:B------:R-:W-:Y:S04]  /*37f0*/  BSSY.RECONVERGENT B1, `(.L_x_1854) ;  /* 0x000001e000017945 */ /* 0x000fe80003800200 */
[----:B------:R-:W-:Y:S05]  /*3800*/  @P1 BRA `(.L_x_1855) ;  /* 0x0000000000701947 */ /* 0x000fea0003800000 */
[--C-:B------:R-:W-:Y:S01]  /*3810*/  FADD.FTZ R4, R29, -R20.reuse ;  /* 0x800000141d047221 */ /* 0x100fe20000010000 */
[----:B------:R-:W-:Y:S01]  /*3820*/  FADD.FTZ R28, R28, -R20 ;  /* 0x800000141c1c7221 */ /* 0x000fe20000010000 */
[----:B------:R-:W3:Y:S02]  /*3830*/  LDCU.64 UR10, c[0x0][0x3e0] ;  /* 0x00007c00ff0a77ac */ /* 0x000ee40008000a00 */
[-C--:B-1----:R-:W-:Y:S01]  /*3840*/  FMUL.FTZ R5, R4, R21.reuse ;  /* 0x0000001504057220 */ /* 0x082fe20000410000 */
[----:B------:R-:W-:Y:S01]  /*3850*/  FMUL.FTZ R28, R28, R21 ;  /* 0x000000151c1c7220 */ /* 0x000fe20000410000 */
[----:B------:R-:W1:Y:S02]  /*3860*/  LDCU.64 UR12, c[0x0][0x380] ;  /* 0x00007000ff0c77ac */ /* 0x000e640008000a00 */
[----:B-----5:R-:W-:Y:S01]  /*3870*/  FFMA.FTZ R11, R12, R5, R14 ;  /* 0x000000050c0b7223 */ /* 0x020fe2000001000e */
[----:B------:R-:W-:Y:S01]  /*3880*/  FFMA.FTZ R28, R13, R28, R15 ;  /* 0x0000001c0d1c7223 */ /* 0x000fe2000001000f */
[----:B------:R-:W-:-:S02]  /*3890*/  MOV R5, R49 ;  /* 0x0000003100057202 */ /* 0x000fc40000000f00 */
[----:B------:R-:W-:Y:S01]  /*38a0*/  FMUL.FTZ R4, R11, -1.4426950216293334961 ;  /* 0xbfb8aa3b0b047820 */ /* 0x000fe20000410000 */
[----:B0-2---:R-:W-:-:S05]  /*38b0*/  FMUL.FTZ R7, R28, -1.4426950216293334961 ;  /* 0xbfb8aa3b1c077820 */ /* 0x005fca0000410000 */
[----:B------:R-:W0:Y:S01]  /*38c0*/  MUFU.EX2 R4, R4 ;  /* 0x0000000400047308 */ /* 0x000e220000000800 */
[----:B---3--:R-:W-:-:S03]  /*38d0*/  IMAD R19, R19, UR10, RZ ;  /* 0x0000000a13137c24 */ /* 0x008fc6000f8e02ff */
[----:B------:R-:W2:Y:S01]  /*38e0*/  MUFU.EX2 R7, R7 ;  /* 0x0000000700077308 */ /* 0x000ea20000000800 */
[----:B------:R-:W-:Y:S02]  /*38f0*/  IMAD R19, R16, UR11, R19 ;  /* 0x0000000b10137c24 */ /* 0x000fe4000f8e0213 */
[----:B0-----:R-:W-:Y:S01]  /*3900*/  FADD.FTZ R6, R4, 1 ;  /* 0x3f80000004067421 */ /* 0x001fe20000010000 */
[----:B------:R-:W-:Y:S01]  /*3910*/  MOV R4, R50 ;  /* 0x0000003200047202 */ /* 0x000fe20000000f00 */
[----:B--2---:R-:W-:-:S04]  /*3920*/  FADD.FTZ R9, R7, 1 ;  /* 0x3f80000007097421 */ /* 0x004fc80000010000 */
[----:B------:R-:W0:Y:S01]  /*3930*/  MUFU.RCP R6, R6 ;  /* 0x0000000600067308 */ /* 0x000e220000001000 */
[----:B------:R-:W-:-:S05]  /*3940*/  IMAD.WIDE.U32 R4, R16, UR10, R4 ;  /* 0x0000000a10047c25 */ /* 0x000fca000f8e0004 */
[----:B------:R-:W-:Y:S02]  /*3950*/  IADD3 R19, PT, PT, R5, R19, RZ ;  /* 0x0000001305137210 */ /* 0x000fe40007ffe0ff */
[----:B------:R-:W2:Y:S01]  /*3960*/  MUFU.RCP R9, R9 ;  /* 0x0000000900097308 */ /* 0x000ea20000001000 */
[----:B0-----:R-:W-:Y:S01]  /*3970*/  FMUL.FTZ R8, R11, R6 ;  /* 0x000000060b087220 */ /* 0x001fe20000410000 */
[----:B-1----:R-:W-:-:S04]  /*3980*/  LEA R6, P1, R4, UR12, 0x1 ;  /* 0x0000000c04067c11 */ /* 0x002fc8000f8208ff */
[----:B------:R-:W-:Y:S01]  /*3990*/  LEA.HI.X R7, R4, UR13, R19, 0x1, P1 ;  /* 0x0000000d04077c11 */ /* 0x000fe200088f0c13 */
[----:B--2---:R-:W-:-:S05]  /*39a0*/  FMUL.FTZ R11, R28, R9 ;  /* 0x000000091c0b7220 */ /* 0x004fca0000410000 */
[----:B------:R-:W-:-:S05]  /*39b0*/  F2FP.BF16.F32.PACK_AB R11, R11, R8 ;  /* 0x000000080b0b723e */ /* 0x000fca00000010ff */
[----:B------:R3:W-:Y:S02]  /*39c0*/  STG.E desc[UR8][R6.64], R11 ;  /* 0x0000000b06007986 */ /* 0x0007e4000c101908 */
.L_x_1855:
[----:B------:R-:W-:Y:S05]  /*39d0*/  BSYNC.RECONVERGENT B1 ;  /* 0x0000000000017941 */ /* 0x000fea0003800200 */
.L_x_1854:
[----:B------:R-:W-:Y:S04]  /*39e0*/  BSSY.RECONVERGENT B1, `(.L_x_1856) ;  /* 0x000001e000017945 */ /* 0x000fe80003800200 */
[----:B------:R-:W-:Y:S05]  /*39f0*/  @P6 BRA `(.L_x_1857) ;  /* 0x0000000000706947 */ /* 0x000fea0003800000 */
[--C-:B------:R-:W-:Y:S01]  /*3a00*/  FADD.FTZ R4, R31, -R20.reuse ;  /* 0x800000141f047221 */ /* 0x100fe20000010000 */
[----:B------:R-:W-:Y:S01]  /*3a10*/  FADD.FTZ R30, R30, -R20 ;  /* 0x800000141e1e7221 */ /* 0x000fe20000010000 */
[----:B------:R-:W4:Y:S02]  /*3a20*/  LDCU.64 UR10, c[0x0][0x3e0] ;  /* 0x00007c00ff0a77ac */ /* 0x000f240008000a00 */
[-C--:B-1----:R-:W-:Y:S01]  /*3a30*/  FMUL.FTZ R5, R4, R21.reuse ;  /* 0x0000001504057220 */ /* 0x082fe20000410000 */
[----:B------:R-:W-:Y:S01]  /*3a40*/  FMUL.FTZ R30, R30, R21 ;  /* 0x000000151e1e7220 */ /* 0x000fe20000410000 */
[----:B------:R-:W1:Y:S02]  /*3a50*/  LDCU.64 UR12, c[0x0][0x380] ;  /* 0x00007000ff0c77ac */ /* 0x000e640008000a00 */
[----:B---3-5:R-:W-:Y:S01]  /*3a60*/  FFMA.FTZ R11, R12, R5, R14 ;  /* 0x000000050c0b7223 */ /* 0x028fe2000001000e */
[----:B------:R-:W-:Y:S01]  /*3a70*/  FFMA.FTZ R30, R13, R30, R15 ;  /* 0x0000001e0d1e7223 */ /* 0x000fe2000001000f */
[----:B------:R-:W-:-:S02]  /*3a80*/  MOV R5, R49 ;  /* 0x0000003100057202 */ /* 0x000fc40000000f00 */
[----:B------:R-:W-:Y:S01]  /*3a90*/  FMUL.FTZ R4, R11, -1.4426950216293334961 ;  /* 0xbfb8aa3b0b047820 */ /* 0x000fe20000410000 */
[----:B0-2---:R-:W-:-:S05]  /*3aa0*/  FMUL.FTZ R7, R30, -1.4426950216293334961 ;  /* 0xbfb8aa3b1e077820 */ /* 0x005fca0000410000 */
[----:B------:R-:W0:Y:S01]  /*3ab0*/  MUFU.EX2 R4, R4 ;  /* 0x0000000400047308 */ /* 0x000e220000000800 */
[----:B----4-:R-:W-:-:S03]  /*3ac0*/  IMAD R24, R24, UR10, RZ ;  /* 0x0000000a18187c24 */ /* 0x010fc6000f8e02ff */
[----:B------:R-:W2:Y:S01]  /*3ad0*/  MUFU.EX2 R7, R7 ;  /* 0x0000000700077308 */ /* 0x000ea20000000800 */
[----:B0-----:R-:W-:Y:S01]  /*3ae0*/  FADD.FTZ R6, R4, 1 ;  /* 0x3f80000004067421 */ /* 0x001fe20000010000 */
[----:B------:R-:W-:Y:S01]  /*3af0*/  MOV R4, R50 ;  /* 0x0000003200047202 */ /* 0x000fe20000000f00 */
[----:B--2---:R-:W-:-:S04]  /*3b00*/  FADD.FTZ R9, R7, 1 ;  /* 0x3f80000007097421 */ /* 0x004fc80000010000 */
[----:B------:R-:W0:Y:S01]  /*3b10*/  MUFU.RCP R6, R6 ;  /* 0x0000000600067308 */ /* 0x000e220000001000 */
[----:B------:R-:W-:-:S04]  /*3b20*/  IMAD.WIDE.U32 R4, R17, UR10, R4 ;  /* 0x0000000a11047c25 */ /* 0x000fc8000f8e0004 */
[----:B------:R-:W-:-:S03]  /*3b30*/  IMAD R17, R17, UR11, R24 ;  /* 0x0000000b11117c24 */ /* 0x000fc6000f8e0218 */
[----:B------:R-:W2:Y:S02]  /*3b40*/  MUFU.RCP R9, R9 ;  /* 0x0000000900097308 */ /* 0x000ea40000001000 */
[----:B------:R-:W-:Y:S01]  /*3b50*/  IADD3 R17, PT, PT, R5, R17, RZ ;  /* 0x0000001105117210 */ /* 0x000fe20007ffe0ff */
[----:B0-----:R-:W-:Y:S01]  /*3b60*/  FMUL.FTZ R8, R11, R6 ;  /* 0x000000060b087220 */ /* 0x001fe20000410000 */
[----:B-1----:R-:W-:-:S04]  /*3b70*/  LEA R6, P1, R4, UR12, 0x1 ;  /* 0x0000000c04067c11 */ /* 0x002fc8000f8208ff */
[----:B------:R-:W-:Y:S01]  /*3b80*/  LEA.HI.X R7, R4, UR13, R17, 0x1, P1 ;  /* 0x0000000d04077c11 */ /* 0x000fe200088f0c11 */
[----:B--2---:R-:W-:-:S05]  /*3b90*/  FMUL.FTZ R11, R30, R9 ;  /* 0x000000091e0b7220 */ /* 0x004fca0000410000 */
[----:B------:R-:W-:-:S05]  /*3ba0*/  F2FP.BF16.F32.PACK_AB R11, R11, R8 ;  /* 0x000000080b0b723e */ /* 0x000fca00000010ff */
[----:B------:R4:W-:Y:S02]  /*3bb0*/  STG.E desc[UR8][R6.64], R11 ;  /* 0x0000000b06007986 */ /* 0x0009e4000c101908 */
.L_x_1857:
[----:B------:R-:W-:Y:S05]  /*3bc0*/  BSYNC.RECONVERGENT B1 ;  /* 0x0000000000017941 */ /* 0x000fea0003800200 */
.L_x_1856:
[----:B------:R-:W-:Y:S04]  /*3bd0*/  BSSY.RECONVERGENT B1, `(.L_x_1858) ;  /* 0x000001e000017945 */ /* 0x000fe80003800200 */
[----:B------:R-:W-:Y:S05]  /*3be0*/  @P3 BRA `(.L_x_1859) ;  /* 0x0000000000703947 */ /* 0x000fea0003800000 */
[--C-:B------:R-:W-:Y:S01]  /*3bf0*/  FADD.FTZ R32, R32, -R20.reuse ;  /* 0x8000001420207221 */ /* 0x100fe20000010000 */
[----:B------:R-:W-:Y:S01]  /*3c00*/  FADD.FTZ R4, R33, -R20 ;  /* 0x8000001421047221 */ /* 0x000fe20000010000 */
[----:B------:R-:W0:Y:S02]  /*3c10*/  LDCU.64 UR10, c[0x0][0x3e0] ;  /* 0x00007c00ff0a77ac */ /* 0x000e240008000a00 */
[-C--:B-1----:R-:W-:Y:S01]  /*3c20*/  FMUL.FTZ R5, R32, R21.reuse ;  /* 0x0000001520057220 */ /* 0x082fe20000410000 */
[----:B0-234-:R-:W-:Y:S01]  /*3c30*/  FMUL.FTZ R6, R4, R21 ;  /* 0x0000001504067220 */ /* 0x01dfe20000410000 */
[----:B------:R-:W0:Y:S02]  /*3c40*/  LDCU.64 UR12, c[0x0][0x380] ;  /* 0x00007000ff0c77ac */ /* 0x000e240008000a00 */
[----:B-----5:R-:W-:Y:S01]  /*3c50*/  FFMA.FTZ R11, R12, R5, R14 ;  /* 0x000000050c0b7223 */ /* 0x020fe2000001000e */
[----:B------:R-:W-:Y:S01]  /*3c60*/  FFMA.FTZ R10, R13, R6, R15 ;  /* 0x000000060d0a7223 */ /* 0x000fe2000001000f */
[----:B------:R-:W-:-:S02]  /*3c70*/  MOV R5, R49 ;  /* 0x0000003100057202 */ /* 0x000fc40000000f00 */
[----:B------:R-:W-:Y:S01]  /*3c80*/  FMUL.FTZ R4, R11, -1.4426950216293334961 ;  /* 0xbfb8aa3b0b047820 */ /* 0x000fe20000410000 */
[----:B------:R-:W-:-:S05]  /*3c90*/  FMUL.FTZ R7, R10, -1.4426950216293334961 ;  /* 0xbfb8aa3b0a077820 */ /* 0x000fca0000410000 */
[----:B------:R-:W1:Y:S01]  /*3ca0*/  MUFU.EX2 R4, R4 ;  /* 0x0000000400047308 */ /* 0x000e620000000800 */
[----:B------:R-:W-:-:S03]  /*3cb0*/  IMAD R18, R18, UR10, RZ ;  /* 0x0000000a12127c24 */ /* 0x000fc6000f8e02ff */
        /* <DEDUP_REMOVED lines=10> */
[----:B0-----:R-:W-:-:S04]  /*3d60*/  LEA R6, P1, R4, UR12, 0x1 ;  /* 0x0000000c04067c11 */ /* 0x001fc8000f8208ff */
[----:B------:R-:W-:Y:S01]  /*3d70*/  LEA.HI.X R7, R4, UR13, R17, 0x1, P1 ;  /* 0x0000000d04077c11 */ /* 0x000fe200088f0c11 */
[----:B--2---:R-:W-:-:S05]  /*3d80*/  FMUL.FTZ R11, R10, R9 ;  /* 0x000000090a0b7220 */ /* 0x004fca0000410000 */
[----:B------:R-:W-:-:S05]  /*3d90*/  F2FP.BF16.F32.PACK_AB R11, R11, R8 ;  /* 0x000000080b0b723e */ /* 0x000fca00000010ff */
[----:B------:R0:W-:Y:S02]  /*3da0*/  STG.E desc[UR8][R6.64], R11 ;  /* 0x0000000b06007986 */ /* 0x0001e4000c101908 */
.L_x_1859:
[----:B------:R-:W-:Y:S05]  /*3db0*/  BSYNC.RECONVERGENT B1 ;  /* 0x0000000000017941 */ /* 0x000fea0003800200 */
.L_x_1858:
        /* <DEDUP_REMOVED lines=9> */
[----:B------:R-:W-:-:S03]  /*3e50*/  FFMA.FTZ R20, R13, R20, R15 ;  /* 0x000000140d147223 */ /* 0x000fc6000001000f */
[----:B------:R-:W-:Y:S01]  /*3e60*/  FMUL.FTZ R4, R12, -1.4426950216293334961 ;  /* 0xbfb8aa3b0c047820 */ /* 0x000fe20000410000 */
[----:B0-234-:R-:W-:-:S05]  /*3e70*/  FMUL.FTZ R6, R20, -1.4426950216293334961 ;  /* 0xbfb8aa3b14067820 */ /* 0x01dfca0000410000 */
[----:B------:R-:W0:Y:S01]  /*3e80*/  MUFU.EX2 R4, R4 ;  /* 0x0000000400047308 */ /* 0x000e220000000800 */
[----:B------:R-:W-:-:S03]  /*3e90*/  IMAD R9, R3, UR6, RZ ;  /* 0x0000000603097c24 */ /* 0x000fc6000f8e02ff */
[----:B------:R-:W2:Y:S01]  /*3ea0*/  MUFU.EX2 R6, R6 ;  /* 0x0000000600067308 */ /* 0x000ea20000000800 */
[----:B------:R-:W-:-:S04]  /*3eb0*/  IMAD.WIDE.U32 R48, R44, UR6, R48 ;  /* 0x000000062c307c25 */ /* 0x000fc8000f8e0030 */
[----:B------:R-:W-:Y:S02]  /*3ec0*/  IMAD R11, R44, UR7, R9 ;  /* 0x000000072c0b7c24 */ /* 0x000fe4000f8e0209 */
[----:B0-----:R-:W-:Y:S01]  /*3ed0*/  FADD.FTZ R5, R4, 1 ;  /* 0x3f80000004057421 */ /* 0x001fe20000010000 */
[----:B-1----:R-:W-:Y:S02]  /*3ee0*/  LEA R4, P1, R48, UR10, 0x1 ;  /* 0x0000000a30047c11 */ /* 0x002fe4000f8208ff */
[----:B------:R-:W-:Y:S01]  /*3ef0*/  IADD3 R11, PT, PT, R49, R11, RZ ;  /* 0x0000000b310b7210 */ /* 0x000fe20007ffe0ff */
[----:B--2---:R-:W-:Y:S02]  /*3f00*/  FADD.FTZ R7, R6, 1 ;  /* 0x3f80000006077421 */ /* 0x004fe40000010000 */
[----:B------:R-:W0:Y:S08]  /*3f10*/  MUFU.RCP R5, R5 ;  /* 0x0000000500057308 */ /* 0x000e300000001000 */
[----:B------:R-:W1:Y:S01]  /*3f20*/  MUFU.RCP R7, R7 ;  /* 0x0000000700077308 */ /* 0x000e620000001000 */
[----:B0-----:R-:W-:Y:S01]  /*3f30*/  FMUL.FTZ R6, R12, R5 ;  /* 0x000000050c067220 */ /* 0x001fe20000410000 */
[----:B------:R-:W-:Y:S01]  /*3f40*/  LEA.HI.X R5, R48, UR11, R11, 0x1, P1 ;  /* 0x0000000b30057c11 */ /* 0x000fe200088f0c0b */
[----:B-1----:R-:W-:-:S05]  /*3f50*/  FMUL.FTZ R9, R20, R7 ;  /* 0x0000000714097220 */ /* 0x002fca0000410000 */
[----:B------:R-:W-:-:S05]  /*3f60*/  F2FP.BF16.F32.PACK_AB R9, R9, R6 ;  /* 0x000000060909723e */ /* 0x000fca00000010ff */
[----:B------:R0:W-:Y:S02]  /*3f70*/  STG.E desc[UR8][R4.64], R9 ;  /* 0x0000000904007986 */ /* 0x0001e4000c101908 */
.L_x_1845:
[----:B------:R-:W-:Y:S05]  /*3f80*/  BSYNC.RECONVERGENT B0 ;  /* 0x0000000000007941 */ /* 0x000fea0003800200 */
.L_x_1829:
[----:B------:R-:W-:Y:S02]  /*3f90*/  IADD3 R41, PT, PT, R37, R41, RZ ;  /* 0x0000002925297210 */ /* 0x000fe40007ffe0ff */
[----:B------:R-:W-:Y:S02]  /*3fa0*/  IADD3 R42, PT, PT, R42, 0x1, RZ ;  /* 0x000000012a2a7810 */ /* 0x000fe40007ffe0ff */
[----:B------:R-:W-:-:S13]  /*3fb0*/  ISETP.GE.AND P1, PT, R41, UR5, PT ;  /* 0x0000000529007c0c */ /* 0x000fda000bf26270 */
[----:B------:R-:W-:Y:S05]  /*3fc0*/  @!P1 BRA `(.L_x_1860) ;  /* 0xffffffc000949947 */ /* 0x000fea000383ffff */
[----:B------:R-:W-:Y:S05]  /*3fd0*/  EXIT ;  /* 0x000000000000794d */ /* 0x000fea0003800000 */
.L_x_1861:
        /* <DEDUP_REMOVED lines=10> */
.L_x_4386:


//--------------------- .text._Z35group_norm_nhwc_fwd_one_pass_kernelI11Bf16IOFp32WLi256ELi70ELi560EEv26Group_norm_nhwc_fwd_params --------------------------
	.section	.text._Z35group_norm_nhwc_fwd_one_pass_kernelI11Bf16IOFp32WLi256ELi70ELi560EEv26Group_norm_nhwc_fwd_params,"ax",@progbits
	.align	128
        .global         _Z35group_norm_nhwc_fwd_one_pass_kernelI11Bf16IOFp32WLi256ELi70ELi560EEv26Group_norm_nhwc_fwd_params
        .type           _Z35group_norm_nhwc_fwd_one_pass_kernelI11Bf16IOFp32WLi256ELi70ELi560EEv26Group_norm_nhwc_fwd_params,@function
        .size           _Z35group_norm_nhwc_fwd_one_pass_kernelI11Bf16IOFp32WLi256ELi70ELi560EEv26Group_norm_nhwc_fwd_params,(.L_x_4387 - _Z35group_norm_nhwc_fwd_one_pass_kernelI11Bf16IOFp32WLi256ELi70ELi560EEv26Group_norm_nhwc_fwd_params)
        .other          _Z35group_norm_nhwc_fwd_one_pass_kernelI11Bf16IOFp32WLi256ELi70ELi560EEv26Group_norm_nhwc_fwd_params,@"STO_CUDA_ENTRY STV_DEFAULT"
_Z35group_norm_nhwc_fwd_one_pass_kernelI11Bf16IOFp32WLi256ELi70ELi560EEv26Group_norm_nhwc_fwd_params:
.text._Z35group_norm_nhwc_fwd_one_pass_kernelI11Bf16IOFp32WLi256ELi70ELi560EEv26Group_norm_nhwc_fwd_params:
        /* <DEDUP_REMOVED lines=15> */
[----:B----4-:R-:W-:Y:S02]  /*00f0*/  ISETP.NE.U32.AND P1, PT, RZ, UR6, PT ;  /* 0x00000006ff007c0c */ /* 0x010fe4000bf25070 */
[----:B0-----:R-:W-:-:S02]  /*0100*/  LOP3.LUT R0, R66, 0xffff, RZ, 0xc0, !PT ;  /* 0x0000ffff42007812 */ /* 0x001fc400078ec0ff */
[----:B---3--:R-:W-:-:S03]  /*0110*/  LOP3.LUT P0, RZ, R66, R65, RZ, 0xfc, !PT ;  /* 0x0000004142ff7212 */ /* 0x008fc6000780fcff */
[----:B------:R-:W-:Y:S01]  /*0120*/  IMAD R0, R0, 0x751, RZ ;  /* 0x0000075100007824 */ /* 0x000fe200078e02ff */
[----:B------:R-:W-:Y:S01]  /*0130*/  ISETP.NE.AND.EX P0, PT, RZ, UR7, !P0, P1 ;  /* 0x00000007ff007c0c */ /* 0x000fe2000c705310 */
[----:B------:R-:W0:Y:S03]  /*0140*/  LDCU.64 UR6, c[0x0][0x358] ;  /* 0x00006b00ff0677ac */ /* 0x000e260008000a00 */
[----:B------:R-:W-:-:S04]  /*0150*/  SHF.R.U32.HI R85, RZ, 0x10, R0 ;  /* 0x00000010ff557819 */ /* 0x000fc80000011600 */
[----:B------:R-:W-:Y:S01]  /*0160*/  PRMT R3, R85, 0x9910, RZ ;  /* 0x0000991055037816 */ /* 0x000fe200000000ff */
[----:B-1----:R-:W-:-:S04]  /*0170*/  IMAD R71, R65, UR4, R85 ;  /* 0x0000000441477c24 */ /* 0x002fc8000f8e0255 */
[----:B------:R-:W-:Y:S01]  /*0180*/  IMAD R3, R3, 0x23, RZ ;  /* 0x0000002303037824 */ /* 0x000fe200078e02ff */
[C---:B------:R-:W-:Y:S02]  /*0190*/  IADD3 R84, PT, PT, R71.reuse, 0x10, RZ ;  /* 0x0000001047547810 */ /* 0x040fe40007ffe0ff */
[C---:B------:R-:W-:Y:S02]  /*01a0*/  IADD3 R83, PT, PT, R71.reuse, 0x20, RZ ;  /* 0x0000002047537810 */ /* 0x040fe40007ffe0ff */
[----:B------:R-:W-:Y:S02]  /*01b0*/  IADD3 R9, PT, PT, RZ, -R3, RZ ;  /* 0x80000003ff097210 */ /* 0x000fe40007ffe0ff */
[----:B------:R-:W-:Y:S02]  /*01c0*/  IADD3 R82, PT, PT, R71, 0x30, RZ ;  /* 0x0000003047527810 */ /* 0x000fe40007ffe0ff */
[----:B------:R-:W-:Y:S02]  /*01d0*/  PRMT R9, R9, 0x7710, RZ ;  /* 0x0000771009097816 */ /* 0x000fe400000000ff */
[----:B------:R-:W-:-:S02]  /*01e0*/  IADD3 R81, PT, PT, R71, 0x40, RZ ;  /* 0x0000004047517810 */ /* 0x000fc40007ffe0ff */
[C---:B------:R-:W-:Y:S02]  /*01f0*/  IADD3 R80, PT, PT, R71.reuse, 0x50, RZ ;  /* 0x0000005047507810 */ /* 0x040fe40007ffe0ff */
[C---:B------:R-:W-:Y:S02]  /*0200*/  IADD3 R79, PT, PT, R71.reuse, 0x60, RZ ;  /* 0x00000060474f7810 */ /* 0x040fe40007ffe0ff */
[C---:B------:R-:W-:Y:S02]  /*0210*/  IADD3 R78, PT, PT, R71.reuse, 0x70, RZ ;  /* 0x00000070474e7810 */ /* 0x040fe40007ffe0ff */
[C---:B------:R-:W-:Y:S02]  /*0220*/  IADD3 R77, PT, PT, R71.reuse, 0x80, RZ ;  /* 0x00000080474d7810 */ /* 0x040fe40007ffe0ff */
[C---:B------:R-:W-:Y:S02]  /*0230*/  IADD3 R76, PT, PT, R71.reuse, 0x90, RZ ;  /* 0x00000090474c7810 */ /* 0x040fe40007ffe0ff */
[----:B------:R-:W-:-:S02]  /*0240*/  IADD3 R75, PT, PT, R71, 0xa0, RZ ;  /* 0x000000a0474b7810 */ /* 0x000fc40007ffe0ff */
[C---:B------:R-:W-:Y:S02]  /*0250*/  IADD3 R74, PT, PT, R71.reuse, 0xb0, RZ ;  /* 0x000000b0474a7810 */ /* 0x040fe40007ffe0ff */
[C---:B------:R-:W-:Y:S02]  /*0260*/  IADD3 R73, PT, PT, R71.reuse, 0xc0, RZ ;  /* 0x000000c047497810 */ /* 0x040fe40007ffe0ff */
[C---:B------:R-:W-:Y:S02]  /*0270*/  IADD3 R72, PT, PT, R71.reuse, 0xd0, RZ ;  /* 0x000000d047487810 */ /* 0x040fe40007ffe0ff */
[----:B------:R-:W-:Y:S02]  /*0280*/  IADD3 R71, PT, PT, R71, 0xe0, RZ ;  /* 0x000000e047477810 */ /* 0x000fe40007ffe0ff */
[----:B------:R-:W-:Y:S02]  /*0290*/  IADD3 R70, PT, PT, R9, R66, RZ ;  /* 0x0000004209467210 */ /* 0x000fe40007ffe0ff */
[----:B------:R-:W-:-:S02]  /*02a0*/  SHF.R.S32.HI R62, RZ, 0x1f, R84 ;  /* 0x0000001fff3e7819 */ /* 0x000fc40000011454 */
[----:B------:R-:W-:Y:S02]  /*02b0*/  SHF.R.S32.HI R61, RZ, 0x1f, R83 ;  /* 0x0000001fff3d7819 */ /* 0x000fe40000011453 */
[----:B------:R-:W-:Y:S02]  /*02c0*/  SHF.R.S32.HI R60, RZ, 0x1f, R82 ;  /* 0x0000001fff3c7819 */ /* 0x000fe40000011452 */
[----:B------:R-:W-:Y:S02]  /*02d0*/  SHF.R.S32.HI R0, RZ, 0x1f, R81 ;  /* 0x0000001fff007819 */ /* 0x000fe40000011451 */
[----:B------:R-:W-:Y:S02]  /*02e0*/  SHF.R.S32.HI R2, RZ, 0x1f, R80 ;  /* 0x0000001fff027819 */ /* 0x000fe40000011450 */
[----:B------:R-:W-:Y:S02]  /*02f0*/  SHF.R.S32.HI R3, RZ, 0x1f, R79 ;  /* 0x0000001fff037819 */ /* 0x000fe4000001144f */
        /* <DEDUP_REMOVED lines=8> */
[----:B0-2---:R-:W-:-:S07]  /*0380*/  SHF.L.U32 R70, R70, 0x1, RZ ;  /* 0x0000000146467819 */ /* 0x005fce00000006ff */
.L_x_1935:
[----:B0----5:R-:W0:Y:S01]  /*0390*/  LDC R21, c[0x0][0x3f8] ;  /* 0x0000fe00ff157b82 */ /* 0x021e220000000800 */
[----:B-1----:R-:W1:Y:S01]  /*03a0*/  LDCU UR8, c[0x0][0x404] ;  /* 0x00008080ff0877ac */ /* 0x002e620008000800 */
[----:B------:R-:W-:Y:S01]  /*03b0*/  LOP3.LUT R89, R70, 0xffff, RZ, 0xc0, !PT ;  /* 0x0000ffff46597812 */ /* 0x000fe200078ec0ff */
[----:B------:R-:W2:Y:S01]  /*03c0*/  LDCU.64 UR4, c[0x0][0x3e8] ;  /* 0x00007d00ff0477ac */ /* 0x000ea20008000a00 */
[----:B-1----:R-:W-:Y:S01]  /*03d0*/  IMAD R28, R65, UR8, R85 ;  /* 0x00000008411c7c24 */ /* 0x002fe2000f8e0255 */
[----:B------:R-:W1:Y:S01]  /*03e0*/  LDCU.64 UR8, c[0x0][0x3f0] ;  /* 0x00007e00ff0877ac */ /* 0x000e620008000a00 */
[----:B--2---:R-:W-:Y:S02]  /*03f0*/  ISETP.GE.U32.AND P4, PT, R81, UR4, PT ;  /* 0x0000000451007c0c */ /* 0x004fe4000bf86070 */
[----:B0--34-:R-:W-:Y:S02]  /*0400*/  IABS R15, R21 ;  /* 0x00000015000f7213 */ /* 0x019fe40000000000 */
[----:B------:R-:W-:-:S02]  /*0410*/  ISETP.GE.U32.AND P5, PT, R28, UR4, PT ;  /* 0x000000041c007c0c */ /* 0x000fc4000bfa6070 */
[----:B------:R-:W0:Y:S01]  /*0420*/  I2F.RP R14, R15 ;  /* 0x0000000f000e7306 */ /* 0x000e220000209400 */
[----:B------:R-:W-:Y:S02]  /*0430*/  SHF.R.S32.HI R19, RZ, 0x1f, R28 ;  /* 0x0000001fff137819 */ /* 0x000fe4000001141c */
[----:B------:R-:W-:Y:S02]  /*0440*/  ISETP.GE.AND.EX P4, PT, R0, UR5, PT, P4 ;  /* 0x0000000500007c0c */ /* 0x000fe4000bf86340 */
[----:B------:R-:W-:-:S03]  /*0450*/  ISETP.GE.AND.EX P5, PT, R19, UR5, PT, P5 ;  /* 0x0000000513007c0c */ /* 0x000fc6000bfa6350 */
[----:B0-----:R-:W0:Y:S10]  /*0460*/  MUFU.RCP R14, R14 ;  /* 0x0000000e000e7308 */ /* 0x001e340000001000 */
[----:B------:R-:W2:Y:S01]  /*0470*/  @!P5 LDC.64 R24, c[0x0][0x3e0] ;  /* 0x0000f800ff18db82 */ /* 0x000ea20000000a00 */
[----:B0-----:R-:W-:-:S04]  /*0480*/  IADD3 R12, PT, PT, R14, 0xffffffe, RZ ;  /* 0x0ffffffe0e0c7810 */ /* 0x001fc80007ffe0ff */
[----:B------:R0:W3:Y:S01]  /*0490*/  F2I.FTZ.U32.TRUNC.NTZ R13, R12 ;  /* 0x0000000c000d7305 */ /* 0x0000e2000021f000 */
[----:B--2---:R-:W-:Y:S01]  /*04a0*/  @!P5 IMAD R19, R19, R24, RZ ;  /* 0x000000181313d224 */ /* 0x004fe200078e02ff */
[----:B0-----:R-:W-:-:S03]  /*04b0*/  MOV R12, RZ ;  /* 0x000000ff000c7202 */ /* 0x001fc60000000f00 */
[----:B------:R-:W-:Y:S01]  /*04c0*/  @!P5 IMAD R19, R28, R25, R19 ;  /* 0x000000191c13d224 */ /* 0x000fe200078e0213 */
[----:B---3--:R-:W-:-:S05]  /*04d0*/  IADD3 R16, PT, PT, RZ, -R13, RZ ;  /* 0x8000000dff107210 */ /* 0x008fca0007ffe0ff */
        /* <DEDUP_REMOVED lines=8> */
[----:B------:R-:W0:Y:S03]  /*0560*/  @!P5 LDC.64 R16, c[0x0][0x390] ;  /* 0x0000e400ff10db82 */ /* 0x000e260000000a00 */
[----:B------:R-:W-:-:S13]  /*0570*/  ISETP.GT.U32.AND P2, PT, R15, R14, PT ;  /* 0x0000000e0f00720c */ /* 0x000fda0003f44070 */
[-C--:B------:R-:W-:Y:S02]  /*0580*/  @!P2 IADD3 R14, PT, PT, R14, -R15.reuse, RZ ;  /* 0x8000000f0e0ea210 */ /* 0x080fe40007ffe0ff */
[----:B------:R-:W-:Y:S02]  /*0590*/  @!P2 IADD3 R13, PT, PT, R13, 0x1, RZ ;  /* 0x000000010d0da810 */ /* 0x000fe40007ffe0ff */
[----:B------:R-:W-:Y:S02]  /*05a0*/  ISETP.GE.U32.AND P1, PT, R14, R15, PT ;  /* 0x0000000f0e00720c */ /* 0x000fe40003f26070 */
[----:B------:R-:W-:-:S11]  /*05b0*/  ISETP.NE.AND P2, PT, R21, RZ, PT ;  /* 0x000000ff1500720c */ /* 0x000fd60003f45270 */
[----:B------:R-:W-:Y:S02]  /*05c0*/  @P1 IADD3 R13, PT, PT, R13, 0x1, RZ ;  /* 0x000000010d0d1810 */ /* 0x000fe40007ffe0ff */
[----:B------:R-:W-:Y:S02]  /*05d0*/  ISETP.GE.U32.AND P1, PT, R83, UR4, PT ;  /* 0x0000000453007c0c */ /* 0x000fe4000bf26070 */
[----:B------:R-:W-:Y:S02]  /*05e0*/  @!P3 IADD3 R13, PT, PT, -R13, RZ, RZ ;  /* 0x000000ff0d0db210 */ /* 0x000fe40007ffe1ff */
[----:B------:R-:W-:Y:S02]  /*05f0*/  @!P2 LOP3.LUT R13, RZ, R21, RZ, 0x33, !PT ;  /* 0x00000015ff0da212 */ /* 0x000fe400078e33ff */
[----:B------:R-:W-:Y:S02]  /*0600*/  ISETP.GE.U32.AND P3, PT, R84, UR4, PT ;  /* 0x0000000454007c0c */ /* 0x000fe4000bf66070 */
[----:B------:R-:W-:-:S02]  /*0610*/  IADD3 R15, PT, PT, -R13, RZ, RZ ;  /* 0x000000ff0d0f7210 */ /* 0x000fc40007ffe1ff */
[----:B------:R-:W-:Y:S02]  /*0620*/  ISETP.GE.AND.EX P3, PT, R62, UR5, PT, P3 ;  /* 0x000000053e007c0c */ /* 0x000fe4000bf66330 */
[----:B------:R-:W-:Y:S01]  /*0630*/  SHF.R.S32.HI R12, RZ, 0x1f, R13 ;  /* 0x0000001fff0c7819 */ /* 0x000fe2000001140d */
[----:B------:R-:W-:Y:S01]  /*0640*/  IMAD R86, R21, R15, R68 ;  /* 0x0000000f15567224 */ /* 0x000fe200078e0244 */
[----:B------:R-:W-:-:S03]  /*0650*/  ISETP.GE.AND.EX P1, PT, R61, UR5, PT, P1 ;  /* 0x000000053d007c0c */ /* 0x000fc6000bf26310 */
[----:B------:R-:W-:Y:S02]  /*0660*/  IMAD R86, R86, 0x46, RZ ;  /* 0x0000004656567824 */ /* 0x000fe400078e02ff */
[----:B-1----:R-:W-:-:S03]  /*0670*/  IMAD R12, R12, UR8, RZ ;  /* 0x000000080c0c7c24 */ /* 0x002fc6000f8e02ff */
[C---:B------:R-:W-:Y:S01]  /*0680*/  IADD3 R88, P2, PT, R86.reuse, R89, RZ ;  /* 0x0000005956587210 */ /* 0x040fe20007f5e0ff */
[----:B------:R-:W1:Y:S01]  /*0690*/  @!P3 LDC.64 R14, c[0x0][0x3e0] ;  /* 0x0000f800ff0ebb82 */ /* 0x000e620000000a00 */
[C---:B------:R-:W-:Y:S02]  /*06a0*/  IMAD R91, R13.reuse, UR9, R12 ;  /* 0x000000090d5b7c24 */ /* 0x040fe4000f8e020c */
[----:B------:R-:W-:Y:S02]  /*06b0*/  LEA.HI.X.SX32 R89, R86, RZ, 0x1, P2 ;  /* 0x000000ff56597211 */ /* 0x000fe400010f0eff */
[----:B------:R-:W-:Y:S01]  /*06c0*/  ISETP.GE.U32.AND P2, PT, R82, UR4, PT ;  /* 0x0000000452007c0c */ /* 0x000fe2000bf46070 */
[----:B------:R-:W-:Y:S02]  /*06d0*/  IMAD.WIDE.U32 R88, R13, UR8, R88 ;  /* 0x000000080d587c25 */ /* 0x000fe4000f8e0058 */
[----:B------:R-:W2:Y:S01]  /*06e0*/  @!P3 LDC.64 R20, c[0x0][0x390] ;  /* 0x0000e400ff14bb82 */ /* 0x000ea20000000a00 */
[----:B------:R-:W-:-:S02]  /*06f0*/  ISETP.GE.AND.EX P2, PT, R60, UR5, PT, P2 ;  /* 0x000000053c007c0c */ /* 0x000fc4000bf46320 */
[----:B------:R-:W-:Y:S02]  /*0700*/  IADD3 R91, PT, PT, R89, R91, RZ ;  /* 0x0000005b595b7210 */ /* 0x000fe40007ffe0ff */
[----:B------:R-:W-:-:S03]  /*0710*/  @!P5 MOV R90, R88 ;  /* 0x00000058005ad202 */ /* 0x000fc60000000f00 */
[----:B------:R-:W3:Y:S01]  /*0720*/  @!P1 LDC.64 R12, c[0x0][0x3e0] ;  /* 0x0000f800ff0c9b82 */ /* 0x000ee20000000a00 */
[----:B------:R-:W-:Y:S01]  /*0730*/  @!P3 MOV R26, R88 ;  /* 0x00000058001ab202 */ /* 0x000fe20000000f00 */
[----:B------:R-:W-:Y:S01]  /*0740*/  @!P5 IMAD.WIDE.U32 R24, R28, R24, R90 ;  /* 0x000000181c18d225 */ /* 0x000fe200078e005a */
[----:B------:R-:W-:Y:S02]  /*0750*/  @!P3 MOV R27, R91 ;  /* 0x0000005b001bb202 */ /* 0x000fe40000000f00 */
[----:B0-----:R-:W-:Y:S01]  /*0760*/  @!P5 LEA R18, P6, R24, R16, 0x1 ;  /* 0x000000101812d211 */ /* 0x001fe200078c08ff */
[-C--:B-1----:R-:W-:Y:S01]  /*0770*/  @!P3 IMAD R16, R62, R14.reuse, RZ ;  /* 0x0000000e3e10b224 */ /* 0x082fe200078e02ff */
[----:B------:R-:W-:Y:S01]  /*0780*/  @!P5 IADD3 R19, PT, PT, R25, R19, RZ ;  /* 0x000000131913d210 */ /* 0x000fe20007ffe0ff */
[----:B------:R-:W0:Y:S01]  /*0790*/  @!P2 LDC.64 R22, c[0x0][0x3e0] ;  /* 0x0000f800ff16ab82 */ /* 0x000e220000000a00 */
[----:B------:R-:W-:Y:S02]  /*07a0*/  @!P3 IMAD.WIDE.U32 R26, R84, R14, R26 ;  /* 0x0000000e541ab225 */ /* 0x000fe400078e001a */
[----:B------:R-:W-:-:S02]  /*07b0*/  @!P5 LEA.HI.X R19, R24, R17, R19, 0x1, P6 ;  /* 0x000000111813d211 */ /* 0x000fc400030f0c13 */
[----:B------:R-:W-:Y:S01]  /*07c0*/  @!P3 IMAD R15, R84, R15, R16 ;  /* 0x0000000f540fb224 */ /* 0x000fe200078e0210 */
[----:B------:R-:W-:Y:S02]  /*07d0*/  MOV R24, RZ ;  /* 0x000000ff00187202 */ /* 0x000fe40000000f00 */
[----:B------:R-:W1:Y:S01]  /*07e0*/  @!P1 LDC.64 R16, c[0x0][0x390] ;  /* 0x0000e400ff109b82 */ /* 0x000e620000000a00 */
[----:B--2---:R-:W-:Y:S02]  /*07f0*/  @!P3 LEA R20, P6, R26, R20, 0x1 ;  /* 0x000000141a14b211 */ /* 0x004fe400078c08ff */
[----:B------:R-:W-:Y:S01]  /*0800*/  @!P3 IADD3 R25, PT, PT, R27, R15, RZ ;  /* 0x0000000f1b19b210 */ /* 0x000fe20007ffe0ff */
[----:B------:R2:W4:Y:S01]  /*0810*/  @!P5 LDG.E R24, desc[UR6][R18.64] ;  /* 0x000000061218d981 */ /* 0x000522000c1e1900 */
[----:B------:R-:W-:Y:S01]  /*0820*/  ISETP.GE.U32.AND P5, PT, R80, UR4, PT ;  /* 0x0000000450007c0c */ /* 0x000fe2000bfa6070 */
[----:B---3--:R-:W-:Y:S01]  /*0830*/  @!P1 IMAD R30, R61, R12, RZ ;  /* 0x0000000c3d1e9224 */ /* 0x008fe200078e02ff */
[----:B------:R-:W-:Y:S01]  /*0840*/  @!P3 LEA.HI.X R21, R26, R21, R25, 0x1, P6 ;  /* 0x000000151a15b211 */ /* 0x000fe200030f0c19 */
[----:B------:R-:W3:Y:S01]  /*0850*/  @!P4 LDC.64 R14, c[0x0][0x3e0] ;  /* 0x0000f800ff0ecb82 */ /* 0x000ee20000000a00 */
[----:B------:R-:W-:Y:S01]  /*0860*/  ISETP.GE.AND.EX P5, PT, R2, UR5, PT, P5 ;  /* 0x0000000502007c0c */ /* 0x000fe2000bfa6350 */
[----:B------:R-:W-:Y:S01]  /*0870*/  @!P1 IMAD R13, R83, R13, R30 ;  /* 0x0000000d530d9224 */ /* 0x000fe200078e021e */
[----:B------:R-:W-:-:S02]  /*0880*/  @!P1 MOV R26, R88 ;  /* 0x00000058001a9202 */ /* 0x000fc40000000f00 */
[----:B------:R-:W-:-:S03]  /*0890*/  @!P1 MOV R27, R91 ;  /* 0x0000005b001b9202 */ /* 0x000fc60000000f00 */
[----:B--2---:R-:W2:Y:S01]  /*08a0*/  @!P2 LDC.64 R18, c[0x0][0x390] ;  /* 0x0000e400ff12ab82 */ /* 0x004ea20000000a00 */
[----:B------:R-:W-:Y:S01]  /*08b0*/  @!P2 MOV R30, R88 ;  /* 0x00000058001ea202 */ /* 0x000fe20000000f00 */
[----:B------:R-:W-:Y:S01]  /*08c0*/  @!P1 IMAD.WIDE.U32 R26, R83, R12, R26 ;  /* 0x0000000c531a9225 */ /* 0x000fe200078e001a */
[----:B------:R-:W-:Y:S02]  /*08d0*/  @!P2 MOV R31, R91 ;  /* 0x0000005b001fa202 */ /* 0x000fe40000000f00 */
[----:B------:R-:W-:Y:S01]  /*08e0*/  MOV R25, RZ ;  /* 0x000000ff00197202 */ /* 0x000fe20000000f00 */
[-C--:B0-----:R-:W-:Y:S02]  /*08f0*/  @!P2 IMAD R29, R60, R22.reuse, RZ ;  /* 0x000000163c1da224 */ /* 0x081fe400078e02ff */
[----:B------:R-:W-:Y:S01]  /*0900*/  @!P2 IMAD.WIDE.U32 R30, R82, R22, R30 ;  /* 0x00000016521ea225 */ /* 0x000fe200078e001e */
[----:B------:R-:W-:Y:S02]  /*0910*/  @!P1 IADD3 R22, PT, PT, R27, R13, RZ ;  /* 0x0000000d1b169210 */ /* 0x000fe40007ffe0ff */
[----:B-1----:R-:W-:Y:S01]  /*0920*/  @!P1 LEA R16, P6, R26, R16, 0x1 ;  /* 0x000000101a109211 */ /* 0x002fe200078c08ff */
[----:B------:R0:W5:Y:S01]  /*0930*/  @!P3 LDG.E R25, desc[UR6][R20.64] ;  /* 0x000000061419b981 */ /* 0x000162000c1e1900 */
[----:B------:R-:W1:Y:S01]  /*0940*/  @!P4 LDC.64 R12, c[0x0][0x390] ;  /* 0x0000e400ff0ccb82 */ /* 0x000e620000000a00 */
[----:B------:R-:W-:Y:S01]  /*0950*/  ISETP.GE.U32.AND P3, PT, R79, UR4, PT ;  /* 0x000000044f007c0c */ /* 0x000fe2000bf66070 */
[----:B------:R-:W-:Y:S01]  /*0960*/  @!P2 IMAD R23, R82, R23, R29 ;  /* 0x000000175217a224 */ /* 0x000fe200078e021d */
[----:B------:R-:W-:-:S02]  /*0970*/  @!P1 LEA.HI.X R17, R26, R17, R22, 0x1, P6 ;  /* 0x000000111a119211 */ /* 0x000fc400030f0c16 */
[----:B------:R-:W-:Y:S02]  /*0980*/  CS2R R26, SRZ ;  /* 0x00000000001a7805 */ /* 0x000fe4000001ff00 */
[----:B------:R-:W-:Y:S02]  /*0990*/  ISETP.GE.AND.EX P3, PT, R3, UR5, PT, P3 ;  /* 0x0000000503007c0c */ /* 0x000fe4000bf66330 */
[----:B------:R-:W-:Y:S01]  /*09a0*/  @!P2 IADD3 R23, PT, PT, R31, R23, RZ ;  /* 0x000000171f17a210 */ /* 0x000fe20007ffe0ff */
[----:B0-----:R-:W0:Y:S01]  /*09b0*/  @!P5 LDC.64 R20, c[0x0][0x3e0] ;  /* 0x0000f800ff14db82 */ /* 0x001e220000000a00 */
[----:B------:R3:W5:Y:S01]  /*09c0*/  @!P1 LDG.E R26, desc[UR6][R16.64] ;  /* 0x00000006101a9981 */ /* 0x000762000c1e1900 */
[----:B--2---:R-:W-:Y:S01]  /*09d0*/  @!P2 LEA R22, P6, R30, R18, 0x1 ;  /* 0x000000121e16a211 */ /* 0x004fe200078c08ff */
[----:B---3--:R-:W-:-:S04]  /*09e0*/  @!P4 IMAD R18, R0, R14, RZ ;  /* 0x0000000e0012c224 */ /* 0x008fc800078e02ff */
[C---:B------:R-:W-:Y:S01]  /*09f0*/  @!P4 IMAD R29, R81.reuse, R15, R18 ;  /* 0x0000000f511dc224 */ /* 0x040fe200078e0212 */
[----:B------:R-:W-:Y:S02]  /*0a00*/  @!P4 MOV R16, R88 ;  /* 0x000000580010c202 */ /* 0x000fe40000000f00 */
[----:B------:R-:W-:Y:S02]  /*0a10*/  @!P4 MOV R17, R91 ;  /* 0x0000005b0011c202 */ /* 0x000fe40000000f00 */
[----:B------:R-:W-:Y:S02]  /*0a20*/  @!P2 LEA.HI.X R23, R30, R19, R23, 0x1, P6 ;  /* 0x000000131e17a211 */ /* 0x000fe400030f0c17 */
[----:B------:R-:W2:Y:S01]  /*0a30*/  @!P3 LDC.64 R18, c[0x0][0x3e0] ;  /* 0x0000f800ff12bb82 */ /* 0x000ea20000000a00 */
[----:B------:R-:W-:Y:S01]  /*0a40*/  @!P4 IMAD.WIDE.U32 R14, R81, R14, R16 ;  /* 0x0000000e510ec225 */ /* 0x000fe200078e0010 */
[----:B------:R-:W-:Y:S01]  /*0a50*/  ISETP.GE.U32.AND P6, PT, R77, UR4, PT ;  /* 0x000000044d007c0c */ /* 0x000fe2000bfc6070 */
[----:B------:R1:W3:Y:S05]  /*0a60*/  @!P2 LDG.E R27, desc[UR6][R22.64] ;  /* 0x00000006161ba981 */ /* 0x0002ea000c1e1900 */
[----:B------:R-:W2:Y:S01]  /*0a70*/  @!P5 LDC.64 R16, c[0x0][0x390] ;  /* 0x0000e400ff10db82 */ /* 0x000ea20000000a00 */
[----:B------:R-:W-:-:S02]  /*0a80*/  ISETP.GE.U32.AND P1, PT, R78, UR4, PT ;  /* 0x000000044e007c0c */ /* 0x000fc4000bf26070 */
[----:B------:R-:W-:Y:S02]  /*0a90*/  ISETP.GE.AND.EX P2, PT, R5, UR5, PT, P6 ;  /* 0x0000000505007c0c */ /* 0x000fe4000bf46360 */
[----:B-1----:R-:W-:Y:S01]  /*0aa0*/  @!P4 LEA R22, P6, R14, R12, 0x1 ;  /* 0x0000000c0e16c211 */ /* 0x002fe200078c08ff */
[----:B0-----:R-:W-:Y:S01]  /*0ab0*/  @!P5 IMAD R12, R2, R20, RZ ;  /* 0x00000014020cd224 */ /* 0x001fe200078e02ff */
[----:B------:R-:W-:Y:S02]  /*0ac0*/  ISETP.GE.AND.EX P1, PT, R4, UR5, PT, P1 ;  /* 0x0000000504007c0c */ /* 0x000fe4000bf26310 */
[----:B------:R-:W-:Y:S01]  /*0ad0*/  @!P4 IADD3 R15, PT, PT, R15, R29, RZ ;  /* 0x0000001d0f0fc210 */ /* 0x000fe20007ffe0ff */
[----:B------:R-:W-:Y:S01]  /*0ae0*/  @!P5 IMAD R21, R80, R21, R12 ;  /* 0x000000155015d224 */ /* 0x000fe200078e020c */
[----:B------:R-:W-:Y:S02]  /*0af0*/  @!P5 MOV R30, R88 ;  /* 0x00000058001ed202 */ /* 0x000fe40000000f00 */
[----:B------:R-:W-:-:S02]  /*0b00*/  @!P4 LEA.HI.X R23, R14, R13, R15, 0x1, P6 ;  /* 0x0000000d0e17c211 */ /* 0x000fc400030f0c0f */
[----:B------:R-:W-:Y:S01]  /*0b10*/  @!P5 MOV R31, R91 ;  /* 0x0000005b001fd202 */ /* 0x000fe20000000f00 */
[----:B------:R-:W0:Y:S01]  /*0b20*/  @!P3 LDC.64 R12, c[0x0][0x390] ;  /* 0x0000e400ff0cbb82 */ /* 0x000e220000000a00 */
[----:B------:R-:W-:Y:S01]  /*0b30*/  MOV R37, RZ ;  /* 0x000000ff00257202 */ /* 0x000fe20000000f00 */
[----:B------:R-:W-:-:S05]  /*0b40*/  @!P5 IMAD.WIDE.U32 R30, R80, R20, R30 ;  /* 0x00000014501ed225 */ /* 0x000fca00078e001e */
[----:B------:R1:W3:Y:S01]  /*0b50*/  @!P4 LDG.E R37, desc[UR6][R22.64] ;  /* 0x000000061625c981 */ /* 0x0002e2000c1e1900 */
[----:B------:R-:W0:Y:S01]  /*0b60*/  @!P1 LDC.64 R14, c[0x0][0x3e0] ;  /* 0x0000f800ff0e9b82 */ /* 0x000e220000000a00 */
[----:B------:R-:W-:Y:S02]  /*0b70*/  @!P5 IADD3 R21, PT, PT, R31, R21, RZ ;  /* 0x000000151f15d210 */ /* 0x000fe40007ffe0ff */
[----:B--2---:R-:W-:Y:S02]  /*0b80*/  @!P5 LEA R20, P6, R30, R16, 0x1 ;  /* 0x000000101e14d211 */ /* 0x004fe400078c08ff */
[----:B------:R-:W-:Y:S01]  /*0b90*/  ISETP.GE.U32.AND P4, PT, R76, UR4, PT ;  /* 0x000000044c007c0c */ /* 0x000fe2000bf86070 */
[----:B------:R-:W-:Y:S02]  /*0ba0*/  @!P3 IMAD R16, R3, R18, RZ ;  /* 0x000000120310b224 */ /* 0x000fe400078e02ff */
[----:B-1----:R-:W1:Y:S01]  /*0bb0*/  @!P2 LDC.64 R22, c[0x0][0x3e0] ;  /* 0x0000f800ff16ab82 */ /* 0x002e620000000a00 */
[----:B------:R-:W-:-:S02]  /*0bc0*/  @!P5 LEA.HI.X R21, R30, R17, R21, 0x1, P6 ;  /* 0x000000111e15d211 */ /* 0x000fc400030f0c15 */
[----:B------:R-:W-:Y:S02]  /*0bd0*/  ISETP.GE.AND.EX P4, PT, R6, UR5, PT, P4 ;  /* 0x0000000506007c0c */ /* 0x000fe4000bf86340 */
[----:B------:R-:W-:Y:S02]  /*0be0*/  @!P3 MOV R30, R88 ;  /* 0x00000058001eb202 */ /* 0x000fe40000000f00 */
[----:B------:R-:W-:Y:S01]  /*0bf0*/  @!P3 MOV R31, R91 ;  /* 0x0000005b001fb202 */ /* 0x000fe20000000f00 */
[C---:B------:R-:W-:Y:S01]  /*0c00*/  @!P3 IMAD R29, R79.reuse, R19, R16 ;  /* 0x000000134f1db224 */ /* 0x040fe200078e0210 */
[----:B------:R-:W-:Y:S01]  /*0c10*/  MOV R39, RZ ;  /* 0x000000ff00277202 */ /* 0x000fe20000000f00 */
[----:B------:R-:W2:Y:S01]  /*0c20*/  @!P1 LDC.64 R16, c[0x0][0x390] ;  /* 0x0000e400ff109b82 */ /* 0x000ea20000000a00 */
[----:B------:R-:W-:-:S04]  /*0c30*/  @!P3 IMAD.WIDE.U32 R30, R79, R18, R30 ;  /* 0x000000124f1eb225 */ /* 0x000fc800078e001e */
[----:B------:R0:W3:Y:S01]  /*0c40*/  @!P5 LDG.E R39, desc[UR6][R20.64] ;  /* 0x000000061427d981 */ /* 0x0000e2000c1e1900 */
[----:B------:R-:W-:Y:S02]  /*0c50*/  ISETP.GE.U32.AND P5, PT, R75, UR4, PT ;  /* 0x000000044b007c0c */ /* 0x000fe4000bfa6070 */
[----:B------:R-:W2:Y:S01]  /*0c60*/  @!P2 LDC.64 R18, c[0x0][0x390] ;  /* 0x0000e400ff12ab82 */ /* 0x000ea20000000a00 */
[----:B------:R-:W-:Y:S02]  /*0c70*/  @!P3 IADD3 R29, PT, PT, R31, R29, RZ ;  /* 0x0000001d1f1db210 */ /* 0x000fe40007ffe0ff */
[----:B0-----:R-:W-:Y:S02]  /*0c80*/  @!P3 LEA R12, P6, R30, R12, 0x1 ;  /* 0x0000000c1e0cb211 */ /* 0x001fe400078c08ff */
[----:B------:R-:W-:-:S03]  /*0c90*/  MOV R41, RZ ;  /* 0x000000ff00297202 */ /* 0x000fc60000000f00 */
[----:B------:R-:W0:Y:S01]  /*0ca0*/  @!P4 LDC.64 R20, c[0x0][0x3e0] ;  /* 0x0000f800ff14cb82 */ /* 0x000e220000000a00 */
[----:B------:R-:W-:Y:S02]  /*0cb0*/  @!P3 LEA.HI.X R13, R30, R13, R29, 0x1, P6 ;  /* 0x0000000d1e0db211 */ /* 0x000fe400030f0c1d */
[----:B------:R-:W-:Y:S01]  /*0cc0*/  ISETP.GE.AND.EX P5, PT, R7, UR5, PT, P5 ;  /* 0x0000000507007c0c */ /* 0x000fe2000bfa6350 */
[----:B------:R-:W-:Y:S01]  /*0cd0*/  @!P1 IMAD R31, R4, R14, RZ ;  /* 0x0000000e041f9224 */ /* 0x000fe200078e02ff */
[----:B------:R-:W-:Y:S01]  /*0ce0*/  @!P1 MOV R32, R88 ;  /* 0x0000005800209202 */ /* 0x000fe20000000f00 */
[----:B------:R1:W3:Y:S01]  /*0cf0*/  @!P3 LDG.E R41, desc[UR6][R12.64] ;  /* 0x000000060c29b981 */ /* 0x0002e2000c1e1900 */
[----:B------:R-:W-:Y:S01]  /*0d00*/  @!P1 MOV R33, R91 ;  /* 0x0000005b00219202 */ /* 0x000fe20000000f00 */
[----:B-1----:R-:W-:Y:S02]  /*0d10*/  @!P2 IMAD R30, R5, R22, RZ ;  /* 0x00000016051ea224 */ /* 0x002fe400078e02ff */
[----:B------:R-:W-:-:S02]  /*0d20*/  @!P1 IMAD R15, R78, R15, R31 ;  /* 0x0000000f4e0f9224 */ /* 0x000fc400078e021f */
[----:B------:R-:W-:Y:S01]  /*0d30*/  @!P1 IMAD.WIDE.U32 R32, R78, R14, R32 ;  /* 0x0000000e4e209225 */ /* 0x000fe200078e0020 */
[----:B------:R-:W-:Y:S02]  /*0d40*/  @!P2 MOV R12, R88 ;  /* 0x00000058000ca202 */ /* 0x000fe40000000f00 */
[----:B------:R-:W-:Y:S01]  /*0d50*/  @!P2 MOV R13, R91 ;  /* 0x0000005b000da202 */ /* 0x000fe20000000f00 */
[----:B------:R-:W-:Y:S01]  /*0d60*/  @!P2 IMAD R35, R77, R23, R30 ;  /* 0x000000174d23a224 */ /* 0x000fe200078e021e */
[----:B------:R-:W-:Y:S02]  /*0d70*/  @!P1 IADD3 R29, PT, PT, R33, R15, RZ ;  /* 0x0000000f211d9210 */ /* 0x000fe40007ffe0ff */
[----:B------:R-:W-:Y:S01]  /*0d80*/  ISETP.GE.U32.AND P3, PT, R74, UR4, PT ;  /* 0x000000044a007c0c */ /* 0x000fe2000bf66070 */
[----:B------:R-:W-:Y:S01]  /*0d90*/  @!P2 IMAD.WIDE.U32 R22, R77, R22, R12 ;  /* 0x000000164d16a225 */ /* 0x000fe200078e000c */
[----:B--2---:R-:W-:Y:S01]  /*0da0*/  @!P1 LEA R30, P6, R32, R16, 0x1 ;  /* 0x00000010201e9211 */ /* 0x004fe200078c08ff */
[----:B------:R-:W1:Y:S01]  /*0db0*/  @!P4 LDC.64 R12, c[0x0][0x390] ;  /* 0x0000e400ff0ccb82 */ /* 0x000e620000000a00 */
[----:B------:R-:W-:-:S02]  /*0dc0*/  ISETP.GE.AND.EX P3, PT, R8, UR5, PT, P3 ;  /* 0x0000000508007c0c */ /* 0x000fc4000bf66330 */
[----:B------:R-:W-:-:S05]  /*0dd0*/  @!P1 LEA.HI.X R31, R32, R17, R29, 0x1, P6 ;  /* 0x00000011201f9211 */ /* 0x000fca00030f0c1d */
[----:B------:R-:W2:Y:S01]  /*0de0*/  @!P5 LDC.64 R14, c[0x0][0x3e0] ;  /* 0x0000f800ff0edb82 */ /* 0x000ea20000000a00 */
[----:B------:R-:W-:Y:S02]  /*0df0*/  @!P2 IADD3 R17, PT, PT, R23, R35, RZ ;  /* 0x000000231711a210 */ /* 0x000fe40007ffe0ff */
[----:B------:R-:W-:Y:S02]  /*0e00*/  @!P2 LEA R16, P6, R22, R18, 0x1 ;  /* 0x000000121610a211 */ /* 0x000fe400078c08ff */
[----:B------:R-:W-:Y:S01]  /*0e10*/  MOV R43, RZ ;  /* 0x000000ff002b7202 */ /* 0x000fe20000000f00 */
[----:B0-----:R-:W-:Y:S01]  /*0e20*/  @!P4 IMAD R18, R6, R20, RZ ;  /* 0x000000140612c224 */ /* 0x001fe200078e02ff */
[----:B------:R-:W-:Y:S02]  /*0e30*/  @!P2 LEA.HI.X R17, R22, R19, R17, 0x1, P6 ;  /* 0x000000131611a211 */ /* 0x000fe400030f0c11 */
[----:B------:R-:W-:Y:S02]  /*0e40*/  @!P4 MOV R22, R88 ;  /* 0x000000580016c202 */ /* 0x000fe40000000f00 */
[----:B------:R-:W-:Y:S01]  /*0e50*/  @!P4 MOV R23, R91 ;  /* 0x0000005b0017c202 */ /* 0x000fe20000000f00 */
[----:B------:R0:W3:Y:S01]  /*0e60*/  @!P1 LDG.E R43, desc[UR6][R30.64] ;  /* 0x000000061e2b9981 */ /* 0x0000e2000c1e1900 */
[C---:B------:R-:W-:Y:S01]  /*0e70*/  @!P4 IMAD R29, R76.reuse, R21, R18 ;  /* 0x000000154c1dc224 */ /* 0x040fe200078e0212 */
[----:B------:R-:W-:Y:S01]  /*0e80*/  ISETP.GE.U32.AND P1, PT, R73, UR4, PT ;  /* 0x0000000449007c0c */ /* 0x000fe2000bf26070 */
[----:B------:R-:W2:Y:S01]  /*0e90*/  @!P5 LDC.64 R18, c[0x0][0x390] ;  /* 0x0000e400ff12db82 */ /* 0x000ea20000000a00 */
[----:B------:R-:W-:Y:S01]  /*0ea0*/  @!P4 IMAD.WIDE.U32 R22, R76, R20, R22 ;  /* 0x000000144c16c225 */ /* 0x000fe200078e0016 */
[----:B------:R-:W-:-:S02]  /*0eb0*/  MOV R45, RZ ;  /* 0x000000ff002d7202 */ /* 0x000fc40000000f00 */
[----:B------:R-:W-:Y:S02]  /*0ec0*/  ISETP.GE.U32.AND P6, PT, R72, UR4, PT ;  /* 0x0000000448007c0c */ /* 0x000fe4000bfc6070 */
[----:B------:R-:W-:Y:S02]  /*0ed0*/  ISETP.GE.AND.EX P1, PT, R9, UR5, PT, P1 ;  /* 0x0000000509007c0c */ /* 0x000fe4000bf26310 */
[----:B------:R-:W4:Y:S01]  /*0ee0*/  @!P3 LDC.64 R20, c[0x0][0x3e0] ;  /* 0x0000f800ff14bb82 */ /* 0x000f220000000a00 */
[----:B------:R1:W3:Y:S01]  /*0ef0*/  @!P2 LDG.E R45, desc[UR6][R16.64] ;  /* 0x00000006102da981 */ /* 0x0002e2000c1e1900 */
[----:B------:R-:W-:Y:S02]  /*0f00*/  ISETP.GE.AND.EX P2, PT, R10, UR5, PT, P6 ;  /* 0x000000050a007c0c */ /* 0x000fe4000bf46360 */
[----:B------:R-:W-:Y:S02]  /*0f10*/  @!P4 IADD3 R23, PT, PT, R23, R29, RZ ;  /* 0x0000001d1717c210 */ /* 0x000fe40007ffe0ff */
[----:B0-----:R-:W-:-:S02]  /*0f20*/  @!P5 MOV R30, R88 ;  /* 0x00000058001ed202 */ /* 0x001fc40000000f00 */
[----:B------:R-:W-:Y:S02]  /*0f30*/  @!P5 MOV R31, R91 ;  /* 0x0000005b001fd202 */ /* 0x000fe40000000f00 */
[C---:B-1----:R-:W-:Y:S01]  /*0f40*/  @!P4 LEA R16, P6, R22.reuse, R12, 0x1 ;  /* 0x0000000c1610c211 */ /* 0x042fe200078c08ff */
[-C--:B--2---:R-:W-:Y:S01]  /*0f50*/  @!P5 IMAD R12, R7, R14.reuse, RZ ;  /* 0x0000000e070cd224 */ /* 0x084fe200078e02ff */
[----:B------:R-:W-:Y:S02]  /*0f60*/  MOV R47, RZ ;  /* 0x000000ff002f7202 */ /* 0x000fe40000000f00 */
[----:B------:R-:W-:Y:S01]  /*0f70*/  @!P4 LEA.HI.X R17, R22, R13, R23, 0x1, P6 ;  /* 0x0000000d1611c211 */ /* 0x000fe200030f0c17 */
[C---:B------:R-:W-:Y:S02]  /*0f80*/  @!P5 IMAD R23, R75.reuse, R15, R12 ;  /* 0x0000000f4b17d224 */ /* 0x040fe400078e020c */
[----:B------:R-:W-:Y:S01]  /*0f90*/  @!P5 IMAD.WIDE.U32 R30, R75, R14, R30 ;  /* 0x0000000e4b1ed225 */ /* 0x000fe200078e001e */
[----:B------:R-:W0:Y:S01]  /*0fa0*/  @!P3 LDC.64 R12, c[0x0][0x390] ;  /* 0x0000e400ff0cbb82 */ /* 0x000e220000000a00 */
[----:B------:R1:W2:Y:S07]  /*0fb0*/  @!P4 LDG.E R47, desc[UR6][R16.64] ;  /* 0x00000006102fc981 */ /* 0x0002ae000c1e1900 */
[----:B------:R-:W0:Y:S01]  /*0fc0*/  @!P1 LDC.64 R14, c[0x0][0x3e0] ;  /* 0x0000f800ff0e9b82 */ /* 0x000e220000000a00 */
[----:B------:R-:W-:-:S02]  /*0fd0*/  @!P5 IADD3 R23, PT, PT, R31, R23, RZ ;  /* 0x000000171f17d210 */ /* 0x000fc40007ffe0ff */
[----:B------:R-:W-:Y:S01]  /*0fe0*/  @!P5 LEA R22, P6, R30, R18, 0x1 ;  /* 0x000000121e16d211 */ /* 0x000fe200078c08ff */
[----:B----4-:R-:W-:-:S04]  /*0ff0*/  @!P3 IMAD R18, R8, R20, RZ ;  /* 0x000000140812b224 */ /* 0x010fc800078e02ff */
[----:B-1----:R-:W1:Y:S01]  /*1000*/  @!P2 LDC.64 R16, c[0x0][0x3e0] ;  /* 0x0000f800ff10ab82 */ /* 0x002e620000000a00 */
[----:B------:R-:W-:Y:S02]  /*1010*/  ISETP.GE.U32.AND P4, PT, R71, UR4, PT ;  /* 0x0000000447007c0c */ /* 0x000fe4000bf86070 */
[----:B------:R-:W-:Y:S02]  /*1020*/  IADD3 R34, PT, PT, R28, 0xf0, RZ ;  /* 0x000000f01c227810 */ /* 0x000fe40007ffe0ff */
[----:B------:R-:W-:Y:S01]  /*1030*/  @!P5 LEA.HI.X R23, R30, R19, R23, 0x1, P6 ;  /* 0x000000131e17d211 */ /* 0x000fe200030f0c17 */
[----:B------:R-:W-:Y:S01]  /*1040*/  @!P3 IMAD R29, R74, R21, R18 ;  /* 0x000000154a1db224 */ /* 0x000fe200078e0212 */
[----:B------:R-:W-:Y:S01]  /*1050*/  ISETP.GE.AND.EX P4, PT, R11, UR5, PT, P4 ;  /* 0x000000050b007c0c */ /* 0x000fe2000bf86340 */
[----:B------:R-:W4:Y:S01]  /*1060*/  @!P1 LDC.64 R18, c[0x0][0x390] ;  /* 0x0000e400ff129b82 */ /* 0x000f220000000a00 */
[----:B------:R-:W-:Y:S02]  /*1070*/  ISETP.GE.U32.AND P6, PT, R34, UR4, PT ;  /* 0x0000000422007c0c */ /* 0x000fe4000bfc6070 */
[----:B------:R-:W-:-:S02]  /*1080*/  SHF.R.S32.HI R35, RZ, 0x1f, R34 ;  /* 0x0000001fff237819 */ /* 0x000fc40000011422 */
[----:B------:R-:W-:Y:S02]  /*1090*/  @!P3 MOV R30, R88 ;  /* 0x00000058001eb202 */ /* 0x000fe40000000f00 */
[----:B------:R-:W-:Y:S02]  /*10a0*/  @!P3 MOV R31, R91 ;  /* 0x0000005b001fb202 */ /* 0x000fe40000000f00 */
[----:B------:R-:W-:Y:S02]  /*10b0*/  MOV R49, RZ ;  /* 0x000000ff00317202 */ /* 0x000fe40000000f00 */
[----:B------:R-:W-:Y:S01]  /*10c0*/  ISETP.GE.AND.EX P6, PT, R35, UR5, PT, P6 ;  /* 0x0000000523007c0c */ /* 0x000fe2000bfc6360 */
[----:B------:R-:W-:Y:S02]  /*10d0*/  @!P3 IMAD.WIDE.U32 R30, R74, R20, R30 ;  /* 0x000000144a1eb225 */ /* 0x000fe400078e001e */
[----:B------:R-:W5:Y:S01]  /*10e0*/  @!P2 LDC.64 R20, c[0x0][0x390] ;  /* 0x0000e400ff14ab82 */ /* 0x000f620000000a00 */
[----:B------:R0:W2:Y:S02]  /*10f0*/  @!P5 LDG.E R49, desc[UR6][R22.64] ;  /* 0x000000061631d981 */ /* 0x0000a4000c1e1900 */
[----:B0-----:R-:W-:Y:S01]  /*1100*/  @!P3 LEA R28, P5, R30, R12, 0x1 ;  /* 0x0000000c1e1cb211 */ /* 0x001fe200078a08ff */
[----:B------:R-:W-:Y:S01]  /*1110*/  @!P1 IMAD R12, R9, R14, RZ ;  /* 0x0000000e090c9224 */ /* 0x000fe200078e02ff */
[----:B------:R-:W-:-:S02]  /*1120*/  @!P3 IADD3 R29, PT, PT, R31, R29, RZ ;  /* 0x0000001d1f1db210 */ /* 0x000fc40007ffe0ff */
[----:B------:R-:W-:Y:S01]  /*1130*/  @!P1 MOV R32, R88 ;  /* 0x0000005800209202 */ /* 0x000fe20000000f00 */
[C---:B------:R-:W-:Y:S01]  /*1140*/  @!P1 IMAD R53, R73.reuse, R15, R12 ;  /* 0x0000000f49359224 */ /* 0x040fe200078e020c */
[----:B------:R-:W-:Y:S01]  /*1150*/  @!P1 MOV R33, R91 ;  /* 0x0000005b00219202 */ /* 0x000fe20000000f00 */
[----:B------:R-:W0:Y:S01]  /*1160*/  @!P4 LDC.64 R22, c[0x0][0x3e0] ;  /* 0x0000f800ff16cb82 */ /* 0x000e220000000a00 */
[----:B------:R-:W-:Y:S01]  /*1170*/  @!P3 LEA.HI.X R29, R30, R13, R29, 0x1, P5 ;  /* 0x0000000d1e1db211 */ /* 0x000fe200028f0c1d */
[----:B-1----:R-:W-:Y:S02]  /*1180*/  @!P2 IMAD R15, R10, R16, RZ ;  /* 0x000000100a0fa224 */ /* 0x002fe400078e02ff */
[----:B------:R-:W-:-:S04]  /*1190*/  @!P1 IMAD.WIDE.U32 R32, R73, R14, R32 ;  /* 0x0000000e49209225 */ /* 0x000fc800078e0020 */
[----:B------:R-:W1:Y:S01]  /*11a0*/  @!P6 LDC.64 R12, c[0x0][0x3e0] ;  /* 0x0000f800ff0ceb82 */ /* 0x000e620000000a00 */
[----:B------:R-:W-:Y:S01]  /*11b0*/  @!P2 IMAD R55, R72, R17, R15 ;  /* 0x000000114837a224 */ /* 0x000fe200078e020f */
[----:B------:R-:W-:Y:S02]  /*11c0*/  @!P2 MOV R30, R88 ;  /* 0x00000058001ea202 */ /* 0x000fe40000000f00 */
[----:B------:R-:W-:-:S04]  /*11d0*/  @!P2 MOV R31, R91 ;  /* 0x0000005b001fa202 */ /* 0x000fc80000000f00 */
[----:B------:R-:W1:Y:S01]  /*11e0*/  @!P4 LDC.64 R14, c[0x0][0x390] ;  /* 0x0000e400ff0ecb82 */ /* 0x000e620000000a00 */
[----:B------:R-:W-:Y:S02]  /*11f0*/  @!P1 IADD3 R17, PT, PT, R33, R53, RZ ;  /* 0x0000003521119210 */ /* 0x000fe40007ffe0ff */
[----:B----4-:R-:W-:Y:S02]  /*1200*/  @!P1 LEA R18, P5, R32, R18, 0x1 ;  /* 0x0000001220129211 */ /* 0x010fe400078a08ff */
[----:B------:R-:W-:Y:S01]  /*1210*/  MOV R51, RZ ;  /* 0x000000ff00337202 */ /* 0x000fe20000000f00 */
[----:B------:R-:W-:Y:S01]  /*1220*/  @!P2 IMAD.WIDE.U32 R30, R72, R16, R30 ;  /* 0x00000010481ea225 */ /* 0x000fe200078e001e */
[----:B------:R-:W-:Y:S02]  /*1230*/  MOV R53, RZ ;  /* 0x000000ff00357202 */ /* 0x000fe40000000f00 */
[----:B------:R-:W-:Y:S02]  /*1240*/  @!P1 LEA.HI.X R19, R32, R19, R17, 0x1, P5 ;  /* 0x0000001320139211 */ /* 0x000fe400028f0c11 */
[----:B------:R-:W4:Y:S01]  /*1250*/  @!P6 LDC.64 R16, c[0x0][0x390] ;  /* 0x0000e400ff10eb82 */ /* 0x000f220000000a00 */
[----:B------:R-:W2:Y:S01]  /*1260*/  @!P3 LDG.E R51, desc[UR6][R28.64] ;  /* 0x000000061c33b981 */ /* 0x000ea2000c1e1900 */
[----:B------:R-:W-:-:S02]  /*1270*/  @!P2 IADD3 R31, PT, PT, R31, R55, RZ ;  /* 0x000000371f1fa210 */ /* 0x000fc40007ffe0ff */
[C---:B-----5:R-:W-:Y:S01]  /*1280*/  @!P2 LEA R20, P3, R30.reuse, R20, 0x1 ;  /* 0x000000141e14a211 */ /* 0x060fe200078608ff */
[----:B------:R5:W2:Y:S01]  /*1290*/  @!P1 LDG.E R53, desc[UR6][R18.64] ;  /* 0x0000000612359981 */ /* 0x000aa2000c1e1900 */
[----:B0-----:R-:W-:Y:S01]  /*12a0*/  @!P4 IMAD R32, R11, R22, RZ ;  /* 0x000000160b20c224 */ /* 0x001fe200078e02ff */
[----:B------:R-:W-:Y:S02]  /*12b0*/  MOV R55, RZ ;  /* 0x000000ff00377202 */ /* 0x000fe40000000f00 */
[----:B------:R-:W-:Y:S01]  /*12c0*/  @!P2 LEA.HI.X R21, R30, R21, R31, 0x1, P3 ;  /* 0x000000151e15a211 */ /* 0x000fe200018f0c1f */
[----:B------:R-:W-:Y:S02]  /*12d0*/  @!P4 IMAD R23, R71, R23, R32 ;  /* 0x000000174717c224 */ /* 0x000fe400078e0220 */
[----:B-1----:R-:W-:Y:S02]  /*12e0*/  @!P6 IMAD R35, R35, R12, RZ ;  /* 0x0000000c2323e224 */ /* 0x002fe400078e02ff */
[----:B------:R0:W2:Y:S01]  /*12f0*/  @!P2 LDG.E R55, desc[UR6][R20.64] ;  /* 0x000000061437a981 */ /* 0x0000a2000c1e1900 */
[----:B-----5:R-:W-:-:S02]  /*1300*/  @!P4 MOV R18, R88 ;  /* 0x000000580012c202 */ /* 0x020fc40000000f00 */
[----:B------:R-:W-:Y:S01]  /*1310*/  @!P4 MOV R19, R91 ;  /* 0x0000005b0013c202 */ /* 0x000fe20000000f00 */
[----:B------:R-:W-:Y:S02]  /*1320*/  @!P6 IMAD R35, R34, R13, R35 ;  /* 0x0000000d2223e224 */ /* 0x000fe400078e0223 */
[----:B------:R-:W-:Y:S01]  /*1330*/  @!P4 IMAD.WIDE.U32 R18, R71, R22, R18 ;  /* 0x000000164712c225 */ /* 0x000fe200078e0012 */
[----:B0-----:R-:W-:Y:S02]  /*1340*/  @!P6 MOV R20, R88 ;  /* 0x000000580014e202 */ /* 0x001fe40000000f00 */
[----:B------:R-:W-:Y:S02]  /*1350*/  @!P6 MOV R21, R91 ;  /* 0x0000005b0015e202 */ /* 0x000fe40000000f00 */
[----:B------:R-:W-:Y:S02]  /*1360*/  @!P4 IADD3 R13, PT, PT, R19, R23, RZ ;  /* 0x00000017130dc210 */ /* 0x000fe40007ffe0ff */
[----:B------:R-:W-:Y:S01]  /*1370*/  @!P4 LEA R14, P1, R18, R14, 0x1 ;  /* 0x0000000e120ec211 */ /* 0x000fe200078208ff */
[----:B------:R-:W-:Y:S01]  /*1380*/  @!P6 IMAD.WIDE.U32 R20, R34, R12, R20 ;  /* 0x0000000c2214e225 */ /* 0x000fe200078e0014 */
[----:B------:R-:W-:-:S02]  /*1390*/  MOV R57, RZ ;  /* 0x000000ff00397202 */ /* 0x000fc40000000f00 */
[----:B------:R-:W-:Y:S02]  /*13a0*/  @!P4 LEA.HI.X R15, R18, R15, R13, 0x1, P1 ;  /* 0x0000000f120fc211 */ /* 0x000fe400008f0c0d */
[----:B------:R-:W-:Y:S02]  /*13b0*/  @!P6 IADD3 R12, PT, PT, R21, R35, RZ ;  /* 0x00000023150ce210 */ /* 0x000fe40007ffe0ff */
[C---:B----4-:R-:W-:Y:S01]  /*13c0*/  @!P6 LEA R16, P1, R20.reuse, R16, 0x1 ;  /* 0x000000101410e211 */ /* 0x050fe200078208ff */
[----:B------:R0:W4:Y:S01]  /*13d0*/  @!P4 LDG.E R57, desc[UR6][R14.64] ;  /* 0x000000060e39c981 */ /* 0x000122000c1e1900 */
[----:B------:R-:W-:Y:S02]  /*13e0*/  MOV R59, RZ ;  /* 0x000000ff003b7202 */ /* 0x000fe40000000f00 */
[----:B------:R-:W-:-:S05]  /*13f0*/  @!P6 LEA.HI.X R17, R20, R17, R12, 0x1, P1 ;  /* 0x000000111411e211 */ /* 0x000fca00008f0c0c */
[----:B------:R1:W5:Y:S01]  /*1400*/  @!P6 LDG.E R59, desc[UR6][R16.64] ;  /* 0x00000006103be981 */ /* 0x000362000c1e1900 */
[C---:B------:R-:W-:Y:S02]  /*1410*/  PRMT R13, R24.reuse, 0x7632, R13 ;  /* 0x00007632180d7816 */ /* 0x040fe4000000000d */
[----:B------:R-:W-:Y:S02]  /*1420*/  SHF.L.U32 R12, R24, 0x10, RZ ;  /* 0x00000010180c7819 */ /* 0x000fe400000006ff */
[----:B------:R-:W-:Y:S02]  /*1430*/  SHF.L.U32 R13, R13, 0x10, RZ ;  /* 0x000000100d0d7819 */ /* 0x000fe400000006ff */
[C---:B------:R-:W-:Y:S02]  /*1440*/  PRMT R18, R25.reuse, 0x7632, R18 ;  /* 0x0000763219127816 */ /* 0x040fe40000000012 */
[----:B0-----:R-:W-:Y:S01]  /*1450*/  SHF.L.U32 R14, R25, 0x10, RZ ;  /* 0x00000010190e7819 */ /* 0x001fe200000006ff */
[----:B------:R-:W-:Y:S01]  /*1460*/  FMUL.FTZ R21, R13, R13 ;  /* 0x0000000d0d157220 */ /* 0x000fe20000410000 */
[----:B------:R-:W-:Y:S01]  /*1470*/  SHF.L.U32 R15, R18, 0x10, RZ ;  /* 0x00000010120f7819 */ /* 0x000fe200000006ff */
[----:B------:R-:W-:Y:S01]  /*1480*/  FADD.FTZ R18, R12, R13 ;  /* 0x0000000d0c127221 */ /* 0x000fe20000010000 */
[----:B------:R-:W-:-:S03]  /*1490*/  PRMT R19, R26, 0x7632, R19 ;  /* 0x000076321a137816 */ /* 0x000fc60000000013 */
[----:B------:R-:W-:Y:S01]  /*14a0*/  FMUL.FTZ R23, R15, R15 ;  /* 0x0000000f0f177220 */ /* 0x000fe20000410000 */
[----:B------:R-:W-:Y:S01]  /*14b0*/  FFMA.FTZ R21, R12, R12, R21 ;  /* 0x0000000c0c157223 */ /* 0x000fe20000010015 */
[----:B------:R-:W-:Y:S01]  /*14c0*/  FADD.FTZ R20, R14, R15 ;  /* 0x0000000f0e147221 */ /* 0x000fe20000010000 */
[----:B-1----:R-:W-:Y:S01]  /*14d0*/  SHF.L.U32 R17, R19, 0x10, RZ ;  /* 0x0000001013117819 */ /* 0x002fe200000006ff */
[----:B------:R-:W-:Y:S01]  /*14e0*/  FADD.FTZ R19, RZ, R18 ;  /* 0x00000012ff137221 */ /* 0x000fe20000010000 */
[----:B------:R-:W-:Y:S01]  /*14f0*/  SHF.L.U32 R16, R26, 0x10, RZ ;  /* 0x000000101a107819 */ /* 0x000fe200000006ff */
[----:B------:R-:W-:Y:S01]  /*1500*/  FFMA.FTZ R22, R14, R14, R23 ;  /* 0x0000000e0e167223 */ /* 0x000fe20000010017 */
[----:B------:R-:W-:Y:S01]  /*1510*/  FADD.FTZ R21, RZ, R21 ;  /* 0x00000015ff157221 */ /* 0x000fe20000010000 */
[----:B------:R-:W-:Y:S01]  /*1520*/  FADD.FTZ R20, R19, R20 ;  /* 0x0000001413147221 */ /* 0x000fe20000010000 */
[----:B------:R-:W-:Y:S02]  /*1530*/  FMUL.FTZ R19, R17, R17 ;  /* 0x0000001111137220 */ /* 0x000fe40000410000 */
[----:B------:R-:W-:Y:S01]  /*1540*/  FADD.FTZ R21, R21, R22 ;  /* 0x0000001615157221 */ /* 0x000fe20000010000 */
[C---:B------:R-:W-:Y:S01]  /*1550*/  FADD.FTZ R23, R16.reuse, R17 ;  /* 0x0000001110177221 */ /* 0x040fe20000010000 */
[----:B------:R-:W-:Y:S01]  /*1560*/  FFMA.FTZ R22, R16, R16, R19 ;  /* 0x0000001010167223 */ /* 0x000fe20000010013 */
[----:B---3--:R-:W-:-:S02]  /*1570*/  PRMT R18, R27, 0x7632, R18 ;  /* 0x000076321b127816 */ /* 0x008fc40000000012 */
[----:B------:R-:W-:Y:S02]  /*1580*/  SHF.L.U32 R19, R27, 0x10, RZ ;  /* 0x000000101b137819 */ /* 0x000fe400000006ff */
[----:B------:R-:W-:Y:S01]  /*1590*/  SHF.L.U32 R18, R18, 0x10, RZ ;  /* 0x0000001012127819 */ /* 0x000fe200000006ff */
[----:B------:R-:W-:-:S04]  /*15a0*/  FADD.FTZ R20, R20, R23 ;  /* 0x0000001714147221 */ /* 0x000fc80000010000 */
[----:B------:R-:W-:Y:S01]  /*15b0*/  FADD.FTZ R23, R19, R18 ;  /* 0x0000001213177221 */ /* 0x000fe20000010000 */
[----:B------:R-:W-:Y:S01]  /*15c0*/  FADD.FTZ R21, R21, R22 ;  /* 0x0000001615157221 */ /* 0x000fe20000010000 */
[----:B------:R-:W-:Y:S02]  /*15d0*/  FMUL.FTZ R22, R18, R18 ;  /* 0x0000001212167220 */ /* 0x000fe40000410000 */
[----:B------:R-:W-:Y:S01]  /*15e0*/  FADD.FTZ R20, R20, R23 ;  /* 0x0000001714147221 */ /* 0x000fe20000010000 */
[C---:B------:R-:W-:Y:S02]  /*15f0*/  PRMT R36, R37.reuse, 0x7632, R36 ;  /* 0x0000763225247816 */ /* 0x040fe40000000024 */
[----:B------:R-:W-:Y:S02]  /*1600*/  SHF.L.U32 R37, R37, 0x10, RZ ;  /* 0x0000001025257819 */ /* 0x000fe400000006ff */
[----:B------:R-:W-:-:S05]  /*1610*/  SHF.L.U32 R36, R36, 0x10, RZ ;  /* 0x0000001024247819 */ /* 0x000fca00000006ff */
[----:B------:R-:W-:Y:S01]  /*1620*/  FADD.FTZ R23, R37, R36 ;  /* 0x0000002425177221 */ /* 0x000fe20000010000 */
[----:B------:R-:W-:Y:S01]  /*1630*/  FFMA.FTZ R22, R19, R19, R22 ;  /* 0x0000001313167223 */ /* 0x000fe20000010016 */
[----:B------:R-:W-:Y:S02]  /*1640*/  FMUL.FTZ R24, R36, R36 ;  /* 0x0000002424187220 */ /* 0x000fe40000410000 */
[----:B------:R-:W-:Y:S01]  /*1650*/  FADD.FTZ R20, R20, R23 ;  /* 0x0000001714147221 */ /* 0x000fe20000010000 */
[C---:B------:R-:W-:Y:S02]  /*1660*/  PRMT R38, R39.reuse, 0x7632, R38 ;  /* 0x0000763227267816 */ /* 0x040fe40000000026 */
[----:B------:R-:W-:Y:S02]  /*1670*/  SHF.L.U32 R39, R39, 0x10, RZ ;  /* 0x0000001027277819 */ /* 0x000fe400000006ff */
[----:B------:R-:W-:Y:S01]  /*1680*/  SHF.L.U32 R38, R38, 0x10, RZ ;  /* 0x0000001026267819 */ /* 0x000fe200000006ff */
[----:B------:R-:W-:-:S04]  /*1690*/  FADD.FTZ R21, R21, R22 ;  /* 0x0000001615157221 */ /* 0x000fc80000010000 */
[----:B------:R-:W-:Y:S01]  /*16a0*/  FADD.FTZ R23, R39, R38 ;  /* 0x0000002627177221 */ /* 0x000fe20000010000 */
[C---:B------:R-:W-:Y:S02]  /*16b0*/  PRMT R40, R41.reuse, 0x7632, R40 ;  /* 0x0000763229287816 */ /* 0x040fe40000000028 */
[----:B------:R-:W-:Y:S02]  /*16c0*/  SHF.L.U32 R41, R41, 0x10, RZ ;  /* 0x0000001029297819 */ /* 0x000fe400000006ff */
[----:B------:R-:W-:Y:S01]  /*16d0*/  SHF.L.U32 R40, R40, 0x10, RZ ;  /* 0x0000001028287819 */ /* 0x000fe200000006ff */
[----:B------:R-:W-:Y:S01]  /*16e0*/  FADD.FTZ R20, R20, R23 ;  /* 0x0000001714147221 */ /* 0x000fe20000010000 */
[----:B------:R-:W-:Y:S01]  /*16f0*/  FFMA.FTZ R24, R37, R37, R24 ;  /* 0x0000002525187223 */ /* 0x000fe20000010018 */
[----:B------:R-:W-:Y:S02]  /*1700*/  FMUL.FTZ R22, R38, R38 ;  /* 0x0000002626167220 */ /* 0x000fe40000410000 */
[----:B------:R-:W-:Y:S01]  /*1710*/  FADD.FTZ R23, R41, R40 ;  /* 0x0000002829177221 */ /* 0x000fe20000010000 */
[----:B------:R-:W-:Y:S01]  /*1720*/  FADD.FTZ R21, R21, R24 ;  /* 0x0000001815157221 */ /* 0x000fe20000010000 */
[----:B------:R-:W-:Y:S01]  /*1730*/  FFMA.FTZ R22, R39, R39, R22 ;  /* 0x0000002727167223 */ /* 0x000fe20000010016 */
[----:B------:R-:W-:Y:S01]  /*1740*/  FMUL.FTZ R24, R40, R40 ;  /* 0x0000002828187220 */ /* 0x000fe20000410000 */
[----:B------:R-:W-:-:S02]  /*1750*/  FADD.FTZ R20, R20, R23 ;  /* 0x0000001714147221 */ /* 0x000fc40000010000 */
[----:B------:R-:W-:Y:S01]  /*1760*/  FADD.FTZ R21, R21, R22 ;  /* 0x0000001615157221 */ /* 0x000fe20000010000 */
[----:B------:R-:W-:-:S04]  /*1770*/  FFMA.FTZ R24, R41, R41, R24 ;  /* 0x0000002929187223 */ /* 0x000fc80000010018 */
[----:B------:R-:W-:Y:S01]  /*1780*/  FADD.FTZ R21, R21, R24 ;  /* 0x0000001815157221 */ /* 0x000fe20000010000 */
[C---:B------:R-:W-:Y:S02]  /*1790*/  PRMT R42, R43.reuse, 0x7632, R42 ;  /* 0x000076322b2a7816 */ /* 0x040fe4000000002a */
[----:B------:R-:W-:Y:S02]  /*17a0*/  SHF.L.U32 R43, R43, 0x10, RZ ;  /* 0x000000102b2b7819 */ /* 0x000fe400000006ff */
[----:B------:R-:W-:Y:S02]  /*17b0*/  SHF.L.U32 R42, R42, 0x10, RZ ;  /* 0x000000102a2a7819 */ /* 0x000fe400000006ff */
[----:B------:R-:W-:-:S03]  /*17c0*/  PRMT R44, R45, 0x7632, R44 ;  /* 0x000076322d2c7816 */ /* 0x000fc6000000002c */
[----:B------:R-:W-:Y:S01]  /*17d0*/  FADD.FTZ R23, R43, R42 ;  /* 0x0000002a2b177221 */ /* 0x000fe20000010000 */
[----:B------:R-:W-:Y:S02]  /*17e0*/  SHF.L.U32 R45, R45, 0x10, RZ ;  /* 0x000000102d2d7819 */ /* 0x000fe400000006ff */
[----:B------:R-:W-:Y:S01]  /*17f0*/  SHF.L.U32 R44, R44, 0x10, RZ ;  /* 0x000000102c2c7819 */ /* 0x000fe200000006ff */
[----:B------:R-:W-:Y:S01]  /*1800*/  FMUL.FTZ R22, R42, R42 ;  /* 0x0000002a2a167220 */ /* 0x000fe20000410000 */
[----:B------:R-:W-:-:S03]  /*1810*/  FADD.FTZ R20, R20, R23 ;  /* 0x0000001714147221 */ /* 0x000fc60000010000 */
[----:B------:R-:W-:Y:S01]  /*1820*/  FADD.FTZ R23, R45, R44 ;  /* 0x0000002c2d177221 */ /* 0x000fe20000010000 */
[----:B------:R-:W-:Y:S01]  /*1830*/  FFMA.FTZ R22, R43, R43, R22 ;  /* 0x0000002b2b167223 */ /* 0x000fe20000010016 */
[----:B------:R-:W-:Y:S01]  /*1840*/  FMUL.FTZ R24, R44, R44 ;  /* 0x0000002c2c187220 */ /* 0x000fe20000410000 */
[C---:B--2---:R-:W-:Y:S02]  /*1850*/  PRMT R46, R47.reuse, 0x7632, R46 ;  /* 0x000076322f2e7816 */ /* 0x044fe4000000002e */
[----:B------:R-:W-:Y:S02]  /*1860*/  SHF.L.U32 R47, R47, 0x10, RZ ;  /* 0x000000102f2f7819 */ /* 0x000fe400000006ff */
[----:B------:R-:W-:Y:S01]  /*1870*/  SHF.L.U32 R46, R46, 0x10, RZ ;  /* 0x000000102e2e7819 */ /* 0x000fe200000006ff */
[----:B------:R-:W-:Y:S01]  /*1880*/  FADD.FTZ R20, R20, R23 ;  /* 0x0000001714147221 */ /* 0x000fe20000010000 */
[----:B------:R-:W-:-:S03]  /*1890*/  FADD.FTZ R21, R21, R22 ;  /* 0x0000001615157221 */ /* 0x000fc60000010000 */
[----:B------:R-:W-:Y:S01]  /*18a0*/  FADD.FTZ R23, R47, R46 ;  /* 0x0000002e2f177221 */ /* 0x000fe20000010000 */
[----:B------:R-:W-:Y:S01]  /*18b0*/  FFMA.FTZ R24, R45, R45, R24 ;  /* 0x0000002d2d187223 */ /* 0x000fe20000010018 */
[----:B------:R-:W-:Y:S02]  /*18c0*/  FMUL.FTZ R22, R46, R46 ;  /* 0x0000002e2e167220 */ /* 0x000fe40000410000 */
[----:B------:R-:W-:Y:S01]  /*18d0*/  FADD.FTZ R20, R20, R23 ;  /* 0x0000001714147221 */ /* 0x000fe20000010000 */
[----:B------:R-:W-:Y:S01]  /*18e0*/  FADD.FTZ R21, R21, R24 ;  /* 0x0000001815157221 */ /* 0x000fe20000010000 */
[----:B------:R-:W-:-:S04]  /*18f0*/  FFMA.FTZ R22, R47, R47, R22 ;  /* 0x0000002f2f167223 */ /* 0x000fc80000010016 */
[----:B------:R-:W-:Y:S01]  /*1900*/  FADD.FTZ R21, R21, R22 ;  /* 0x0000001615157221 */ /* 0x000fe20000010000 */
[C---:B------:R-:W-:Y:S02]  /*1910*/  PRMT R48, R49.reuse, 0x7632, R48 ;  /* 0x0000763231307816 */ /* 0x040fe40000000030 */
[----:B------:R-:W-:Y:S02]  /*1920*/  SHF.L.U32 R49, R49, 0x10, RZ ;  /* 0x0000001031317819 */ /* 0x000fe400000006ff */
[----:B------:R-:W-:-:S05]  /*1930*/  SHF.L.U32 R48, R48, 0x10, RZ ;  /* 0x0000001030307819 */ /* 0x000fca00000006ff */
[----:B------:R-:W-:Y:S01]  /*1940*/  FADD.FTZ R23, R49, R48 ;  /* 0x0000003031177221 */ /* 0x000fe20000010000 */
[----:B------:R-:W-:-:S03]  /*1950*/  FMUL.FTZ R24, R48, R48 ;  /* 0x0000003030187220 */ /* 0x000fc60000410000 */
[----:B------:R-:W-:Y:S01]  /*1960*/  FADD.FTZ R20, R20, R23 ;  /* 0x0000001714147221 */ /* 0x000fe20000010000 */
[----:B------:R-:W-:-:S04]  /*1970*/  FFMA.FTZ R24, R49, R49, R24 ;  /* 0x0000003131187223 */ /* 0x000fc80000010018 */
[----:B------:R-:W-:Y:S01]  /*1980*/  FADD.FTZ R21, R21, R24 ;  /* 0x0000001815157221 */ /* 0x000fe20000010000 */
[C---:B------:R-:W-:Y:S02]  /*1990*/  PRMT R50, R51.reuse, 0x7632, R50 ;  /* 0x0000763233327816 */ /* 0x040fe40000000032 */
[----:B------:R-:W-:Y:S02]  /*19a0*/  SHF.L.U32 R51, R51, 0x10, RZ ;  /* 0x0000001033337819 */ /* 0x000fe400000006ff */
[----:B------:R-:W-:Y:S02]  /*19b0*/  SHF.L.U32 R50, R50, 0x10, RZ ;  /* 0x0000001032327819 */ /* 0x000fe400000006ff */
[C---:B------:R-:W-:Y:S02]  /*19c0*/  PRMT R52, R53.reuse, 0x7632, R52 ;  /* 0x0000763235347816 */ /* 0x040fe40000000034 */
[----:B------:R-:W-:Y:S01]  /*19d0*/  SHF.L.U32 R53, R53, 0x10, RZ ;  /* 0x0000001035357819 */ /* 0x000fe200000006ff */
[----:B------:R-:W-:Y:S01]  /*19e0*/  FADD.FTZ R23, R51, R50 ;  /* 0x0000003233177221 */ /* 0x000fe20000010000 */
[----:B------:R-:W-:Y:S01]  /*19f0*/  SHF.L.U32 R52, R52, 0x10, RZ ;  /* 0x0000001034347819 */ /* 0x000fe200000006ff */
[----:B------:R-:W-:Y:S01]  /*1a00*/  FMUL.FTZ R22, R50, R50 ;  /* 0x0000003232167220 */ /* 0x000fe20000410000 */
[----:B------:R-:W-:Y:S01]  /*1a10*/  PRMT R54, R55, 0x7632, R54 ;  /* 0x0000763237367816 */ /* 0x000fe20000000036 */
[----:B------:R-:W-:-:S02]  /*1a20*/  FADD.FTZ R20, R20, R23 ;  /* 0x0000001714147221 */ /* 0x000fc40000010000 */
[----:B------:R-:W-:Y:S01]  /*1a30*/  FADD.FTZ R23, R53, R52 ;  /* 0x0000003435177221 */ /* 0x000fe20000010000 */
[----:B------:R-:W-:Y:S01]  /*1a40*/  SHF.L.U32 R55, R55, 0x10, RZ ;  /* 0x0000001037377819 */ /* 0x000fe200000006ff */
[----:B------:R-:W-:Y:S01]  /*1a50*/  FFMA.FTZ R22, R51, R51, R22 ;  /* 0x0000003333167223 */ /* 0x000fe20000010016 */
[----:B------:R-:W-:Y:S01]  /*1a60*/  SHF.L.U32 R54, R54, 0x10, RZ ;  /* 0x0000001036367819 */ /* 0x000fe200000006ff */
[----:B------:R-:W-:Y:S01]  /*1a70*/  FMUL.FTZ R24, R52, R52 ;  /* 0x0000003434187220 */ /* 0x000fe20000410000 */
[----:B------:R-:W-:Y:S01]  /*1a80*/  FADD.FTZ R20, R20, R23 ;  /* 0x0000001714147221 */ /* 0x000fe20000010000 */
[----:B------:R-:W-:Y:S02]  /*1a90*/  FADD.FTZ R21, R21, R22 ;  /* 0x0000001615157221 */ /* 0x000fe40000010000 */
[----:B------:R-:W-:Y:S01]  /*1aa0*/  FADD.FTZ R23, R55, R54 ;  /* 0x0000003637177221 */ /* 0x000fe20000010000 */
[----:B------:R-:W-:Y:S01]  /*1ab0*/  FFMA.FTZ R24, R53, R53, R24 ;  /* 0x0000003535187223 */ /* 0x000fe20000010018 */
[----:B------:R-:W-:-:S02]  /*1ac0*/  FMUL.FTZ R22, R54, R54 ;  /* 0x0000003636167220 */ /* 0x000fc40000410000 */
[----:B------:R-:W-:Y:S01]  /*1ad0*/  FADD.FTZ R23, R20, R23 ;  /* 0x0000001714177221 */ /* 0x000fe20000010000 */
[----:B------:R-:W-:Y:S01]  /*1ae0*/  FADD.FTZ R21, R21, R24 ;  /* 0x0000001815157221 */ /* 0x000fe20000010000 */
[----:B------:R-:W-:Y:S01]  /*1af0*/  FFMA.FTZ R22, R55, R55, R22 ;  /* 0x0000003737167223 */ /* 0x000fe20000010016 */
[----:B----4-:R-:W-:-:S04]  /*1b00*/  PRMT R56, R57, 0x7632, R56 ;  /* 0x0000763239387816 */ /* 0x010fc80000000038 */
[----:B------:R-:W-:Y:S02]  /*1b10*/  SHF.L.U32 R56, R56, 0x10, RZ ;  /* 0x0000001038387819 */ /* 0x000fe400000006ff */
[----:B------:R-:W-:Y:S02]  /*1b20*/  SHF.L.U32 R57, R57, 0x10, RZ ;  /* 0x0000001039397819 */ /* 0x000fe400000006ff */
[----:B-----5:R-:W-:Y:S01]  /*1b30*/  PRMT R58, R59, 0x7632, R58 ;  /* 0x000076323b3a7816 */ /* 0x020fe2000000003a */
[----:B------:R-:W-:Y:S01]  /*1b40*/  FMUL.FTZ R20, R56, R56 ;  /* 0x0000003838147220 */ /* 0x000fe20000410000 */
[----:B------:R-:W-:Y:S02]  /*1b50*/  FADD.FTZ R21, R21, R22 ;  /* 0x0000001615157221 */ /* 0x000fe40000010000 */
[----:B------:R-:W-:Y:S01]  /*1b60*/  SHF.L.U32 R58, R58, 0x10, RZ ;  /* 0x000000103a3a7819 */ /* 0x000fe200000006ff */
[C---:B------:R-:W-:Y:S01]  /*1b70*/  FFMA.FTZ R24, R57.reuse, R57, R20 ;  /* 0x0000003939187223 */ /* 0x040fe20000010014 */
[----:B------:R-:W-:Y:S01]  /*1b80*/  FADD.FTZ R22, R57, R56 ;  /* 0x0000003839167221 */ /* 0x000fe20000010000 */
[----:B------:R-:W-:-:S02]  /*1b90*/  LOP3.LUT R20, R66, 0x3e0, RZ, 0xc0, !PT ;  /* 0x000003e042147812 */ /* 0x000fc400078ec0ff */
[----:B------:R-:W-:Y:S01]  /*1ba0*/  SHF.L.U32 R59, R59, 0x10, RZ ;  /* 0x000000103b3b7819 */ /* 0x000fe200000006ff */
[----:B------:R-:W-:Y:S01]  /*1bb0*/  FADD.FTZ R21, R21, R24 ;  /* 0x0000001815157221 */ /* 0x000fe20000010000 */
[----:B------:R-:W-:Y:S01]  /*1bc0*/  FMUL.FTZ R24, R58, R58 ;  /* 0x0000003a3a187220 */ /* 0x000fe20000410000 */
[----:B------:R-:W-:Y:S01]  /*1bd0*/  FADD.FTZ R22, R23, R22 ;  /* 0x0000001617167221 */ /* 0x000fe20000010000 */
[C---:B------:R-:W-:Y:S01]  /*1be0*/  ISETP.GT.U32.AND P1, PT, R20.reuse, 0x210, PT ;  /* 0x000002101400780c */ /* 0x040fe20003f24070 */
[C---:B------:R-:W-:Y:S01]  /*1bf0*/  FADD.FTZ R23, R59.reuse, R58 ;  /* 0x0000003a3b177221 */ /* 0x040fe20000010000 */
[----:B------:R-:W-:Y:S01]  /*1c00*/  IADD3 R20, PT, PT, -R20, 0x22f, RZ ;  /* 0x0000022f14147810 */ /* 0x000fe20007ffe1ff */
[----:B------:R-:W-:Y:S02]  /*1c10*/  FFMA.FTZ R26, R59, R59, R24 ;  /* 0x0000003b3b1a7223 */ /* 0x000fe40000010018 */
        /* <DEDUP_REMOVED lines=17> */
[----:B------:R-:W-:Y:S02]  /*1d30*/  ISETP.GT.AND P1, PT, R21, R20, PT ;  /* 0x000000141500720c */ /* 0x000fe40003f24270 */
[C---:B------:R-:W-:Y:S02]  /*1d40*/  ISETP.NE.AND P3, PT, R63.reuse, RZ, PT ;  /* 0x000000ff3f00720c */ /* 0x040fe40003f65270 */
[----:B------:R-:W-:-:S09]  /*1d50*/  IADD3 R21, PT, PT, R63, 0x8, RZ ;  /* 0x000000083f157810 */ /* 0x000fd20007ffe0ff */
        /* <DEDUP_REMOVED lines=14> */
[----:B------:R-:W-:-:S02]  /*1e40*/  ISETP.NE.AND P2, PT, R66, RZ, PT ;  /* 0x000000ff4200720c */ /* 0x000fc40003f45270 */
[----:B--2---:R-:W-:Y:S02]  /*1e50*/  @!P3 LEA R26, R27, R26, 0x18 ;  /* 0x0000001a1b1ab211 */ /* 0x004fe400078ec0ff */
[----:B------:R-:W-:-:S04]  /*1e60*/  @!P3 LOP3.LUT R21, R21, 0xf8, RZ, 0xc0, !PT ;  /* 0x000000f81515b812 */ /* 0x000fc800078ec0ff */
[----:B------:R-:W-:Y:S01]  /*1e70*/  @!P3 IADD3 R21, PT, PT, R21, R26, RZ ;  /* 0x0000001a1515b210 */ /* 0x000fe20007ffe0ff */
[----:B0-----:R-:W-:Y:S01]  /*1e80*/  @!P1 FADD.FTZ R24, R24, R23 ;  /* 0x0000001718189221 */ /* 0x001fe20000010000 */
[----:B-1----:R-:W-:Y:S01]  /*1e90*/  @!P1 FADD.FTZ R25, R25, R22 ;  /* 0x0000001619199221 */ /* 0x002fe20000010000 */
[----:B------:R-:W-:Y:S04]  /*1ea0*/  BSSY.RECONVERGENT B0, `(.L_x_1862) ;  /* 0x0000032000007945 */ /* 0x000fe80003800200 */
[----:B------:R0:W-:Y:S01]  /*1eb0*/  @!P3 STS.64 [R21+0x18], R24 ;  /* 0x000018181500b388 */ /* 0x0001e20000000a00 */
[----:B------:R-:W-:Y:S06]  /*1ec0*/  BAR.SYNC.DEFER_BLOCKING 0x0 ;  /* 0x0000000000007b1d */ /* 0x000fec0000010000 */
[----:B------:R-:W-:Y:S05]  /*1ed0*/  @P2 BRA `(.L_x_1863) ;  /* 0x0000000000b82947 */ /* 0x000fea0003800000 */
[----:B------:R-:W1:Y:S01]  /*1ee0*/  S2UR UR5, SR_CgaCtaId ;  /* 0x00000000000579c3 */ /* 0x000e620000008800 */
[----:B------:R-:W-:Y:S02]  /*1ef0*/  UMOV UR4, 0x400 ;  /* 0x0000040000047882 */ /* 0x000fe40000000000 */
[----:B-1----:R-:W-:-:S09]  /*1f00*/  ULEA UR4, UR5, UR4, 0x18 ;  /* 0x0000000405047291 */ /* 0x002fd2000f8ec0ff */
        /* <DEDUP_REMOVED lines=13> */
[----:B------:R-:W3:Y:S01]  /*1fe0*/  LDS.128 R28, [UR4+0x70] ;  /* 0x00007004ff1c7984 */ /* 0x000ee20008000c00 */
[----:B--2---:R-:W-:Y:S01]  /*1ff0*/  FADD.FTZ R87, R87, R32 ;  /* 0x0000002057577221 */ /* 0x004fe20000010000 */
[----:B------:R-:W-:-:S03]  /*2000*/  FADD.FTZ R92, R92, R33 ;  /* 0x000000215c5c7221 */ /* 0x000fc60000010000 */
[----:B------:R-:W-:Y:S01]  /*2010*/  FADD.FTZ R87, R87, R34 ;  /* 0x0000002257577221 */ /* 0x000fe20000010000 */
[----:B------:R-:W-:Y:S02]  /*2020*/  FADD.FTZ R92, R92, R35 ;  /* 0x000000235c5c7221 */ /* 0x000fe40000010000 */
[----:B------:R-:W-:Y:S01]  /*2030*/  LDS.128 R32, [UR4+0x90] ;  /* 0x00009004ff207984 */ /* 0x000fe20008000c00 */
        /* <DEDUP_REMOVED lines=10> */
[----:B---3--:R-:W-:Y:S01]  /*20e0*/  FADD.FTZ R87, R87, R28 ;  /* 0x0000001c57577221 */ /* 0x008fe20000010000 */
        /* <DEDUP_REMOVED lines=8> */
[----:B------:R-:W-:-:S03]  /*2170*/  FADD.FTZ R92, R92, R33 ;  /* 0x000000215c5c7221 */ /* 0x000fc60000010000 */
[----:B------:R-:W-:Y:S01]  /*2180*/  FADD.FTZ R87, R87, R34 ;  /* 0x0000002257577221 */ /* 0x000fe20000010000 */
[----:B------:R-:W-:-:S03]  /*2190*/  FADD.FTZ R92, R92, R35 ;  /* 0x000000235c5c7221 */ /* 0x000fc60000010000 */
[----:B-1----:R-:W-:Y:S01]  /*21a0*/  FADD.FTZ R24, R87, R24 ;  /* 0x0000001857187221 */ /* 0x002fe20000010000 */
[----:B------:R-:W-:-:S07]  /*21b0*/  FADD.FTZ R25, R92, R25 ;  /* 0x000000195c197221 */ /* 0x000fce0000010000 */
.L_x_1863:
[----:B------:R-:W-:Y:S05]  /*21c0*/  BSYNC.RECONVERGENT B0 ;  /* 0x0000000000007941 */ /* 0x000fea0003800200 */
.L_x_1862:
[----:B------:R-:W1:Y:S02]  /*21d0*/  LDC R26, c[0x0][0x370] ;  /* 0x0000dc00ff1a7b82 */ /* 0x000e640000000800 */
[----:B-1----:R-:W-:-:S13]  /*21e0*/  ISETP.GE.U32.AND P1, PT, R26, 0x2, PT ;  /* 0x000000021a00780c */ /* 0x002fda0003f26070 */
[----:B------:R-:W-:Y:S05]  /*21f0*/  @!P1 BRA `(.L_x_1864) ;  /* 0x0000000800a09947 */ /* 0x000fea0003800000 */
[----:B------:R-:W1:Y:S01]  /*2200*/  LDC.64 R92, c[0x0][0x3b8] ;  /* 0x0000ee00ff5c7b82 */ /* 0x000e620000000a00 */
[----:B------:R-:W-:Y:S02]  /*2210*/  LOP3.LUT R23, R69, 0x1, RZ, 0xc0, !PT ;  /* 0x0000000145177812 */ /* 0x000fe400078ec0ff */
[----:B------:R-:W-:-:S03]  /*2220*/  ISETP.GE.U32.AND P3, PT, R26, 0x8, PT ;  /* 0x000000081a00780c */ /* 0x000fc60003f66070 */
[----:B0-----:R-:W-:-:S04]  /*2230*/  IMAD R21, R23, R64, RZ ;  /* 0x0000004017157224 */ /* 0x001fc800078e02ff */
[----:B------:R-:W-:-:S05]  /*2240*/  IMAD R21, R21, R26, RZ ;  /* 0x0000001a15157224 */ /* 0x000fca00078e02ff */
[----:B------:R-:W-:-:S05]  /*2250*/  SHF.L.U32 R21, R21, 0x1, RZ ;  /* 0x0000000115157819 */ /* 0x000fca00000006ff */
[----:B-1----:R-:W-:Y:S01]  /*2260*/  IMAD.WIDE R92, R21, 0x4, R92 ;  /* 0x00000004155c7825 */ /* 0x002fe200078e025c */
[----:B------:R-:W-:Y:S06]  /*2270*/  @P2 BRA `(.L_x_1865) ;  /* 0x0000000000502947 */ /* 0x000fec0003800000 */
[----:B------:R-:W0:Y:S01]  /*2280*/  LDC.64 R20, c[0x0][0x3b0] ;  /* 0x0000ec00ff147b82 */ /* 0x000e220000000a00 */
[----:B------:R-:W-:Y:S01]  /*2290*/  LOP3.LUT P1, R28, R69, 0x2, RZ, 0xc0, !PT ;  /* 0x00000002451c7812 */ /* 0x000fe2000782c0ff */
[-CC-:B------:R-:W-:Y:S02]  /*22a0*/  IMAD R23, R23, R64.reuse, R67.reuse ;  /* 0x0000004017177224 */ /* 0x180fe400078e0243 */
[----:B------:R-:W-:Y:S01]  /*22b0*/  IMAD R27, R65, R64, R67 ;  /* 0x00000040411b7224 */ /* 0x000fe200078e0243 */
[----:B------:R-:W-:-:S04]  /*22c0*/  SEL R29, R26, RZ, !P1 ;  /* 0x000000ff1a1d7207 */ /* 0x000fc80004800000 */
[----:B------:R-:W-:Y:S01]  /*22d0*/  ISETP.NE.AND P1, PT, R29, -0x1, PT ;  /* 0xffffffff1d00780c */ /* 0x000fe20003f25270 */
[----:B0-----:R-:W-:-:S04]  /*22e0*/  IMAD.WIDE.U32 R20, R23, 0x4, R20 ;  /* 0x0000000417147825 */ /* 0x001fc800078e0014 */
        /* <DEDUP_REMOVED lines=8> */
.L_x_1866:
[----:B0-----:R-:W2:Y:S04]  /*2370*/  LDG.E.STRONG.GPU R22, desc[UR6][R20.64] ;  /* 0x0000000614167981 */ /* 0x001ea8000c1ef900 */
[----:B--2---:R-:W-:Y:S01]  /*2380*/  CCTL.IVALL ;  /* 0x00000000ff00798f */ /* 0x004fe20002000000 */
[----:B------:R-:W-:Y:S05]  /*2390*/  YIELD ;  /* 0x0000000000007946 */ /* 0x000fea0003800000 */
[----:B------:R-:W-:-:S13]  /*23a0*/  ISETP.NE.AND P1, PT, R22, R29, PT ;  /* 0x0000001d1600720c */ /* 0x000fda0003f25270 */
[----:B------:R-:W-:Y:S05]  /*23b0*/  @P1 BRA `(.L_x_1866) ;  /* 0xfffffffc00ec1947 */ /* 0x000fea000383ffff */
.L_x_1865:
[----:B------:R-:W-:Y:S05]  /*23c0*/  WARPSYNC.ALL ;  /* 0x0000000000007948 */ /* 0x000fea0003800000 */
[----:B------:R-:W-:Y:S01]  /*23d0*/  BAR.SYNC.DEFER_BLOCKING 0x0 ;  /* 0x0000000000007b1d */ /* 0x000fe20000010000 */
[----:B------:R-:W-:-:S05]  /*23e0*/  HFMA2 R30, -RZ, RZ, 0, 0 ;  /* 0x00000000ff1e7431 */ /* 0x000fca00000001ff */
        /* <DEDUP_REMOVED lines=8> */
[----:B0-----:R-:W-:Y:S01]  /*2470*/  IADD3 R27, PT, PT, -R65, RZ, RZ ;  /* 0x000000ff411b7210 */ /* 0x001fe20007ffe1ff */
[----:B------:R-:W-:Y:S01]  /*2480*/  UMOV UR4, URZ ;  /* 0x000000ff00047c82 */ /* 0x000fe20008000000 */
[----:B------:R-:W-:-:S07]  /*2490*/  MOV R26, R67 ;  /* 0x00000043001a7202 */ /* 0x000fce0000000f00 */
.L_x_1868:
[----:B------:R-:W-:Y:S01]  /*24a0*/  ISETP.EQ.OR P1, PT, R27, RZ, P2 ;  /* 0x000000ff1b00720c */ /* 0x000fe20001722670 */
[----:B------:R-:W-:-:S12]  /*24b0*/  UIADD3 UR5, UPT, UPT, UR4, 0x1, URZ ;  /* 0x0000000104057890 */ /* 0x000fd8000fffe0ff */
[----:B------:R-:W-:Y:S01]  /*24c0*/  @!P1 IMAD.WIDE.U32 R22, R26, 0x8, R92 ;  /* 0x000000081a169825 */ /* 0x000fe200078e005c */
[----:B------:R-:W-:-:S05]  /*24d0*/  ISETP.EQ.OR P3, PT, R65, UR5, P2 ;  /* 0x0000000541007c0c */ /* 0x000fca0009762670 */
[----:B------:R-:W2:Y:S08]  /*24e0*/  @!P1 LDG.E.64 R22, desc[UR6][R22.64] ;  /* 0x0000000616169981 */ /* 0x000eb0000c1e1b00 */
[----:B------:R-:W-:-:S06]  /*24f0*/  @!P3 IMAD.WIDE.U32 R20, R28, 0x8, R92 ;  /* 0x000000081c14b825 */ /* 0x000fcc00078e005c */
[----:B------:R-:W3:Y:S01]  /*2500*/  @!P3 LDG.E.64 R20, desc[UR6][R20.64] ;  /* 0x000000061414b981 */ /* 0x000ee2000c1e1b00 */
[----:B------:R-:W-:-:S06]  /*2510*/  UIADD3 UR5, UPT, UPT, UR4, 0x2, URZ ;  /* 0x0000000204057890 */ /* 0x000fcc000fffe0ff */
[----:B------:R-:W-:Y:S01]  /*2520*/  ISETP.EQ.OR P4, PT, R65, UR5, P2 ;  /* 0x0000000541007c0c */ /* 0x000fe20009782670 */
[----:B------:R-:W-:Y:S01]  /*2530*/  UIADD3 UR5, UPT, UPT, UR4, 0x3, URZ ;  /* 0x0000000304057890 */ /* 0x000fe2000fffe0ff */
[----:B--2---:R-:W-:Y:S01]  /*2540*/  @!P1 FADD.FTZ R24, R24, R22 ;  /* 0x0000001618189221 */ /* 0x004fe20000010000 */
[----:B------:R-:W-:-:S10]  /*2550*/  @!P1 FADD.FTZ R25, R25, R23 ;  /* 0x0000001719199221 */ /* 0x000fd40000010000 */
[----:B------:R-:W-:Y:S01]  /*2560*/  @!P4 IMAD.WIDE.U32 R22, R29, 0x8, R92 ;  /* 0x000000081d16c825 */ /* 0x000fe200078e005c */
[----:B------:R-:W-:-:S05]  /*2570*/  ISETP.EQ.OR P1, PT, R65, UR5, P2 ;  /* 0x0000000541007c0c */ /* 0x000fca0009722670 */
[----:B------:R-:W2:Y:S01]  /*2580*/  @!P4 LDG.E.64 R22, desc[UR6][R22.64] ;  /* 0x000000061616c981 */ /* 0x000ea2000c1e1b00 */
[----:B---3--:R-:W-:Y:S01]  /*2590*/  @!P3 FADD.FTZ R24, R24, R20 ;  /* 0x000000141818b221 */ /* 0x008fe20000010000 */
[----:B------:R-:W-:-:S06]  /*25a0*/  @!P3 FADD.FTZ R25, R25, R21 ;  /* 0x000000151919b221 */ /* 0x000fcc0000010000 */
        /* <DEDUP_REMOVED lines=26> */
[----:B------:R-:W0:Y:S01]  /*2750*/  LDC R35, c[0x0][0x370] ;  /* 0x0000dc00ff237b82 */ /* 0x000e220000000800 */
[----:B------:R-:W-:Y:S01]  /*2760*/  UIADD3 UR4, UPT, UPT, UR4, 0x8, URZ ;  /* 0x0000000804047890 */ /* 0x000fe2000fffe0ff */
        /* <DEDUP_REMOVED lines=10> */
[----:B0-----:R-:W-:Y:S01]  /*2810*/  LOP3.LUT R22, R35, 0x7ffffff8, RZ, 0xc0, !PT ;  /* 0x7ffffff823167812 */ /* 0x001fe200078ec0ff */
[----:B------:R-:W-:-:S03]  /*2820*/  @!P1 FADD.FTZ R25, R25, R23 ;  /* 0x0000001719199221 */ /* 0x000fc60000010000 */
[----:B------:R-:W-:Y:S01]  /*2830*/  ISETP.NE.AND P1, PT, R22, UR4, PT ;  /* 0x0000000416007c0c */ /* 0x000fe2000bf25270 */
[----:B---3--:R-:W-:Y:S01]  /*2840*/  @!P3 FADD.FTZ R24, R24, R20 ;  /* 0x000000141818b221 */ /* 0x008fe20000010000 */
[----:B------:R-:W-:-:S11]  /*2850*/  @!P3 FADD.FTZ R25, R25, R21 ;  /* 0x000000151919b221 */ /* 0x000fd60000010000 */
[----:B------:R-:W-:Y:S05]  /*2860*/  @P1 BRA `(.L_x_1868) ;  /* 0xfffffffc000c1947 */ /* 0x000fea000383ffff */
[----:B------:R-:W-:-:S07]  /*2870*/  MOV R30, R22 ;  /* 0x00000016001e7202 */ /* 0x000fce0000000f00 */
.L_x_1867:
[----:B------:R-:W1:Y:S02]  /*2880*/  LDC R31, c[0x0][0x370] ;  /* 0x0000dc00ff1f7b82 */ /* 0x000e640000000800 */
[----:B-1----:R-:W-:-:S13]  /*2890*/  LOP3.LUT P1, RZ, R31, 0x7, RZ, 0xc0, !PT ;  /* 0x000000071fff7812 */ /* 0x002fda000782c0ff */
[----:B------:R-:W-:Y:S05]  /*28a0*/  @!P1 BRA `(.L_x_1864) ;  /* 0x0000000000f49947 */ /* 0x000fea0003800000 */
[C---:B0-----:R-:W-:Y:S02]  /*28b0*/  LOP3.LUT R20, R31.reuse, 0x7, RZ, 0xc0, !PT ;  /* 0x000000071f147812 */ /* 0x041fe400078ec0ff */
[----:B------:R-:W-:Y:S02]  /*28c0*/  LOP3.LUT P1, R32, R31, 0x3, RZ, 0xc0, !PT ;  /* 0x000000031f207812 */ /* 0x000fe4000782c0ff */
[----:B------:R-:W-:-:S04]  /*28d0*/  IADD3 R20, PT, PT, R20, -0x1, RZ ;  /* 0xffffffff14147810 */ /* 0x000fc80007ffe0ff */
[----:B------:R-:W-:-:S13]  /*28e0*/  ISETP.GE.U32.AND P3, PT, R20, 0x3, PT ;  /* 0x000000031400780c */ /* 0x000fda0003f66070 */
[----:B------:R-:W-:Y:S05]  /*28f0*/  @!P3 BRA `(.L_x_1869) ;  /* 0x000000000070b947 */ /* 0x000fea0003800000 */
[CC--:B------:R-:W-:Y:S02]  /*2900*/  ISETP.EQ.OR P3, PT, R30.reuse, R65.reuse, P2 ;  /* 0x000000411e00720c */ /* 0x0c0fe40001762670 */
[C---:B------:R-:W-:Y:S02]  /*2910*/  IADD3 R22, PT, PT, R30.reuse, 0x1, RZ ;  /* 0x000000011e167810 */ /* 0x040fe40007ffe0ff */
[----:B------:R-:W-:Y:S02]  /*2920*/  IADD3 R26, PT, PT, R30, 0x2, RZ ;  /* 0x000000021e1a7810 */ /* 0x000fe40007ffe0ff */
[-C--:B------:R-:W-:Y:S02]  /*2930*/  ISETP.EQ.OR P4, PT, R22, R65.reuse, P2 ;  /* 0x000000411600720c */ /* 0x080fe40001782670 */
[----:B------:R-:W-:Y:S02]  /*2940*/  ISETP.EQ.OR P5, PT, R26, R65, P2 ;  /* 0x000000411a00720c */ /* 0x000fe400017a2670 */
[----:B------:R-:W-:-:S03]  /*2950*/  IADD3 R28, PT, PT, R30, 0x3, RZ ;  /* 0x000000031e1c7810 */ /* 0x000fc60007ffe0ff */
[----:B------:R-:W-:Y:S01]  /*2960*/  @!P3 IMAD R21, R30, R64, R67 ;  /* 0x000000401e15b224 */ /* 0x000fe200078e0243 */
[----:B------:R-:W-:-:S03]  /*2970*/  ISETP.EQ.OR P6, PT, R28, R65, P2 ;  /* 0x000000411c00720c */ /* 0x000fc600017c2670 */
        /* <DEDUP_REMOVED lines=20> */
.L_x_1869:
        /* <DEDUP_REMOVED lines=18> */
.L_x_1870:
        /* <DEDUP_REMOVED lines=9> */
.L_x_1871:
[----:B------:R-:W-:Y:S05]  /*2c70*/  BSYNC.RECONVERGENT B0 ;  /* 0x0000000000007941 */ /* 0x000fea0003800200 */
.L_x_1864:
[----:B------:R-:W1:Y:S01]  /*2c80*/  S2UR UR5, SR_CgaCtaId ;  /* 0x00000000000579c3 */ /* 0x000e620000008800 */
[----:B------:R-:W2:Y:S01]  /*2c90*/  LDCU UR8, c[0x0][0x414] ;  /* 0x00008280ff0877ac */ /* 0x000ea20008000800 */
[----:B------:R-:W-:Y:S01]  /*2ca0*/  LOP3.LUT R31, R70, 0xffff, RZ, 0xc0, !PT ;  /* 0x0000ffff461f7812 */ /* 0x000fe200078ec0ff */
[----:B------:R-:W-:-:S03]  /*2cb0*/  UMOV UR4, 0x400 ;  /* 0x0000040000047882 */ /* 0x000fc60000000000 */
[----:B------:R-:W-:Y:S02]  /*2cc0*/  IADD3 R31, PT, PT, R86, R31, RZ ;  /* 0x0000001f561f7210 */ /* 0x000fe40007ffe0ff */
[----:B------:R-:W3:Y:S08]  /*2cd0*/  @P0 LDC.64 R28, c[0x0][0x388] ;  /* 0x0000e200ff1c0b82 */ /* 0x000ef00000000a00 */
[----:B0-----:R-:W0:Y:S01]  /*2ce0*/  LDC.64 R22, c[0x0][0x3a0] ;  /* 0x0000e800ff167b82 */ /* 0x001e220000000a00 */
[----:B--2---:R-:W-:Y:S01]  /*2cf0*/  @P0 FMUL.FTZ R20, R24, UR8 ;  /* 0x0000000818140c20 */ /* 0x004fe20008410000 */
[----:B------:R-:W-:Y:S01]  /*2d00*/  @P0 FMUL.FTZ R21, R25, UR8 ;  /* 0x0000000819150c20 */ /* 0x000fe20008410000 */
[----:B-1----:R-:W-:-:S05]  /*2d10*/  ULEA UR4, UR5, UR4, 0x18 ;  /* 0x0000000405047291 */ /* 0x002fca000f8ec0ff */
[----:B------:R-:W1:Y:S01]  /*2d20*/  LDC.64 R26, c[0x0][0x398] ;  /* 0x0000e600ff1a7b82 */ /* 0x000e620000000a00 */
[----:B------:R-:W2:Y:S01]  /*2d30*/  LDCU UR5, c[0x0][0x404] ;  /* 0x00008080ff0577ac */ /* 0x000ea20008000800 */
[----:B---3--:R-:W-:Y:S02]  /*2d40*/  @P0 IMAD.WIDE R28, R68, 0x8, R28 ;  /* 0x00000008441c0825 */ /* 0x008fe400078e021c */
[----:B------:R-:W-:Y:S04]  /*2d50*/  @!P2 STS.64 [UR4+0xb0], R24 ;  /* 0x0000b018ff00a988 */ /* 0x000fe80008000a04 */
[----:B------:R3:W-:Y:S01]  /*2d60*/  @P0 STG.E.64 desc[UR6][R28.64], R20 ;  /* 0x000000141c000986 */ /* 0x0007e2000c101b06 */
[C---:B0-----:R-:W-:Y:S01]  /*2d70*/  IMAD.WIDE R22, R31.reuse, 0x4, R22 ;  /* 0x000000041f167825 */ /* 0x041fe200078e0216 */
[----:B------:R-:W-:Y:S03]  /*2d80*/  BAR.SYNC.DEFER_BLOCKING 0x0 ;  /* 0x0000000000007b1d */ /* 0x000fe60000010000 */
[----:B-1----:R-:W-:-:S03]  /*2d90*/  IMAD.WIDE R26, R31, 0x4, R26 ;  /* 0x000000041f1a7825 */ /* 0x002fc600078e021a */
[----:B------:R-:W5:Y:S04]  /*2da0*/  LDG.E.64 R22, desc[UR6][R22.64] ;  /* 0x0000000616167981 */ /* 0x000f68000c1e1b00 */
[----:B------:R-:W0:Y:S01]  /*2db0*/  LDS.64 R24, [UR4+0xb0] ;  /* 0x0000b004ff187984 */ /* 0x000e220008000a00 */
[----:B------:R-:W1:Y:S03]  /*2dc0*/  LDCU.U8 UR4, c[0x0][0x3fc] ;  /* 0x00007f80ff0477ac */ /* 0x000e660008000000 */
[----:B---3--:R0:W5:Y:S02]  /*2dd0*/  LDG.E.64 R20, desc[UR6][R26.64] ;  /* 0x000000061a147981 */ /* 0x008164000c1e1b00 */
[----:B0-----:R-:W-:-:S04]  /*2de0*/  FMUL.FTZ R26, R24, UR8 ;  /* 0x00000008181a7c20 */ /* 0x001fc80008410000 */
[----:B------:R-:W-:-:S04]  /*2df0*/  FMUL.FTZ R30, R26, R26 ;  /* 0x0000001a1a1e7220 */ /* 0x000fc80000410000 */
[----:B------:R-:W-:-:S05]  /*2e00*/  FFMA.FTZ R30, R25, UR8, -R30 ;  /* 0x00000008191e7c23 */ /* 0x000fca000801081e */
[----:B------:R-:W-:-:S13]  /*2e10*/  FSETP.GTU.FTZ.AND P1, PT, R30, RZ, PT ;  /* 0x000000ff1e00720b */ /* 0x000fda0003f3c000 */
[----:B------:R-:W0:Y:S01]  /*2e20*/  @P1 LDC R31, c[0x0][0x3a8] ;  /* 0x0000ea00ff1f1b82 */ /* 0x000e220000000800 */
[----:B------:R-:W-:Y:S01]  /*2e30*/  HFMA2 R27, -RZ, RZ, 1.875, 0 ;  /* 0x3f800000ff1b7431 */ /* 0x000fe200000001ff */
[----:B-1----:R-:W-:Y:S01]  /*2e40*/  UISETP.NE.AND UP0, UPT, UR4, URZ, UPT ;  /* 0x000000ff0400728c */ /* 0x002fe2000bf05270 */
[----:B------:R-:W-:Y:S01]  /*2e50*/  BSSY.RECONVERGENT B0, `(.L_x_1872) ;  /* 0x0000386000007945 */ /* 0x000fe20003800200 */
[----:B0-----:R-:W-:Y:S01]  /*2e60*/  @P1 FADD.FTZ R30, R30, R31 ;  /* 0x0000001f1e1e1221 */ /* 0x001fe20000010000 */
[----:B--2---:R-:W-:-:S03]  /*2e70*/  IMAD R31, R65, UR5, R85 ;  /* 0x00000005411f7c24 */ /* 0x004fc6000f8e0255 */
[----:B------:R0:W1:Y:S02]  /*2e80*/  @P1 MUFU.RSQ R27, R30 ;  /* 0x0000001e001b1308 */ /* 0x0000640000001400 */
[----:B------:R-:W-:Y:S02]  /*2e90*/  IADD3 R28, PT, PT, R31, 0xf0, RZ ;  /* 0x000000f01f1c7810 */ /* 0x000fe40007ffe0ff */
[----:B------:R-:W-:Y:S02]  /*2ea0*/  SHF.R.S32.HI R24, RZ, 0x1f, R31 ;  /* 0x0000001fff187819 */ /* 0x000fe4000001141f */
[----:B------:R-:W-:Y:S01]  /*2eb0*/  SHF.R.S32.HI R29, RZ, 0x1f, R28 ;  /* 0x0000001fff1d7819 */ /* 0x000fe2000001141c */
[----:B------:R-:W-:Y:S06]  /*2ec0*/  BRA.U UP0, `(.L_x_1873) ;  /* 0x0000001500bc7547 */ /* 0x000fec000b800000 */
[----:B------:R-:W2:Y:S01]  /*2ed0*/  LDCU.64 UR8, c[0x0][0x3e8] ;  /* 0x00007d00ff0877ac */ /* 0x000ea20008000a00 */
[----:B------:R-:W-:Y:S01]  /*2ee0*/  BSSY.RECONVERGENT B1, `(.L_x_1874) ;  /* 0x000001a000017945 */ /* 0x000fe20003800200 */
[----:B--2---:R-:W-:Y:S02]  /*2ef0*/  ISETP.GE.U32.AND P1, PT, R31, UR8, PT ;  /* 0x000000081f007c0c */ /* 0x004fe4000bf26070 */
[----:B------:R-:W-:Y:S02]  /*2f00*/  ISETP.GE.U32.AND P2, PT, R84, UR8, PT ;  /* 0x0000000854007c0c */ /* 0x000fe4000bf46070 */
[----:B------:R-:W-:Y:S02]  /*2f10*/  ISETP.GE.AND.EX P1, PT, R24, UR9, PT, P1 ;  /* 0x0000000918007c0c */ /* 0x000fe4000bf26310 */
[----:B------:R-:W-:Y:S02]  /*2f20*/  ISETP.GE.U32.AND P5, PT, R83, UR8, PT ;  /* 0x0000000853007c0c */ /* 0x000fe4000bfa6070 */
[----:B------:R-:W-:-:S02]  /*2f30*/  ISETP.GE.U32.AND P6, PT, R82, UR8, PT ;  /* 0x0000000852007c0c */ /* 0x000fc4000bfc6070 */
[----:B------:R-:W-:-:S07]  /*2f40*/  ISETP.GE.AND.EX P2, PT, R62, UR9, PT, P2 ;  /* 0x000000093e007c0c */ /* 0x000fce000bf46320 */
[----:B------:R-:W-:Y:S06]  /*2f50*/  @P1 BRA `(.L_x_1875) ;  /* 0x0000000000481947 */ /* 0x000fec0003800000 */
[----:B------:R-:W2:Y:S01]  /*2f60*/  LDCU.64 UR10, c[0x0][0x3e0] ;  /* 0x00007c00ff0a77ac */ /* 0x000ea20008000a00 */
[--C-:B0-----:R-:W-:Y:S01]  /*2f70*/  FADD.FTZ R30, R12, -R26.reuse ;  /* 0x8000001a0c1e7221 */ /* 0x101fe20000010000 */
[----:B------:R-:W-:Y:S01]  /*2f80*/  FADD.FTZ R32, R13, -R26 ;  /* 0x8000001a0d207221 */ /* 0x000fe20000010000 */
[----:B------:R-:W-:Y:S01]  /*2f90*/  MOV R12, R88 ;  /* 0x00000058000c7202 */ /* 0x000fe20000000f00 */
[----:B------:R-:W0:Y:S01]  /*2fa0*/  LDCU.64 UR4, c[0x0][0x380] ;  /* 0x00007000ff0477ac */ /* 0x000e220008000a00 */
[----:B------:R-:W-:Y:S01]  /*2fb0*/  MOV R13, R91 ;  /* 0x0000005b000d7202 */ /* 0x000fe20000000f00 */
[-C--:B-1----:R-:W-:Y:S01]  /*2fc0*/  FMUL.FTZ R25, R30, R27.reuse ;  /* 0x0000001b1e197220 */ /* 0x082fe20000410000 */
[----:B------:R-:W-:-:S03]  /*2fd0*/  FMUL.FTZ R32, R32, R27 ;  /* 0x0000001b20207220 */ /* 0x000fc60000410000 */
        /* <DEDUP_REMOVED lines=10> */
.L_x_1875:
[----:B------:R-:W-:Y:S05]  /*3080*/  BSYNC.RECONVERGENT B1 ;  /* 0x0000000000017941 */ /* 0x000fea0003800200 */
.L_x_1874:
[----:B------:R-:W-:Y:S04]  /*3090*/  BSSY.RECONVERGENT B1, `(.L_x_1876) ;  /* 0x0000014000017945 */ /* 0x000fe80003800200 */
[----:B------:R-:W-:Y:S05]  /*30a0*/  @P2 BRA `(.L_x_1877) ;  /* 0x0000000000482947 */ /* 0x000fea0003800000 */
[----:B------:R-:W3:Y:S01]  /*30b0*/  LDCU.64 UR4, c[0x0][0x3e0] ;  /* 0x00007c00ff0477ac */ /* 0x000ee20008000a00 */
[----:B------:R-:W-:Y:S01]  /*30c0*/  MOV R12, R88 ;  /* 0x00000058000c7202 */ /* 0x000fe20000000f00 */
[--C-:B------:R-:W-:Y:S01]  /*30d0*/  FADD.FTZ R14, R14, -R26.reuse ;  /* 0x8000001a0e0e7221 */ /* 0x100fe20000010000 */
[----:B--2---:R-:W-:Y:S01]  /*30e0*/  MOV R13, R91 ;  /* 0x0000005b000d7202 */ /* 0x004fe20000000f00 */
[----:B------:R-:W2:Y:S01]  /*30f0*/  LDCU.64 UR10, c[0x0][0x380] ;  /* 0x00007000ff0a77ac */ /* 0x000ea20008000a00 */
[----:B------:R-:W-:Y:S01]  /*3100*/  FADD.FTZ R24, R15, -R26 ;  /* 0x8000001a0f187221 */ /* 0x000fe20000010000 */
[----:B-1----:R-:W-:-:S03]  /*3110*/  FMUL.FTZ R15, R14, R27 ;  /* 0x0000001b0e0f7220 */ /* 0x002fc60000410000 */
[----:B------:R-:W-:-:S04]  /*3120*/  FMUL.FTZ R24, R24, R27 ;  /* 0x0000001b18187220 */ /* 0x000fc80000410000 */
[----:B-----5:R-:W-:Y:S01]  /*3130*/  FFMA.FTZ R24, R21, R24, R23 ;  /* 0x0000001815187223 */ /* 0x020fe20000010017 */
[----:B---3--:R-:W-:Y:S02]  /*3140*/  IMAD R25, R62, UR4, RZ ;  /* 0x000000043e197c24 */ /* 0x008fe4000f8e02ff */
[----:B------:R-:W-:-:S04]  /*3150*/  IMAD.WIDE.U32 R12, R84, UR4, R12 ;  /* 0x00000004540c7c25 */ /* 0x000fc8000f8e000c */
[----:B------:R-:W-:Y:S02]  /*3160*/  IMAD R31, R84, UR5, R25 ;  /* 0x00000005541f7c24 */ /* 0x000fe4000f8e0219 */
[----:B------:R-:W-:Y:S01]  /*3170*/  FFMA.FTZ R25, R20, R15, R22 ;  /* 0x0000000f14197223 */ /* 0x000fe20000010016 */
[----:B--2---:R-:W-:Y:S02]  /*3180*/  LEA R14, P1, R12, UR10, 0x1 ;  /* 0x0000000a0c0e7c11 */ /* 0x004fe4000f8208ff */
[----:B------:R-:W-:Y:S02]  /*3190*/  IADD3 R31, PT, PT, R13, R31, RZ ;  /* 0x0000001f0d1f7210 */ /* 0x000fe40007ffe0ff */
[----:B------:R-:W-:Y:S02]  /*31a0*/  F2FP.BF16.F32.PACK_AB R13, R24, R25 ;  /* 0x00000019180d723e */ /* 0x000fe400000010ff */
[----:B------:R-:W-:-:S05]  /*31b0*/  LEA.HI.X R15, R12, UR11, R31, 0x1, P1 ;  /* 0x0000000b0c0f7c11 */ /* 0x000fca00088f0c1f */
[----:B------:R3:W-:Y:S02]  /*31c0*/  STG.E desc[UR6][R14.64], R13 ;  /* 0x0000000d0e007986 */ /* 0x0007e4000c101906 */
.L_x_1877:
[----:B------:R-:W-:Y:S05]  /*31d0*/  BSYNC.RECONVERGENT B1 ;  /* 0x0000000000017941 */ /* 0x000fea0003800200 */
.L_x_1876:
[----:B------:R-:W-:Y:S01]  /*31e0*/  ISETP.GE.AND.EX P5, PT, R61, UR9, PT, P5 ;  /* 0x000000093d007c0c */ /* 0x000fe2000bfa6350 */
[----:B------:R-:W-:Y:S01]  /*31f0*/  BSSY.RECONVERGENT B1, `(.L_x_1878) ;  /* 0x000001b000017945 */ /* 0x000fe20003800200 */
[----:B------:R-:W-:Y:S02]  /*3200*/  ISETP.GE.U32.AND P1, PT, R81, UR8, PT ;  /* 0x0000000851007c0c */ /* 0x000fe4000bf26070 */
[----:B------:R-:W-:Y:S02]  /*3210*/  ISETP.GE.U32.AND P2, PT, R80, UR8, PT ;  /* 0x0000000850007c0c */ /* 0x000fe4000bf46070 */
[----:B------:R-:W-:Y:S02]  /*3220*/  ISETP.GE.U32.AND P4, PT, R79, UR8, PT ;  /* 0x000000084f007c0c */ /* 0x000fe4000bf86070 */
[----:B------:R-:W-:Y:S02]  /*3230*/  ISETP.GE.U32.AND P3, PT, R78, UR8, PT ;  /* 0x000000084e007c0c */ /* 0x000fe4000bf66070 */
[----:B------:R-:W-:-:S02]  /*3240*/  ISETP.GE.AND.EX P6, PT, R60, UR9, PT, P6 ;  /* 0x000000093c007c0c */ /* 0x000fc4000bfc6360 */
[----:B------:R-:W-:Y:S02]  /*3250*/  ISETP.GE.AND.EX P1, PT, R0, UR9, PT, P1 ;  /* 0x0000000900007c0c */ /* 0x000fe4000bf26310 */
[----:B------:R-:W-:Y:S01]  /*3260*/  ISETP.GE.AND.EX P2, PT, R2, UR9, PT, P2 ;  /* 0x0000000902007c0c */ /* 0x000fe2000bf46320 */
[----:B------:R-:W-:-:S12]  /*3270*/  @P5 BRA `(.L_x_1879) ;  /* 0x0000000000485947 */ /* 0x000fd80003800000 */
[----:B------:R-:W4:Y:S01]  /*3280*/  LDCU.64 UR4, c[0x0][0x3e0] ;  /* 0x00007c00ff0477ac */ /* 0x000f220008000a00 */
[----:B------:R-:W-:Y:S01]  /*3290*/  MOV R12, R88 ;  /* 0x00000058000c7202 */ /* 0x000fe20000000f00 */
[--C-:B------:R-:W-:Y:S01]  /*32a0*/  FADD.FTZ R16, R16, -R26.reuse ;  /* 0x8000001a10107221 */ /* 0x100fe20000010000 */
[----:B--23--:R-:W-:Y:S01]  /*32b0*/  MOV R13, R91 ;  /* 0x0000005b000d7202 */ /* 0x00cfe20000000f00 */
[----:B------:R-:W2:Y:S01]  /*32c0*/  LDCU.64 UR10, c[0x0][0x380] ;  /* 0x00007000ff0a77ac */ /* 0x000ea20008000a00 */
        /* <DEDUP_REMOVED lines=8> */
[----:B--2---:R-:W-:-:S04]  /*3350*/  LEA R14, P5, R12, UR10, 0x1 ;  /* 0x0000000a0c0e7c11 */ /* 0x004fc8000f8a08ff */
[----:B------:R-:W-:Y:S02]  /*3360*/  IADD3 R25, PT, PT, R13, R25, RZ ;  /* 0x000000190d197210 */ /* 0x000fe40007ffe0ff */
[----:B------:R-:W-:Y:S02]  /*3370*/  F2FP.BF16.F32.PACK_AB R13, R17, R16 ;  /* 0x00000010110d723e */ /* 0x000fe400000010ff */
[----:B------:R-:W-:-:S05]  /*3380*/  LEA.HI.X R15, R12, UR11, R25, 0x1, P5 ;  /* 0x0000000b0c0f7c11 */ /* 0x000fca000a8f0c19 */
[----:B------:R4:W-:Y:S02]  /*3390*/  STG.E desc[UR6][R14.64], R13 ;  /* 0x0000000d0e007986 */ /* 0x0009e4000c101906 */
.L_x_1879:
[----:B------:R-:W-:Y:S05]  /*33a0*/  BSYNC.RECONVERGENT B1 ;  /* 0x0000000000017941 */ /* 0x000fea0003800200 */
.L_x_1878:
[----:B------:R-:W-:Y:S04]  /*33b0*/  BSSY.RECONVERGENT B1, `(.L_x_1880) ;  /* 0x0000014000017945 */ /* 0x000fe80003800200 */
[----:B------:R-:W-:Y:S05]  /*33c0*/  @P6 BRA `(.L_x_1881) ;  /* 0x0000000000486947 */ /* 0x000fea0003800000 */
[----:B------:R-:W0:Y:S01]  /*33d0*/  LDCU.64 UR4, c[0x0][0x3e0] ;  /* 0x00007c00ff0477ac */ /* 0x000e220008000a00 */
[----:B------:R-:W-:Y:S01]  /*33e0*/  MOV R12, R88 ;  /* 0x00000058000c7202 */ /* 0x000fe20000000f00 */
[--C-:B---34-:R-:W-:Y:S01]  /*33f0*/  FADD.FTZ R14, R19, -R26.reuse ;  /* 0x8000001a130e7221 */ /* 0x118fe20000010000 */
[----:B--2---:R-:W-:Y:S01]  /*3400*/  MOV R13, R91 ;  /* 0x0000005b000d7202 */ /* 0x004fe20000000f00 */
[----:B------:R-:W2:Y:S01]  /*3410*/  LDCU.64 UR10, c[0x0][0x380] ;  /* 0x00007000ff0a77ac */ /* 0x000ea20008000a00 */
[----:B------:R-:W-:Y:S01]  /*3420*/  FADD.FTZ R18, R18, -R26 ;  /* 0x8000001a12127221 */ /* 0x000fe20000010000 */
[----:B-1----:R-:W-:-:S03]  /*3430*/  FMUL.FTZ R15, R14, R27 ;  /* 0x0000001b0e0f7220 */ /* 0x002fc60000410000 */
[----:B------:R-:W-:Y:S01]  /*3440*/  FMUL.FTZ R18, R18, R27 ;  /* 0x0000001b12127220 */ /* 0x000fe20000410000 */
[----:B-----5:R-:W-:Y:S01]  /*3450*/  FFMA.FTZ R16, R20, R15, R22 ;  /* 0x0000000f14107223 */ /* 0x020fe20000010016 */
[----:B0-----:R-:W-:Y:S02]  /*3460*/  IMAD R17, R60, UR4, RZ ;  /* 0x000000043c117c24 */ /* 0x001fe4000f8e02ff */
[----:B------:R-:W-:-:S04]  /*3470*/  IMAD.WIDE.U32 R12, R82, UR4, R12 ;  /* 0x00000004520c7c25 */ /* 0x000fc8000f8e000c */
[----:B------:R-:W-:Y:S02]  /*3480*/  IMAD R19, R82, UR5, R17 ;  /* 0x0000000552137c24 */ /* 0x000fe4000f8e0211 */
[----:B------:R-:W-:Y:S01]  /*3490*/  FFMA.FTZ R17, R21, R18, R23 ;  /* 0x0000001215117223 */ /* 0x000fe20000010017 */
[C---:B--2---:R-:W-:Y:S02]  /*34a0*/  LEA R14, P5, R12.reuse, UR10, 0x1 ;  /* 0x0000000a0c0e7c11 */ /* 0x044fe4000f8a08ff */
[----:B------:R-:W-:Y:S02]  /*34b0*/  IADD3 R19, PT, PT, R13, R19, RZ ;  /* 0x000000130d137210 */ /* 0x000fe40007ffe0ff */
[----:B------:R-:W-:Y:S02]  /*34c0*/  F2FP.BF16.F32.PACK_AB R13, R17, R16 ;  /* 0x00000010110d723e */ /* 0x000fe400000010ff */
[----:B------:R-:W-:-:S05]  /*34d0*/  LEA.HI.X R15, R12, UR11, R19, 0x1, P5 ;  /* 0x0000000b0c0f7c11 */ /* 0x000fca000a8f0c13 */
[----:B------:R0:W-:Y:S02]  /*34e0*/  STG.E desc[UR6][R14.64], R13 ;  /* 0x0000000d0e007986 */ /* 0x0001e4000c101906 */
.L_x_1881:
[----:B------:R-:W-:Y:S05]  /*34f0*/  BSYNC.RECONVERGENT B1 ;  /* 0x0000000000017941 */ /* 0x000fea0003800200 */
.L_x_1880:
[----:B------:R-:W-:Y:S04]  /*3500*/  BSSY.RECONVERGENT B1, `(.L_x_1882) ;  /* 0x0000014000017945 */ /* 0x000fe80003800200 */
[----:B------:R-:W-:Y:S05]  /*3510*/  @P1 BRA `(.L_x_1883) ;  /* 0x0000000000481947 */ /* 0x000fea0003800000 */
[----:B------:R-:W1:Y:S01]  /*3520*/  LDCU.64 UR4, c[0x0][0x3e0] ;  /* 0x00007c00ff0477ac */ /* 0x000e620008000a00 */
[----:B------:R-:W-:Y:S01]  /*3530*/  MOV R12, R88 ;  /* 0x00000058000c7202 */ /* 0x000fe20000000f00 */
[--C-:B0--34-:R-:W-:Y:S01]  /*3540*/  FADD.FTZ R14, R37, -R26.reuse ;  /* 0x8000001a250e7221 */ /* 0x119fe20000010000 */
[----:B--2---:R-:W-:Y:S01]  /*3550*/  MOV R13, R91 ;  /* 0x0000005b000d7202 */ /* 0x004fe20000000f00 */
[----:B------:R-:W0:Y:S01]  /*3560*/  LDCU.64 UR10, c[0x0][0x380] ;  /* 0x00007000ff0a77ac */ /* 0x000e220008000a00 */
[----:B------:R-:W-:Y:S01]  /*3570*/  FADD.FTZ R36, R36, -R26 ;  /* 0x8000001a24247221 */ /* 0x000fe20000010000 */
[----:B-1----:R-:W-:-:S03]  /*3580*/  FMUL.FTZ R15, R14, R27 ;  /* 0x0000001b0e0f7220 */ /* 0x002fc60000410000 */
[----:B------:R-:W-:-:S04]  /*3590*/  FMUL.FTZ R36, R36, R27 ;  /* 0x0000001b24247220 */ /* 0x000fc80000410000 */
[----:B-----5:R-:W-:Y:S01]  /*35a0*/  FFMA.FTZ R17, R21, R36, R23 ;  /* 0x0000002415117223 */ /* 0x020fe20000010017 */
[----:B------:R-:W-:Y:S02]  /*35b0*/  IMAD R16, R0, UR4, RZ ;  /* 0x0000000400107c24 */ /* 0x000fe4000f8e02ff */
        /* <DEDUP_REMOVED lines=8> */
.L_x_1883:
[----:B------:R-:W-:Y:S05]  /*3640*/  BSYNC.RECONVERGENT B1 ;  /* 0x0000000000017941 */ /* 0x000fea0003800200 */
.L_x_1882:
        /* <DEDUP_REMOVED lines=9> */
[----:B------:R-:W-:Y:S01]  /*36e0*/  FMUL.FTZ R38, R38, R27 ;  /* 0x0000001b26267220 */ /* 0x000fe20000410000 */
        /* <DEDUP_REMOVED lines=10> */
.L_x_1885:
[----:B------:R-:W-:Y:S05]  /*3790*/  BSYNC.RECONVERGENT B1 ;  /* 0x0000000000017941 */ /* 0x000fea0003800200 */
.L_x_1884:
        /* <DEDUP_REMOVED lines=28> */
.L_x_1887:
[----:B------:R-:W-:Y:S05]  /*3960*/  BSYNC.RECONVERGENT B1 ;  /* 0x0000000000017941 */ /* 0x000fea0003800200 */
.L_x_1886:
        /* <DEDUP_REMOVED lines=20> */
.L_x_1889:
[----:B------:R-:W-:Y:S05]  /*3ab0*/  BSYNC.RECONVERGENT B1 ;  /* 0x0000000000017941 */ /* 0x000fea0003800200 */
.L_x_1888:
        /* <DEDUP_REMOVED lines=20> */
.L_x_1891:
[----:B------:R-:W-:Y:S05]  /*3c00*/  BSYNC.RECONVERGENT B1 ;  /* 0x0000000000017941 */ /* 0x000fea0003800200 */
.L_x_1890:
        /* <DEDUP_REMOVED lines=20> */
.L_x_1893:
[----:B------:R-:W-:Y:S05]  /*3d50*/  BSYNC.RECONVERGENT B1 ;  /* 0x0000000000017941 */ /* 0x000fea0003800200 */
.L_x_1892:
        /* <DEDUP_REMOVED lines=8> */
[----:B------:R-:W-:Y:S02]  /*3de0*/  ISETP.GE.AND.EX P2, PT, R10, UR9, PT, P2 ;  /* 0x000000090a007c0c */ /* 0x000fe4000bf46320 */
        /* <DEDUP_REMOVED lines=21> */
.L_x_1895:
[----:B------:R-:W-:Y:S05]  /*3f40*/  BSYNC.RECONVERGENT B1 ;  /* 0x0000000000017941 */ /* 0x000fea0003800200 */
.L_x_1894:
        /* <DEDUP_REMOVED lines=20> */
.L_x_1897:
[----:B------:R-:W-:Y:S05]  /*4090*/  BSYNC.RECONVERGENT B1 ;  /* 0x0000000000017941 */ /* 0x000fea0003800200 */
.L_x_1896:
        /* <DEDUP_REMOVED lines=20> */
.L_x_1899:
[----:B------:R-:W-:Y:S05]  /*41e0*/  BSYNC.RECONVERGENT B1 ;  /* 0x0000000000017941 */ /* 0x000fea0003800200 */
.L_x_1898:
        /* <DEDUP_REMOVED lines=20> */
.L_x_1901:
[----:B------:R-:W-:Y:S05]  /*4330*/  BSYNC.RECONVERGENT B1 ;  /* 0x0000000000017941 */ /* 0x000fea0003800200 */
.L_x_1900:
        /* <DEDUP_REMOVED lines=20> */
.L_x_1903:
[----:B------:R-:W-:Y:S05]  /*4480*/  BSYNC.RECONVERGENT B1 ;  /* 0x0000000000017941 */ /* 0x000fea0003800200 */
.L_x_1902:
[----:B------:R-:W-:Y:S05]  /*4490*/  @P4 BRA `(.L_x_1904) ;  /* 0x0000002000844947 */ /* 0x000fea0003800000 */
[----:B------:R-:W0:Y:S01]  /*44a0*/  LDCU.64 UR4, c[0x0][0x3e0] ;  /* 0x00007c00ff0477ac */ /* 0x000e220008000a00 */
[--C-:B------:R-:W-:Y:S01]  /*44b0*/  FADD.FTZ R12, R59, -R26.reuse ;  /* 0x8000001a3b0c7221 */ /* 0x100fe20000010000 */
[----:B------:R-:W-:Y:S01]  /*44c0*/  MOV R89, R91 ;  /* 0x0000005b00597202 */ /* 0x000fe20000000f00 */
[----:B------:R-:W-:Y:S01]  /*44d0*/  FADD.FTZ R26, R58, -R26 ;  /* 0x8000001a3a1a7221 */ /* 0x000fe20000010000 */
[----:B------:R-:W0:Y:S02]  /*44e0*/  LDCU.64 UR8, c[0x0][0x380] ;  /* 0x00007000ff0877ac */ /* 0x000e240008000a00 */
[-C--:B01234-:R-:W-:Y:S01]  /*44f0*/  FMUL.FTZ R13, R12, R27.reuse ;  /* 0x0000001b0c0d7220 */ /* 0x09ffe20000410000 */
[----:B------:R-:W-:-:S03]  /*4500*/  FMUL.FTZ R26, R26, R27 ;  /* 0x0000001b1a1a7220 */ /* 0x000fc60000410000 */
[----:B-----5:R-:W-:Y:S01]  /*4510*/  FFMA.FTZ R15, R20, R13, R22 ;  /* 0x0000000d140f7223 */ /* 0x020fe20000010016 */
[----:B------:R-:W-:-:S05]  /*4520*/  FFMA.FTZ R26, R21, R26, R23 ;  /* 0x0000001a151a7223 */ /* 0x000fca0000010017 */
[----:B------:R-:W-:Y:S01]  /*4530*/  F2FP.BF16.F32.PACK_AB R15, R26, R15 ;  /* 0x0000000f1a0f723e */ /* 0x000fe200000010ff */
[----:B------:R-:W-:Y:S02]  /*4540*/  IMAD R29, R29, UR4, RZ ;  /* 0x000000041d1d7c24 */ /* 0x000fe4000f8e02ff */
[----:B------:R-:W-:-:S04]  /*4550*/  IMAD.WIDE.U32 R88, R28, UR4, R88 ;  /* 0x000000041c587c25 */ /* 0x000fc8000f8e0058 */
[----:B------:R-:W-:Y:S01]  /*4560*/  IMAD R29, R28, UR5, R29 ;  /* 0x000000051c1d7c24 */ /* 0x000fe2000f8e021d */
[----:B------:R-:W-:-:S04]  /*4570*/  LEA R12, P1, R88, UR8, 0x1 ;  /* 0x00000008580c7c11 */ /* 0x000fc8000f8208ff */
[----:B------:R-:W-:-:S04]  /*4580*/  IADD3 R29, PT, PT, R89, R29, RZ ;  /* 0x0000001d591d7210 */ /* 0x000fc80007ffe0ff */
[----:B------:R-:W-:-:S05]  /*4590*/  LEA.HI.X R13, R88, UR9, R29, 0x1, P1 ;  /* 0x00000009580d7c11 */ /* 0x000fca00088f0c1d */
[----:B------:R0:W-:Y:S01]  /*45a0*/  STG.E desc[UR6][R12.64], R15 ;  /* 0x0000000f0c007986 */ /* 0x0001e2000c101906 */
[----:B------:R-:W-:Y:S05]  /*45b0*/  BRA `(.L_x_1904) ;  /* 0x00000020003c7947 */ /* 0x000fea0003800000 */
.L_x_1873:
        /* <DEDUP_REMOVED lines=9> */
[--C-:B------:R-:W-:Y:S01]  /*4650*/  FADD.FTZ R12, R12, -R26.reuse ;  /* 0x8000001a0c0c7221 */ /* 0x100fe20000010000 */
[----:B------:R-:W2:Y:S03]  /*4660*/  LDCU.64 UR8, c[0x0][0x3e0] ;  /* 0x00007c00ff0877ac */ /* 0x000ea60008000a00 */
[----:B-1----:R-:W-:Y:S01]  /*4670*/  FMUL.FTZ R25, R12, R27 ;  /* 0x0000001b0c197220 */ /* 0x002fe20000410000 */
[----:B------:R-:W-:Y:S01]  /*4680*/  FADD.FTZ R12, R13, -R26 ;  /* 0x8000001a0d0c7221 */ /* 0x000fe20000010000 */
[----:B------:R-:W1:Y:S02]  /*4690*/  LDCU.64 UR10, c[0x0][0x380] ;  /* 0x00007000ff0a77ac */ /* 0x000e640008000a00 */
[----:B-----5:R-:W-:Y:S01]  /*46a0*/  FFMA.FTZ R13, R20, R25, R22 ;  /* 0x00000019140d7223 */ /* 0x020fe20000010016 */
[----:B------:R-:W-:-:S03]  /*46b0*/  FMUL.FTZ R12, R12, R27 ;  /* 0x0000001b0c0c7220 */ /* 0x000fc60000410000 */
[----:B------:R-:W-:Y:S01]  /*46c0*/  FMUL.FTZ R25, R13, -1.4426950216293334961 ;  /* 0xbfb8aa3b0d197820 */ /* 0x000fe20000410000 */
[----:B------:R-:W-:-:S04]  /*46d0*/  FFMA.FTZ R12, R21, R12, R23 ;  /* 0x0000000c150c7223 */ /* 0x000fc80000010017 */
[----:B------:R-:W-:Y:S01]  /*46e0*/  FMUL.FTZ R32, R12, -1.4426950216293334961 ;  /* 0xbfb8aa3b0c207820 */ /* 0x000fe20000410000 */
[----:B------:R-:W0:Y:S01]  /*46f0*/  MUFU.EX2 R25, R25 ;  /* 0x0000001900197308 */ /* 0x000e220000000800 */
[----:B--2---:R-:W-:Y:S01]  /*4700*/  IMAD R34, R24, UR8, RZ ;  /* 0x0000000818227c24 */ /* 0x004fe2000f8e02ff */
[----:B------:R-:W-:-:S03]  /*4710*/  MOV R24, R88 ;  /* 0x0000005800187202 */ /* 0x000fc60000000f00 */
        /* <DEDUP_REMOVED lines=15> */
.L_x_1906:
[----:B------:R-:W-:Y:S05]  /*4810*/  BSYNC.RECONVERGENT B1 ;  /* 0x0000000000017941 */ /* 0x000fea0003800200 */
.L_x_1905:
[----:B------:R-:W-:Y:S04]  /*4820*/  BSSY.RECONVERGENT B1, `(.L_x_1907) ;  /* 0x000001e000017945 */ /* 0x000fe80003800200 */
[----:B------:R-:W-:Y:S05]  /*4830*/  @P2 BRA `(.L_x_1908) ;  /* 0x0000000000702947 */ /* 0x000fea0003800000 */
[--C-:B------:R-:W-:Y:S01]  /*4840*/  FADD.FTZ R14, R14, -R26.reuse ;  /* 0x8000001a0e0e7221 */ /* 0x100fe20000010000 */
[----:B------:R-:W3:Y:S03]  /*4850*/  LDCU.64 UR8, c[0x0][0x3e0] ;  /* 0x00007c00ff0877ac */ /* 0x000ee60008000a00 */
[----:B-12---:R-:W-:Y:S01]  /*4860*/  FMUL.FTZ R13, R14, R27 ;  /* 0x0000001b0e0d7220 */ /* 0x006fe20000410000 */
[----:B------:R-:W-:Y:S01]  /*4870*/  FADD.FTZ R14, R15, -R26 ;  /* 0x8000001a0f0e7221 */ /* 0x000fe20000010000 */
[----:B------:R-:W1:Y:S01]  /*4880*/  LDCU.64 UR10, c[0x0][0x380] ;  /* 0x00007000ff0a77ac */ /* 0x000e620008000a00 */
[----:B------:R-:W-:Y:S01]  /*4890*/  MOV R15, R91 ;  /* 0x0000005b000f7202 */ /* 0x000fe20000000f00 */
[----:B-----5:R-:W-:Y:S01]  /*48a0*/  FFMA.FTZ R12, R20, R13, R22 ;  /* 0x0000000d140c7223 */ /* 0x020fe20000010016 */
[----:B------:R-:W-:-:S03]  /*48b0*/  FMUL.FTZ R24, R14, R27 ;  /* 0x0000001b0e187220 */ /* 0x000fc60000410000 */
[----:B------:R-:W-:Y:S01]  /*48c0*/  FMUL.FTZ R14, R12, -1.4426950216293334961 ;  /* 0xbfb8aa3b0c0e7820 */ /* 0x000fe20000410000 */
[----:B------:R-:W-:-:S04]  /*48d0*/  FFMA.FTZ R13, R21, R24, R23 ;  /* 0x00000018150d7223 */ /* 0x000fc80000010017 */
[----:B0-----:R-:W-:Y:S01]  /*48e0*/  FMUL.FTZ R30, R13, -1.4426950216293334961 ;  /* 0xbfb8aa3b0d1e7820 */ /* 0x001fe20000410000 */
[----:B------:R-:W0:Y:S01]  /*48f0*/  MUFU.EX2 R14, R14 ;  /* 0x0000000e000e7308 */ /* 0x000e220000000800 */
[----:B---3--:R-:W-:-:S04]  /*4900*/  IMAD R33, R62, UR8, RZ ;  /* 0x000000083e217c24 */ /* 0x008fc8000f8e02ff */
[----:B------:R-:W2:Y:S01]  /*4910*/  MUFU.EX2 R30, R30 ;  /* 0x0000001e001e7308 */ /* 0x000ea20000000800 */
[----:B------:R-:W-:Y:S02]  /*4920*/  IMAD R33, R84, UR9, R33 ;  /* 0x0000000954217c24 */ /* 0x000fe4000f8e0221 */
[----:B0-----:R-:W-:Y:S01]  /*4930*/  FADD.FTZ R24, R14, 1 ;  /* 0x3f8000000e187421 */ /* 0x001fe20000010000 */
[----:B------:R-:W-:-:S03]  /*4940*/  MOV R14, R88 ;  /* 0x00000058000e7202 */ /* 0x000fc60000000f00 */
[----:B------:R-:W0:Y:S01]  /*4950*/  MUFU.RCP R25, R24 ;  /* 0x0000001800197308 */ /* 0x000e220000001000 */
[----:B--2---:R-:W-:Y:S01]  /*4960*/  FADD.FTZ R31, R30, 1 ;  /* 0x3f8000001e1f7421 */ /* 0x004fe20000010000 */
[----:B------:R-:W-:-:S05]  /*4970*/  IMAD.WIDE.U32 R14, R84, UR8, R14 ;  /* 0x00000008540e7c25 */ /* 0x000fca000f8e000e */
[----:B------:R-:W-:Y:S01]  /*4980*/  IADD3 R33, PT, PT, R15, R33, RZ ;  /* 0x000000210f217210 */ /* 0x000fe20007ffe0ff */
[----:B------:R-:W2:Y:S01]  /*4990*/  MUFU.RCP R32, R31 ;  /* 0x0000001f00207308 */ /* 0x000ea20000001000 */
[----:B0-----:R-:W-:Y:S01]  /*49a0*/  FMUL.FTZ R25, R12, R25 ;  /* 0x000000190c197220 */ /* 0x001fe20000410000 */
[----:B-1----:R-:W-:Y:S01]  /*49b0*/  LEA R12, P1, R14, UR10, 0x1 ;  /* 0x0000000a0e0c7c11 */ /* 0x002fe2000f8208ff */
[----:B--2---:R-:W-:-:S03]  /*49c0*/  FMUL.FTZ R32, R13, R32 ;  /* 0x000000200d207220 */ /* 0x004fc60000410000 */
[----:B------:R-:W-:Y:S02]  /*49d0*/  LEA.HI.X R13, R14, UR11, R33, 0x1, P1 ;  /* 0x0000000b0e0d7c11 */ /* 0x000fe400088f0c21 */
[----:B------:R-:W-:-:S05]  /*49e0*/  F2FP.BF16.F32.PACK_AB R25, R32, R25 ;  /* 0x000000192019723e */ /* 0x000fca00000010ff */
[----:B------:R3:W-:Y:S02]  /*49f0*/  STG.E desc[UR6][R12.64], R25 ;  /* 0x000000190c007986 */ /* 0x0007e4000c101906 */
.L_x_1908:
[----:B------:R-:W-:Y:S05]  /*4a00*/  BSYNC.RECONVERGENT B1 ;  /* 0x0000000000017941 */ /* 0x000fea0003800200 */
.L_x_1907:
        /* <DEDUP_REMOVED lines=10> */
[--C-:B------:R-:W-:Y:S01]  /*4ab0*/  FADD.FTZ R16, R16, -R26.reuse ;  /* 0x8000001a10107221 */ /* 0x100fe20000010000 */
[----:B--23--:R-:W-:Y:S01]  /*4ac0*/  FADD.FTZ R12, R17, -R26 ;  /* 0x8000001a110c7221 */ /* 0x00cfe20000010000 */
[----:B------:R-:W2:Y:S01]  /*4ad0*/  LDCU.64 UR8, c[0x0][0x3e0] ;  /* 0x00007c00ff0877ac */ /* 0x000ea20008000a00 */
[----:B------:R-:W-:Y:S01]  /*4ae0*/  MOV R15, R91 ;  /* 0x0000005b000f7202 */ /* 0x000fe20000000f00 */
[-C--:B-1----:R-:W-:Y:S01]  /*4af0*/  FMUL.FTZ R13, R16, R27.reuse ;  /* 0x0000001b100d7220 */ /* 0x082fe20000410000 */
[----:B------:R-:W-:Y:S01]  /*4b00*/  FMUL.FTZ R14, R12, R27 ;  /* 0x0000001b0c0e7220 */ /* 0x000fe20000410000 */
[----:B------:R-:W1:Y:S02]  /*4b10*/  LDCU.64 UR10, c[0x0][0x380] ;  /* 0x00007000ff0a77ac */ /* 0x000e640008000a00 */
[----:B-----5:R-:W-:Y:S01]  /*4b20*/  FFMA.FTZ R24, R20, R13, R22 ;  /* 0x0000000d14187223 */ /* 0x020fe20000010016 */
[----:B0-----:R-:W-:Y:S01]  /*4b30*/  FFMA.FTZ R30, R21, R14, R23 ;  /* 0x0000000e151e7223 */ /* 0x001fe20000010017 */
[----:B------:R-:W-:-:S02]  /*4b40*/  MOV R14, R88 ;  /* 0x00000058000e7202 */ /* 0x000fc40000000f00 */
[----:B------:R-:W-:Y:S01]  /*4b50*/  FMUL.FTZ R12, R24, -1.4426950216293334961 ;  /* 0xbfb8aa3b180c7820 */ /* 0x000fe20000410000 */
[----:B------:R-:W-:-:S05]  /*4b60*/  FMUL.FTZ R16, R30, -1.4426950216293334961 ;  /* 0xbfb8aa3b1e107820 */ /* 0x000fca0000410000 */
[----:B------:R-:W0:Y:S01]  /*4b70*/  MUFU.EX2 R12, R12 ;  /* 0x0000000c000c7308 */ /* 0x000e220000000800 */
[----:B--2---:R-:W-:-:S03]  /*4b80*/  IMAD R32, R61, UR8, RZ ;  /* 0x000000083d207c24 */ /* 0x004fc6000f8e02ff */
        /* <DEDUP_REMOVED lines=14> */
.L_x_1910:
[----:B------:R-:W-:Y:S05]  /*4c70*/  BSYNC.RECONVERGENT B1 ;  /* 0x0000000000017941 */ /* 0x000fea0003800200 */
.L_x_1909:
[----:B------:R-:W-:Y:S04]  /*4c80*/  BSSY.RECONVERGENT B1, `(.L_x_1911) ;  /* 0x000001e000017945 */ /* 0x000fe80003800200 */
[----:B------:R-:W-:Y:S05]  /*4c90*/  @P6 BRA `(.L_x_1912) ;  /* 0x0000000000706947 */ /* 0x000fea0003800000 */
[--C-:B--234-:R-:W-:Y:S01]  /*4ca0*/  FADD.FTZ R12, R19, -R26.reuse ;  /* 0x8000001a130c7221 */ /* 0x11cfe20000010000 */
[----:B------:R-:W-:Y:S01]  /*4cb0*/  FADD.FTZ R18, R18, -R26 ;  /* 0x8000001a12127221 */ /* 0x000fe20000010000 */
[----:B------:R-:W2:Y:S01]  /*4cc0*/  LDCU.64 UR8, c[0x0][0x3e0] ;  /* 0x00007c00ff0877ac */ /* 0x000ea20008000a00 */
[----:B------:R-:W-:Y:S01]  /*4cd0*/  MOV R14, R88 ;  /* 0x00000058000e7202 */ /* 0x000fe20000000f00 */
[-C--:B-1----:R-:W-:Y:S01]  /*4ce0*/  FMUL.FTZ R13, R12, R27.reuse ;  /* 0x0000001b0c0d7220 */ /* 0x082fe20000410000 */
[----:B------:R-:W-:Y:S01]  /*4cf0*/  FMUL.FTZ R18, R18, R27 ;  /* 0x0000001b12127220 */ /* 0x000fe20000410000 */
[----:B------:R-:W1:Y:S01]  /*4d00*/  LDCU.64 UR10, c[0x0][0x380] ;  /* 0x00007000ff0a77ac */ /* 0x000e620008000a00 */
[----:B------:R-:W-:Y:S01]  /*4d10*/  MOV R15, R91 ;  /* 0x0000005b000f7202 */ /* 0x000fe20000000f00 */
[----:B-----5:R-:W-:Y:S01]  /*4d20*/  FFMA.FTZ R24, R20, R13, R22 ;  /* 0x0000000d14187223 */ /* 0x020fe20000010016 */
[----:B------:R-:W-:-:S03]  /*4d30*/  FFMA.FTZ R18, R21, R18, R23 ;  /* 0x0000001215127223 */ /* 0x000fc60000010017 */
[----:B------:R-:W-:Y:S01]  /*4d40*/  FMUL.FTZ R12, R24, -1.4426950216293334961 ;  /* 0xbfb8aa3b180c7820 */ /* 0x000fe20000410000 */
[----:B------:R-:W-:-:S05]  /*4d50*/  FMUL.FTZ R16, R18, -1.4426950216293334961 ;  /* 0xbfb8aa3b12107820 */ /* 0x000fca0000410000 */
[----:B------:R-:W3:Y:S01]  /*4d60*/  MUFU.EX2 R12, R12 ;  /* 0x0000000c000c7308 */ /* 0x000ee20000000800 */
[----:B--2---:R-:W-:-:S03]  /*4d70*/  IMAD R19, R60, UR8, RZ ;  /* 0x000000083c137c24 */ /* 0x004fc6000f8e02ff */
[----:B------:R-:W2:Y:S01]  /*4d80*/  MUFU.EX2 R16, R16 ;  /* 0x0000001000107308 */ /* 0x000ea20000000800 */
[----:B------:R-:W-:-:S04]  /*4d90*/  IMAD.WIDE.U32 R14, R82, UR8, R14 ;  /* 0x00000008520e7c25 */ /* 0x000fc8000f8e000e */
[----:B------:R-:W-:Y:S02]  /*4da0*/  IMAD R25, R82, UR9, R19 ;  /* 0x0000000952197c24 */ /* 0x000fe4000f8e0213 */
[----:B---3--:R-:W-:Y:S01]  /*4db0*/  FADD.FTZ R13, R12, 1 ;  /* 0x3f8000000c0d7421 */ /* 0x008fe20000010000 */
[----:B-1----:R-:W-:Y:S02]  /*4dc0*/  LEA R12, P5, R14, UR10, 0x1 ;  /* 0x0000000a0e0c7c11 */ /* 0x002fe4000f8a08ff */
[----:B------:R-:W-:Y:S01]  /*4dd0*/  IADD3 R25, PT, PT, R15, R25, RZ ;  /* 0x000000190f197210 */ /* 0x000fe20007ffe0ff */
[----:B--2---:R-:W-:Y:S02]  /*4de0*/  FADD.FTZ R17, R16, 1 ;  /* 0x3f80000010117421 */ /* 0x004fe40000010000 */
[----:B------:R-:W1:Y:S08]  /*4df0*/  MUFU.RCP R13, R13 ;  /* 0x0000000d000d7308 */ /* 0x000e700000001000 */
[----:B------:R-:W2:Y:S01]  /*4e00*/  MUFU.RCP R17, R17 ;  /* 0x0000001100117308 */ /* 0x000ea20000001000 */
[----:B-1----:R-:W-:Y:S01]  /*4e10*/  FMUL.FTZ R16, R24, R13 ;  /* 0x0000000d18107220 */ /* 0x002fe20000410000 */
[----:B------:R-:W-:Y:S01]  /*4e20*/  LEA.HI.X R13, R14, UR11, R25, 0x1, P5 ;  /* 0x0000000b0e0d7c11 */ /* 0x000fe2000a8f0c19 */
[----:B--2---:R-:W-:-:S05]  /*4e30*/  FMUL.FTZ R19, R18, R17 ;  /* 0x0000001112137220 */ /* 0x004fca0000410000 */
[----:B------:R-:W-:-:S05]  /*4e40*/  F2FP.BF16.F32.PACK_AB R19, R19, R16 ;  /* 0x000000101313723e */ /* 0x000fca00000010ff */
[----:B------:R1:W-:Y:S02]  /*4e50*/  STG.E desc[UR6][R12.64], R19 ;  /* 0x000000130c007986 */ /* 0x0003e4000c101906 */
.L_x_1912:
[----:B------:R-:W-:Y:S05]  /*4e60*/  BSYNC.RECONVERGENT B1 ;  /* 0x0000000000017941 */ /* 0x000fea0003800200 */
.L_x_1911:
[----:B------:R-:W-:Y:S04]  /*4e70*/  BSSY.RECONVERGENT B1, `(.L_x_1913) ;  /* 0x000001e000017945 */ /* 0x000fe80003800200 */
[----:B------:R-:W-:Y:S05]  /*4e80*/  @P1 BRA `(.L_x_1914) ;  /* 0x0000000000701947 */ /* 0x000fea0003800000 */
[--C-:B-1234-:R-:W-:Y:S01]  /*4e90*/  FADD.FTZ R12, R37, -R26.reuse ;  /* 0x8000001a250c7221 */ /* 0x11efe20000010000 */
[----:B------:R-:W-:Y:S01]  /*4ea0*/  FADD.FTZ R36, R36, -R26 ;  /* 0x8000001a24247221 */ /* 0x000fe20000010000 */
[----:B------:R-:W1:Y:S01]  /*4eb0*/  LDCU.64 UR8, c[0x0][0x3e0] ;  /* 0x00007c00ff0877ac */ /* 0x000e620008000a00 */
[----:B------:R-:W-:Y:S01]  /*4ec0*/  MOV R14, R88 ;  /* 0x00000058000e7202 */ /* 0x000fe20000000f00 */
[-C--:B------:R-:W-:Y:S01]  /*4ed0*/  FMUL.FTZ R13, R12, R27.reuse ;  /* 0x0000001b0c0d7220 */ /* 0x080fe20000410000 */
[----:B------:R-:W-:Y:S01]  /*4ee0*/  FMUL.FTZ R36, R36, R27 ;  /* 0x0000001b24247220 */ /* 0x000fe20000410000 */
[----:B------:R-:W2:Y:S01]  /*4ef0*/  LDCU.64 UR10, c[0x0][0x380] ;  /* 0x00007000ff0a77ac */ /* 0x000ea20008000a00 */
[----:B------:R-:W-:Y:S01]  /*4f00*/  MOV R15, R91 ;  /* 0x0000005b000f7202 */ /* 0x000fe20000000f00 */
[----:B-----5:R-:W-:Y:S01]  /*4f10*/  FFMA.FTZ R18, R20, R13, R22 ;  /* 0x0000000d14127223 */ /* 0x020fe20000010016 */
[----:B------:R-:W-:-:S03]  /*4f20*/  FFMA.FTZ R36, R21, R36, R23 ;  /* 0x0000002415247223 */ /* 0x000fc60000010017 */
[----:B------:R-:W-:Y:S01]  /*4f30*/  FMUL.FTZ R12, R18, -1.4426950216293334961 ;  /* 0xbfb8aa3b120c7820 */ /* 0x000fe20000410000 */
[----:B------:R-:W-:-:S05]  /*4f40*/  FMUL.FTZ R16, R36, -1.4426950216293334961 ;  /* 0xbfb8aa3b24107820 */ /* 0x000fca0000410000 */
[----:B------:R-:W3:Y:S01]  /*4f50*/  MUFU.EX2 R12, R12 ;  /* 0x0000000c000c7308 */ /* 0x000ee20000000800 */
[----:B-1----:R-:W-:-:S03]  /*4f60*/  IMAD R24, R0, UR8, RZ ;  /* 0x0000000800187c24 */ /* 0x002fc6000f8e02ff */
[----:B------:R-:W1:Y:S01]  /*4f70*/  MUFU.EX2 R16, R16 ;  /* 0x0000001000107308 */ /* 0x000e620000000800 */
[----:B------:R-:W-:-:S04]  /*4f80*/  IMAD.WIDE.U32 R14, R81, UR8, R14 ;  /* 0x00000008510e7c25 */ /* 0x000fc8000f8e000e */
[----:B------:R-:W-:Y:S02]  /*4f90*/  IMAD R25, R81, UR9, R24 ;  /* 0x0000000951197c24 */ /* 0x000fe4000f8e0218 */
[----:B---3--:R-:W-:Y:S01]  /*4fa0*/  FADD.FTZ R13, R12, 1 ;  /* 0x3f8000000c0d7421 */ /* 0x008fe20000010000 */
[----:B--2---:R-:W-:Y:S02]  /*4fb0*/  LEA R12, P1, R14, UR10, 0x1 ;  /* 0x0000000a0e0c7c11 */ /* 0x004fe4000f8208ff */
[----:B------:R-:W-:Y:S01]  /*4fc0*/  IADD3 R25, PT, PT, R15, R25, RZ ;  /* 0x000000190f197210 */ /* 0x000fe20007ffe0ff */
[----:B-1----:R-:W-:Y:S02]  /*4fd0*/  FADD.FTZ R17, R16, 1 ;  /* 0x3f80000010117421 */ /* 0x002fe40000010000 */
[----:B------:R-:W1:Y:S08]  /*4fe0*/  MUFU.RCP R13, R13 ;  /* 0x0000000d000d7308 */ /* 0x000e700000001000 */
[----:B------:R-:W2:Y:S01]  /*4ff0*/  MUFU.RCP R17, R17 ;  /* 0x0000001100117308 */ /* 0x000ea20000001000 */
[----:B-1----:R-:W-:Y:S01]  /*5000*/  FMUL.FTZ R16, R18, R13 ;  /* 0x0000000d12107220 */ /* 0x002fe20000410000 */
[----:B------:R-:W-:Y:S01]  /*5010*/  LEA.HI.X R13, R14, UR11, R25, 0x1, P1 ;  /* 0x0000000b0e0d7c11 */ /* 0x000fe200088f0c19 */
[----:B--2---:R-:W-:-:S05]  /*5020*/  FMUL.FTZ R19, R36, R17 ;  /* 0x0000001124137220 */ /* 0x004fca0000410000 */
[----:B------:R-:W-:-:S05]  /*5030*/  F2FP.BF16.F32.PACK_AB R19, R19, R16 ;  /* 0x000000101313723e */ /* 0x000fca00000010ff */
[----:B------:R1:W-:Y:S02]  /*5040*/  STG.E desc[UR6][R12.64], R19 ;  /* 0x000000130c007986 */ /* 0x0003e4000c101906 */
.L_x_1914:
[----:B------:R-:W-:Y:S05]  /*5050*/  BSYNC.RECONVERGENT B1 ;  /* 0x0000000000017941 */ /* 0x000fea0003800200 */
.L_x_1913:
        /* <DEDUP_REMOVED lines=30> */
.L_x_1916:
[----:B------:R-:W-:Y:S05]  /*5240*/  BSYNC.RECONVERGENT B1 ;  /* 0x0000000000017941 */ /* 0x000fea0003800200 */
.L_x_1915:
        /* <DEDUP_REMOVED lines=38> */
.L_x_1918:
[----:B------:R-:W-:Y:S05]  /*54b0*/  BSYNC.RECONVERGENT B1 ;  /* 0x0000000000017941 */ /* 0x000fea0003800200 */
.L_x_1917:
        /* <DEDUP_REMOVED lines=30> */
.L_x_1920:
[----:B------:R-:W-:Y:S05]  /*56a0*/  BSYNC.RECONVERGENT B1 ;  /* 0x0000000000017941 */ /* 0x000fea0003800200 */
.L_x_1919:
        /* <DEDUP_REMOVED lines=30> */
.L_x_1922:
[----:B------:R-:W-:Y:S05]  /*5890*/  BSYNC.RECONVERGENT B1 ;  /* 0x0000000000017941 */ /* 0x000fea0003800200 */
.L_x_1921:
        /* <DEDUP_REMOVED lines=30> */
.L_x_1924:
[----:B------:R-:W-:Y:S05]  /*5a80*/  BSYNC.RECONVERGENT B1 ;  /* 0x0000000000017941 */ /* 0x000fea0003800200 */
.L_x_1923:
        /* <DEDUP_REMOVED lines=40> */
.L_x_1926:
[----:B------:R-:W-:Y:S05]  /*5d10*/  BSYNC.RECONVERGENT B1 ;  /* 0x0000000000017941 */ /* 0x000fea0003800200 */
.L_x_1925:
        /* <DEDUP_REMOVED lines=30> */
.L_x_1928:
[----:B------:R-:W-:Y:S05]  /*5f00*/  BSYNC.RECONVERGENT B1 ;  /* 0x0000000000017941 */ /* 0x000fea0003800200 */
.L_x_1927:
        /* <DEDUP_REMOVED lines=30> */
.L_x_1930:
[----:B------:R-:W-:Y:S05]  /*60f0*/  BSYNC.RECONVERGENT B1 ;  /* 0x0000000000017941 */ /* 0x000fea0003800200 */
.L_x_1929:
        /* <DEDUP_REMOVED lines=30> */
.L_x_1932:
[----:B------:R-:W-:Y:S05]  /*62e0*/  BSYNC.RECONVERGENT B1 ;  /* 0x0000000000017941 */ /* 0x000fea0003800200 */
.L_x_1931:
        /* <DEDUP_REMOVED lines=30> */
.L_x_1934:
[----:B------:R-:W-:Y:S05]  /*64d0*/  BSYNC.RECONVERGENT B1 ;  /* 0x0000000000017941 */ /* 0x000fea0003800200 */
.L_x_1933:
[----:B------:R-:W-:Y:S05]  /*64e0*/  @P4 BRA `(.L_x_1904) ;  /* 0x0000000000704947 */ /* 0x000fea0003800000 */
[--C-:B-1234-:R-:W-:Y:S01]  /*64f0*/  FADD.FTZ R12, R59, -R26.reuse ;  /* 0x8000001a3b0c7221 */ /* 0x11efe20000010000 */
[----:B------:R-:W-:Y:S01]  /*6500*/  FADD.FTZ R26, R58, -R26 ;  /* 0x8000001a3a1a7221 */ /* 0x000fe20000010000 */
[----:B------:R-:W1:Y:S02]  /*6510*/  LDCU.64 UR4, c[0x0][0x3e0] ;  /* 0x00007c00ff0477ac */ /* 0x000e640008000a00 */
[-C--:B------:R-:W-:Y:S01]  /*6520*/  FMUL.FTZ R13, R12, R27.reuse ;  /* 0x0000001b0c0d7220 */ /* 0x080fe20000410000 */
[----:B------:R-:W-:Y:S01]  /*6530*/  FMUL.FTZ R26, R26, R27 ;  /* 0x0000001b1a1a7220 */ /* 0x000fe20000410000 */
[----:B------:R-:W2:Y:S02]  /*6540*/  LDCU.64 UR8, c[0x0][0x380] ;  /* 0x00007000ff0877ac */ /* 0x000ea40008000a00 */
[----:B-----5:R-:W-:Y:S01]  /*6550*/  FFMA.FTZ R19, R20, R13, R22 ;  /* 0x0000000d14137223 */ /* 0x020fe20000010016 */
[----:B------:R-:W-:Y:S01]  /*6560*/  FFMA.FTZ R26, R21, R26, R23 ;  /* 0x0000001a151a7223 */ /* 0x000fe20000010017 */
[----:B------:R-:W-:-:S02]  /*6570*/  MOV R13, R91 ;  /* 0x0000005b000d7202 */ /* 0x000fc40000000f00 */
[----:B------:R-:W-:Y:S01]  /*6580*/  FMUL.FTZ R12, R19, -1.4426950216293334961 ;  /* 0xbfb8aa3b130c7820 */ /* 0x000fe20000410000 */
[----:B------:R-:W-:-:S05]  /*6590*/  FMUL.FTZ R15, R26, -1.4426950216293334961 ;  /* 0xbfb8aa3b1a0f7820 */ /* 0x000fca0000410000 */
[----:B------:R-:W3:Y:S01]  /*65a0*/  MUFU.EX2 R12, R12 ;  /* 0x0000000c000c7308 */ /* 0x000ee20000000800 */
[----:B-1----:R-:W-:-:S03]  /*65b0*/  IMAD R29, R29, UR4, RZ ;  /* 0x000000041d1d7c24 */ /* 0x002fc6000f8e02ff */
[----:B------:R-:W1:Y:S01]  /*65c0*/  MUFU.EX2 R15, R15 ;  /* 0x0000000f000f7308 */ /* 0x000e620000000800 */
[----:B------:R-:W-:Y:S02]  /*65d0*/  IMAD R29, R28, UR5, R29 ;  /* 0x000000051c1d7c24 */ /* 0x000fe4000f8e021d */
[----:B---3--:R-:W-:Y:S01]  /*65e0*/  FADD.FTZ R14, R12, 1 ;  /* 0x3f8000000c0e7421 */ /* 0x008fe20000010000 */
[----:B------:R-:W-:Y:S01]  /*65f0*/  MOV R12, R88 ;  /* 0x00000058000c7202 */ /* 0x000fe20000000f00 */
[----:B-1----:R-:W-:-:S04]  /*6600*/  FADD.FTZ R17, R15, 1 ;  /* 0x3f8000000f117421 */ /* 0x002fc80000010000 */
[----:B------:R-:W1:Y:S01]  /*6610*/  MUFU.RCP R14, R14 ;  /* 0x0000000e000e7308 */ /* 0x000e620000001000 */
[----:B------:R-:W-:-:S05]  /*6620*/  IMAD.WIDE.U32 R12, R28, UR4, R12 ;  /* 0x000000041c0c7c25 */ /* 0x000fca000f8e000c */
[----:B------:R-:W-:Y:S02]  /*6630*/  IADD3 R29, PT, PT, R13, R29, RZ ;  /* 0x0000001d0d1d7210 */ /* 0x000fe40007ffe0ff */
[----:B------:R-:W3:Y:S01]  /*6640*/  MUFU.RCP R17, R17 ;  /* 0x0000001100117308 */ /* 0x000ee20000001000 */
[----:B-1----:R-:W-:Y:S01]  /*6650*/  FMUL.FTZ R16, R19, R14 ;  /* 0x0000000e13107220 */ /* 0x002fe20000410000 */
[----:B--2---:R-:W-:-:S04]  /*6660*/  LEA R14, P1, R12, UR8, 0x1 ;  /* 0x000000080c0e7c11 */ /* 0x004fc8000f8208ff */
[----:B------:R-:W-:Y:S01]  /*6670*/  LEA.HI.X R15, R12, UR9, R29, 0x1, P1 ;  /* 0x000000090c0f7c11 */ /* 0x000fe200088f0c1d */
[----:B---3--:R-:W-:-:S05]  /*6680*/  FMUL.FTZ R19, R26, R17 ;  /* 0x000000111a137220 */ /* 0x008fca0000410000 */
[----:B------:R-:W-:-:S05]  /*6690*/  F2FP.BF16.F32.PACK_AB R19, R19, R16 ;  /* 0x000000101313723e */ /* 0x000fca00000010ff */
[----:B------:R1:W-:Y:S02]  /*66a0*/  STG.E desc[UR6][R14.64], R19 ;  /* 0x000000130e007986 */ /* 0x0003e4000c101906 */
.L_x_1904:
[----:B------:R-:W-:Y:S05]  /*66b0*/  BSYNC.RECONVERGENT B0 ;  /* 0x0000000000007941 */ /* 0x000fea0003800200 */
.L_x_1872:
[----:B------:R-:W2:Y:S01]  /*66c0*/  LDCU UR4, c[0x0][0x3f8] ;  /* 0x00007f00ff0477ac */ /* 0x000ea20008000800 */
[----:B------:R-:W-:Y:S02]  /*66d0*/  IADD3 R68, PT, PT, R64, R68, RZ ;  /* 0x0000004440447210 */ /* 0x000fe40007ffe0ff */
[----:B------:R-:W-:Y:S01]  /*66e0*/  IADD3 R69, PT, PT, R69, 0x1, RZ ;  /* 0x0000000145457810 */ /* 0x000fe20007ffe0ff */
[----:B------:R-:W2:Y:S02]  /*66f0*/  LDCU UR5, c[0x0][0x3c8] ;  /* 0x00007900ff0577ac */ /* 0x000ea40008000800 */
[----:B--2---:R-:W-:-:S06]  /*6700*/  UIMAD UR4, UR4, UR5, URZ ;  /* 0x00000005040472a4 */ /* 0x004fcc000f8e02ff */
[----:B------:R-:W-:-:S13]  /*6710*/  ISETP.GE.AND P1, PT, R68, UR4, PT ;  /* 0x0000000444007c0c */ /* 0x000fda000bf26270 */
[----:B------:R-:W-:Y:S05]  /*6720*/  @!P1 BRA `(.L_x_1935) ;  /* 0xffffff9c00189947 */ /* 0x000fea000383ffff */
[----:B------:R-:W-:Y:S05]  /*6730*/  EXIT ;  /* 0x000000000000794d */ /* 0x000fea0003800000 */
.L_x_1936:
        /* <DEDUP_REMOVED lines=12> */
.L_x_4387:


//--------------------- .text._Z35group_norm_nhwc_fwd_one_pass_kernelI11Bf16IOFp32WLi512ELi70ELi560EEv26Group_norm_nhwc_fwd_params --------------------------
	.section	.text._Z35group_norm_nhwc_fwd_one_pass_kernelI11Bf16IOFp32WLi512ELi70ELi560EEv26Group_norm_nhwc_fwd_params,"ax",@progbits
	.align	128
        .global         _Z35group_norm_nhwc_fwd_one_pass_kernelI11Bf16IOFp32WLi512ELi70ELi560EEv26Group_norm_nhwc_fwd_params
        .type           _Z35group_norm_nhwc_fwd_one_pass_kernelI11Bf16IOFp32WLi512ELi70ELi560EEv26Group_norm_nhwc_fwd_params,@function
        .size           _Z35group_norm_nhwc_fwd_one_pass_kernelI11Bf16IOFp32WLi512ELi70ELi560EEv26Group_norm_nhwc_fwd_params,(.L_x_4388 - _Z35group_norm_nhwc_fwd_one_pass_kernelI11Bf16IOFp32WLi512ELi70ELi560EEv26Group_norm_nhwc_fwd_params)
        .other          _Z35group_norm_nhwc_fwd_one_pass_kernelI11Bf16IOFp32WLi512ELi70ELi560EEv26Group_norm_nhwc_fwd_params,@"STO_CUDA_ENTRY STV_DEFAULT"
_Z35group_norm_nhwc_fwd_one_pass_kernelI11Bf16IOFp32WLi512ELi70ELi560EEv26Group_norm_nhwc_fwd_params:
.text._Z35group_norm_nhwc_fwd_one_pass_kernelI11Bf16IOFp32WLi512ELi70ELi560EEv26Group_norm_nhwc_fwd_params:
[----:B------:R-:W-:Y:S08]  /*0000*/  LDC R1, c[0x0][0x37c] ;  /* 0x0000df00ff017b82 */ /* 0x000ff00000000800 */
[----:B------:R-:W0:Y:S01]  /*0010*/  LDC R0, c[0x0][0x3c8] ;  /* 0x0000f200ff007b82 */ /* 0x000e220000000800 */
[----:B------:R-:W0:Y:S07]  /*0020*/  LDCU UR4, c[0x0][0x3f8] ;  /* 0x00007f00ff0477ac */ /* 0x000e2e0008000800 */
[----:B------:R-:W1:Y:S01]  /*0030*/  S2UR UR6, SR_CTAID.Y ;  /* 0x00000000000679c3 */ /* 0x000e620000002600 */
[----:B0-----:R-:W-:-:S05]  /*0040*/  IMAD R0, R0, UR4, RZ ;  /* 0x0000000400007c24 */ /* 0x001fca000f8e02ff */
[----:B-1----:R-:W-:-:S13]  /*0050*/  ISETP.LE.AND P0, PT, R0, UR6, PT ;  /* 0x0000000600007c0c */ /* 0x002fda000bf03270 */
[----:B------:R-:W-:Y:S05]  /*0060*/  @P0 EXIT ;  /* 0x000000000000094d */ /* 0x000fea0003800000 */
[----:B------:R-:W0:Y:S01]  /*0070*/  S2R R3, SR_TID.X ;  /* 0x0000000000037919 */ /* 0x000e220000002100 */
[----:B------:R-:W1:Y:S01]  /*0080*/  S2UR UR5, SR_CTAID.X ;  /* 0x00000000000579c3 */ /* 0x000e620000002500 */
[----:B------:R-:W2:Y:S01]  /*0090*/  LDCU.64 UR8, c[0x0][0x388] ;  /* 0x00007100ff0877ac */ /* 0x000ea20008000a00 */
[----:B------:R-:W3:Y:S01]  /*00a0*/  S2R R82, SR_LANEID ;  /* 0x0000000000527919 */ /* 0x000ee20000000000 */
[----:B------:R-:W4:Y:S01]  /*00b0*/  LDCU.64 UR14, c[0x0][0x358] ;  /* 0x00006b00ff0e77ac */ /* 0x000f220008000a00 */
[----:B------:R-:W-:Y:S01]  /*00c0*/  UMOV UR4, URZ ;  /* 0x000000ff00047c82 */ /* 0x000fe20008000000 */
[----:B--2---:R-:W-:Y:S02]  /*00d0*/  ISETP.NE.U32.AND P1, PT, RZ, UR8, PT ;  /* 0x00000008ff007c0c */ /* 0x004fe4000bf25070 */
[C---:B0-----:R-:W-:Y:S02]  /*00e0*/  LOP3.LUT R0, R3.reuse, 0xffff, RZ, 0xc0, !PT ;  /* 0x0000ffff03007812 */ /* 0x041fe400078ec0ff */
[----:B-1----:R-:W-:-:S03]  /*00f0*/  LOP3.LUT P0, RZ, R3, UR5, RZ, 0xfc, !PT ;  /* 0x0000000503ff7c12 */ /* 0x002fc6000f80fcff */
[----:B------:R-:W-:Y:S01]  /*0100*/  IMAD R0, R0, 0x751, RZ ;  /* 0x0000075100007824 */ /* 0x000fe200078e02ff */
[----:B------:R-:W-:-:S04]  /*0110*/  ISETP.NE.AND.EX P0, PT, RZ, UR9, !P0, P1 ;  /* 0x00000009ff007c0c */ /* 0x000fc8000c705310 */
[----:B------:R-:W-:-:S04]  /*0120*/  SHF.R.U32.HI R85, RZ, 0x10, R0 ;  /* 0x00000010ff557819 */ /* 0x000fc80000011600 */
[----:B------:R-:W-:-:S05]  /*0130*/  PRMT R0, R85, 0x9910, RZ ;  /* 0x0000991055007816 */ /* 0x000fca00000000ff */
[----:B------:R-:W-:-:S05]  /*0140*/  IMAD R0, R0, 0x23, RZ ;  /* 0x0000002300007824 */ /* 0x000fca00078e02ff */
[----:B------:R-:W-:-:S04]  /*0150*/  IADD3 R0, PT, PT, RZ, -R0, RZ ;  /* 0x80000000ff007210 */ /* 0x000fc80007ffe0ff */
[----:B------:R-:W-:-:S04]  /*0160*/  PRMT R84, R0, 0x7710, RZ ;  /* 0x0000771000547816 */ /* 0x000fc800000000ff */
[----:B------:R-:W-:-:S04]  /*0170*/  IADD3 R84, PT, PT, R84, R3, RZ ;  /* 0x0000000354547210 */ /* 0x000fc80007ffe0ff */
[----:B------:R-:W-:-:S04]  /*0180*/  SHF.L.U32 R84, R84, 0x1, RZ ;  /* 0x0000000154547819 */ /* 0x000fc800000006ff */
[----:B---34-:R-:W-:-:S07]  /*0190*/  LOP3.LUT R28, R84, 0xffff, RZ, 0xc0, !PT ;  /* 0x0000ffff541c7812 */ /* 0x018fce00078ec0ff */
.L_x_2074:
[----:B0-----:R-:W0:Y:S01]  /*01a0*/  LDCU UR12, c[0x0][0x3f8] ;  /* 0x00007f00ff0c77ac */ /* 0x001e220008000800 */
[----:B------:R-:W-:Y:S01]  /*01b0*/  IABS R6, UR6 ;  /* 0x0000000600067c13 */ /* 0x000fe20008000000 */
[----:B------:R-:W-:Y:S01]  /*01c0*/  HFMA2 R83, -RZ, RZ, 0, 0 ;  /* 0x00000000ff537431 */ /* 0x000fe200000001ff */
[----:B------:R-:W1:Y:S01]  /*01d0*/  LDCU.64 UR16, c[0x0][0x3e8] ;  /* 0x00007d00ff1077ac */ /* 0x000e620008000a00 */
[----:B------:R-:W2:Y:S01]  /*01e0*/  LDCU.64 UR10, c[0x0][0x3f0] ;  /* 0x00007e00ff0a77ac */ /* 0x000ea20008000a00 */
[----:B0-----:R-:W-:Y:S01]  /*01f0*/  MOV R0, UR12 ;  /* 0x0000000c00007c02 */ /* 0x001fe20008000f00 */
[----:B------:R-:W-:-:S03]  /*0200*/  UISETP.NE.AND UP0, UPT, UR12, URZ, UPT ;  /* 0x000000ff0c00728c */ /* 0x000fc6000bf05270 */
[----:B---34-:R-:W-:-:S04]  /*0210*/  IABS R5, R0 ;  /* 0x0000000000057213 */ /* 0x018fc80000000000 */
[----:B------:R-:W0:Y:S01]  /*0220*/  I2F.RP R0, R5 ;  /* 0x0000000500007306 */ /* 0x000e220000209400 */
[----:B--2---:R-:W-:-:S07]  /*0230*/  MOV R13, UR10 ;  /* 0x0000000a000d7c02 */ /* 0x004fce0008000f00 */
[----:B0-----:R-:W0:Y:S02]  /*0240*/  MUFU.RCP R0, R0 ;  /* 0x0000000000007308 */ /* 0x001e240000001000 */
[----:B0-----:R-:W-:-:S06]  /*0250*/  IADD3 R2, PT, PT, R0, 0xffffffe, RZ ;  /* 0x0ffffffe00027810 */ /* 0x001fcc0007ffe0ff */
[----:B------:R0:W2:Y:S02]  /*0260*/  F2I.FTZ.U32.TRUNC.NTZ R3, R2 ;  /* 0x0000000200037305 */ /* 0x0000a4000021f000 */
[----:B0-----:R-:W-:-:S05]  /*0270*/  HFMA2 R2, -RZ, RZ, 0, 0 ;  /* 0x00000000ff027431 */ /* 0x001fca00000001ff */
[----:B------:R-:W-:Y:S02]  /*0280*/  R2UR UR8, R2 ;  /* 0x00000000020872ca */ /* 0x000fe400000e0000 */
[----:B--2---:R-:W-:Y:S01]  /*0290*/  R2UR UR9, R3 ;  /* 0x00000000030972ca */ /* 0x004fe200000e0000 */
[----:B------:R-:W0:Y:S01]  /*02a0*/  LDC R2, c[0x0][0x404] ;  /* 0x00010100ff027b82 */ /* 0x000e220000000800 */
[----:B------:R-:W-:-:S05]  /*02b0*/  IADD3 R4, PT, PT, RZ, -R3, RZ ;  /* 0x80000003ff047210 */ /* 0x000fca0007ffe0ff */
[----:B------:R-:W-:Y:S01]  /*02c0*/  IMAD R7, R4, R5, RZ ;  /* 0x0000000504077224 */ /* 0x000fe200078e02ff */
[----:B------:R-:W-:-:S04]  /*02d0*/  MOV R4, R6 ;  /* 0x0000000600047202 */ /* 0x000fc80000000f00 */
[----:B------:R-:W-:Y:S01]  /*02e0*/  R2UR UR7, R4 ;  /* 0x00000000040772ca */ /* 0x000fe200000e0000 */
[----:B------:R-:W-:-:S05]  /*02f0*/  IMAD.HI.U32 R7, R3, R7, UR8 ;  /* 0x0000000803077e27 */ /* 0x000fca000f8e0007 */
[----:B------:R-:W-:Y:S01]  /*0300*/  R2UR UR8, R7 ;  /* 0x00000000070872ca */ /* 0x000fe200000e0000 */
[----:B0-----:R-:W-:-:S05]  /*0310*/  IMAD R3, R2, UR5, R85 ;  /* 0x0000000502037c24 */ /* 0x001fca000f8e0255 */
[----:B------:R-:W-:-:S07]  /*0320*/  IADD3 R9, PT, PT, R3, 0x10, RZ ;  /* 0x0000001003097810 */ /* 0x000fce0007ffe0ff */
[----:B------:R-:W-:Y:S01]  /*0330*/  UIMAD.WIDE.U32 UR8, UR8, UR7, URZ ;  /* 0x00000007080872a5 */ /* 0x000fe2000f8e00ff */
[----:B------:R-:W-:Y:S02]  /*0340*/  IADD3 R11, PT, PT, R3, 0x20, RZ ;  /* 0x00000020030b7810 */ /* 0x000fe40007ffe0ff */
[----:B-1----:R-:W-:Y:S02]  /*0350*/  ISETP.GE.U32.AND P6, PT, R9, UR16, PT ;  /* 0x0000001009007c0c */ /* 0x002fe4000bfc6070 */
[----:B------:R-:W-:Y:S02]  /*0360*/  SHF.R.S32.HI R7, RZ, 0x1f, R9 ;  /* 0x0000001fff077819 */ /* 0x000fe40000011409 */
[----:B------:R-:W-:Y:S02]  /*0370*/  IADD3 R0, PT, PT, RZ, -UR9, RZ ;  /* 0x80000009ff007c10 */ /* 0x000fe4000fffe0ff */
[----:B------:R-:W-:Y:S02]  /*0380*/  ISETP.GE.AND.EX P6, PT, R7, UR17, PT, P6 ;  /* 0x0000001107007c0c */ /* 0x000fe4000bfc6360 */
[----:B------:R-:W-:Y:S01]  /*0390*/  SHF.R.S32.HI R19, RZ, 0x1f, R11 ;  /* 0x0000001fff137819 */ /* 0x000fe2000001140b */
[----:B------:R-:W-:Y:S01]  /*03a0*/  IMAD R0, R5, R0, UR7 ;  /* 0x0000000705007e24 */ /* 0x000fe2000f8e0200 */
[----:B------:R-:W-:-:S04]  /*03b0*/  ULOP3.LUT UR7, UR6, UR12, URZ, 0x3c, !UPT ;  /* 0x0000000c06077292 */ /* 0x000fc8000f8e3cff */
[----:B------:R-:W-:-:S05]  /*03c0*/  ISETP.GT.U32.AND P1, PT, R5, R0, PT ;  /* 0x000000000500720c */ /* 0x000fca0003f24070 */
[----:B------:R-:W0:Y:S08]  /*03d0*/  @!P6 LDC.64 R24, c[0x0][0x3e0] ;  /* 0x0000f800ff18eb82 */ /* 0x000e300000000a00 */
[----:B------:R-:W-:Y:S01]  /*03e0*/  VOTEU.ANY UP2, P1 ;  /* 0x0000000000ff7886 */ /* 0x000fe20000840100 */
[----:B------:R-:W-:Y:S01]  /*03f0*/  PLOP3.LUT P1, PT, PT, PT, UP2, 0x80, 0x8 ;  /* 0x000000000008781c */ /* 0x000fe20003f2f028 */
[----:B------:R-:W1:Y:S03]  /*0400*/  @!P6 LDC.64 R26, c[0x0][0x390] ;  /* 0x0000e400ff1aeb82 */ /* 0x000e660000000a00 */
[----:B------:R-:W-:-:S02]  /*0410*/  @!UP2 UIADD3 UR9, UPT, UPT, UR9, 0x1, URZ ;  /* 0x000000010909a890 */ /* 0x000fc4000fffe0ff */
[----:B------:R-:W-:-:S07]  /*0420*/  UISETP.GE.AND UP2, UPT, UR7, URZ, UPT ;  /* 0x000000ff0700728c */ /* 0x000fce000bf46270 */
[----:B------:R-:W-:Y:S01]  /*0430*/  @!P1 IADD3 R0, PT, PT, R0, -R5, RZ ;  /* 0x8000000500009210 */ /* 0x000fe20007ffe0ff */
[----:B0-----:R-:W-:-:S03]  /*0440*/  @!P6 IMAD R2, R7, R24, RZ ;  /* 0x000000180702e224 */ /* 0x001fc600078e02ff */
[----:B------:R-:W-:Y:S02]  /*0450*/  ISETP.GE.U32.AND P1, PT, R0, R5, PT ;  /* 0x000000050000720c */ /* 0x000fe40003f26070 */
[----:B------:R-:W-:Y:S01]  /*0460*/  SHF.R.S32.HI R5, RZ, 0x1f, R3 ;  /* 0x0000001fff057819 */ /* 0x000fe20000011403 */
[----:B------:R-:W-:-:S10]  /*0470*/  @!P6 IMAD R25, R9, R25, R2 ;  /* 0x000000190919e224 */ /* 0x000fd400078e0202 */
[----:B------:R-:W-:Y:S01]  /*0480*/  VOTEU.ANY UP1, P1 ;  /* 0x0000000000ff7886 */ /* 0x000fe20000820100 */
[----:B------:R-:W-:-:S04]  /*0490*/  ISETP.GE.U32.AND P1, PT, R3, UR16, PT ;  /* 0x0000001003007c0c */ /* 0x000fc8000bf26070 */
[----:B------:R-:W-:Y:S01]  /*04a0*/  @UP1 UIADD3 UR9, UPT, UPT, UR9, 0x1, URZ ;  /* 0x0000000109091890 */ /* 0x000fe2000fffe0ff */
[----:B------:R-:W-:-:S03]  /*04b0*/  ISETP.GE.AND.EX P1, PT, R5, UR17, PT, P1 ;  /* 0x0000001105007c0c */ /* 0x000fc6000bf26310 */
[----:B------:R-:W-:Y:S02]  /*04c0*/  @!UP2 UIADD3 UR9, UPT, UPT, -UR9, URZ, URZ ;  /* 0x000000ff0909a290 */ /* 0x000fe4000fffe1ff */
[----:B------:R-:W-:-:S04]  /*04d0*/  @!UP0 ULOP3.LUT UR9, URZ, UR12, URZ, 0x33, !UPT ;  /* 0x0000000cff098292 */ /* 0x000fc8000f8e33ff */
[----:B------:R-:W-:-:S04]  /*04e0*/  UIADD3 UR7, UPT, UPT, -UR9, URZ, URZ ;  /* 0x000000ff09077290 */ /* 0x000fc8000fffe1ff */
[----:B------:R-:W-:Y:S01]  /*04f0*/  UIMAD UR7, UR12, UR7, UR6 ;  /* 0x000000070c0772a4 */ /* 0x000fe2000f8e0206 */
[----:B------:R-:W0:Y:S03]  /*0500*/  @!P1 LDC.64 R14, c[0x0][0x3e0] ;  /* 0x0000f800ff0e9b82 */ /* 0x000e260000000a00 */
[----:B------:R-:W-:Y:S02]  /*0510*/  UIMAD UR8, UR7, 0x46, URZ ;  /* 0x00000046070878a4 */ /* 0x000fe4000f8e02ff */
[----:B------:R-:W-:-:S03]  /*0520*/  USHF.R.S32.HI UR7, URZ, 0x1f, UR9 ;  /* 0x0000001fff077899 */ /* 0x000fc60008011409 */
[----:B------:R-:W2:Y:S01]  /*0530*/  @!P1 LDC.64 R16, c[0x0][0x390] ;  /* 0x0000e400ff109b82 */ /* 0x000ea20000000a00 */
[----:B------:R-:W-:Y:S01]  /*0540*/  IADD3 R88, P2, PT, R28, UR8, RZ ;  /* 0x000000081c587c10 */ /* 0x000fe2000ff5e0ff */
[----:B------:R-:W-:Y:S01]  /*0550*/  UIMAD UR7, UR7, UR10, URZ ;  /* 0x0000000a070772a4 */ /* 0x000fe2000f8e02ff */
[----:B------:R-:W-:-:S03]  /*0560*/  MOV R0, UR8 ;  /* 0x0000000800007c02 */ /* 0x000fc60008000f00 */
[----:B------:R-:W-:Y:S01]  /*0570*/  UIMAD UR7, UR9, UR11, UR7 ;  /* 0x0000000b090772a4 */ /* 0x000fe2000f8e0207 */
[----:B------:R-:W-:Y:S02]  /*0580*/  LEA.HI.X.SX32 R89, R0, RZ, 0x1, P2 ;  /* 0x000000ff00597211 */ /* 0x000fe400010f0eff */
[----:B------:R-:W-:Y:S01]  /*0590*/  ISETP.GE.U32.AND P2, PT, R11, UR16, PT ;  /* 0x000000100b007c0c */ /* 0x000fe2000bf46070 */
[----:B------:R-:W-:Y:S01]  /*05a0*/  IMAD.WIDE.U32 R88, R13, UR9, R88 ;  /* 0x000000090d587c25 */ /* 0x000fe2000f8e0058 */
[----:B------:R-:W-:Y:S02]  /*05b0*/  IADD3 R13, PT, PT, R3, 0x30, RZ ;  /* 0x00000030030d7810 */ /* 0x000fe40007ffe0ff */
[----:B------:R-:W-:Y:S01]  /*05c0*/  ISETP.GE.AND.EX P2, PT, R19, UR17, PT, P2 ;  /* 0x0000001113007c0c */ /* 0x000fe2000bf46320 */
[----:B0-----:R-:W-:Y:S01]  /*05d0*/  @!P1 IMAD R0, R5, R14, RZ ;  /* 0x0000000e05009224 */ /* 0x001fe200078e02ff */
[----:B------:R-:W-:Y:S02]  /*05e0*/  ISETP.GE.U32.AND P3, PT, R13, UR16, PT ;  /* 0x000000100d007c0c */ /* 0x000fe4000bf66070 */
[----:B-----5:R-:W-:Y:S01]  /*05f0*/  SHF.R.S32.HI R21, RZ, 0x1f, R13 ;  /* 0x0000001fff157819 */ /* 0x020fe2000001140d */
[----:B------:R-:W-:Y:S01]  /*0600*/  @!P1 IMAD R15, R3, R15, R0 ;  /* 0x0000000f030f9224 */ /* 0x000fe200078e0200 */
[----:B------:R-:W-:-:S02]  /*0610*/  IADD3 R91, PT, PT, R89, UR7, RZ ;  /* 0x00000007595b7c10 */ /* 0x000fc4000fffe0ff */
[----:B------:R-:W-:Y:S02]  /*0620*/  @!P1 MOV R90, R88 ;  /* 0x00000058005a9202 */ /* 0x000fe40000000f00 */
[----:B------:R-:W-:-:S03]  /*0630*/  ISETP.GE.AND.EX P3, PT, R21, UR17, PT, P3 ;  /* 0x0000001115007c0c */ /* 0x000fc6000bf66330 */
[----:B------:R-:W-:Y:S01]  /*0640*/  @!P1 IMAD.WIDE.U32 R4, R3, R14, R90 ;  /* 0x0000000e03049225 */ /* 0x000fe200078e005a */
[----:B------:R-:W0:Y:S04]  /*0650*/  @!P2 LDC.64 R28, c[0x0][0x3e0] ;  /* 0x0000f800ff1cab82 */ /* 0x000e280000000a00 */
[----:B------:R-:W-:Y:S02]  /*0660*/  @!P1 IADD3 R0, PT, PT, R5, R15, RZ ;  /* 0x0000000f05009210 */ /* 0x000fe40007ffe0ff */
[C---:B--2---:R-:W-:Y:S02]  /*0670*/  @!P1 LEA R6, P4, R4.reuse, R16, 0x1 ;  /* 0x0000001004069211 */ /* 0x044fe400078808ff */
[----:B------:R-:W-:Y:S01]  /*0680*/  IADD3 R15, PT, PT, R3, 0x40, RZ ;  /* 0x00000040030f7810 */ /* 0x000fe20007ffe0ff */
[----:B------:R-:W2:Y:S01]  /*0690*/  @!P3 LDC.64 R32, c[0x0][0x3e0] ;  /* 0x0000f800ff20bb82 */ /* 0x000ea20000000a00 */
[----:B------:R-:W-:-:S02]  /*06a0*/  @!P1 LEA.HI.X R7, R4, R17, R0, 0x1, P4 ;  /* 0x0000001104079211 */ /* 0x000fc400020f0c00 */
[----:B------:R-:W-:Y:S02]  /*06b0*/  @!P6 MOV R4, R88 ;  /* 0x000000580004e202 */ /* 0x000fe40000000f00 */
[----:B------:R-:W-:Y:S01]  /*06c0*/  @!P6 MOV R5, R91 ;  /* 0x0000005b0005e202 */ /* 0x000fe20000000f00 */
[----:B------:R3:W4:Y:S01]  /*06d0*/  @!P1 LDG.E R83, desc[UR14][R6.64] ;  /* 0x0000000e06539981 */ /* 0x000722000c1e1900 */
[----:B------:R-:W-:Y:S01]  /*06e0*/  ISETP.GE.U32.AND P4, PT, R15, UR16, PT ;  /* 0x000000100f007c0c */ /* 0x000fe2000bf86070 */
[----:B------:R-:W5:Y:S01]  /*06f0*/  @!P2 LDC.64 R30, c[0x0][0x390] ;  /* 0x0000e400ff1eab82 */ /* 0x000f620000000a00 */
[----:B------:R-:W-:Y:S01]  /*0700*/  SHF.R.S32.HI R23, RZ, 0x1f, R15 ;  /* 0x0000001fff177819 */ /* 0x000fe2000001140f */
[----:B------:R-:W-:Y:S01]  /*0710*/  @!P6 IMAD.WIDE.U32 R4, R9, R24, R4 ;  /* 0x000000180904e225 */ /* 0x000fe200078e0004 */
[----:B------:R-:W-:Y:S02]  /*0720*/  IADD3 R17, PT, PT, R3, 0x50, RZ ;  /* 0x0000005003117810 */ /* 0x000fe40007ffe0ff */
[----:B------:R-:W-:-:S02]  /*0730*/  ISETP.GE.AND.EX P4, PT, R23, UR17, PT, P4 ;  /* 0x0000001117007c0c */ /* 0x000fc4000bf86340 */
[----:B------:R-:W-:Y:S01]  /*0740*/  @!P6 IADD3 R0, PT, PT, R5, R25, RZ ;  /* 0x000000190500e210 */ /* 0x000fe20007ffe0ff */
[----:B------:R-:W5:Y:S01]  /*0750*/  @!P3 LDC.64 R34, c[0x0][0x390] ;  /* 0x0000e400ff22bb82 */ /* 0x000f620000000a00 */
[----:B------:R-:W-:Y:S02]  /*0760*/  ISETP.GE.U32.AND P5, PT, R17, UR16, PT ;  /* 0x0000001011007c0c */ /* 0x000fe4000bfa6070 */
[----:B------:R-:W-:Y:S02]  /*0770*/  SHF.R.S32.HI R25, RZ, 0x1f, R17 ;  /* 0x0000001fff197819 */ /* 0x000fe40000011411 */
[C---:B-1----:R-:W-:Y:S02]  /*0780*/  @!P6 LEA R8, P1, R4.reuse, R26, 0x1 ;  /* 0x0000001a0408e211 */ /* 0x042fe400078208ff */
[----:B------:R-:W-:Y:S02]  /*0790*/  ISETP.GE.AND.EX P5, PT, R25, UR17, PT, P5 ;  /* 0x0000001119007c0c */ /* 0x000fe4000bfa6350 */
[----:B------:R-:W-:Y:S01]  /*07a0*/  @!P6 LEA.HI.X R9, R4, R27, R0, 0x1, P1 ;  /* 0x0000001b0409e211 */ /* 0x000fe200008f0c00 */
[----:B------:R-:W1:Y:S01]  /*07b0*/  @!P4 LDC.64 R36, c[0x0][0x3e0] ;  /* 0x0000f800ff24cb82 */ /* 0x000e620000000a00 */
[----:B0-----:R-:W-:Y:S01]  /*07c0*/  @!P2 IMAD R0, R19, R28, RZ ;  /* 0x0000001c1300a224 */ /* 0x001fe200078e02ff */
[----:B---3--:R-:W-:-:S02]  /*07d0*/  @!P2 MOV R6, R88 ;  /* 0x000000580006a202 */ /* 0x008fc40000000f00 */
[----:B------:R-:W-:Y:S01]  /*07e0*/  @!P2 MOV R7, R91 ;  /* 0x0000005b0007a202 */ /* 0x000fe20000000f00 */
[----:B------:R-:W-:Y:S02]  /*07f0*/  HFMA2 R81, -RZ, RZ, 0, 0 ;  /* 0x00000000ff517431 */ /* 0x000fe400000001ff */
[----:B------:R-:W-:Y:S01]  /*0800*/  @!P2 IMAD R27, R11, R29, R0 ;  /* 0x0000001d0b1ba224 */ /* 0x000fe200078e0200 */
[----:B------:R-:W-:Y:S01]  /*0810*/  IADD3 R19, PT, PT, R3, 0x60, RZ ;  /* 0x0000006003137810 */ /* 0x000fe20007ffe0ff */
[----:B--2---:R-:W-:Y:S02]  /*0820*/  @!P3 IMAD R0, R21, R32, RZ ;  /* 0x000000201500b224 */ /* 0x004fe400078e02ff */
[----:B------:R-:W-:Y:S01]  /*0830*/  @!P2 IMAD.WIDE.U32 R6, R11, R28, R6 ;  /* 0x0000001c0b06a225 */ /* 0x000fe200078e0006 */
[----:B------:R5:W2:Y:S01]  /*0840*/  @!P6 LDG.E R81, desc[UR14][R8.64] ;  /* 0x0000000e0851e981 */ /* 0x000aa2000c1e1900 */
[----:B------:R-:W-:Y:S01]  /*0850*/  ISETP.GE.U32.AND P1, PT, R19, UR16, PT ;  /* 0x0000001013007c0c */ /* 0x000fe2000bf26070 */
[----:B------:R-:W0:Y:S01]  /*0860*/  @!P5 LDC.64 R4, c[0x0][0x3e0] ;  /* 0x0000f800ff04db82 */ /* 0x000e220000000a00 */
[----:B------:R-:W-:Y:S01]  /*0870*/  @!P3 IMAD R29, R13, R33, R0 ;  /* 0x000000210d1db224 */ /* 0x000fe200078e0200 */
[----:B------:R-:W-:-:S02]  /*0880*/  SHF.R.S32.HI R21, RZ, 0x1f, R19 ;  /* 0x0000001fff157819 */ /* 0x000fc40000011413 */
[----:B------:R-:W-:Y:S02]  /*0890*/  @!P2 IADD3 R0, PT, PT, R7, R27, RZ ;  /* 0x0000001b0700a210 */ /* 0x000fe40007ffe0ff */
[----:B------:R-:W-:Y:S02]  /*08a0*/  @!P3 MOV R10, R88 ;  /* 0x00000058000ab202 */ /* 0x000fe40000000f00 */
[C---:B-----5:R-:W-:Y:S02]  /*08b0*/  @!P2 LEA R8, P6, R6.reuse, R30, 0x1 ;  /* 0x0000001e0608a211 */ /* 0x060fe400078c08ff */
[----:B------:R-:W-:Y:S02]  /*08c0*/  @!P3 MOV R11, R91 ;  /* 0x0000005b000bb202 */ /* 0x000fe40000000f00 */
[----:B------:R-:W-:Y:S02]  /*08d0*/  ISETP.GE.AND.EX P1, PT, R21, UR17, PT, P1 ;  /* 0x0000001115007c0c */ /* 0x000fe4000bf26310 */
[----:B------:R-:W-:Y:S01]  /*08e0*/  @!P2 LEA.HI.X R9, R6, R31, R0, 0x1, P6 ;  /* 0x0000001f0609a211 */ /* 0x000fe200030f0c00 */
[----:B------:R-:W-:Y:S01]  /*08f0*/  @!P3 IMAD.WIDE.U32 R10, R13, R32, R10 ;  /* 0x000000200d0ab225 */ /* 0x000fe200078e000a */
[----:B------:R-:W3:Y:S03]  /*0900*/  @!P4 LDC.64 R30, c[0x0][0x390] ;  /* 0x0000e400ff1ecb82 */ /* 0x000ee60000000a00 */
[----:B------:R-:W-:Y:S01]  /*0910*/  HFMA2 R79, -RZ, RZ, 0, 0 ;  /* 0x00000000ff4f7431 */ /* 0x000fe200000001ff */
[----:B------:R-:W-:-:S02]  /*0920*/  IADD3 R13, PT, PT, R3, 0x70, RZ ;  /* 0x00000070030d7810 */ /* 0x000fc40007ffe0ff */
[----:B------:R-:W-:Y:S02]  /*0930*/  @!P3 IADD3 R0, PT, PT, R11, R29, RZ ;  /* 0x0000001d0b00b210 */ /* 0x000fe40007ffe0ff */
[C---:B------:R-:W-:Y:S01]  /*0940*/  @!P3 LEA R6, P6, R10.reuse, R34, 0x1 ;  /* 0x000000220a06b211 */ /* 0x040fe200078c08ff */
[----:B-1----:R-:W-:Y:S01]  /*0950*/  @!P4 IMAD R2, R23, R36, RZ ;  /* 0x000000241702c224 */ /* 0x002fe200078e02ff */
[----:B------:R-:W1:Y:S01]  /*0960*/  @!P5 LDC.64 R32, c[0x0][0x390] ;  /* 0x0000e400ff20db82 */ /* 0x000e620000000a00 */
[----:B------:R-:W5:Y:S01]  /*0970*/  @!P2 LDG.E R79, desc[UR14][R8.64] ;  /* 0x0000000e084fa981 */ /* 0x000f62000c1e1900 */
[----:B------:R-:W-:Y:S02]  /*0980*/  @!P3 LEA.HI.X R7, R10, R35, R0, 0x1, P6 ;  /* 0x000000230a07b211 */ /* 0x000fe400030f0c00 */
[----:B------:R-:W-:Y:S02]  /*0990*/  ISETP.GE.U32.AND P2, PT, R13, UR16, PT ;  /* 0x000000100d007c0c */ /* 0x000fe4000bf46070 */
[----:B------:R-:W-:Y:S01]  /*09a0*/  SHF.R.S32.HI R23, RZ, 0x1f, R13 ;  /* 0x0000001fff177819 */ /* 0x000fe2000001140d */
[----:B------:R-:W-:Y:S01]  /*09b0*/  HFMA2 R77, -RZ, RZ, 0, 0 ;  /* 0x00000000ff4d7431 */ /* 0x000fe200000001ff */
[----:B------:R-:W1:Y:S01]  /*09c0*/  @!P1 LDC.64 R34, c[0x0][0x3e0] ;  /* 0x0000f800ff229b82 */ /* 0x000e620000000a00 */
[----:B------:R-:W-:-:S02]  /*09d0*/  @!P4 MOV R10, R88 ;  /* 0x00000058000ac202 */ /* 0x000fc40000000f00 */
[----:B------:R-:W-:Y:S02]  /*09e0*/  @!P4 MOV R11, R91 ;  /* 0x0000005b000bc202 */ /* 0x000fe40000000f00 */
[----:B------:R-:W-:Y:S01]  /*09f0*/  ISETP.GE.AND.EX P2, PT, R23, UR17, PT, P2 ;  /* 0x0000001117007c0c */ /* 0x000fe2000bf46320 */
[----:B------:R0:W5:Y:S01]  /*0a00*/  @!P3 LDG.E R77, desc[UR14][R6.64] ;  /* 0x0000000e064db981 */ /* 0x000162000c1e1900 */
[C---:B------:R-:W-:Y:S02]  /*0a10*/  @!P4 IMAD R27, R15.reuse, R37, R2 ;  /* 0x000000250f1bc224 */ /* 0x040fe400078e0202 */
[----:B------:R-:W-:Y:S01]  /*0a20*/  @!P4 IMAD.WIDE.U32 R10, R15, R36, R10 ;  /* 0x000000240f0ac225 */ /* 0x000fe200078e000a */
[----:B------:R-:W-:-:S03]  /*0a30*/  IADD3 R15, PT, PT, R3, 0x80, RZ ;  /* 0x00000080030f7810 */ /* 0x000fc60007ffe0ff */
[----:B0-----:R-:W-:Y:S01]  /*0a40*/  @!P5 IMAD R0, R25, R4, RZ ;  /* 0x000000041900d224 */ /* 0x001fe200078e02ff */
[----:B------:R-:W-:Y:S02]  /*0a50*/  @!P5 MOV R6, R88 ;  /* 0x000000580006d202 */ /* 0x000fe40000000f00 */
[----:B------:R-:W-:Y:S01]  /*0a60*/  @!P5 MOV R7, R91 ;  /* 0x0000005b0007d202 */ /* 0x000fe20000000f00 */
[----:B------:R-:W-:Y:S01]  /*0a70*/  @!P5 IMAD R29, R17, R5, R0 ;  /* 0x00000005111dd224 */ /* 0x000fe200078e0200 */
[----:B------:R-:W-:Y:S01]  /*0a80*/  @!P4 IADD3 R0, PT, PT, R11, R27, RZ ;  /* 0x0000001b0b00c210 */ /* 0x000fe20007ffe0ff */
[----:B------:R-:W0:Y:S01]  /*0a90*/  @!P2 LDC.64 R36, c[0x0][0x3e0] ;  /* 0x0000f800ff24ab82 */ /* 0x000e220000000a00 */
[----:B---3--:R-:W-:Y:S01]  /*0aa0*/  @!P4 LEA R8, P6, R10, R30, 0x1 ;  /* 0x0000001e0a08c211 */ /* 0x008fe200078c08ff */
[----:B------:R-:W-:Y:S01]  /*0ab0*/  @!P5 IMAD.WIDE.U32 R4, R17, R4, R6 ;  /* 0x000000041104d225 */ /* 0x000fe200078e0006 */
[----:B------:R-:W-:Y:S02]  /*0ac0*/  ISETP.GE.U32.AND P3, PT, R15, UR16, PT ;  /* 0x000000100f007c0c */ /* 0x000fe4000bf66070 */
[----:B------:R-:W-:-:S02]  /*0ad0*/  SHF.R.S32.HI R25, RZ, 0x1f, R15 ;  /* 0x0000001fff197819 */ /* 0x000fc4000001140f */
[----:B------:R-:W-:Y:S02]  /*0ae0*/  @!P4 LEA.HI.X R9, R10, R31, R0, 0x1, P6 ;  /* 0x0000001f0a09c211 */ /* 0x000fe400030f0c00 */
[----:B------:R-:W-:Y:S01]  /*0af0*/  ISETP.GE.AND.EX P3, PT, R25, UR17, PT, P3 ;  /* 0x0000001119007c0c */ /* 0x000fe2000bf66330 */
[----:B------:R-:W3:Y:S01]  /*0b00*/  @!P1 LDC.64 R30, c[0x0][0x390] ;  /* 0x0000e400ff1e9b82 */ /* 0x000ee20000000a00 */
[----:B------:R-:W-:Y:S02]  /*0b10*/  @!P5 IADD3 R0, PT, PT, R5, R29, RZ ;  /* 0x0000001d0500d210 */ /* 0x000fe40007ffe0ff */
[C---:B-1----:R-:W-:Y:S01]  /*0b20*/  @!P5 LEA R6, P6, R4.reuse, R32, 0x1 ;  /* 0x000000200406d211 */ /* 0x042fe200078c08ff */
[----:B------:R-:W-:Y:S01]  /*0b30*/  HFMA2 R75, -RZ, RZ, 0, 0 ;  /* 0x00000000ff4b7431 */ /* 0x000fe200000001ff */
[----:B------:R-:W-:Y:S02]  /*0b40*/  @!P1 MOV R5, R91 ;  /* 0x0000005b00059202 */ /* 0x000fe40000000f00 */
[----:B------:R-:W-:Y:S01]  /*0b50*/  @!P5 LEA.HI.X R7, R4, R33, R0, 0x1, P6 ;  /* 0x000000210407d211 */ /* 0x000fe200030f0c00 */
[----:B------:R-:W-:Y:S01]  /*0b60*/  @!P1 IMAD R2, R21, R34, RZ ;  /* 0x0000002215029224 */ /* 0x000fe200078e02ff */
[----:B------:R-:W-:Y:S01]  /*0b70*/  @!P1 MOV R4, R88 ;  /* 0x0000005800049202 */ /* 0x000fe20000000f00 */
[----:B------:R-:W1:Y:S01]  /*0b80*/  @!P2 LDC.64 R20, c[0x0][0x390] ;  /* 0x0000e400ff14ab82 */ /* 0x000e620000000a00 */
[----:B------:R-:W-:Y:S01]  /*0b90*/  IADD3 R17, PT, PT, R3, 0x90, RZ ;  /* 0x0000009003117810 */ /* 0x000fe20007ffe0ff */
[----:B------:R-:W-:Y:S01]  /*0ba0*/  HFMA2 R73, -RZ, RZ, 0, 0 ;  /* 0x00000000ff497431 */ /* 0x000fe200000001ff */
[----:B------:R3:W5:Y:S01]  /*0bb0*/  @!P4 LDG.E R75, desc[UR14][R8.64] ;  /* 0x0000000e084bc981 */ /* 0x000762000c1e1900 */
[----:B------:R-:W-:Y:S01]  /*0bc0*/  @!P1 IMAD R11, R19, R35, R2 ;  /* 0x00000023130b9224 */ /* 0x000fe200078e0202 */
[----:B------:R-:W-:Y:S01]  /*0bd0*/  ISETP.GE.U32.AND P4, PT, R17, UR16, PT ;  /* 0x0000001011007c0c */ /* 0x000fe2000bf86070 */
[----:B------:R-:W-:Y:S01]  /*0be0*/  @!P1 IMAD.WIDE.U32 R4, R19, R34, R4 ;  /* 0x0000002213049225 */ /* 0x000fe200078e0004 */
[----:B------:R-:W-:Y:S01]  /*0bf0*/  SHF.R.S32.HI R27, RZ, 0x1f, R17 ;  /* 0x0000001fff1b7819 */ /* 0x000fe20000011411 */
[----:B------:R-:W1:Y:S01]  /*0c00*/  @!P3 LDC.64 R32, c[0x0][0x3e0] ;  /* 0x0000f800ff20bb82 */ /* 0x000e620000000a00 */
[----:B------:R-:W-:Y:S01]  /*0c10*/  IADD3 R19, PT, PT, R3, 0xa0, RZ ;  /* 0x000000a003137810 */ /* 0x000fe20007ffe0ff */
[----:B------:R3:W5:Y:S01]  /*0c20*/  @!P5 LDG.E R73, desc[UR14][R6.64] ;  /* 0x0000000e0649d981 */ /* 0x000762000c1e1900 */
[----:B------:R-:W-:-:S02]  /*0c30*/  ISETP.GE.AND.EX P4, PT, R27, UR17, PT, P4 ;  /* 0x000000111b007c0c */ /* 0x000fc4000bf86340 */
[----:B------:R-:W-:Y:S02]  /*0c40*/  ISETP.GE.U32.AND P5, PT, R19, UR16, PT ;  /* 0x0000001013007c0c */ /* 0x000fe4000bfa6070 */
[----:B------:R-:W-:Y:S01]  /*0c50*/  SHF.R.S32.HI R29, RZ, 0x1f, R19 ;  /* 0x0000001fff1d7819 */ /* 0x000fe20000011413 */
[----:B0-----:R-:W-:Y:S01]  /*0c60*/  @!P2 IMAD R2, R23, R36, RZ ;  /* 0x000000241702a224 */ /* 0x001fe200078e02ff */
[----:B------:R-:W-:Y:S01]  /*0c70*/  @!P1 IADD3 R0, PT, PT, R5, R11, RZ ;  /* 0x0000000b05009210 */ /* 0x000fe20007ffe0ff */
[----:B------:R-:W0:Y:S01]  /*0c80*/  @!P3 LDC.64 R34, c[0x0][0x390] ;  /* 0x0000e400ff22bb82 */ /* 0x000e220000000a00 */
[----:B------:R-:W-:Y:S02]  /*0c90*/  ISETP.GE.AND.EX P5, PT, R29, UR17, PT, P5 ;  /* 0x000000111d007c0c */ /* 0x000fe4000bfa6350 */
[----:B------:R-:W-:Y:S02]  /*0ca0*/  @!P2 MOV R10, R88 ;  /* 0x00000058000aa202 */ /* 0x000fe40000000f00 */
[----:B------:R-:W-:Y:S01]  /*0cb0*/  @!P2 MOV R11, R91 ;  /* 0x0000005b000ba202 */ /* 0x000fe20000000f00 */
[C---:B------:R-:W-:Y:S01]  /*0cc0*/  @!P2 IMAD R5, R13.reuse, R37, R2 ;  /* 0x000000250d05a224 */ /* 0x040fe200078e0202 */
[----:B---3--:R-:W-:Y:S01]  /*0cd0*/  @!P1 LEA R8, P6, R4, R30, 0x1 ;  /* 0x0000001e04089211 */ /* 0x008fe200078c08ff */
[----:B------:R-:W3:Y:S01]  /*0ce0*/  @!P4 LDC.64 R6, c[0x0][0x3e0] ;  /* 0x0000f800ff06cb82 */ /* 0x000ee20000000a00 */
[----:B------:R-:W-:-:S02]  /*0cf0*/  @!P2 IMAD.WIDE.U32 R10, R13, R36, R10 ;  /* 0x000000240d0aa225 */ /* 0x000fc400078e000a */
[----:B------:R-:W-:-:S03]  /*0d00*/  @!P1 LEA.HI.X R9, R4, R31, R0, 0x1, P6 ;  /* 0x0000001f04099211 */ /* 0x000fc600030f0c00 */
[----:B------:R-:W-:Y:S01]  /*0d10*/  @!P2 IADD3 R0, PT, PT, R11, R5, RZ ;  /* 0x000000050b00a210 */ /* 0x000fe20007ffe0ff */
[----:B-1----:R-:W-:Y:S01]  /*0d20*/  @!P3 IMAD R2, R25, R32, RZ ;  /* 0x000000201902b224 */ /* 0x002fe200078e02ff */
[C---:B------:R-:W-:Y:S01]  /*0d30*/  @!P2 LEA R12, P6, R10.reuse, R20, 0x1 ;  /* 0x000000140a0ca211 */ /* 0x040fe200078c08ff */
[----:B------:R-:W1:Y:S01]  /*0d40*/  @!P5 LDC.64 R4, c[0x0][0x3e0] ;  /* 0x0000f800ff04db82 */ /* 0x000e620000000a00 */
[----:B------:R-:W-:Y:S02]  /*0d50*/  @!P3 MOV R11, R91 ;  /* 0x0000005b000bb202 */ /* 0x000fe40000000f00 */
[----:B------:R-:W-:Y:S02]  /*0d60*/  @!P2 LEA.HI.X R13, R10, R21, R0, 0x1, P6 ;  /* 0x000000150a0da211 */ /* 0x000fe400030f0c00 */
[----:B------:R-:W-:Y:S01]  /*0d70*/  @!P3 MOV R10, R88 ;  /* 0x00000058000ab202 */ /* 0x000fe20000000f00 */
[----:B------:R-:W-:Y:S02]  /*0d80*/  HFMA2 R71, -RZ, RZ, 0, 0 ;  /* 0x00000000ff477431 */ /* 0x000fe400000001ff */
[----:B------:R-:W1:Y:S01]  /*0d90*/  @!P4 LDC.64 R36, c[0x0][0x390] ;  /* 0x0000e400ff24cb82 */ /* 0x000e620000000a00 */
[----:B------:R-:W-:Y:S01]  /*0da0*/  @!P3 IMAD R25, R15, R33, R2 ;  /* 0x000000210f19b224 */ /* 0x000fe200078e0202 */
[----:B------:R-:W-:Y:S01]  /*0db0*/  IADD3 R21, PT, PT, R3, 0xb0, RZ ;  /* 0x000000b003157810 */ /* 0x000fe20007ffe0ff */
[----:B------:R-:W-:Y:S01]  /*0dc0*/  @!P3 IMAD.WIDE.U32 R10, R15, R32, R10 ;  /* 0x000000200f0ab225 */ /* 0x000fe200078e000a */
[----:B------:R3:W5:Y:S03]  /*0dd0*/  @!P1 LDG.E R71, desc[UR14][R8.64] ;  /* 0x0000000e08479981 */ /* 0x000766000c1e1900 */
[----:B------:R-:W-:Y:S01]  /*0de0*/  HFMA2 R69, -RZ, RZ, 0, 0 ;  /* 0x00000000ff457431 */ /* 0x000fe200000001ff */
[----:B------:R-:W-:-:S02]  /*0df0*/  ISETP.GE.U32.AND P1, PT, R21, UR16, PT ;  /* 0x0000001015007c0c */ /* 0x000fc4000bf26070 */
[----:B------:R-:W-:Y:S02]  /*0e00*/  SHF.R.S32.HI R31, RZ, 0x1f, R21 ;  /* 0x0000001fff1f7819 */ /* 0x000fe40000011415 */
[----:B------:R-:W-:Y:S01]  /*0e10*/  @!P3 IADD3 R0, PT, PT, R11, R25, RZ ;  /* 0x000000190b00b210 */ /* 0x000fe20007ffe0ff */
[----:B------:R1:W5:Y:S01]  /*0e20*/  @!P2 LDG.E R69, desc[UR14][R12.64] ;  /* 0x0000000e0c45a981 */ /* 0x000362000c1e1900 */
[C---:B0-----:R-:W-:Y:S02]  /*0e30*/  @!P3 LEA R14, P6, R10.reuse, R34, 0x1 ;  /* 0x000000220a0eb211 */ /* 0x041fe400078c08ff */
[----:B------:R-:W-:Y:S01]  /*0e40*/  IADD3 R23, PT, PT, R3, 0xc0, RZ ;  /* 0x000000c003177810 */ /* 0x000fe20007ffe0ff */
[----:B---3--:R-:W-:Y:S01]  /*0e50*/  @!P4 IMAD R2, R27, R6, RZ ;  /* 0x000000061b02c224 */ /* 0x008fe200078e02ff */
[----:B------:R-:W-:Y:S01]  /*0e60*/  ISETP.GE.AND.EX P1, PT, R31, UR17, PT, P1 ;  /* 0x000000111f007c0c */ /* 0x000fe2000bf26310 */
[----:B------:R-:W0:Y:S01]  /*0e70*/  @!P5 LDC.64 R8, c[0x0][0x390] ;  /* 0x0000e400ff08db82 */ /* 0x000e220000000a00 */
[----:B------:R-:W-:-:S02]  /*0e80*/  @!P3 LEA.HI.X R15, R10, R35, R0, 0x1, P6 ;  /* 0x000000230a0fb211 */ /* 0x000fc400030f0c00 */
[----:B------:R-:W-:Y:S02]  /*0e90*/  @!P4 MOV R10, R88 ;  /* 0x00000058000ac202 */ /* 0x000fe40000000f00 */
[----:B------:R-:W-:Y:S02]  /*0ea0*/  @!P4 MOV R11, R91 ;  /* 0x0000005b000bc202 */ /* 0x000fe40000000f00 */
[----:B------:R-:W-:Y:S02]  /*0eb0*/  ISETP.GE.U32.AND P2, PT, R23, UR16, PT ;  /* 0x0000001017007c0c */ /* 0x000fe4000bf46070 */
[----:B------:R-:W-:Y:S02]  /*0ec0*/  SHF.R.S32.HI R33, RZ, 0x1f, R23 ;  /* 0x0000001fff217819 */ /* 0x000fe40000011417 */
[----:B------:R-:W-:Y:S01]  /*0ed0*/  MOV R67, RZ ;  /* 0x000000ff00437202 */ /* 0x000fe20000000f00 */
[----:B------:R-:W-:Y:S01]  /*0ee0*/  @!P4 IMAD R25, R17, R7, R2 ;  /* 0x000000071119c224 */ /* 0x000fe200078e0202 */
[----:B------:R-:W-:Y:S01]  /*0ef0*/  ISETP.GE.AND.EX P2, PT, R33, UR17, PT, P2 ;  /* 0x0000001121007c0c */ /* 0x000fe2000bf46320 */
[----:B-1----:R-:W-:Y:S01]  /*0f00*/  @!P5 IMAD R0, R29, R4, RZ ;  /* 0x000000041d00d224 */ /* 0x002fe200078e02ff */
[----:B------:R-:W1:Y:S01]  /*0f10*/  @!P1 LDC.64 R34, c[0x0][0x390] ;  /* 0x0000e400ff229b82 */ /* 0x000e620000000a00 */
[----:B------:R-:W-:Y:S01]  /*0f20*/  @!P4 IMAD.WIDE.U32 R10, R17, R6, R10 ;  /* 0x00000006110ac225 */ /* 0x000fe200078e000a */
[----:B------:R3:W5:Y:S03]  /*0f30*/  @!P3 LDG.E R67, desc[UR14][R14.64] ;  /* 0x0000000e0e43b981 */ /* 0x000766000c1e1900 */
[----:B------:R-:W-:Y:S01]  /*0f40*/  @!P5 IMAD R17, R19, R5, R0 ;  /* 0x000000051311d224 */ /* 0x000fe200078e0200 */
[----:B------:R-:W-:Y:S01]  /*0f50*/  @!P4 IADD3 R0, PT, PT, R11, R25, RZ ;  /* 0x000000190b00c210 */ /* 0x000fe20007ffe0ff */
[----:B------:R-:W-:Y:S01]  /*0f60*/  VIADD R25, R3, 0xd0 ;  /* 0x000000d003197836 */ /* 0x000fe20000000000 */
[----:B------:R-:W-:Y:S01]  /*0f70*/  @!P4 LEA R12, P3, R10, R36, 0x1 ;  /* 0x000000240a0cc211 */ /* 0x000fe200078608ff */
[----:B------:R-:W1:Y:S01]  /*0f80*/  @!P1 LDC.64 R6, c[0x0][0x3e0] ;  /* 0x0000f800ff069b82 */ /* 0x000e620000000a00 */
[----:B---3--:R-:W-:-:S02]  /*0f90*/  @!P5 MOV R14, R88 ;  /* 0x00000058000ed202 */ /* 0x008fc40000000f00 */
[----:B------:R-:W-:Y:S02]  /*0fa0*/  @!P5 MOV R15, R91 ;  /* 0x0000005b000fd202 */ /* 0x000fe40000000f00 */
[----:B------:R-:W-:-:S03]  /*0fb0*/  @!P4 LEA.HI.X R13, R10, R37, R0, 0x1, P3 ;  /* 0x000000250a0dc211 */ /* 0x000fc600018f0c00 */
[----:B------:R-:W3:Y:S01]  /*0fc0*/  @!P2 LDC.64 R28, c[0x0][0x3e0] ;  /* 0x0000f800ff1cab82 */ /* 0x000ee20000000a00 */
[----:B------:R-:W-:Y:S01]  /*0fd0*/  ISETP.GE.U32.AND P3, PT, R25, UR16, PT ;  /* 0x0000001019007c0c */ /* 0x000fe2000bf66070 */
[----:B------:R-:W-:Y:S01]  /*0fe0*/  @!P5 IMAD.WIDE.U32 R4, R19, R4, R14 ;  /* 0x000000041304d225 */ /* 0x000fe200078e000e */
[----:B------:R-:W-:-:S04]  /*0ff0*/  SHF.R.S32.HI R19, RZ, 0x1f, R25 ;  /* 0x0000001fff137819 */ /* 0x000fc80000011419 */
[----:B------:R-:W-:Y:S02]  /*1000*/  ISETP.GE.AND.EX P3, PT, R19, UR17, PT, P3 ;  /* 0x0000001113007c0c */ /* 0x000fe4000bf66330 */
[----:B------:R-:W-:Y:S02]  /*1010*/  @!P5 IADD3 R0, PT, PT, R5, R17, RZ ;  /* 0x000000110500d210 */ /* 0x000fe40007ffe0ff */
[C---:B0-----:R-:W-:Y:S02]  /*1020*/  @!P5 LEA R10, P6, R4.reuse, R8, 0x1 ;  /* 0x00000008040ad211 */ /* 0x041fe400078c08ff */
[----:B------:R-:W-:Y:S01]  /*1030*/  MOV R63, RZ ;  /* 0x000000ff003f7202 */ /* 0x000fe20000000f00 */
[----:B------:R-:W-:Y:S01]  /*1040*/  HFMA2 R65, -RZ, RZ, 0, 0 ;  /* 0x00000000ff417431 */ /* 0x000fe200000001ff */
[----:B------:R-:W-:Y:S02]  /*1050*/  @!P5 LEA.HI.X R11, R4, R9, R0, 0x1, P6 ;  /* 0x00000009040bd211 */ /* 0x000fe400030f0c00 */
[----:B------:R-:W0:Y:S01]  /*1060*/  @!P2 LDC.64 R4, c[0x0][0x390] ;  /* 0x0000e400ff04ab82 */ /* 0x000e220000000a00 */
[----:B------:R-:W-:Y:S01]  /*1070*/  IADD3 R27, PT, PT, R3, 0xe0, RZ ;  /* 0x000000e0031b7810 */ /* 0x000fe20007ffe0ff */
[----:B-1----:R-:W-:Y:S01]  /*1080*/  @!P1 IMAD R0, R31, R6, RZ ;  /* 0x000000061f009224 */ /* 0x002fe200078e02ff */
[----:B------:R1:W5:Y:S01]  /*1090*/  @!P5 LDG.E R63, desc[UR14][R10.64] ;  /* 0x0000000e0a3fd981 */ /* 0x000362000c1e1900 */
[----:B------:R-:W-:-:S03]  /*10a0*/  IADD3 R2, PT, PT, R3, 0xf0, RZ ;  /* 0x000000f003027810 */ /* 0x000fc60007ffe0ff */
[----:B------:R4:W5:Y:S01]  /*10b0*/  @!P4 LDG.E R65, desc[UR14][R12.64] ;  /* 0x0000000e0c41c981 */ /* 0x000962000c1e1900 */
[----:B------:R-:W2:Y:S01]  /*10c0*/  @!P3 LDC.64 R8, c[0x0][0x3e0] ;  /* 0x0000f800ff08bb82 */ /* 0x000ea20000000a00 */
[----:B------:R-:W-:Y:S02]  /*10d0*/  ISETP.GE.U32.AND P4, PT, R27, UR16, PT ;  /* 0x000000101b007c0c */ /* 0x000fe4000bf86070 */
[----:B------:R-:W-:Y:S02]  /*10e0*/  SHF.R.S32.HI R31, RZ, 0x1f, R27 ;  /* 0x0000001fff1f7819 */ /* 0x000fe4000001141b */
[----:B-1----:R-:W-:Y:S02]  /*10f0*/  @!P1 MOV R10, R88 ;  /* 0x00000058000a9202 */ /* 0x002fe40000000f00 */
[----:B------:R-:W-:Y:S01]  /*1100*/  @!P1 MOV R11, R91 ;  /* 0x0000005b000b9202 */ /* 0x000fe20000000f00 */
[----:B------:R-:W-:Y:S01]  /*1110*/  @!P1 IMAD R15, R21, R7, R0 ;  /* 0x00000007150f9224 */ /* 0x000fe200078e0200 */
[----:B------:R-:W-:Y:S01]  /*1120*/  ISETP.GE.AND.EX P4, PT, R31, UR17, PT, P4 ;  /* 0x000000111f007c0c */ /* 0x000fe2000bf86340 */
[----:B---3--:R-:W-:Y:S01]  /*1130*/  @!P2 IMAD R0, R33, R28, RZ ;  /* 0x0000001c2100a224 */ /* 0x008fe200078e02ff */
[----:B------:R-:W-:Y:S01]  /*1140*/  ISETP.GE.U32.AND P5, PT, R2, UR16, PT ;  /* 0x0000001002007c0c */ /* 0x000fe2000bfa6070 */
[----:B------:R-:W-:Y:S01]  /*1150*/  @!P1 IMAD.WIDE.U32 R6, R21, R6, R10 ;  /* 0x0000000615069225 */ /* 0x000fe200078e000a */
[----:B------:R-:W-:Y:S01]  /*1160*/  SHF.R.S32.HI R21, RZ, 0x1f, R2 ;  /* 0x0000001fff157819 */ /* 0x000fe20000011402 */
[----:B----4-:R-:W1:Y:S01]  /*1170*/  @!P3 LDC.64 R12, c[0x0][0x390] ;  /* 0x0000e400ff0cbb82 */ /* 0x010e620000000a00 */
[----:B------:R-:W-:Y:S01]  /*1180*/  @!P2 MOV R16, R88 ;  /* 0x000000580010a202 */ /* 0x000fe20000000f00 */
[----:B------:R-:W-:Y:S01]  /*1190*/  @!P2 IMAD R29, R23, R29, R0 ;  /* 0x0000001d171da224 */ /* 0x000fe200078e0200 */
[----:B------:R-:W-:-:S02]  /*11a0*/  @!P2 MOV R17, R91 ;  /* 0x0000005b0011a202 */ /* 0x000fc40000000f00 */
[----:B------:R-:W-:Y:S02]  /*11b0*/  ISETP.GE.AND.EX P5, PT, R21, UR17, PT, P5 ;  /* 0x0000001115007c0c */ /* 0x000fe4000bfa6350 */
[----:B------:R-:W-:Y:S01]  /*11c0*/  @!P1 IADD3 R0, PT, PT, R7, R15, RZ ;  /* 0x0000000f07009210 */ /* 0x000fe20007ffe0ff */
[----:B------:R-:W-:Y:S01]  /*11d0*/  HFMA2 R61, -RZ, RZ, 0, 0 ;  /* 0x00000000ff3d7431 */ /* 0x000fe200000001ff */
[C---:B------:R-:W-:Y:S01]  /*11e0*/  @!P1 LEA R14, P6, R6.reuse, R34, 0x1 ;  /* 0x00000022060e9211 */ /* 0x040fe200078c08ff */
[----:B------:R-:W-:Y:S01]  /*11f0*/  @!P2 IMAD.WIDE.U32 R16, R23, R28, R16 ;  /* 0x0000001c1710a225 */ /* 0x000fe200078e0010 */
[----:B------:R-:W3:Y:S02]  /*1200*/  @!P4 LDC.64 R10, c[0x0][0x3e0] ;  /* 0x0000f800ff0acb82 */ /* 0x000ee40000000a00 */
[----:B------:R-:W-:Y:S02]  /*1210*/  @!P1 LEA.HI.X R15, R6, R35, R0, 0x1, P6 ;  /* 0x00000023060f9211 */ /* 0x000fe400030f0c00 */
[----:B------:R-:W-:-:S02]  /*1220*/  @!P2 IADD3 R0, PT, PT, R17, R29, RZ ;  /* 0x0000001d1100a210 */ /* 0x000fc40007ffe0ff */
[C---:B0-----:R-:W-:Y:S01]  /*1230*/  @!P2 LEA R18, P6, R16.reuse, R4, 0x1 ;  /* 0x000000041012a211 */ /* 0x041fe200078c08ff */
[----:B------:R0:W4:Y:S01]  /*1240*/  @!P1 LDG.E R61, desc[UR14][R14.64] ;  /* 0x0000000e0e3d9981 */ /* 0x000122000c1e1900 */
[----:B--2---:R-:W-:Y:S01]  /*1250*/  @!P3 IMAD R4, R19, R8, RZ ;  /* 0x000000081304b224 */ /* 0x004fe200078e02ff */
[----:B------:R-:W2:Y:S01]  /*1260*/  @!P5 LDC.64 R6, c[0x0][0x3e0] ;  /* 0x0000f800ff06db82 */ /* 0x000ea20000000a00 */
[----:B------:R-:W-:Y:S02]  /*1270*/  @!P2 LEA.HI.X R19, R16, R5, R0, 0x1, P6 ;  /* 0x000000051013a211 */ /* 0x000fe400030f0c00 */
[C---:B------:R-:W-:Y:S01]  /*1280*/  @!P3 IMAD R5, R25.reuse, R9, R4 ;  /* 0x000000091905b224 */ /* 0x040fe200078e0204 */
[----:B0-----:R-:W-:Y:S02]  /*1290*/  @!P3 MOV R14, R88 ;  /* 0x00000058000eb202 */ /* 0x001fe40000000f00 */
[----:B------:R-:W-:Y:S02]  /*12a0*/  @!P3 MOV R15, R91 ;  /* 0x0000005b000fb202 */ /* 0x000fe40000000f00 */
[----:B------:R-:W-:Y:S01]  /*12b0*/  MOV R4, RZ ;  /* 0x000000ff00047202 */ /* 0x000fe20000000f00 */
[----:B------:R-:W-:Y:S01]  /*12c0*/  @!P3 IMAD.WIDE.U32 R8, R25, R8, R14 ;  /* 0x000000081908b225 */ /* 0x000fe200078e000e */
[----:B------:R-:W-:-:S02]  /*12d0*/  IADD3 R25, PT, PT, R3, 0x100, RZ ;  /* 0x0000010003197810 */ /* 0x000fc40007ffe0ff */
[----:B------:R-:W0:Y:S01]  /*12e0*/  @!P4 LDC.64 R14, c[0x0][0x390] ;  /* 0x0000e400ff0ecb82 */ /* 0x000e220000000a00 */
[----:B------:R-:W-:Y:S01]  /*12f0*/  IADD3 R29, PT, PT, R3, 0x110, RZ ;  /* 0x00000110031d7810 */ /* 0x000fe20007ffe0ff */
[----:B------:R2:W4:Y:S01]  /*1300*/  @!P2 LDG.E R4, desc[UR14][R18.64] ;  /* 0x0000000e1204a981 */ /* 0x000522000c1e1900 */
[----:B------:R-:W-:Y:S02]  /*1310*/  ISETP.GE.U32.AND P1, PT, R25, UR16, PT ;  /* 0x0000001019007c0c */ /* 0x000fe4000bf26070 */
[----:B------:R-:W-:Y:S02]  /*1320*/  SHF.R.S32.HI R33, RZ, 0x1f, R25 ;  /* 0x0000001fff217819 */ /* 0x000fe40000011419 */
[----:B------:R-:W-:Y:S02]  /*1330*/  @!P3 IADD3 R0, PT, PT, R9, R5, RZ ;  /* 0x000000050900b210 */ /* 0x000fe40007ffe0ff */
[----:B-1----:R-:W-:Y:S02]  /*1340*/  @!P3 LEA R12, P6, R8, R12, 0x1 ;  /* 0x0000000c080cb211 */ /* 0x002fe400078c08ff */
[----:B------:R-:W-:-:S02]  /*1350*/  ISETP.GE.AND.EX P1, PT, R33, UR17, PT, P1 ;  /* 0x0000001121007c0c */ /* 0x000fc4000bf26310 */
[----:B------:R-:W-:Y:S02]  /*1360*/  ISETP.GE.U32.AND P2, PT, R29, UR16, PT ;  /* 0x000000101d007c0c */ /* 0x000fe4000bf46070 */
[----:B------:R-:W-:Y:S02]  /*1370*/  SHF.R.S32.HI R35, RZ, 0x1f, R29 ;  /* 0x0000001fff237819 */ /* 0x000fe4000001141d */
[----:B------:R-:W-:Y:S02]  /*1380*/  @!P3 LEA.HI.X R13, R8, R13, R0, 0x1, P6 ;  /* 0x0000000d080db211 */ /* 0x000fe400030f0c00 */
[----:B------:R-:W1:Y:S01]  /*1390*/  @!P5 LDC.64 R8, c[0x0][0x390] ;  /* 0x0000e400ff08db82 */ /* 0x000e620000000a00 */
[----:B------:R-:W-:Y:S01]  /*13a0*/  ISETP.GE.AND.EX P2, PT, R35, UR17, PT, P2 ;  /* 0x0000001123007c0c */ /* 0x000fe2000bf46320 */
[----:B---3--:R-:W-:Y:S02]  /*13b0*/  @!P4 IMAD R0, R31, R10, RZ ;  /* 0x0000000a1f00c224 */ /* 0x008fe400078e02ff */
[----:B------:R-:W-:Y:S01]  /*13c0*/  HFMA2 R5, -RZ, RZ, 0, 0 ;  /* 0x00000000ff057431 */ /* 0x000fe200000001ff */
[----:B------:R-:W-:-:S02]  /*13d0*/  @!P4 MOV R16, R88 ;  /* 0x000000580010c202 */ /* 0x000fc40000000f00 */
[----:B------:R-:W-:Y:S01]  /*13e0*/  @!P4 MOV R17, R91 ;  /* 0x0000005b0011c202 */ /* 0x000fe20000000f00 */
[----:B------:R-:W-:Y:S01]  /*13f0*/  @!P4 IMAD R23, R27, R11, R0 ;  /* 0x0000000b1b17c224 */ /* 0x000fe200078e0200 */
[----:B------:R-:W-:Y:S01]  /*1400*/  IADD3 R0, PT, PT, R3, 0x120, RZ ;  /* 0x0000012003007810 */ /* 0x000fe20007ffe0ff */
[----:B--2---:R-:W-:Y:S01]  /*1410*/  @!P5 IMAD R21, R21, R6, RZ ;  /* 0x000000061515d224 */ /* 0x004fe200078e02ff */
[----:B------:R-:W2:Y:S01]  /*1420*/  @!P1 LDC.64 R18, c[0x0][0x3e0] ;  /* 0x0000f800ff129b82 */ /* 0x000ea20000000a00 */
[----:B------:R-:W-:Y:S01]  /*1430*/  @!P4 IMAD.WIDE.U32 R16, R27, R10, R16 ;  /* 0x0000000a1b10c225 */ /* 0x000fe200078e0010 */
[----:B------:R3:W4:Y:S01]  /*1440*/  @!P3 LDG.E R5, desc[UR14][R12.64] ;  /* 0x0000000e0c05b981 */ /* 0x000722000c1e1900 */
[----:B------:R-:W-:Y:S02]  /*1450*/  ISETP.GE.U32.AND P3, PT, R0, UR16, PT ;  /* 0x0000001000007c0c */ /* 0x000fe4000bf66070 */
[----:B------:R-:W-:Y:S01]  /*1460*/  @!P5 IMAD R27, R2, R7, R21 ;  /* 0x00000007021bd224 */ /* 0x000fe200078e0215 */
[----:B------:R-:W-:-:S02]  /*1470*/  SHF.R.S32.HI R7, RZ, 0x1f, R0 ;  /* 0x0000001fff077819 */ /* 0x000fc40000011400 */
[----:B------:R-:W2:Y:S01]  /*1480*/  @!P2 LDC.64 R10, c[0x0][0x3e0] ;  /* 0x0000f800ff0aab82 */ /* 0x000ea20000000a00 */
[----:B------:R-:W-:Y:S02]  /*1490*/  @!P4 IADD3 R17, PT, PT, R17, R23, RZ ;  /* 0x000000171111c210 */ /* 0x000fe40007ffe0ff */
[----:B---3--:R-:W-:Y:S02]  /*14a0*/  @!P5 MOV R12, R88 ;  /* 0x00000058000cd202 */ /* 0x008fe40000000f00 */
[----:B------:R-:W-:Y:S02]  /*14b0*/  @!P5 MOV R13, R91 ;  /* 0x0000005b000dd202 */ /* 0x000fe40000000f00 */
[----:B0-----:R-:W-:Y:S02]  /*14c0*/  @!P4 LEA R20, P6, R16, R14, 0x1 ;  /* 0x0000000e1014c211 */ /* 0x001fe400078c08ff */
[----:B------:R-:W-:Y:S01]  /*14d0*/  ISETP.GE.AND.EX P3, PT, R7, UR17, PT, P3 ;  /* 0x0000001107007c0c */ /* 0x000fe2000bf66330 */
[----:B------:R-:W-:Y:S01]  /*14e0*/  @!P5 IMAD.WIDE.U32 R12, R2, R6, R12 ;  /* 0x00000006020cd225 */ /* 0x000fe200078e000c */
[----:B------:R-:W-:-:S03]  /*14f0*/  @!P4 LEA.HI.X R21, R16, R15, R17, 0x1, P6 ;  /* 0x0000000f1015c211 */ /* 0x000fc600030f0c11 */
[----:B------:R-:W-:Y:S01]  /*1500*/  HFMA2 R6, -RZ, RZ, 0, 0 ;  /* 0x00000000ff067431 */ /* 0x000fe200000001ff */
[----:B------:R-:W0:Y:S01]  /*1510*/  @!P1 LDC.64 R14, c[0x0][0x390] ;  /* 0x0000e400ff0e9b82 */ /* 0x000e220000000a00 */
[----:B-1----:R-:W-:Y:S02]  /*1520*/  @!P5 LEA R22, P6, R12, R8, 0x1 ;  /* 0x000000080c16d211 */ /* 0x002fe400078c08ff */
[----:B------:R-:W-:Y:S02]  /*1530*/  IADD3 R8, PT, PT, R3, 0x130, RZ ;  /* 0x0000013003087810 */ /* 0x000fe40007ffe0ff */
[----:B------:R1:W3:Y:S01]  /*1540*/  @!P4 LDG.E R6, desc[UR14][R20.64] ;  /* 0x0000000e1406c981 */ /* 0x0002e2000c1e1900 */
[----:B------:R-:W-:Y:S02]  /*1550*/  @!P5 IADD3 R2, PT, PT, R13, R27, RZ ;  /* 0x0000001b0d02d210 */ /* 0x000fe40007ffe0ff */
[----:B------:R-:W0:Y:S01]  /*1560*/  @!P2 LDC.64 R16, c[0x0][0x390] ;  /* 0x0000e400ff10ab82 */ /* 0x000e220000000a00 */
[----:B------:R-:W-:-:S02]  /*1570*/  ISETP.GE.U32.AND P4, PT, R8, UR16, PT ;  /* 0x0000001008007c0c */ /* 0x000fc4000bf86070 */
[----:B------:R-:W-:Y:S02]  /*1580*/  SHF.R.S32.HI R31, RZ, 0x1f, R8 ;  /* 0x0000001fff1f7819 */ /* 0x000fe40000011408 */
[----:B------:R-:W-:Y:S02]  /*1590*/  @!P5 LEA.HI.X R23, R12, R9, R2, 0x1, P6 ;  /* 0x000000090c17d211 */ /* 0x000fe400030f0c02 */
[----:B------:R-:W-:Y:S01]  /*15a0*/  ISETP.GE.AND.EX P4, PT, R31, UR17, PT, P4 ;  /* 0x000000111f007c0c */ /* 0x000fe2000bf86340 */
[----:B------:R-:W0:Y:S01]  /*15b0*/  @!P3 LDC.64 R12, c[0x0][0x3e0] ;  /* 0x0000f800ff0cbb82 */ /* 0x000e220000000a00 */
[----:B--2---:R-:W-:Y:S01]  /*15c0*/  @!P1 IMAD R2, R33, R18, RZ ;  /* 0x0000001221029224 */ /* 0x004fe200078e02ff */
[----:B-1----:R-:W-:Y:S02]  /*15d0*/  @!P1 MOV R20, R88 ;  /* 0x0000005800149202 */ /* 0x002fe40000000f00 */
[----:B------:R-:W-:Y:S01]  /*15e0*/  @!P1 MOV R21, R91 ;  /* 0x0000005b00159202 */ /* 0x000fe20000000f00 */
[----:B------:R-:W-:Y:S01]  /*15f0*/  @!P1 IMAD R19, R25, R19, R2 ;  /* 0x0000001319139224 */ /* 0x000fe200078e0202 */
[----:B------:R-:W-:Y:S01]  /*1600*/  MOV R9, RZ ;  /* 0x000000ff00097202 */ /* 0x000fe20000000f00 */
[----:B------:R-:W-:Y:S01]  /*1610*/  @!P2 IMAD R2, R35, R10, RZ ;  /* 0x0000000a2302a224 */ /* 0x000fe200078e02ff */
[----:B------:R-:W-:-:S02]  /*1620*/  @!P2 MOV R26, R88 ;  /* 0x00000058001aa202 */ /* 0x000fc40000000f00 */
[----:B------:R-:W-:Y:S01]  /*1630*/  @!P2 MOV R27, R91 ;  /* 0x0000005b001ba202 */ /* 0x000fe20000000f00 */
[----:B------:R-:W-:Y:S01]  /*1640*/  @!P1 IMAD.WIDE.U32 R20, R25, R18, R20 ;  /* 0x0000001219149225 */ /* 0x000fe200078e0014 */
[----:B------:R-:W-:Y:S01]  /*1650*/  IADD3 R34, PT, PT, R3, 0x140, RZ ;  /* 0x0000014003227810 */ /* 0x000fe20007ffe0ff */
[----:B------:R1:W2:Y:S02]  /*1660*/  @!P5 LDG.E R9, desc[UR14][R22.64] ;  /* 0x0000000e1609d981 */ /* 0x0002a4000c1e1900 */
[C---:B------:R-:W-:Y:S01]  /*1670*/  @!P2 IMAD R25, R29.reuse, R11, R2 ;  /* 0x0000000b1d19a224 */ /* 0x040fe200078e0202 */
[----:B------:R-:W-:Y:S01]  /*1680*/  ISETP.GE.U32.AND P5, PT, R34, UR16, PT ;  /* 0x0000001022007c0c */ /* 0x000fe2000bfa6070 */
[----:B------:R-:W-:Y:S01]  /*1690*/  @!P2 IMAD.WIDE.U32 R26, R29, R10, R26 ;  /* 0x0000000a1d1aa225 */ /* 0x000fe200078e001a */
[----:B------:R-:W-:Y:S02]  /*16a0*/  SHF.R.S32.HI R29, RZ, 0x1f, R34 ;  /* 0x0000001fff1d7819 */ /* 0x000fe40000011422 */
[----:B------:R-:W-:-:S02]  /*16b0*/  @!P1 IADD3 R2, PT, PT, R21, R19, RZ ;  /* 0x0000001315029210 */ /* 0x000fc40007ffe0ff */
[C---:B0-----:R-:W-:Y:S01]  /*16c0*/  @!P1 LEA R14, P6, R20.reuse, R14, 0x1 ;  /* 0x0000000e140e9211 */ /* 0x041fe200078c08ff */
[----:B-1----:R-:W0:Y:S01]  /*16d0*/  @!P4 LDC.64 R22, c[0x0][0x3e0] ;  /* 0x0000f800ff16cb82 */ /* 0x002e220000000a00 */
[----:B------:R-:W-:Y:S02]  /*16e0*/  ISETP.GE.AND.EX P5, PT, R29, UR17, PT, P5 ;  /* 0x000000111d007c0c */ /* 0x000fe4000bfa6350 */
[----:B------:R-:W-:Y:S02]  /*16f0*/  @!P1 LEA.HI.X R15, R20, R15, R2, 0x1, P6 ;  /* 0x0000000f140f9211 */ /* 0x000fe400030f0c02 */
[----:B------:R-:W-:-:S03]  /*1700*/  @!P2 IADD3 R10, PT, PT, R27, R25, RZ ;  /* 0x000000191b0aa210 */ /* 0x000fc60007ffe0ff */
[----:B------:R-:W1:Y:S01]  /*1710*/  @!P3 LDC.64 R18, c[0x0][0x390] ;  /* 0x0000e400ff12bb82 */ /* 0x000e620000000a00 */
[C---:B------:R-:W-:Y:S01]  /*1720*/  @!P2 LEA R24, P6, R26.reuse, R16, 0x1 ;  /* 0x000000101a18a211 */ /* 0x040fe200078c08ff */
[----:B------:R-:W-:Y:S02]  /*1730*/  HFMA2 R11, -RZ, RZ, 0, 0 ;  /* 0x00000000ff0b7431 */ /* 0x000fe400000001ff */
[----:B------:R-:W-:Y:S01]  /*1740*/  @!P3 IMAD R7, R7, R12, RZ ;  /* 0x0000000c0707b224 */ /* 0x000fe200078e02ff */
[----:B------:R-:W-:Y:S02]  /*1750*/  @!P2 LEA.HI.X R25, R26, R17, R10, 0x1, P6 ;  /* 0x000000111a19a211 */ /* 0x000fe400030f0c0a */
[----:B------:R-:W-:Y:S01]  /*1760*/  IADD3 R2, PT, PT, R3, 0x150, RZ ;  /* 0x0000015003027810 */ /* 0x000fe20007ffe0ff */
[----:B------:R-:W1:Y:S01]  /*1770*/  @!P4 LDC.64 R16, c[0x0][0x390] ;  /* 0x0000e400ff10cb82 */ /* 0x000e620000000a00 */
[----:B------:R-:W-:Y:S01]  /*1780*/  @!P3 MOV R26, R88 ;  /* 0x00000058001ab202 */ /* 0x000fe20000000f00 */
[----:B------:R0:W2:Y:S01]  /*1790*/  @!P1 LDG.E R11, desc[UR14][R14.64] ;  /* 0x0000000e0e0b9981 */ /* 0x0000a2000c1e1900 */
[----:B------:R-:W-:Y:S01]  /*17a0*/  @!P3 MOV R27, R91 ;  /* 0x0000005b001bb202 */ /* 0x000fe20000000f00 */
[----:B------:R-:W-:Y:S01]  /*17b0*/  @!P3 IMAD R33, R0, R13, R7 ;  /* 0x0000000d0021b224 */ /* 0x000fe200078e0207 */
[----:B------:R-:W-:-:S02]  /*17c0*/  ISETP.GE.U32.AND P1, PT, R2, UR16, PT ;  /* 0x0000001002007c0c */ /* 0x000fc4000bf26070 */
[----:B------:R-:W-:Y:S01]  /*17d0*/  SHF.R.S32.HI R13, RZ, 0x1f, R2 ;  /* 0x0000001fff0d7819 */ /* 0x000fe20000011402 */
[----:B------:R-:W-:Y:S01]  /*17e0*/  @!P3 IMAD.WIDE.U32 R26, R0, R12, R26 ;  /* 0x0000000c001ab225 */ /* 0x000fe200078e001a */
[----:B------:R-:W1:Y:S03]  /*17f0*/  @!P5 LDC.64 R20, c[0x0][0x3e0] ;  /* 0x0000f800ff14db82 */ /* 0x000e660000000a00 */
[----:B------:R-:W-:Y:S01]  /*1800*/  HFMA2 R12, -RZ, RZ, 0, 0 ;  /* 0x00000000ff0c7431 */ /* 0x000fe200000001ff */
[----:B------:R-:W-:Y:S02]  /*1810*/  ISETP.GE.AND.EX P1, PT, R13, UR17, PT, P1 ;  /* 0x000000110d007c0c */ /* 0x000fe4000bf26310 */
[----:B------:R-:W-:Y:S01]  /*1820*/  IADD3 R7, PT, PT, R3, 0x160, RZ ;  /* 0x0000016003077810 */ /* 0x000fe20007ffe0ff */
[----:B0-----:R-:W-:Y:S01]  /*1830*/  @!P4 IMAD R10, R31, R22, RZ ;  /* 0x000000161f0ac224 */ /* 0x001fe200078e02ff */
[----:B------:R-:W-:Y:S01]  /*1840*/  @!P4 MOV R14, R88 ;  /* 0x00000058000ec202 */ /* 0x000fe20000000f00 */
[----:B------:R0:W2:Y:S01]  /*1850*/  @!P2 LDG.E R12, desc[UR14][R24.64] ;  /* 0x0000000e180ca981 */ /* 0x0000a2000c1e1900 */
[----:B------:R-:W-:-:S02]  /*1860*/  ISETP.GE.U32.AND P2, PT, R7, UR16, PT ;  /* 0x0000001007007c0c */ /* 0x000fc4000bf46070 */
[----:B------:R-:W-:Y:S02]  /*1870*/  SHF.R.S32.HI R39, RZ, 0x1f, R7 ;  /* 0x0000001fff277819 */ /* 0x000fe40000011407 */
[----:B------:R-:W-:Y:S02]  /*1880*/  @!P4 MOV R15, R91 ;  /* 0x0000005b000fc202 */ /* 0x000fe40000000f00 */
[----:B------:R-:W-:Y:S01]  /*1890*/  @!P3 IADD3 R0, PT, PT, R27, R33, RZ ;  /* 0x000000211b00b210 */ /* 0x000fe20007ffe0ff */
[----:B------:R-:W-:Y:S01]  /*18a0*/  @!P4 IMAD R27, R8, R23, R10 ;  /* 0x00000017081bc224 */ /* 0x000fe200078e020a */
[----:B-1----:R-:W-:Y:S01]  /*18b0*/  @!P3 LEA R30, P6, R26, R18, 0x1 ;  /* 0x000000121a1eb211 */ /* 0x002fe200078c08ff */
[----:B------:R-:W-:Y:S01]  /*18c0*/  @!P4 IMAD.WIDE.U32 R22, R8, R22, R14 ;  /* 0x000000160816c225 */ /* 0x000fe200078e000e */
[----:B------:R-:W-:Y:S01]  /*18d0*/  ISETP.GE.AND.EX P2, PT, R39, UR17, PT, P2 ;  /* 0x0000001127007c0c */ /* 0x000fe2000bf46320 */
[----:B0-----:R-:W0:Y:S01]  /*18e0*/  @!P5 LDC.64 R24, c[0x0][0x390] ;  /* 0x0000e400ff18db82 */ /* 0x001e220000000a00 */
[----:B------:R-:W-:-:S02]  /*18f0*/  @!P3 LEA.HI.X R31, R26, R19, R0, 0x1, P6 ;  /* 0x000000131a1fb211 */ /* 0x000fc400030f0c00 */
[----:B------:R-:W-:Y:S02]  /*1900*/  @!P4 IADD3 R10, PT, PT, R23, R27, RZ ;  /* 0x0000001b170ac210 */ /* 0x000fe40007ffe0ff */
[----:B------:R-:W-:-:S03]  /*1910*/  @!P4 LEA R32, P6, R22, R16, 0x1 ;  /* 0x000000101620c211 */ /* 0x000fc600078c08ff */
[----:B------:R-:W1:Y:S01]  /*1920*/  @!P1 LDC.64 R18, c[0x0][0x3e0] ;  /* 0x0000f800ff129b82 */ /* 0x000e620000000a00 */
[----:B------:R-:W-:Y:S01]  /*1930*/  IADD3 R8, PT, PT, R3, 0x170, RZ ;  /* 0x0000017003087810 */ /* 0x000fe20007ffe0ff */
[----:B------:R-:W-:Y:S01]  /*1940*/  HFMA2 R14, -RZ, RZ, 0, 0 ;  /* 0x00000000ff0e7431 */ /* 0x000fe200000001ff */
[----:B------:R-:W-:Y:S01]  /*1950*/  @!P4 LEA.HI.X R33, R22, R17, R10, 0x1, P6 ;  /* 0x000000111621c211 */ /* 0x000fe200030f0c0a */
[----:B------:R-:W-:Y:S01]  /*1960*/  @!P5 IMAD R10, R29, R20, RZ ;  /* 0x000000141d0ad224 */ /* 0x000fe200078e02ff */
[----:B------:R-:W-:Y:S02]  /*1970*/  ISETP.GE.U32.AND P6, PT, R8, UR16, PT ;  /* 0x0000001008007c0c */ /* 0x000fe4000bfc6070 */
[----:B------:R-:W-:Y:S01]  /*1980*/  SHF.R.S32.HI R15, RZ, 0x1f, R8 ;  /* 0x0000001fff0f7819 */ /* 0x000fe20000011408 */
[----:B------:R-:W5:Y:S01]  /*1990*/  @!P1 LDC.64 R26, c[0x0][0x390] ;  /* 0x0000e400ff1a9b82 */ /* 0x000f620000000a00 */
[----:B------:R-:W-:Y:S01]  /*19a0*/  IADD3 R0, PT, PT, R3, 0x180, RZ ;  /* 0x0000018003007810 */ /* 0x000fe20007ffe0ff */
[----:B------:R0:W2:Y:S01]  /*19b0*/  @!P3 LDG.E R14, desc[UR14][R30.64] ;  /* 0x0000000e1e0eb981 */ /* 0x0000a2000c1e1900 */
[----:B------:R-:W-:-:S02]  /*19c0*/  ISETP.GE.AND.EX P6, PT, R15, UR17, PT, P6 ;  /* 0x000000110f007c0c */ /* 0x000fc4000bfc6360 */
[----:B------:R-:W-:-:S03]  /*19d0*/  ISETP.GE.U32.AND P3, PT, R0, UR16, PT ;  /* 0x0000001000007c0c */ /* 0x000fc6000bf66070 */
[----:B------:R-:W5:Y:S01]  /*19e0*/  @!P2 LDC.64 R28, c[0x0][0x3e0] ;  /* 0x0000f800ff1cab82 */ /* 0x000f620000000a00 */
[----:B------:R-:W-:Y:S02]  /*19f0*/  SHF.R.S32.HI R17, RZ, 0x1f, R0 ;  /* 0x0000001fff117819 */ /* 0x000fe40000011400 */
[----:B0-----:R-:W-:Y:S02]  /*1a00*/  @!P5 MOV R30, R88 ;  /* 0x00000058001ed202 */ /* 0x001fe40000000f00 */
[----:B------:R-:W-:Y:S02]  /*1a10*/  @!P5 MOV R31, R91 ;  /* 0x0000005b001fd202 */ /* 0x000fe40000000f00 */
[----:B------:R-:W-:Y:S01]  /*1a20*/  ISETP.GE.AND.EX P3, PT, R17, UR17, PT, P3 ;  /* 0x0000001111007c0c */ /* 0x000fe2000bf66330 */
[C---:B------:R-:W-:Y:S01]  /*1a30*/  @!P5 IMAD R23, R34.reuse, R21, R10 ;  /* 0x000000152217d224 */ /* 0x040fe200078e020a */
[----:B------:R-:W-:Y:S01]  /*1a40*/  MOV R16, RZ ;  /* 0x000000ff00107202 */ /* 0x000fe20000000f00 */
[----:B------:R-:W-:Y:S01]  /*1a50*/  @!P5 IMAD.WIDE.U32 R30, R34, R20, R30 ;  /* 0x00000014221ed225 */ /* 0x000fe200078e001e */
[----:B------:R-:W-:Y:S01]  /*1a60*/  @!P1 MOV R37, R91 ;  /* 0x0000005b00259202 */ /* 0x000fe20000000f00 */
[----:B------:R-:W0:Y:S02]  /*1a70*/  @!P2 LDC.64 R20, c[0x0][0x390] ;  /* 0x0000e400ff14ab82 */ /* 0x000e240000000a00 */
[----:B------:R-:W-:Y:S01]  /*1a80*/  @!P1 IMAD.MOV.U32 R36, RZ, RZ, R88 ;  /* 0x000000ffff249224 */ /* 0x000fe200078e0058 */
[----:B------:R0:W2:Y:S01]  /*1a90*/  @!P4 LDG.E R16, desc[UR14][R32.64] ;  /* 0x0000000e2010c981 */ /* 0x0000a2000c1e1900 */
[----:B------:R-:W-:Y:S01]  /*1aa0*/  @!P5 IADD3 R10, PT, PT, R31, R23, RZ ;  /* 0x000000171f0ad210 */ /* 0x000fe20007ffe0ff */
[----:B-1----:R-:W-:Y:S01]  /*1ab0*/  @!P1 IMAD R13, R13, R18, RZ ;  /* 0x000000120d0d9224 */ /* 0x002fe200078e02ff */
[----:B------:R-:W-:-:S02]  /*1ac0*/  @!P5 LEA R34, P4, R30, R24, 0x1 ;  /* 0x000000181e22d211 */ /* 0x000fc400078808ff */
[----:B------:R-:W1:Y:S01]  /*1ad0*/  @!P6 LDC.64 R22, c[0x0][0x3e0] ;  /* 0x0000f800ff16eb82 */ /* 0x000e620000000a00 */
[----:B------:R-:W-:Y:S01]  /*1ae0*/  @!P1 IMAD.WIDE.U32 R36, R2, R18, R36 ;  /* 0x0000001202249225 */ /* 0x000fe200078e0024 */
[----:B------:R-:W-:-:S03]  /*1af0*/  @!P5 LEA.HI.X R35, R30, R25, R10, 0x1, P4 ;  /* 0x000000191e23d211 */ /* 0x000fc600020f0c0a */
[----:B------:R-:W-:-:S03]  /*1b00*/  @!P1 IMAD R13, R2, R19, R13 ;  /* 0x00000013020d9224 */ /* 0x000fc600078e020d */
[----:B------:R-:W1:Y:S01]  /*1b10*/  @!P3 LDC.64 R24, c[0x0][0x3e0] ;  /* 0x0000f800ff18bb82 */ /* 0x000e620000000a00 */
[C---:B-----5:R-:W-:Y:S01]  /*1b20*/  @!P1 LEA R30, P4, R36.reuse, R26, 0x1 ;  /* 0x0000001a241e9211 */ /* 0x060fe200078808ff */
[----:B------:R-:W-:Y:S01]  /*1b30*/  @!P2 IMAD R26, R39, R28, RZ ;  /* 0x0000001c271aa224 */ /* 0x000fe200078e02ff */
[----:B------:R-:W-:Y:S02]  /*1b40*/  @!P1 IADD3 R10, PT, PT, R37, R13, RZ ;  /* 0x0000000d250a9210 */ /* 0x000fe40007ffe0ff */
[----:B------:R-:W-:Y:S02]  /*1b50*/  IADD3 R2, PT, PT, R3, 0x190, RZ ;  /* 0x0000019003027810 */ /* 0x000fe40007ffe0ff */
[----:B------:R-:W-:Y:S02]  /*1b60*/  @!P2 MOV R38, R88 ;  /* 0x000000580026a202 */ /* 0x000fe40000000f00 */
[----:B------:R-:W-:Y:S01]  /*1b70*/  @!P2 MOV R39, R91 ;  /* 0x0000005b0027a202 */ /* 0x000fe20000000f00 */
[----:B------:R-:W-:Y:S01]  /*1b80*/  HFMA2 R18, -RZ, RZ, 0, 0 ;  /* 0x00000000ff127431 */ /* 0x000fe200000001ff */
[----:B------:R-:W-:Y:S01]  /*1b90*/  @!P1 LEA.HI.X R31, R36, R27, R10, 0x1, P4 ;  /* 0x0000001b241f9211 */ /* 0x000fe200020f0c0a */
[C---:B------:R-:W-:Y:S01]  /*1ba0*/  @!P2 IMAD R19, R7.reuse, R29, R26 ;  /* 0x0000001d0713a224 */ /* 0x040fe200078e021a */
[----:B------:R-:W-:Y:S01]  /*1bb0*/  ISETP.GE.U32.AND P4, PT, R2, UR16, PT ;  /* 0x0000001002007c0c */ /* 0x000fe2000bf86070 */
[----:B------:R-:W5:Y:S01]  /*1bc0*/  @!P6 LDC.64 R26, c[0x0][0x390] ;  /* 0x0000e400ff1aeb82 */ /* 0x000f620000000a00 */
[----:B------:R-:W-:Y:S01]  /*1bd0*/  SHF.R.S32.HI R13, RZ, 0x1f, R2 ;  /* 0x0000001fff0d7819 */ /* 0x000fe20000011402 */
[----:B------:R-:W-:Y:S01]  /*1be0*/  @!P2 IMAD.WIDE.U32 R38, R7, R28, R38 ;  /* 0x0000001c0726a225 */ /* 0x000fe200078e0026 */
[----:B------:R0:W2:Y:S02]  /*1bf0*/  @!P5 LDG.E R18, desc[UR14][R34.64] ;  /* 0x0000000e2212d981 */ /* 0x0000a4000c1e1900 */
[----:B------:R-:W-:-:S03]  /*1c00*/  ISETP.GE.AND.EX P4, PT, R13, UR17, PT, P4 ;  /* 0x000000110d007c0c */ /* 0x000fc6000bf86340 */
[----:B------:R-:W5:Y:S01]  /*1c10*/  @!P3 LDC.64 R28, c[0x0][0x390] ;  /* 0x0000e400ff1cbb82 */ /* 0x000f620000000a00 */
[----:B------:R-:W-:Y:S02]  /*1c20*/  @!P2 IADD3 R7, PT, PT, R39, R19, RZ ;  /* 0x000000132707a210 */ /* 0x000fe40007ffe0ff */
[C---:B0-----:R-:W-:Y:S01]  /*1c30*/  @!P2 LEA R32, P5, R38.reuse, R20, 0x1 ;  /* 0x000000142620a211 */ /* 0x041fe200078a08ff */
[----:B------:R-:W-:Y:S01]  /*1c40*/  HFMA2 R36, -RZ, RZ, 0, 0 ;  /* 0x00000000ff247431 */ /* 0x000fe200000001ff */
[----:B------:R-:W-:Y:S01]  /*1c50*/  @!P6 MOV R34, R88 ;  /* 0x000000580022e202 */ /* 0x000fe20000000f00 */
[-C--:B-1----:R-:W-:Y:S01]  /*1c60*/  @!P6 IMAD R15, R15, R22.reuse, RZ ;  /* 0x000000160f0fe224 */ /* 0x082fe200078e02ff */
[----:B------:R-:W-:Y:S02]  /*1c70*/  @!P6 MOV R35, R91 ;  /* 0x0000005b0023e202 */ /* 0x000fe40000000f00 */
[----:B------:R-:W-:Y:S01]  /*1c80*/  @!P2 LEA.HI.X R33, R38, R21, R7, 0x1, P5 ;  /* 0x000000152621a211 */ /* 0x000fe200028f0c07 */
[----:B------:R-:W2:Y:S01]  /*1c90*/  @!P1 LDG.E R36, desc[UR14][R30.64] ;  /* 0x0000000e1e249981 */ /* 0x000ea2000c1e1900 */
[----:B------:R-:W-:Y:S01]  /*1ca0*/  IADD3 R7, PT, PT, R3, 0x1a0, RZ ;  /* 0x000001a003077810 */ /* 0x000fe20007ffe0ff */
[C---:B------:R-:W-:Y:S01]  /*1cb0*/  @!P6 IMAD R19, R8.reuse, R23, R15 ;  /* 0x000000170813e224 */ /* 0x040fe200078e020f */
[----:B------:R-:W-:Y:S01]  /*1cc0*/  @!P3 MOV R23, R91 ;  /* 0x0000005b0017b202 */ /* 0x000fe20000000f00 */
[----:B------:R-:W-:Y:S01]  /*1cd0*/  @!P6 IMAD.WIDE.U32 R34, R8, R22, R34 ;  /* 0x000000160822e225 */ /* 0x000fe200078e0022 */
[----:B------:R-:W-:Y:S01]  /*1ce0*/  @!P3 MOV R22, R88 ;  /* 0x000000580016b202 */ /* 0x000fe20000000f00 */
[----:B------:R-:W0:Y:S01]  /*1cf0*/  @!P4 LDC.64 R20, c[0x0][0x3e0] ;  /* 0x0000f800ff14cb82 */ /* 0x000e220000000a00 */
[----:B------:R-:W-:Y:S01]  /*1d00*/  ISETP.GE.U32.AND P1, PT, R7, UR16, PT ;  /* 0x0000001007007c0c */ /* 0x000fe2000bf26070 */
[----:B------:R-:W-:Y:S01]  /*1d10*/  @!P3 IMAD R17, R17, R24, RZ ;  /* 0x000000181111b224 */ /* 0x000fe200078e02ff */
[----:B------:R-:W-:Y:S01]  /*1d20*/  SHF.R.S32.HI R15, RZ, 0x1f, R7 ;  /* 0x0000001fff0f7819 */ /* 0x000fe20000011407 */
[----:B------:R-:W-:-:S02]  /*1d30*/  HFMA2 R39, -RZ, RZ, 0, 0 ;  /* 0x00000000ff277431 */ /* 0x000fc400000001ff */
[C---:B------:R-:W-:Y:S01]  /*1d40*/  @!P3 IMAD R17, R0.reuse, R25, R17 ;  /* 0x000000190011b224 */ /* 0x040fe200078e0211 */
[----:B------:R-:W-:Y:S01]  /*1d50*/  ISETP.GE.AND.EX P1, PT, R15, UR17, PT, P1 ;  /* 0x000000110f007c0c */ /* 0x000fe2000bf26310 */
[----:B------:R-:W-:Y:S01]  /*1d60*/  @!P3 IMAD.WIDE.U32 R24, R0, R24, R22 ;  /* 0x000000180018b225 */ /* 0x000fe200078e0016 */
[----:B------:R-:W-:Y:S01]  /*1d70*/  @!P6 IADD3 R8, PT, PT, R35, R19, RZ ;  /* 0x000000132308e210 */ /* 0x000fe20007ffe0ff */
[----:B------:R1:W2:Y:S01]  /*1d80*/  @!P2 LDG.E R39, desc[UR14][R32.64] ;  /* 0x0000000e2027a981 */ /* 0x0002a2000c1e1900 */
[----:B-----5:R-:W-:Y:S01]  /*1d90*/  @!P6 LEA R26, P2, R34, R26, 0x1 ;  /* 0x0000001a221ae211 */ /* 0x020fe200078408ff */
[----:B------:R-:W5:Y:S01]  /*1da0*/  @!P4 LDC.64 R22, c[0x0][0x390] ;  /* 0x0000e400ff16cb82 */ /* 0x000f620000000a00 */
[----:B------:R-:W-:Y:S02]  /*1db0*/  @!P3 IADD3 R0, PT, PT, R25, R17, RZ ;  /* 0x000000111900b210 */ /* 0x000fe40007ffe0ff */
[----:B------:R-:W-:Y:S02]  /*1dc0*/  IADD3 R17, PT, PT, R3, 0x1b0, RZ ;  /* 0x000001b003117810 */ /* 0x000fe40007ffe0ff */
[----:B------:R-:W-:-:S02]  /*1dd0*/  @!P3 LEA R28, P5, R24, R28, 0x1 ;  /* 0x0000001c181cb211 */ /* 0x000fc400078a08ff */
[----:B------:R-:W-:Y:S01]  /*1de0*/  @!P6 LEA.HI.X R27, R34, R27, R8, 0x1, P2 ;  /* 0x0000001b221be211 */ /* 0x000fe200010f0c08 */
[----:B-1----:R-:W1:Y:S01]  /*1df0*/  @!P1 LDC.64 R32, c[0x0][0x390] ;  /* 0x0000e400ff209b82 */ /* 0x002e620000000a00 */
[----:B------:R-:W-:Y:S02]  /*1e00*/  ISETP.GE.U32.AND P2, PT, R17, UR16, PT ;  /* 0x0000001011007c0c */ /* 0x000fe4000bf46070 */
[----:B------:R-:W-:Y:S02]  /*1e10*/  SHF.R.S32.HI R19, RZ, 0x1f, R17 ;  /* 0x0000001fff137819 */ /* 0x000fe40000011411 */
[----:B------:R-:W-:Y:S02]  /*1e20*/  @!P3 LEA.HI.X R29, R24, R29, R0, 0x1, P5 ;  /* 0x0000001d181db211 */ /* 0x000fe400028f0c00 */
[----:B------:R-:W-:Y:S01]  /*1e30*/  ISETP.GE.AND.EX P2, PT, R19, UR17, PT, P2 ;  /* 0x0000001113007c0c */ /* 0x000fe2000bf46320 */
[----:B------:R-:W4:Y:S01]  /*1e40*/  @!P1 LDC.64 R24, c[0x0][0x3e0] ;  /* 0x0000f800ff189b82 */ /* 0x000f220000000a00 */
[----:B------:R-:W-:Y:S01]  /*1e50*/  MOV R42, RZ ;  /* 0x000000ff002a7202 */ /* 0x000fe20000000f00 */
[----:B0-----:R-:W-:Y:S01]  /*1e60*/  @!P4 IMAD R13, R13, R20, RZ ;  /* 0x000000140d0dc224 */ /* 0x001fe200078e02ff */
[----:B------:R-:W-:-:S02]  /*1e70*/  IADD3 R8, PT, PT, R3, 0x1c0, RZ ;  /* 0x000001c003087810 */ /* 0x000fc40007ffe0ff */
[----:B------:R-:W-:Y:S02]  /*1e80*/  @!P4 MOV R30, R88 ;  /* 0x00000058001ec202 */ /* 0x000fe40000000f00 */
[----:B------:R-:W-:Y:S01]  /*1e90*/  @!P4 MOV R31, R91 ;  /* 0x0000005b001fc202 */ /* 0x000fe20000000f00 */
[----:B------:R-:W2:Y:S01]  /*1ea0*/  @!P3 LDG.E R42, desc[UR14][R28.64] ;  /* 0x0000000e1c2ab981 */ /* 0x000ea2000c1e1900 */
[----:B------:R-:W-:Y:S01]  /*1eb0*/  ISETP.GE.U32.AND P3, PT, R8, UR16, PT ;  /* 0x0000001008007c0c */ /* 0x000fe2000bf66070 */
[----:B------:R-:W-:Y:S01]  /*1ec0*/  HFMA2 R41, -RZ, RZ, 0, 0 ;  /* 0x00000000ff297431 */ /* 0x000fe200000001ff */
[----:B------:R-:W-:Y:S01]  /*1ed0*/  SHF.R.S32.HI R35, RZ, 0x1f, R8 ;  /* 0x0000001fff237819 */ /* 0x000fe20000011408 */
[C---:B------:R-:W-:Y:S02]  /*1ee0*/  @!P4 IMAD R37, R2.reuse, R21, R13 ;  /* 0x000000150225c224 */ /* 0x040fe400078e020d */
[----:B------:R-:W-:Y:S01]  /*1ef0*/  @!P4 IMAD.WIDE.U32 R30, R2, R20, R30 ;  /* 0x00000014021ec225 */ /* 0x000fe200078e001e */
[----:B------:R-:W-:Y:S01]  /*1f00*/  IADD3 R13, PT, PT, R3, 0x1d0, RZ ;  /* 0x000001d0030d7810 */ /* 0x000fe20007ffe0ff */
[----:B------:R-:W0:Y:S01]  /*1f10*/  @!P2 LDC.64 R20, c[0x0][0x3e0] ;  /* 0x0000f800ff14ab82 */ /* 0x000e220000000a00 */
[----:B------:R-:W-:Y:S01]  /*1f20*/  ISETP.GE.AND.EX P3, PT, R35, UR17, PT, P3 ;  /* 0x0000001123007c0c */ /* 0x000fe2000bf66330 */
[----:B------:R5:W2:Y:S01]  /*1f30*/  @!P6 LDG.E R41, desc[UR14][R26.64] ;  /* 0x0000000e1a29e981 */ /* 0x000aa2000c1e1900 */
[----:B------:R-:W-:-:S02]  /*1f40*/  @!P4 IADD3 R0, PT, PT, R31, R37, RZ ;  /* 0x000000251f00c210 */ /* 0x000fc40007ffe0ff */
[----:B------:R-:W-:Y:S02]  /*1f50*/  ISETP.GE.U32.AND P5, PT, R13, UR16, PT ;  /* 0x000000100d007c0c */ /* 0x000fe4000bfa6070 */
[----:B------:R-:W-:Y:S02]  /*1f60*/  SHF.R.S32.HI R37, RZ, 0x1f, R13 ;  /* 0x0000001fff257819 */ /* 0x000fe4000001140d */
[C---:B-----5:R-:W-:Y:S02]  /*1f70*/  @!P4 LEA R26, P6, R30.reuse, R22, 0x1 ;  /* 0x000000161e1ac211 */ /* 0x060fe400078c08ff */
[----:B------:R-:W-:Y:S01]  /*1f80*/  ISETP.GE.AND.EX P5, PT, R37, UR17, PT, P5 ;  /* 0x0000001125007c0c */ /* 0x000fe2000bfa6350 */
[----:B------:R-:W-:Y:S01]  /*1f90*/  HFMA2 R45, -RZ, RZ, 0, 0 ;  /* 0x00000000ff2d7431 */ /* 0x000fe200000001ff */
[----:B------:R-:W-:Y:S01]  /*1fa0*/  @!P4 LEA.HI.X R27, R30, R23, R0, 0x1, P6 ;  /* 0x000000171e1bc211 */ /* 0x000fe200030f0c00 */
[----:B----4-:R-:W-:Y:S01]  /*1fb0*/  @!P1 IMAD R0, R15, R24, RZ ;  /* 0x000000180f009224 */ /* 0x010fe200078e02ff */
[----:B------:R-:W-:Y:S01]  /*1fc0*/  @!P1 MOV R22, R88 ;  /* 0x0000005800169202 */ /* 0x000fe20000000f00 */
[----:B------:R-:W4:Y:S01]  /*1fd0*/  @!P2 LDC.64 R30, c[0x0][0x390] ;  /* 0x0000e400ff1eab82 */ /* 0x000f220000000a00 */
[----:B------:R-:W-:Y:S01]  /*1fe0*/  @!P1 MOV R23, R91 ;  /* 0x0000005b00179202 */ /* 0x000fe20000000f00 */
[----:B------:R-:W-:Y:S01]  /*1ff0*/  @!P1 IMAD R43, R7, R25, R0 ;  /* 0x00000019072b9224 */ /* 0x000fe200078e0200 */
[----:B------:R-:W-:Y:S01]  /*2000*/  IADD3 R0, PT, PT, R3, 0x1e0, RZ ;  /* 0x000001e003007810 */ /* 0x000fe20007ffe0ff */
[----:B------:R5:W2:Y:S01]  /*2010*/  @!P4 LDG.E R45, desc[UR14][R26.64] ;  /* 0x0000000e1a2dc981 */ /* 0x000aa2000c1e1900 */
[----:B------:R-:W-:-:S03]  /*2020*/  @!P1 IMAD.WIDE.U32 R22, R7, R24, R22 ;  /* 0x0000001807169225 */ /* 0x000fc600078e0016 */
[----:B------:R-:W3:Y:S01]  /*2030*/  @!P3 LDC.64 R28, c[0x0][0x3e0] ;  /* 0x0000f800ff1cbb82 */ /* 0x000ee20000000a00 */
[----:B------:R-:W-:Y:S02]  /*2040*/  ISETP.GE.U32.AND P4, PT, R0, UR16, PT ;  /* 0x0000001000007c0c */ /* 0x000fe4000bf86070 */
[----:B------:R-:W-:Y:S02]  /*2050*/  SHF.R.S32.HI R15, RZ, 0x1f, R0 ;  /* 0x0000001fff0f7819 */ /* 0x000fe40000011400 */
[----:B------:R-:W-:Y:S02]  /*2060*/  @!P1 IADD3 R2, PT, PT, R23, R43, RZ ;  /* 0x0000002b17029210 */ /* 0x000fe40007ffe0ff */
[----:B-1----:R-:W-:Y:S01]  /*2070*/  @!P1 LEA R32, P6, R22, R32, 0x1 ;  /* 0x0000002016209211 */ /* 0x002fe200078c08ff */
[----:B------:R-:W1:Y:S01]  /*2080*/  @!P5 LDC.64 R24, c[0x0][0x3e0] ;  /* 0x0000f800ff18db82 */ /* 0x000e620000000a00 */
[----:B------:R-:W-:Y:S01]  /*2090*/  IADD3 R7, PT, PT, R3, 0x1f0, RZ ;  /* 0x000001f003077810 */ /* 0x000fe20007ffe0ff */
[----:B0-----:R-:W-:Y:S01]  /*20a0*/  @!P2 IMAD R10, R19, R20, RZ ;  /* 0x00000014130aa224 */ /* 0x001fe200078e02ff */
[----:B------:R-:W-:-:S02]  /*20b0*/  ISETP.GE.AND.EX P4, PT, R15, UR17, PT, P4 ;  /* 0x000000110f007c0c */ /* 0x000fc4000bf86340 */
[----:B------:R-:W-:-:S03]  /*20c0*/  @!P1 LEA.HI.X R33, R22, R33, R2, 0x1, P6 ;  /* 0x0000002116219211 */ /* 0x000fc600030f0c02 */
[----:B-----5:R-:W0:Y:S01]  /*20d0*/  @!P3 LDC.64 R26, c[0x0][0x390] ;  /* 0x0000e400ff1abb82 */ /* 0x020e220000000a00 */
[----:B------:R-:W-:Y:S02]  /*20e0*/  ISETP.GE.U32.AND P6, PT, R7, UR16, PT ;  /* 0x0000001007007c0c */ /* 0x000fe4000bfc6070 */
[----:B------:R-:W-:Y:S02]  /*20f0*/  SHF.R.S32.HI R19, RZ, 0x1f, R7 ;  /* 0x0000001fff137819 */ /* 0x000fe40000011407 */
[----:B------:R-:W-:Y:S02]  /*2100*/  @!P2 MOV R2, R88 ;  /* 0x000000580002a202 */ /* 0x000fe40000000f00 */
[----:B------:R-:W-:Y:S01]  /*2110*/  @!P2 MOV R3, R91 ;  /* 0x0000005b0003a202 */ /* 0x000fe20000000f00 */
[----:B------:R-:W-:Y:S01]  /*2120*/  HFMA2 R47, -RZ, RZ, 0, 0 ;  /* 0x00000000ff2f7431 */ /* 0x000fe200000001ff */
[----:B------:R-:W-:Y:S01]  /*2130*/  ISETP.GE.AND.EX P6, PT, R19, UR17, PT, P6 ;  /* 0x0000001113007c0c */ /* 0x000fe2000bfc6360 */
[C---:B------:R-:W-:Y:S01]  /*2140*/  @!P2 IMAD R43, R17.reuse, R21, R10 ;  /* 0x00000015112ba224 */ /* 0x040fe200078e020a */
[----:B------:R-:W5:Y:S01]  /*2150*/  @!P5 LDC.64 R22, c[0x0][0x390] ;  /* 0x0000e400ff16db82 */ /* 0x000f620000000a00 */
[----:B------:R-:W-:-:S02]  /*2160*/  @!P2 IMAD.WIDE.U32 R20, R17, R20, R2 ;  /* 0x000000141114a225 */ /* 0x000fc400078e0002 */
[----:B------:R4:W2:Y:S02]  /*2170*/  @!P1 LDG.E R47, desc[UR14][R32.64] ;  /* 0x0000000e202f9981 */ /* 0x0008a4000c1e1900 */
[----:B---3--:R-:W-:Y:S01]  /*2180*/  @!P3 IMAD R35, R35, R28, RZ ;  /* 0x0000001c2323b224 */ /* 0x008fe200078e02ff */
[----:B------:R-:W-:Y:S02]  /*2190*/  @!P2 IADD3 R10, PT, PT, R21, R43, RZ ;  /* 0x0000002b150aa210 */ /* 0x000fe40007ffe0ff */
[----:B------:R-:W3:Y:S01]  /*21a0*/  @!P4 LDC.64 R2, c[0x0][0x3e0] ;  /* 0x0000f800ff02cb82 */ /* 0x000ee20000000a00 */
[----:B----4-:R-:W-:Y:S02]  /*21b0*/  @!P2 LEA R30, P1, R20, R30, 0x1 ;  /* 0x0000001e141ea211 */ /* 0x010fe400078208ff */
[----:B------:R-:W-:Y:S02]  /*21c0*/  @!P3 MOV R32, R88 ;  /* 0x000000580020b202 */ /* 0x000fe40000000f00 */
[----:B------:R-:W-:Y:S01]  /*21d0*/  @!P3 MOV R33, R91 ;  /* 0x0000005b0021b202 */ /* 0x000fe20000000f00 */
[----:B------:R-:W-:Y:S01]  /*21e0*/  @!P3 IMAD R17, R8, R29, R35 ;  /* 0x0000001d0811b224 */ /* 0x000fe200078e0223 */
[----:B------:R-:W-:-:S02]  /*21f0*/  @!P2 LEA.HI.X R31, R20, R31, R10, 0x1, P1 ;  /* 0x0000001f141fa211 */ /* 0x000fc400008f0c0a */
[----:B------:R-:W4:Y:S01]  /*2200*/  @!P6 LDC.64 R20, c[0x0][0x3e0] ;  /* 0x0000f800ff14eb82 */ /* 0x000f220000000a00 */
[----:B------:R-:W-:Y:S01]  /*2210*/  @!P3 IMAD.WIDE.U32 R32, R8, R28, R32 ;  /* 0x0000001c0820b225 */ /* 0x000fe200078e0020 */
[----:B------:R-:W-:Y:S02]  /*2220*/  @!P5 MOV R34, R88 ;  /* 0x000000580022d202 */ /* 0x000fe40000000f00 */
[----:B------:R-:W-:Y:S01]  /*2230*/  @!P5 MOV R35, R91 ;  /* 0x0000005b0023d202 */ /* 0x000fe20000000f00 */
[----:B-1----:R-:W-:Y:S01]  /*2240*/  @!P5 IMAD R10, R37, R24, RZ ;  /* 0x00000018250ad224 */ /* 0x002fe200078e02ff */
[----:B------:R-:W-:Y:S02]  /*2250*/  @!P3 IADD3 R8, PT, PT, R33, R17, RZ ;  /* 0x000000112108b210 */ /* 0x000fe40007ffe0ff */
[----:B------:R-:W1:Y:S01]  /*2260*/  @!P4 LDC.64 R28, c[0x0][0x390] ;  /* 0x0000e400ff1ccb82 */ /* 0x000e620000000a00 */
[----:B0-----:R-:W-:Y:S01]  /*2270*/  @!P3 LEA R26, P1, R32, R26, 0x1 ;  /* 0x0000001a201ab211 */ /* 0x001fe200078208ff */
[----:B------:R-:W-:-:S02]  /*2280*/  @!P5 IMAD R37, R13, R25, R10 ;  /* 0x000000190d25d224 */ /* 0x000fc400078e020a */
[----:B------:R-:W-:Y:S01]  /*2290*/  @!P5 IMAD.WIDE.U32 R24, R13, R24, R34 ;  /* 0x000000180d18d225 */ /* 0x000fe200078e0022 */
[----:B------:R-:W-:-:S03]  /*22a0*/  @!P3 LEA.HI.X R27, R32, R27, R8, 0x1, P1 ;  /* 0x0000001b201bb211 */ /* 0x000fc600008f0c08 */
[----:B------:R-:W0:Y:S01]  /*22b0*/  @!P6 LDC.64 R32, c[0x0][0x390] ;  /* 0x0000e400ff20eb82 */ /* 0x000e220000000a00 */
[----:B------:R-:W-:Y:S02]  /*22c0*/  @!P5 IADD3 R8, PT, PT, R25, R37, RZ ;  /* 0x000000251908d210 */ /* 0x000fe40007ffe0ff */
[C---:B-----5:R-:W-:Y:S01]  /*22d0*/  @!P5 LEA R22, P1, R24.reuse, R22, 0x1 ;  /* 0x000000161816d211 */ /* 0x060fe200078208ff */
[----:B------:R-:W-:Y:S01]  /*22e0*/  HFMA2 R49, -RZ, RZ, 0, 0 ;  /* 0x00000000ff317431 */ /* 0x000fe200000001ff */
[----:B------:R-:W-:Y:S01]  /*22f0*/  MOV R53, RZ ;  /* 0x000000ff00357202 */ /* 0x000fe20000000f00 */
[----:B---3--:R-:W-:Y:S01]  /*2300*/  @!P4 IMAD R15, R15, R2, RZ ;  /* 0x000000020f0fc224 */ /* 0x008fe200078e02ff */
[----:B------:R-:W-:Y:S02]  /*2310*/  @!P5 LEA.HI.X R23, R24, R23, R8, 0x1, P1 ;  /* 0x000000171817d211 */ /* 0x000fe400008f0c08 */
[----:B------:R-:W-:Y:S02]  /*2320*/  @!P4 MOV R24, R88 ;  /* 0x000000580018c202 */ /* 0x000fe40000000f00 */
[----:B------:R-:W-:Y:S01]  /*2330*/  @!P4 MOV R25, R91 ;  /* 0x0000005b0019c202 */ /* 0x000fe20000000f00 */
[----:B------:R-:W-:-:S02]  /*2340*/  HFMA2 R51, -RZ, RZ, 0, 0 ;  /* 0x00000000ff337431 */ /* 0x000fc400000001ff */
[C---:B------:R-:W-:Y:S01]  /*2350*/  @!P4 IMAD R15, R0.reuse, R3, R15 ;  /* 0x00000003000fc224 */ /* 0x040fe200078e020f */
[----:B------:R-:W3:Y:S01]  /*2360*/  @!P2 LDG.E R49, desc[UR14][R30.64] ;  /* 0x0000000e1e31a981 */ /* 0x000ee2000c1e1900 */
[----:B------:R-:W-:-:S03]  /*2370*/  @!P4 IMAD.WIDE.U32 R2, R0, R2, R24 ;  /* 0x000000020002c225 */ /* 0x000fc600078e0018 */
[----:B------:R5:W3:Y:S01]  /*2380*/  @!P5 LDG.E R53, desc[UR14][R22.64] ;  /* 0x0000000e1635d981 */ /* 0x000ae2000c1e1900 */
[----:B----4-:R-:W-:Y:S01]  /*2390*/  @!P6 IMAD R0, R19, R20, RZ ;  /* 0x000000141300e224 */ /* 0x010fe200078e02ff */
[----:B-1----:R-:W-:Y:S02]  /*23a0*/  @!P4 LEA R28, P1, R2, R28, 0x1 ;  /* 0x0000001c021cc211 */ /* 0x002fe400078208ff */
[----:B------:R-:W4:Y:S01]  /*23b0*/  @!P3 LDG.E R51, desc[UR14][R26.64] ;  /* 0x0000000e1a33b981 */ /* 0x000f22000c1e1900 */
[----:B------:R-:W-:Y:S01]  /*23c0*/  @!P6 IMAD R13, R7, R21, R0 ;  /* 0x00000015070de224 */ /* 0x000fe200078e0200 */
[----:B-----5:R-:W-:Y:S02]  /*23d0*/  @!P6 MOV R22, R88 ;  /* 0x000000580016e202 */ /* 0x020fe40000000f00 */
[----:B------:R-:W-:Y:S02]  /*23e0*/  @!P6 MOV R23, R91 ;  /* 0x0000005b0017e202 */ /* 0x000fe40000000f00 */
[----:B------:R-:W-:Y:S01]  /*23f0*/  @!P4 IADD3 R0, PT, PT, R3, R15, RZ ;  /* 0x0000000f0300c210 */ /* 0x000fe20007ffe0ff */
[----:B------:R-:W-:-:S04]  /*2400*/  @!P6 IMAD.WIDE.U32 R20, R7, R20, R22 ;  /* 0x000000140714e225 */ /* 0x000fc800078e0016 */
[----:B------:R-:W-:Y:S01]  /*2410*/  HFMA2 R57, -RZ, RZ, 0, 0 ;  /* 0x00000000ff397431 */ /* 0x000fe200000001ff */
[----:B------:R-:W-:Y:S02]  /*2420*/  @!P4 LEA.HI.X R29, R2, R29, R0, 0x1, P1 ;  /* 0x0000001d021dc211 */ /* 0x000fe400008f0c00 */
[----:B------:R-:W-:Y:S02]  /*2430*/  @!P6 IADD3 R0, PT, PT, R21, R13, RZ ;  /* 0x0000000d1500e210 */ /* 0x000fe40007ffe0ff */
[C---:B0-----:R-:W-:Y:S01]  /*2440*/  @!P6 LEA R32, P1, R20.reuse, R32, 0x1 ;  /* 0x000000201420e211 */ /* 0x041fe200078208ff */
[----:B------:R-:W5:Y:S01]  /*2450*/  @!P4 LDG.E R57, desc[UR14][R28.64] ;  /* 0x0000000e1c39c981 */ /* 0x000f62000c1e1900 */
[----:B------:R-:W-:Y:S02]  /*2460*/  MOV R59, RZ ;  /* 0x000000ff003b7202 */ /* 0x000fe40000000f00 */
[----:B------:R-:W-:-:S05]  /*2470*/  @!P6 LEA.HI.X R33, R20, R33, R0, 0x1, P1 ;  /* 0x000000211421e211 */ /* 0x000fca00008f0c00 */
[----:B------:R-:W5:Y:S01]  /*2480*/  @!P6 LDG.E R59, desc[UR14][R32.64] ;  /* 0x0000000e203be981 */ /* 0x000f62000c1e1900 */
[C---:B------:R-:W-:Y:S02]  /*2490*/  PRMT R80, R83.reuse, 0x7632, R80 ;  /* 0x0000763253507816 */ /* 0x040fe40000000050 */
[----:B------:R-:W-:Y:S02]  /*24a0*/  SHF.L.U32 R83, R83, 0x10, RZ ;  /* 0x0000001053537819 */ /* 0x000fe400000006ff */
[C---:B------:R-:W-:Y:S02]  /*24b0*/  PRMT R78, R81.reuse, 0x7632, R78 ;  /* 0x00007632514e7816 */ /* 0x040fe4000000004e */
[----:B------:R-:W-:Y:S02]  /*24c0*/  SHF.L.U32 R80, R80, 0x10, RZ ;  /* 0x0000001050507819 */ /* 0x000fe400000006ff */
[----:B------:R-:W-:Y:S02]  /*24d0*/  SHF.L.U32 R81, R81, 0x10, RZ ;  /* 0x0000001051517819 */ /* 0x000fe400000006ff */
[----:B------:R-:W-:Y:S01]  /*24e0*/  SHF.L.U32 R78, R78, 0x10, RZ ;  /* 0x000000104e4e7819 */ /* 0x000fe200000006ff */
[----:B------:R-:W-:Y:S01]  /*24f0*/  FADD.FTZ R0, R83, R80 ;  /* 0x0000005053007221 */ /* 0x000fe20000010000 */
[C---:B------:R-:W-:Y:S01]  /*2500*/  PRMT R76, R79.reuse, 0x7632, R76 ;  /* 0x000076324f4c7816 */ /* 0x040fe2000000004c */
[----:B------:R-:W-:Y:S01]  /*2510*/  FMUL.FTZ R2, R80, R80 ;  /* 0x0000005050027220 */ /* 0x000fe20000410000 */
[----:B------:R-:W-:-:S02]  /*2520*/  IMAD.U32 R79, R79, 0x10000, RZ ;  /* 0x000100004f4f7824 */ /* 0x000fc400078e00ff */
[----:B------:R-:W-:Y:S01]  /*2530*/  FADD.FTZ R3, R81, R78 ;  /* 0x0000004e51037221 */ /* 0x000fe20000010000 */
[----:B------:R-:W-:Y:S01]  /*2540*/  FADD.FTZ R0, RZ, R0 ;  /* 0x00000000ff007221 */ /* 0x000fe20000010000 */
[----:B------:R-:W-:Y:S01]  /*2550*/  SHF.L.U32 R76, R76, 0x10, RZ ;  /* 0x000000104c4c7819 */ /* 0x000fe200000006ff */
[----:B------:R-:W-:Y:S01]  /*2560*/  FMUL.FTZ R8, R78, R78 ;  /* 0x0000004e4e087220 */ /* 0x000fe20000410000 */
[----:B------:R-:W-:Y:S01]  /*2570*/  PRMT R74, R77, 0x7632, R74 ;  /* 0x000076324d4a7816 */ /* 0x000fe2000000004a */
[----:B------:R-:W-:Y:S01]  /*2580*/  FFMA.FTZ R2, R83, R83, R2 ;  /* 0x0000005353027223 */ /* 0x000fe20000010002 */
[----:B------:R-:W-:Y:S01]  /*2590*/  FADD.FTZ R0, R0, R3 ;  /* 0x0000000300007221 */ /* 0x000fe20000010000 */
[----:B------:R-:W-:Y:S01]  /*25a0*/  FFMA.FTZ R7, R81, R81, R8 ;  /* 0x0000005151077223 */ /* 0x000fe20000010008 */
[----:B------:R-:W-:Y:S01]  /*25b0*/  FADD.FTZ R3, R79, R76 ;  /* 0x0000004c4f037221 */ /* 0x000fe20000010000 */
[----:B------:R-:W-:Y:S01]  /*25c0*/  FADD.FTZ R2, RZ, R2 ;  /* 0x00000002ff027221 */ /* 0x000fe20000010000 */
[----:B------:R-:W-:Y:S01]  /*25d0*/  SHF.L.U32 R74, R74, 0x10, RZ ;  /* 0x000000104a4a7819 */ /* 0x000fe200000006ff */
[----:B------:R-:W-:Y:S01]  /*25e0*/  FMUL.FTZ R8, R76, R76 ;  /* 0x0000004c4c087220 */ /* 0x000fe20000410000 */
[----:B------:R-:W-:Y:S01]  /*25f0*/  FADD.FTZ R0, R0, R3 ;  /* 0x0000000300007221 */ /* 0x000fe20000010000 */
[----:B------:R-:W-:Y:S01]  /*2600*/  FADD.FTZ R2, R2, R7 ;  /* 0x0000000702027221 */ /* 0x000fe20000010000 */
[----:B------:R-:W-:Y:S01]  /*2610*/  SHF.L.U32 R77, R77, 0x10, RZ ;  /* 0x000000104d4d7819 */ /* 0x000fe200000006ff */
[----:B------:R-:W-:Y:S01]  /*2620*/  FFMA.FTZ R3, R79, R79, R8 ;  /* 0x0000004f4f037223 */ /* 0x000fe20000010008 */
[C---:B------:R-:W-:Y:S01]  /*2630*/  PRMT R72, R75.reuse, 0x7632, R72 ;  /* 0x000076324b487816 */ /* 0x040fe20000000048 */
[----:B------:R-:W-:Y:S01]  /*2640*/  FMUL.FTZ R8, R74, R74 ;  /* 0x0000004a4a087220 */ /* 0x000fe20000410000 */
[----:B------:R-:W-:Y:S01]  /*2650*/  SHF.L.U32 R75, R75, 0x10, RZ ;  /* 0x000000104b4b7819 */ /* 0x000fe200000006ff */
[----:B------:R-:W-:Y:S01]  /*2660*/  FADD.FTZ R2, R2, R3 ;  /* 0x0000000302027221 */ /* 0x000fe20000010000 */
[----:B------:R-:W-:Y:S01]  /*2670*/  SHF.L.U32 R72, R72, 0x10, RZ ;  /* 0x0000001048487819 */ /* 0x000fe200000006ff */
[C---:B------:R-:W-:Y:S01]  /*2680*/  FFMA.FTZ R3, R77.reuse, R77, R8 ;  /* 0x0000004d4d037223 */ /* 0x040fe20000010008 */
[----:B------:R-:W-:Y:S01]  /*2690*/  FADD.FTZ R7, R77, R74 ;  /* 0x0000004a4d077221 */ /* 0x000fe20000010000 */
[----:B------:R-:W-:-:S02]  /*26a0*/  PRMT R70, R73, 0x7632, R70 ;  /* 0x0000763249467816 */ /* 0x000fc40000000046 */
[----:B------:R-:W-:Y:S01]  /*26b0*/  FADD.FTZ R2, R2, R3 ;  /* 0x0000000302027221 */ /* 0x000fe20000010000 */
[----:B------:R-:W-:Y:S01]  /*26c0*/  FADD.FTZ R0, R0, R7 ;  /* 0x0000000700007221 */ /* 0x000fe20000010000 */
[----:B------:R-:W-:Y:S01]  /*26d0*/  FADD.FTZ R3, R75, R72 ;  /* 0x000000484b037221 */ /* 0x000fe20000010000 */
[----:B------:R-:W-:Y:S01]  /*26e0*/  SHF.L.U32 R70, R70, 0x10, RZ ;  /* 0x0000001046467819 */ /* 0x000fe200000006ff */
[----:B------:R-:W-:Y:S01]  /*26f0*/  FMUL.FTZ R8, R72, R72 ;  /* 0x0000004848087220 */ /* 0x000fe20000410000 */
[----:B------:R-:W-:Y:S02]  /*2700*/  SHF.L.U32 R73, R73, 0x10, RZ ;  /* 0x0000001049497819 */ /* 0x000fe400000006ff */
[----:B------:R-:W-:Y:S01]  /*2710*/  PRMT R68, R71, 0x7632, R68 ;  /* 0x0000763247447816 */ /* 0x000fe20000000044 */
[----:B------:R-:W-:Y:S01]  /*2720*/  FADD.FTZ R0, R0, R3 ;  /* 0x0000000300007221 */ /* 0x000fe20000010000 */
[----:B------:R-:W-:Y:S01]  /*2730*/  FFMA.FTZ R7, R75, R75, R8 ;  /* 0x0000004b4b077223 */ /* 0x000fe20000010008 */
[----:B------:R-:W-:Y:S01]  /*2740*/  SHF.L.U32 R71, R71, 0x10, RZ ;  /* 0x0000001047477819 */ /* 0x000fe200000006ff */
[----:B------:R-:W-:Y:S01]  /*2750*/  FADD.FTZ R3, R73, R70 ;  /* 0x0000004649037221 */ /* 0x000fe20000010000 */
[----:B------:R-:W-:Y:S01]  /*2760*/  SHF.L.U32 R68, R68, 0x10, RZ ;  /* 0x0000001044447819 */ /* 0x000fe200000006ff */
[----:B------:R-:W-:Y:S01]  /*2770*/  FMUL.FTZ R8, R70, R70 ;  /* 0x0000004646087220 */ /* 0x000fe20000410000 */
[----:B------:R-:W-:Y:S01]  /*2780*/  PRMT R66, R69, 0x7632, R66 ;  /* 0x0000763245427816 */ /* 0x000fe20000000042 */
[----:B------:R-:W-:Y:S01]  /*2790*/  FADD.FTZ R2, R2, R7 ;  /* 0x0000000702027221 */ /* 0x000fe20000010000 */
[----:B------:R-:W-:Y:S01]  /*27a0*/  FADD.FTZ R0, R0, R3 ;  /* 0x0000000300007221 */ /* 0x000fe20000010000 */
[----:B------:R-:W-:Y:S01]  /*27b0*/  FFMA.FTZ R7, R73, R73, R8 ;  /* 0x0000004949077223 */ /* 0x000fe20000010008 */
[----:B------:R-:W-:Y:S01]  /*27c0*/  FADD.FTZ R3, R71, R68 ;  /* 0x0000004447037221 */ /* 0x000fe20000010000 */
[----:B------:R-:W-:Y:S01]  /*27d0*/  SHF.L.U32 R66, R66, 0x10, RZ ;  /* 0x0000001042427819 */ /* 0x000fe200000006ff */
[----:B------:R-:W-:Y:S01]  /*27e0*/  FMUL.FTZ R8, R68, R68 ;  /* 0x0000004444087220 */ /* 0x000fe20000410000 */
[----:B------:R-:W-:Y:S01]  /*27f0*/  PRMT R64, R67, 0x7632, R64 ;  /* 0x0000763243407816 */ /* 0x000fe20000000040 */
[----:B------:R-:W-:Y:S01]  /*2800*/  FADD.FTZ R0, R0, R3 ;  /* 0x0000000300007221 */ /* 0x000fe20000010000 */
[----:B------:R-:W-:Y:S01]  /*2810*/  FADD.FTZ R2, R2, R7 ;  /* 0x0000000702027221 */ /* 0x000fe20000010000 */
[----:B------:R-:W-:Y:S01]  /*2820*/  SHF.L.U32 R69, R69, 0x10, RZ ;  /* 0x0000001045457819 */ /* 0x000fe200000006ff */
[----:B------:R-:W-:Y:S01]  /*2830*/  FFMA.FTZ R3, R71, R71, R8 ;  /* 0x0000004747037223 */ /* 0x000fe20000010008 */
[----:B------:R-:W-:Y:S01]  /*2840*/  FMUL.FTZ R8, R66, R66 ;  /* 0x0000004242087220 */ /* 0x000fe20000410000 */
[----:B------:R-:W-:-:S02]  /*2850*/  SHF.L.U32 R64, R64, 0x10, RZ ;  /* 0x0000001040407819 */ /* 0x000fc400000006ff */
[----:B------:R-:W-:Y:S01]  /*2860*/  PRMT R62, R65, 0x7632, R62 ;  /* 0x00007632413e7816 */ /* 0x000fe2000000003e */
[----:B------:R-:W-:Y:S01]  /*2870*/  FADD.FTZ R2, R2, R3 ;  /* 0x0000000302027221 */ /* 0x000fe20000010000 */
[C---:B------:R-:W-:Y:S01]  /*2880*/  FADD.FTZ R7, R69.reuse, R66 ;  /* 0x0000004245077221 */ /* 0x040fe20000010000 */
[----:B------:R-:W-:Y:S01]  /*2890*/  FFMA.FTZ R3, R69, R69, R8 ;  /* 0x0000004545037223 */ /* 0x000fe20000010008 */
[----:B------:R-:W-:Y:S01]  /*28a0*/  SHF.L.U32 R67, R67, 0x10, RZ ;  /* 0x0000001043437819 */ /* 0x000fe200000006ff */
[----:B------:R-:W-:Y:S01]  /*28b0*/  FMUL.FTZ R8, R64, R64 ;  /* 0x0000004040087220 */ /* 0x000fe20000410000 */
[----:B------:R-:W-:Y:S01]  /*28c0*/  SHF.L.U32 R62, R62, 0x10, RZ ;  /* 0x000000103e3e7819 */ /* 0x000fe200000006ff */
[----:B------:R-:W-:Y:S01]  /*28d0*/  FADD.FTZ R0, R0, R7 ;  /* 0x0000000700007221 */ /* 0x000fe20000010000 */
[----:B------:R-:W-:Y:S01]  /*28e0*/  FADD.FTZ R2, R2, R3 ;  /* 0x0000000302027221 */ /* 0x000fe20000010000 */
[----:B------:R-:W-:Y:S01]  /*28f0*/  FFMA.FTZ R7, R67, R67, R8 ;  /* 0x0000004343077223 */ /* 0x000fe20000010008 */
[----:B------:R-:W-:Y:S01]  /*2900*/  SHF.L.U32 R65, R65, 0x10, RZ ;  /* 0x0000001041417819 */ /* 0x000fe200000006ff */
[----:B------:R-:W-:Y:S01]  /*2910*/  FADD.FTZ R3, R67, R64 ;  /* 0x0000004043037221 */ /* 0x000fe20000010000 */
[----:B------:R-:W-:Y:S01]  /*2920*/  PRMT R60, R63, 0x7632, R60 ;  /* 0x000076323f3c7816 */ /* 0x000fe2000000003c */
[----:B------:R-:W-:Y:S01]  /*2930*/  FMUL.FTZ R10, R62, R62 ;  /* 0x0000003e3e0a7220 */ /* 0x000fe20000410000 */
[----:B------:R-:W-:Y:S01]  /*2940*/  FADD.FTZ R2, R2, R7 ;  /* 0x0000000702027221 */ /* 0x000fe20000010000 */
[----:B------:R-:W-:Y:S01]  /*2950*/  FADD.FTZ R3, R0, R3 ;  /* 0x0000000300037221 */ /* 0x000fe20000010000 */
[----:B------:R-:W-:Y:S01]  /*2960*/  SHF.L.U32 R60, R60, 0x10, RZ ;  /* 0x000000103c3c7819 */ /* 0x000fe200000006ff */
[----:B------:R-:W-:Y:S01]  /*2970*/  FFMA.FTZ R7, R65, R65, R10 ;  /* 0x0000004141077223 */ /* 0x000fe2000001000a */
[----:B------:R-:W-:Y:S01]  /*2980*/  PRMT R0, R61, 0x7632, R0 ;  /* 0x000076323d007816 */ /* 0x000fe20000000000 */
[----:B------:R-:W-:Y:S01]  /*2990*/  FADD.FTZ R8, R65, R62 ;  /* 0x0000003e41087221 */ /* 0x000fe20000010000 */
[----:B------:R-:W-:Y:S01]  /*29a0*/  SHF.L.U32 R63, R63, 0x10, RZ ;  /* 0x000000103f3f7819 */ /* 0x000fe200000006ff */
        /* <DEDUP_REMOVED lines=8> */
[----:B------:R-:W-:Y:S01]  /*2a30*/  SHF.L.U32 R2, R2, 0x10, RZ ;  /* 0x0000001002027819 */ /* 0x000fe200000006ff */
[----:B------:R-:W-:Y:S01]  /*2a40*/  FMUL.FTZ R20, R0, R0 ;  /* 0x0000000000147220 */ /* 0x000fe20000410000 */
[----:B------:R-:W-:Y:S01]  /*2a50*/  FADD.FTZ R8, R3, R8 ;  /* 0x0000000803087221 */ /* 0x000fe20000010000 */
[----:B------:R-:W-:Y:S01]  /*2a60*/  FADD.FTZ R7, R7, R10 ;  /* 0x0000000a07077221 */ /* 0x000fe20000010000 */
[----:B------:R-:W-:Y:S01]  /*2a70*/  SHF.L.U32 R3, R4, 0x10, RZ ;  /* 0x0000001004037819 */ /* 0x000fe200000006ff */
[----:B------:R-:W-:Y:S01]  /*2a80*/  FFMA.FTZ R20, R61, R61, R20 ;  /* 0x0000003d3d147223 */ /* 0x000fe20000010014 */
[----:B------:R-:W-:Y:S01]  /*2a90*/  FMUL.FTZ R10, R2, R2 ;  /* 0x00000002020a7220 */ /* 0x000fe20000410000 */
[----:B------:R-:W-:Y:S01]  /*2aa0*/  PRMT R4, R5, 0x7632, R4 ;  /* 0x0000763205047816 */ /* 0x000fe20000000004 */
[----:B------:R-:W-:Y:S01]  /*2ab0*/  FADD.FTZ R13, R61, R0 ;  /* 0x000000003d0d7221 */ /* 0x000fe20000010000 */
[----:B------:R-:W-:Y:S01]  /*2ac0*/  FADD.FTZ R7, R7, R20 ;  /* 0x0000001407077221 */ /* 0x000fe20000010000 */
[----:B------:R-:W-:Y:S01]  /*2ad0*/  FFMA.FTZ R10, R3, R3, R10 ;  /* 0x00000003030a7223 */ /* 0x000fe2000001000a */
[----:B------:R-:W-:Y:S01]  /*2ae0*/  SHF.L.U32 R4, R4, 0x10, RZ ;  /* 0x0000001004047819 */ /* 0x000fe200000006ff */
[----:B------:R-:W-:Y:S01]  /*2af0*/  FADD.FTZ R8, R8, R13 ;  /* 0x0000000d08087221 */ /* 0x000fe20000010000 */
[----:B------:R-:W-:Y:S01]  /*2b00*/  SHF.L.U32 R5, R5, 0x10, RZ ;  /* 0x0000001005057819 */ /* 0x000fe200000006ff */
[----:B------:R-:W-:Y:S01]  /*2b10*/  FADD.FTZ R10, R7, R10 ;  /* 0x0000000a070a7221 */ /* 0x000fe20000010000 */
[----:B------:R-:W-:Y:S01]  /*2b20*/  FADD.FTZ R13, R3, R2 ;  /* 0x00000002030d7221 */ /* 0x000fe20000010000 */
[----:B------:R-:W-:Y:S01]  /*2b30*/  PRMT R7, R6, 0x7632, R7 ;  /* 0x0000763206077816 */ /* 0x000fe20000000007 */
[----:B------:R-:W-:Y:S01]  /*2b40*/  FMUL.FTZ R22, R4, R4 ;  /* 0x0000000404167220 */ /* 0x000fe20000410000 */
[----:B------:R-:W-:Y:S01]  /*2b50*/  SHF.L.U32 R6, R6, 0x10, RZ ;  /* 0x0000001006067819 */ /* 0x000fe200000006ff */
[----:B------:R-:W-:Y:S01]  /*2b60*/  FADD.FTZ R13, R8, R13 ;  /* 0x0000000d080d7221 */ /* 0x000fe20000010000 */
[----:B------:R-:W-:Y:S01]  /*2b70*/  FADD.FTZ R20, R5, R4 ;  /* 0x0000000405147221 */ /* 0x000fe20000010000 */
[----:B------:R-:W-:Y:S01]  /*2b80*/  SHF.L.U32 R7, R7, 0x10, RZ ;  /* 0x0000001007077819 */ /* 0x000fe200000006ff */
[----:B------:R-:W-:Y:S01]  /*2b90*/  FFMA.FTZ R15, R5, R5, R22 ;  /* 0x00000005050f7223 */ /* 0x000fe20000010016 */
[----:B--2---:R-:W-:Y:S01]  /*2ba0*/  PRMT R8, R9, 0x7632, R8 ;  /* 0x0000763209087816 */ /* 0x004fe20000000008 */
[----:B------:R-:W-:-:S02]  /*2bb0*/  FADD.FTZ R13, R13, R20 ;  /* 0x000000140d0d7221 */ /* 0x000fc40000010000 */
[----:B------:R-:W-:Y:S01]  /*2bc0*/  FADD.FTZ R15, R10, R15 ;  /* 0x0000000f0a0f7221 */ /* 0x000fe20000010000 */
[----:B------:R-:W-:Y:S01]  /*2bd0*/  FADD.FTZ R20, R6, R7 ;  /* 0x0000000706147221 */ /* 0x000fe20000010000 */
[----:B------:R-:W-:Y:S01]  /*2be0*/  SHF.L.U32 R8, R8, 0x10, RZ ;  /* 0x0000001008087819 */ /* 0x000fe200000006ff */
[----:B------:R-:W-:Y:S01]  /*2bf0*/  FMUL.FTZ R17, R7, R7 ;  /* 0x0000000707117220 */ /* 0x000fe20000410000 */
[----:B------:R-:W-:Y:S01]  /*2c00*/  PRMT R10, R11, 0x7632, R10 ;  /* 0x000076320b0a7816 */ /* 0x000fe2000000000a */
[----:B------:R-:W-:Y:S01]  /*2c10*/  FADD.FTZ R13, R13, R20 ;  /* 0x000000140d0d7221 */ /* 0x000fe20000010000 */
[----:B------:R-:W-:Y:S01]  /*2c20*/  SHF.L.U32 R9, R9, 0x10, RZ ;  /* 0x0000001009097819 */ /* 0x000fe200000006ff */
[----:B------:R-:W-:Y:S01]  /*2c30*/  FFMA.FTZ R20, R6, R6, R17 ;  /* 0x0000000606147223 */ /* 0x000fe20000010011 */
[----:B------:R-:W-:Y:S01]  /*2c40*/  SHF.L.U32 R10, R10, 0x10, RZ ;  /* 0x000000100a0a7819 */ /* 0x000fe200000006ff */
[----:B------:R-:W-:Y:S01]  /*2c50*/  FMUL.FTZ R24, R8, R8 ;  /* 0x0000000808187220 */ /* 0x000fe20000410000 */
[----:B------:R-:W-:Y:S01]  /*2c60*/  SHF.L.U32 R11, R11, 0x10, RZ ;  /* 0x000000100b0b7819 */ /* 0x000fe200000006ff */
[----:B------:R-:W-:Y:S01]  /*2c70*/  FADD.FTZ R22, R9, R8 ;  /* 0x0000000809167221 */ /* 0x000fe20000010000 */
[----:B------:R-:W-:Y:S01]  /*2c80*/  FADD.FTZ R15, R15, R20 ;  /* 0x000000140f0f7221 */ /* 0x000fe20000010000 */
[----:B------:R-:W-:Y:S01]  /*2c90*/  FFMA.FTZ R24, R9, R9, R24 ;  /* 0x0000000909187223 */ /* 0x000fe20000010018 */
[----:B------:R-:W-:Y:S01]  /*2ca0*/  FMUL.FTZ R20, R10, R10 ;  /* 0x0000000a0a147220 */ /* 0x000fe20000410000 */
[----:B------:R-:W-:Y:S01]  /*2cb0*/  FADD.FTZ R22, R13, R22 ;  /* 0x000000160d167221 */ /* 0x000fe20000010000 */
[C---:B------:R-:W-:Y:S01]  /*2cc0*/  PRMT R13, R12.reuse, 0x7632, R13 ;  /* 0x000076320c0d7816 */ /* 0x040fe2000000000d */
[----:B------:R-:W-:Y:S01]  /*2cd0*/  FADD.FTZ R15, R15, R24 ;  /* 0x000000180f0f7221 */ /* 0x000fe20000010000 */
[C---:B------:R-:W-:Y:S01]  /*2ce0*/  FFMA.FTZ R20, R11.reuse, R11, R20 ;  /* 0x0000000b0b147223 */ /* 0x040fe20000010014 */
[----:B------:R-:W-:Y:S01]  /*2cf0*/  SHF.L.U32 R12, R12, 0x10, RZ ;  /* 0x000000100c0c7819 */ /* 0x000fe200000006ff */
[----:B------:R-:W-:Y:S01]  /*2d00*/  FADD.FTZ R17, R11, R10 ;  /* 0x0000000a0b117221 */ /* 0x000fe20000010000 */
        /* <DEDUP_REMOVED lines=8> */
[----:B------:R-:W-:Y:S01]  /*2d90*/  PRMT R17, R16, 0x7632, R17 ;  /* 0x0000763210117816 */ /* 0x000fe20000000011 */
[----:B------:R-:W-:-:S02]  /*2da0*/  FADD.FTZ R19, R22, R19 ;  /* 0x0000001316137221 */ /* 0x000fc40000010000 */
[----:B------:R-:W-:Y:S01]  /*2db0*/  FFMA.FTZ R21, R12, R12, R21 ;  /* 0x0000000c0c157223 */ /* 0x000fe20000010015 */
[----:B------:R-:W-:Y:S01]  /*2dc0*/  FADD.FTZ R22, R14, R15 ;  /* 0x0000000f0e167221 */ /* 0x000fe20000010000 */
[----:B------:R-:W-:Y:S01]  /*2dd0*/  FMUL.FTZ R23, R15, R15 ;  /* 0x0000000f0f177220 */ /* 0x000fe20000410000 */
[----:B------:R-:W-:Y:S01]  /*2de0*/  SHF.L.U32 R17, R17, 0x10, RZ ;  /* 0x0000001011117819 */ /* 0x000fe200000006ff */
[----:B------:R-:W-:Y:S01]  /*2df0*/  FADD.FTZ R20, R20, R21 ;  /* 0x0000001514147221 */ /* 0x000fe20000010000 */
[----:B------:R-:W-:Y:S01]  /*2e00*/  FADD.FTZ R22, R19, R22 ;  /* 0x0000001613167221 */ /* 0x000fe20000010000 */
[----:B------:R-:W-:Y:S01]  /*2e10*/  FFMA.FTZ R23, R14, R14, R23 ;  /* 0x0000000e0e177223 */ /* 0x000fe20000010017 */
[----:B------:R-:W-:Y:S02]  /*2e20*/  PRMT R19, R18, 0x7632, R19 ;  /* 0x0000763212137816 */ /* 0x000fe40000000013 */
[----:B------:R-:W-:Y:S01]  /*2e30*/  SHF.L.U32 R16, R16, 0x10, RZ ;  /* 0x0000001010107819 */ /* 0x000fe200000006ff */
        /* <DEDUP_REMOVED lines=9> */
[----:B------:R-:W-:Y:S01]  /*2ed0*/  PRMT R38, R39, 0x7632, R38 ;  /* 0x0000763227267816 */ /* 0x000fe20000000026 */
[----:B------:R-:W-:Y:S01]  /*2ee0*/  FADD.FTZ R21, R22, R21 ;  /* 0x0000001516157221 */ /* 0x000fe20000010000 */
[----:B------:R-:W-:Y:S01]  /*2ef0*/  SHF.L.U32 R36, R36, 0x10, RZ ;  /* 0x0000001024247819 */ /* 0x000fe200000006ff */
[----:B------:R-:W-:Y:S01]  /*2f00*/  FADD.FTZ R22, R18, R19 ;  /* 0x0000001312167221 */ /* 0x000fe20000010000 */
[----:B------:R-:W-:Y:S01]  /*2f10*/  FADD.FTZ R20, R20, R23 ;  /* 0x0000001714147221 */ /* 0x000fe20000010000 */
[----:B------:R-:W-:Y:S01]  /*2f20*/  FFMA.FTZ R25, R18, R18, R25 ;  /* 0x0000001212197223 */ /* 0x000fe20000010019 */
[----:B------:R-:W-:Y:S01]  /*2f30*/  SHF.L.U32 R38, R38, 0x10, RZ ;  /* 0x0000001026267819 */ /* 0x000fe200000006ff */
[----:B------:R-:W-:Y:S01]  /*2f40*/  FMUL.FTZ R23, R37, R37 ;  /* 0x0000002525177220 */ /* 0x000fe20000410000 */
[----:B------:R-:W-:Y:S01]  /*2f50*/  PRMT R40, R41, 0x7632, R40 ;  /* 0x0000763229287816 */ /* 0x000fe20000000028 */
[----:B------:R-:W-:Y:S01]  /*2f60*/  FADD.FTZ R21, R21, R22 ;  /* 0x0000001615157221 */ /* 0x000fe20000010000 */
[----:B------:R-:W-:Y:S01]  /*2f70*/  FADD.FTZ R22, R36, R37 ;  /* 0x0000002524167221 */ /* 0x000fe20000010000 */
[----:B------:R-:W-:Y:S01]  /*2f80*/  FADD.FTZ R20, R20, R25 ;  /* 0x0000001914147221 */ /* 0x000fe20000010000 */
[----:B------:R-:W-:Y:S01]  /*2f90*/  SHF.L.U32 R39, R39, 0x10, RZ ;  /* 0x0000001027277819 */ /* 0x000fe200000006ff */
[----:B------:R-:W-:Y:S01]  /*2fa0*/  FFMA.FTZ R23, R36, R36, R23 ;  /* 0x0000002424177223 */ /* 0x000fe20000010017 */
[----:B------:R-:W-:Y:S01]  /*2fb0*/  FMUL.FTZ R24, R38, R38 ;  /* 0x0000002626187220 */ /* 0x000fe20000410000 */
[----:B------:R-:W-:Y:S01]  /*2fc0*/  SHF.L.U32 R40, R40, 0x10, RZ ;  /* 0x0000001028287819 */ /* 0x000fe200000006ff */
[----:B------:R-:W-:Y:S01]  /*2fd0*/  FADD.FTZ R21, R21, R22 ;  /* 0x0000001615157221 */ /* 0x000fe20000010000 */
[----:B------:R-:W-:Y:S01]  /*2fe0*/  FADD.FTZ R20, R20, R23 ;  /* 0x0000001714147221 */ /* 0x000fe20000010000 */
[C---:B------:R-:W-:Y:S01]  /*2ff0*/  FADD.FTZ R22, R39.reuse, R38 ;  /* 0x0000002627167221 */ /* 0x040fe20000010000 */
[----:B------:R-:W-:Y:S01]  /*3000*/  FFMA.FTZ R23, R39, R39, R24 ;  /* 0x0000002727177223 */ /* 0x000fe20000010018 */
[----:B------:R-:W-:Y:S01]  /*3010*/  SHF.L.U32 R41, R41, 0x10, RZ ;  /* 0x0000001029297819 */ /* 0x000fe200000006ff */
[----:B------:R-:W-:Y:S01]  /*3020*/  FMUL.FTZ R24, R40, R40 ;  /* 0x0000002828187220 */ /* 0x000fe20000410000 */
[----:B------:R-:W-:Y:S01]  /*3030*/  PRMT R43, R42, 0x7632, R43 ;  /* 0x000076322a2b7816 */ /* 0x000fe2000000002b */
[----:B------:R-:W-:Y:S01]  /*3040*/  FADD.FTZ R21, R21, R22 ;  /* 0x0000001615157221 */ /* 0x000fe20000010000 */
[----:B------:R-:W-:Y:S01]  /*3050*/  FADD.FTZ R20, R20, R23 ;  /* 0x0000001714147221 */ /* 0x000fe20000010000 */
[----:B------:R-:W-:Y:S01]  /*3060*/  SHF.L.U32 R42, R42, 0x10, RZ ;  /* 0x000000102a2a7819 */ /* 0x000fe200000006ff */
[----:B------:R-:W-:Y:S01]  /*3070*/  FADD.FTZ R22, R41, R40 ;  /* 0x0000002829167221 */ /* 0x000fe20000010000 */
[----:B------:R-:W-:Y:S01]  /*3080*/  SHF.L.U32 R43, R43, 0x10, RZ ;  /* 0x000000102b2b7819 */ /* 0x000fe200000006ff */
[----:B------:R-:W-:Y:S01]  /*3090*/  FFMA.FTZ R23, R41, R41, R24 ;  /* 0x0000002929177223 */ /* 0x000fe20000010018 */
[----:B------:R-:W-:Y:S01]  /*30a0*/  PRMT R44, R45, 0x7632, R44 ;  /* 0x000076322d2c7816 */ /* 0x000fe2000000002c */
[----:B------:R-:W-:Y:S01]  /*30b0*/  FADD.FTZ R21, R21, R22 ;  /* 0x0000001615157221 */ /* 0x000fe20000010000 */
[----:B------:R-:W-:Y:S01]  /*30c0*/  SHF.L.U32 R45, R45, 0x10, RZ ;  /* 0x000000102d2d7819 */ /* 0x000fe200000006ff */
[----:B------:R-:W-:Y:S01]  /*30d0*/  FADD.FTZ R20, R20, R23 ;  /* 0x0000001714147221 */ /* 0x000fe20000010000 */
[----:B------:R-:W-:Y:S01]  /*30e0*/  FADD.FTZ R22, R42, R43 ;  /* 0x0000002b2a167221 */ /* 0x000fe20000010000 */
[----:B------:R-:W-:Y:S01]  /*30f0*/  FMUL.FTZ R23, R43, R43 ;  /* 0x0000002b2b177220 */ /* 0x000fe20000410000 */
[----:B------:R-:W-:Y:S01]  /*3100*/  SHF.L.U32 R44, R44, 0x10, RZ ;  /* 0x000000102c2c7819 */ /* 0x000fe200000006ff */
[----:B------:R-:W0:Y:S01]  /*3110*/  S2R R86, SR_TID.X ;  /* 0x0000000000567919 */ /* 0x000e220000002100 */
[----:B------:R-:W-:Y:S01]  /*3120*/  FADD.FTZ R21, R21, R22 ;  /* 0x0000001615157221 */ /* 0x000fe20000010000 */
[----:B------:R-:W-:Y:S01]  /*3130*/  FFMA.FTZ R23, R42, R42, R23 ;  /* 0x0000002a2a177223 */ /* 0x000fe20000010017 */
[----:B------:R-:W-:Y:S01]  /*3140*/  PRMT R46, R47, 0x7632, R46 ;  /* 0x000076322f2e7816 */ /* 0x000fe2000000002e */
[----:B------:R-:W-:Y:S01]  /*3150*/  FMUL.FTZ R24, R44, R44 ;  /* 0x0000002c2c187220 */ /* 0x000fe20000410000 */
[----:B------:R-:W-:Y:S01]  /*3160*/  FADD.FTZ R22, R45, R44 ;  /* 0x0000002c2d167221 */ /* 0x000fe20000010000 */
[----:B------:R-:W-:-:S02]  /*3170*/  SHF.L.U32 R47, R47, 0x10, RZ ;  /* 0x000000102f2f7819 */ /* 0x000fc400000006ff */
[----:B------:R-:W-:Y:S01]  /*3180*/  SHF.L.U32 R46, R46, 0x10, RZ ;  /* 0x000000102e2e7819 */ /* 0x000fe200000006ff */
[----:B------:R-:W-:Y:S01]  /*3190*/  FADD.FTZ R20, R20, R23 ;  /* 0x0000001714147221 */ /* 0x000fe20000010000 */
[----:B------:R-:W-:Y:S01]  /*31a0*/  FFMA.FTZ R23, R45, R45, R24 ;  /* 0x0000002d2d177223 */ /* 0x000fe20000010018 */
[----:B------:R-:W-:Y:S02]  /*31b0*/  FADD.FTZ R21, R21, R22 ;  /* 0x0000001615157221 */ /* 0x000fe40000010000 */
[----:B------:R-:W-:Y:S01]  /*31c0*/  FMUL.FTZ R24, R46, R46 ;  /* 0x0000002e2e187220 */ /* 0x000fe20000410000 */
[C---:B------:R-:W-:Y:S01]  /*31d0*/  FADD.FTZ R22, R47.reuse, R46 ;  /* 0x0000002e2f167221 */ /* 0x040fe20000010000 */
[----:B------:R-:W-:Y:S02]  /*31e0*/  FADD.FTZ R20, R20, R23 ;  /* 0x0000001714147221 */ /* 0x000fe40000010000 */
[----:B------:R-:W-:Y:S01]  /*31f0*/  FFMA.FTZ R23, R47, R47, R24 ;  /* 0x0000002f2f177223 */ /* 0x000fe20000010018 */
[----:B------:R-:W-:-:S03]  /*3200*/  FADD.FTZ R21, R21, R22 ;  /* 0x0000001615157221 */ /* 0x000fc60000010000 */
[----:B------:R-:W-:Y:S01]  /*3210*/  FADD.FTZ R20, R20, R23 ;  /* 0x0000001714147221 */ /* 0x000fe20000010000 */
[C---:B---3--:R-:W-:Y:S02]  /*3220*/  PRMT R48, R49.reuse, 0x7632, R48 ;  /* 0x0000763231307816 */ /* 0x048fe40000000030 */
[----:B------:R-:W-:Y:S02]  /*3230*/  SHF.L.U32 R49, R49, 0x10, RZ ;  /* 0x0000001031317819 */ /* 0x000fe400000006ff */
[----:B------:R-:W-:Y:S02]  /*3240*/  SHF.L.U32 R48, R48, 0x10, RZ ;  /* 0x0000001030307819 */ /* 0x000fe400000006ff */
[----:B----4-:R-:W-:-:S03]  /*3250*/  PRMT R50, R51, 0x7632, R50 ;  /* 0x0000763233327816 */ /* 0x010fc60000000032 */
[----:B------:R-:W-:Y:S01]  /*3260*/  FMUL.FTZ R24, R48, R48 ;  /* 0x0000003030187220 */ /* 0x000fe20000410000 */
[----:B------:R-:W-:Y:S01]  /*3270*/  FADD.FTZ R22, R49, R48 ;  /* 0x0000003031167221 */ /* 0x000fe20000010000 */
[----:B------:R-:W-:Y:S02]  /*3280*/  SHF.L.U32 R51, R51, 0x10, RZ ;  /* 0x0000001033337819 */ /* 0x000fe400000006ff */
[----:B------:R-:W-:Y:S02]  /*3290*/  SHF.L.U32 R50, R50, 0x10, RZ ;  /* 0x0000001032327819 */ /* 0x000fe400000006ff */
[----:B------:R-:W-:Y:S01]  /*32a0*/  PRMT R52, R53, 0x7632, R52 ;  /* 0x0000763235347816 */ /* 0x000fe20000000034 */
[----:B------:R-:W-:Y:S01]  /*32b0*/  FFMA.FTZ R23, R49, R49, R24 ;  /* 0x0000003131177223 */ /* 0x000fe20000010018 */
[----:B------:R-:W-:Y:S01]  /*32c0*/  FADD.FTZ R21, R21, R22 ;  /* 0x0000001615157221 */ /* 0x000fe20000010000 */
[----:B------:R-:W-:Y:S01]  /*32d0*/  FMUL.FTZ R24, R50, R50 ;  /* 0x0000003232187220 */ /* 0x000fe20000410000 */
[----:B------:R-:W-:Y:S01]  /*32e0*/  SHF.L.U32 R52, R52, 0x10, RZ ;  /* 0x0000001034347819 */ /* 0x000fe200000006ff */
[----:B------:R-:W-:Y:S01]  /*32f0*/  FADD.FTZ R22, R51, R50 ;  /* 0x0000003233167221 */ /* 0x000fe20000010000 */
[----:B------:R-:W-:Y:S01]  /*3300*/  SHF.L.U32 R53, R53, 0x10, RZ ;  /* 0x0000001035357819 */ /* 0x000fe200000006ff */
[----:B------:R-:W-:Y:S01]  /*3310*/  FADD.FTZ R20, R20, R23 ;  /* 0x0000001714147221 */ /* 0x000fe20000010000 */
[----:B------:R-:W-:Y:S01]  /*3320*/  FFMA.FTZ R23, R51, R51, R24 ;  /* 0x0000003333177223 */ /* 0x000fe20000010018 */
[----:B------:R-:W-:Y:S01]  /*3330*/  FADD.FTZ R21, R21, R22 ;  /* 0x0000001615157221 */ /* 0x000fe20000010000 */
[----:B------:R-:W-:Y:S01]  /*3340*/  FMUL.FTZ R24, R52, R52 ;  /* 0x0000003434187220 */ /* 0x000fe20000410000 */
[----:B-----5:R-:W-:Y:S01]  /*3350*/  PRMT R56, R57, 0x7632, R56 ;  /* 0x0000763239387816 */ /* 0x020fe20000000038 */
[----:B------:R-:W-:Y:S01]  /*3360*/  FADD.FTZ R22, R53, R52 ;  /* 0x0000003435167221 */ /* 0x000fe20000010000 */
[----:B------:R-:W-:Y:S01]  /*3370*/  SHF.L.U32 R57, R57, 0x10, RZ ;  /* 0x0000001039397819 */ /* 0x000fe200000006ff */
[----:B------:R-:W-:-:S02]  /*3380*/  FADD.FTZ R20, R20, R23 ;  /* 0x0000001714147221 */ /* 0x000fc40000010000 */
[----:B------:R-:W-:Y:S01]  /*3390*/  IMAD.U32 R56, R56, 0x10000, RZ ;  /* 0x0001000038387824 */ /* 0x000fe200078e00ff */
[----:B------:R-:W-:Y:S01]  /*33a0*/  PRMT R58, R59, 0x7632, R58 ;  /* 0x000076323b3a7816 */ /* 0x000fe2000000003a */
[----:B------:R-:W-:Y:S01]  /*33b0*/  FFMA.FTZ R23, R53, R53, R24 ;  /* 0x0000003535177223 */ /* 0x000fe20000010018 */
[----:B------:R-:W-:Y:S01]  /*33c0*/  FADD.FTZ R21, R21, R22 ;  /* 0x0000001615157221 */ /* 0x000fe20000010000 */
[----:B------:R-:W-:Y:S01]  /*33d0*/  FADD.FTZ R22, R57, R56 ;  /* 0x0000003839167221 */ /* 0x000fe20000010000 */
[----:B------:R-:W-:Y:S01]  /*33e0*/  SHF.L.U32 R58, R58, 0x10, RZ ;  /* 0x000000103a3a7819 */ /* 0x000fe200000006ff */
[----:B------:R-:W-:Y:S01]  /*33f0*/  FMUL.FTZ R24, R56, R56 ;  /* 0x0000003838187220 */ /* 0x000fe20000410000 */
[----:B------:R-:W-:Y:S01]  /*3400*/  FADD.FTZ R23, R20, R23 ;  /* 0x0000001714177221 */ /* 0x000fe20000010000 */
[----:B------:R-:W-:Y:S01]  /*3410*/  SHF.L.U32 R59, R59, 0x10, RZ ;  /* 0x000000103b3b7819 */ /* 0x000fe200000006ff */
[----:B------:R-:W-:Y:S01]  /*3420*/  FADD.FTZ R21, R21, R22 ;  /* 0x0000001615157221 */ /* 0x000fe20000010000 */
[----:B0-----:R-:W-:Y:S01]  /*3430*/  LOP3.LUT R20, R86, 0x3e0, RZ, 0xc0, !PT ;  /* 0x000003e056147812 */ /* 0x001fe200078ec0ff */
[----:B------:R-:W-:Y:S01]  /*3440*/  FFMA.FTZ R24, R57, R57, R24 ;  /* 0x0000003939187223 */ /* 0x000fe20000010018 */
[----:B------:R-:W-:Y:S01]  /*3450*/  FMUL.FTZ R22, R58, R58 ;  /* 0x0000003a3a167220 */ /* 0x000fe20000410000 */
[----:B------:R-:W-:Y:S01]  /*3460*/  FADD.FTZ R54, R59, R58 ;  /* 0x0000003a3b367221 */ /* 0x000fe20000010000 */
[C---:B------:R-:W-:Y:S01]  /*3470*/  ISETP.GT.U32.AND P1, PT, R20.reuse, 0x210, PT ;  /* 0x000002101400780c */ /* 0x040fe20003f24070 */
[----:B------:R-:W-:Y:S01]  /*3480*/  FADD.FTZ R23, R23, R24 ;  /* 0x0000001817177221 */ /* 0x000fe20000010000 */
[----:B------:R-:W-:Y:S01]  /*3490*/  IADD3 R20, PT, PT, -R20, 0x22f, RZ ;  /* 0x0000022f14147810 */ /* 0x000fe20007ffe1ff */
[----:B------:R-:W-:Y:S01]  /*34a0*/  FFMA.FTZ R22, R59, R59, R22 ;  /* 0x0000003b3b167223 */ /* 0x000fe20000010016 */
[----:B------:R-:W-:-:S02]  /*34b0*/  FADD.FTZ R54, R21, R54 ;  /* 0x0000003615367221 */ /* 0x000fc40000010000 */
        /* <DEDUP_REMOVED lines=22> */
[----:B------:R-:W-:Y:S02]  /*3620*/  ISETP.NE.AND P2, PT, R82, RZ, PT ;  /* 0x000000ff5200720c */ /* 0x000fe40003f45270 */
[----:B------:R-:W-:-:S11]  /*3630*/  ISETP.GT.AND P1, PT, R20, R21, PT ;  /* 0x000000151400720c */ /* 0x000fd60003f24270 */
[----:B------:R-:W2:Y:S02]  /*3640*/  @!P2 S2R R25, SR_CgaCtaId ;  /* 0x000000000019a919 */ /* 0x000ea40000008800 */
[----:B0-----:R-:W-:Y:S01]  /*3650*/  @!P1 FADD.FTZ R54, R54, R23 ;  /* 0x0000001736369221 */ /* 0x001fe20000010000 */
[----:B-1----:R-:W-:-:S04]  /*3660*/  @!P1 FADD.FTZ R55, R55, R22 ;  /* 0x0000001637379221 */ /* 0x002fc80000010000 */
[----:B------:R-:W0:Y:S04]  /*3670*/  SHFL.DOWN PT, R23, R54, 0x10, R21 ;  /* 0x0a00000036177989 */ /* 0x000e2800000e0015 */
[----:B------:R-:W1:Y:S01]  /*3680*/  SHFL.DOWN PT, R22, R55, 0x10, R21 ;  /* 0x0a00000037167989 */ /* 0x000e6200000e0015 */
[----:B------:R-:W-:-:S04]  /*3690*/  IADD3 R20, PT, PT, R82, 0x10, RZ ;  /* 0x0000001052147810 */ /* 0x000fc80007ffe0ff */
[----:B------:R-:W-:Y:S02]  /*36a0*/  ISETP.GT.AND P1, PT, R20, R21, PT ;  /* 0x000000151400720c */ /* 0x000fe40003f24270 */
[----:B------:R-:W-:Y:S02]  /*36b0*/  @!P2 MOV R24, 0x400 ;  /* 0x000004000018a802 */ /* 0x000fe40000000f00 */
[----:B------:R-:W-:-:S04]  /*36c0*/  @!P2 SHF.R.U32.HI R20, RZ, 0x2, R86 ;  /* 0x00000002ff14a819 */ /* 0x000fc80000011656 */
[----:B------:R-:W-:Y:S02]  /*36d0*/  @!P2 LOP3.LUT R20, R20, 0xf8, RZ, 0xc0, !PT ;  /* 0x000000f81414a812 */ /* 0x000fe400078ec0ff */
[----:B--2---:R-:W-:-:S03]  /*36e0*/  @!P2 LEA R25, R25, R24, 0x18 ;  /* 0x000000181919a211 */ /* 0x004fc600078ec0ff */
[----:B0-----:R-:W-:Y:S01]  /*36f0*/  @!P1 FADD.FTZ R54, R54, R23 ;  /* 0x0000001736369221 */ /* 0x001fe20000010000 */
[----:B-1----:R-:W-:Y:S01]  /*3700*/  @!P1 FADD.FTZ R55, R55, R22 ;  /* 0x0000001637379221 */ /* 0x002fe20000010000 */
[----:B------:R-:W-:Y:S02]  /*3710*/  ISETP.NE.AND P1, PT, R86, RZ, PT ;  /* 0x000000ff5600720c */ /* 0x000fe40003f25270 */
[----:B------:R-:W-:Y:S01]  /*3720*/  @!P2 IADD3 R20, PT, PT, R20, R25, RZ ;  /* 0x000000191414a210 */ /* 0x000fe20007ffe0ff */
[----:B------:R-:W-:Y:S04]  /*3730*/  BSSY.RECONVERGENT B0, `(.L_x_1937) ;  /* 0x0000032000007945 */ /* 0x000fe80003800200 */
[----:B------:R0:W-:Y:S01]  /*3740*/  @!P2 STS.64 [R20+0x18], R54 ;  /* 0x000018361400a388 */ /* 0x0001e20000000a00 */
[----:B------:R-:W-:Y:S06]  /*3750*/  BAR.SYNC.DEFER_BLOCKING 0x0 ;  /* 0x0000000000007b1d */ /* 0x000fec0000010000 */
[----:B------:R-:W-:Y:S05]  /*3760*/  @P1 BRA `(.L_x_1938) ;  /* 0x0000000000b81947 */ /* 0x000fea0003800000 */
[----:B------:R-:W1:Y:S01]  /*3770*/  S2UR UR9, SR_CgaCtaId ;  /* 0x00000000000979c3 */ /* 0x000e620000008800 */
[----:B------:R-:W-:Y:S02]  /*3780*/  UMOV UR7, 0x400 ;  /* 0x0000040000077882 */ /* 0x000fe40000000000 */
[----:B-1----:R-:W-:-:S09]  /*3790*/  ULEA UR7, UR9, UR7, 0x18 ;  /* 0x0000000709077291 */ /* 0x002fd2000f8ec0ff */
[----:B------:R-:W1:Y:S04]  /*37a0*/  LDS.128 R24, [UR7+0x20] ;  /* 0x00002007ff187984 */ /* 0x000e680008000c00 */
[----:B------:R-:W2:Y:S04]  /*37b0*/  LDS.128 R28, [UR7+0x30] ;  /* 0x00003007ff1c7984 */ /* 0x000ea80008000c00 */
[----:B------:R-:W3:Y:S04]  /*37c0*/  LDS.128 R32, [UR7+0x40] ;  /* 0x00004007ff207984 */ /* 0x000ee80008000c00 */
        /* <DEDUP_REMOVED lines=10> */
[----:B------:R-:W-:Y:S01]  /*3870*/  LDS.128 R28, [UR7+0x80] ;  /* 0x00008007ff1c7984 */ /* 0x000fe20008000c00 */
        /* <DEDUP_REMOVED lines=9> */
[----:B------:R-:W0:Y:S04]  /*3910*/  LDS.128 R20, [UR7+0x90] ;  /* 0x00009007ff147984 */ /* 0x000e280008000c00 */
[----:B------:R-:W3:Y:S01]  /*3920*/  LDS.64 R54, [UR7+0xa0] ;  /* 0x0000a007ff367984 */ /* 0x000ee20008000a00 */
        /* <DEDUP_REMOVED lines=16> */
[----:B---3--:R-:W-:Y:S01]  /*3a30*/  FADD.FTZ R54, R87, R54 ;  /* 0x0000003657367221 */ /* 0x008fe20000010000 */
[----:B------:R-:W-:-:S07]  /*3a40*/  FADD.FTZ R55, R92, R55 ;  /* 0x000000375c377221 */ /* 0x000fce0000010000 */
.L_x_1938:
[----:B------:R-:W-:Y:S05]  /*3a50*/  BSYNC.RECONVERGENT B0 ;  /* 0x0000000000007941 */ /* 0x000fea0003800200 */
.L_x_1937:
[----:B------:R-:W1:Y:S02]  /*3a60*/  LDCU UR7, c[0x0][0x370] ;  /* 0x00006e00ff0777ac */ /* 0x000e640008000800 */
[----:B-1----:R-:W-:-:S09]  /*3a70*/  UISETP.GE.U32.AND UP0, UPT, UR7, 0x2, UPT ;  /* 0x000000020700788c */ /* 0x002fd2000bf06070 */
[----:B------:R-:W-:Y:S05]  /*3a80*/  BRA.U !UP0, `(.L_x_1939) ;  /* 0x0000000d080c7547 */ /* 0x000fea000b800000 */
[----:B------:R-:W0:Y:S01]  /*3a90*/  LDC R30, c[0x0][0x374] ;  /* 0x0000dd00ff1e7b82 */ /* 0x000e220000000800 */
[----:B------:R-:W-:-:S07]  /*3aa0*/  ULOP3.LUT UR9, UR4, 0x1, URZ, 0xc0, !UPT ;  /* 0x0000000104097892 */ /* 0x000fce000f8ec0ff */
[----:B------:R-:W1:Y:S08]  /*3ab0*/  LDC R21, c[0x0][0x370] ;  /* 0x0000dc00ff157b82 */ /* 0x000e700000000800 */
[----:B------:R-:W2:Y:S08]  /*3ac0*/  S2UR UR7, SR_CTAID.Y ;  /* 0x00000000000779c3 */ /* 0x000eb00000002600 */
[----:B------:R-:W3:Y:S01]  /*3ad0*/  LDC.64 R92, c[0x0][0x3b8] ;  /* 0x0000ee00ff5c7b82 */ /* 0x000ee20000000a00 */
[----:B0-----:R-:W-:-:S04]  /*3ae0*/  IMAD R20, R30, UR9, RZ ;  /* 0x000000091e147c24 */ /* 0x001fc8000f8e02ff */
[----:B-1----:R-:W-:-:S05]  /*3af0*/  IMAD R20, R20, R21, RZ ;  /* 0x0000001514147224 */ /* 0x002fca00078e02ff */
[----:B------:R-:W-:Y:S02]  /*3b00*/  SHF.L.U32 R21, R20, 0x1, RZ ;  /* 0x0000000114157819 */ /* 0x000fe400000006ff */
[----:B--2---:R-:W-:-:S03]  /*3b10*/  MOV R35, UR7 ;  /* 0x0000000700237c02 */ /* 0x004fc60008000f00 */
[----:B---3--:R-:W-:Y:S01]  /*3b20*/  IMAD.WIDE R92, R21, 0x4, R92 ;  /* 0x00000004155c7825 */ /* 0x008fe200078e025c */
[----:B------:R-:W-:Y:S06]  /*3b30*/  @P1 BRA `(.L_x_1940) ;  /* 0x00000000005c1947 */ /* 0x000fec0003800000 */
[----:B------:R-:W0:Y:S01]  /*3b40*/  LDC.64 R20, c[0x0][0x3b0] ;  /* 0x0000ec00ff147b82 */ /* 0x000e220000000a00 */
[----:B------:R-:W-:Y:S01]  /*3b50*/  ULOP3.LUT UP0, UR7, UR4, 0x2, URZ, 0xc0, !UPT ;  /* 0x0000000204077892 */ /* 0x000fe2000f80c0ff */
[C-C-:B------:R-:W-:Y:S02]  /*3b60*/  IMAD R23, R30.reuse, UR9, R35.reuse ;  /* 0x000000091e177c24 */ /* 0x140fe4000f8e0223 */
[----:B------:R-:W-:Y:S01]  /*3b70*/  IMAD R25, R30, UR5, R35 ;  /* 0x000000051e197c24 */ /* 0x000fe2000f8e0223 */
        /* <DEDUP_REMOVED lines=14> */
.L_x_1941:
[----:B0-----:R-:W2:Y:S04]  /*3c60*/  LDG.E.STRONG.GPU R22, desc[UR14][R20.64] ;  /* 0x0000000e14167981 */ /* 0x001ea8000c1ef900 */
[----:B--2---:R-:W-:Y:S01]  /*3c70*/  CCTL.IVALL ;  /* 0x00000000ff00798f */ /* 0x004fe20002000000 */
[----:B------:R-:W-:Y:S05]  /*3c80*/  YIELD ;  /* 0x0000000000007946 */ /* 0x000fea0003800000 */
[----:B------:R-:W-:-:S13]  /*3c90*/  ISETP.NE.AND P1, PT, R22, R25, PT ;  /* 0x000000191600720c */ /* 0x000fda0003f25270 */
[----:B------:R-:W-:Y:S05]  /*3ca0*/  @P1 BRA `(.L_x_1941) ;  /* 0xfffffffc00ec1947 */ /* 0x000fea000383ffff */
.L_x_1940:
        /* <DEDUP_REMOVED lines=9> */
[C---:B------:R-:W-:Y:S01]  /*3d40*/  LEA R29, R30.reuse, R35, 0x1 ;  /* 0x000000231e1d7211 */ /* 0x040fe200078e08ff */
[C-C-:B------:R-:W-:Y:S01]  /*3d50*/  IMAD R31, R30.reuse, 0x7, R35.reuse ;  /* 0x000000071e1f7824 */ /* 0x140fe200078e0223 */
[----:B------:R-:W-:Y:S01]  /*3d60*/  UIADD3 UR7, UPT, UPT, -UR5, URZ, URZ ;  /* 0x000000ff05077290 */ /* 0x000fe2000fffe1ff */
[----:B------:R-:W-:Y:S01]  /*3d70*/  IMAD R28, R30, 0x6, R35 ;  /* 0x000000061e1c7824 */ /* 0x000fe200078e0223 */
[----:B------:R-:W-:Y:S01]  /*3d80*/  IADD3 R30, PT, PT, R35, R30, RZ ;  /* 0x0000001e231e7210 */ /* 0x000fe20007ffe0ff */
[----:B------:R-:W-:-:S09]  /*3d90*/  UMOV UR5, URZ ;  /* 0x000000ff00057c82 */ /* 0x000fd20008000000 */
.L_x_1943:
[----:B------:R-:W-:Y:S01]  /*3da0*/  ISETP.NE.AND P2, PT, RZ, UR7, PT ;  /* 0x00000007ff007c0c */ /* 0x000fe2000bf45270 */
[----:B------:R-:W0:Y:S01]  /*3db0*/  S2R R87, SR_CTAID.X ;  /* 0x0000000000577919 */ /* 0x000e220000002500 */
[----:B------:R-:W-:Y:S02]  /*3dc0*/  UIADD3 UR9, UPT, UPT, UR5, 0x1, URZ ;  /* 0x0000000105097890 */ /* 0x000fe4000fffe0ff */
[----:B------:R-:W-:Y:S02]  /*3dd0*/  ISETP.NE.OR P2, PT, R86, RZ, !P2 ;  /* 0x000000ff5600720c */ /* 0x000fe40005745670 */
[----:B------:R-:W1:Y:S11]  /*3de0*/  S2R R86, SR_TID.X ;  /* 0x0000000000567919 */ /* 0x000e760000002100 */
[----:B------:R-:W-:-:S06]  /*3df0*/  @!P2 IMAD.WIDE.U32 R24, R35, 0x8, R92 ;  /* 0x000000082318a825 */ /* 0x000fcc00078e005c */
[----:B------:R-:W2:Y:S01]  /*3e00*/  @!P2 LDG.E.64 R24, desc[UR14][R24.64] ;  /* 0x0000000e1818a981 */ /* 0x000ea2000c1e1b00 */
[----:B0-----:R-:W-:-:S04]  /*3e10*/  ISETP.NE.AND P3, PT, R87, UR9, PT ;  /* 0x0000000957007c0c */ /* 0x001fc8000bf65270 */
[----:B-1----:R-:W-:Y:S01]  /*3e20*/  ISETP.NE.OR P3, PT, R86, RZ, !P3 ;  /* 0x000000ff5600720c */ /* 0x002fe20005f65670 */
[----:B------:R-:W-:-:S06]  /*3e30*/  UIADD3 UR9, UPT, UPT, UR5, 0x2, URZ ;  /* 0x0000000205097890 */ /* 0x000fcc000fffe0ff */
[----:B------:R-:W-:-:S06]  /*3e40*/  ISETP.NE.AND P4, PT, R87, UR9, PT ;  /* 0x0000000957007c0c */ /* 0x000fcc000bf85270 */
[----:B------:R-:W-:Y:S01]  /*3e50*/  @!P3 IMAD.WIDE.U32 R20, R30, 0x8, R92 ;  /* 0x000000081e14b825 */ /* 0x000fe200078e005c */
[----:B------:R-:W-:-:S05]  /*3e60*/  ISETP.NE.OR P4, PT, R86, RZ, !P4 ;  /* 0x000000ff5600720c */ /* 0x000fca0006785670 */
[----:B------:R-:W3:Y:S01]  /*3e70*/  @!P3 LDG.E.64 R20, desc[UR14][R20.64] ;  /* 0x0000000e1414b981 */ /* 0x000ee2000c1e1b00 */
[----:B------:R-:W-:-:S07]  /*3e80*/  UIADD3 UR9, UPT, UPT, UR5, 0x3, URZ ;  /* 0x0000000305097890 */ /* 0x000fce000fffe0ff */
[----:B------:R-:W-:Y:S01]  /*3e90*/  @!P4 IMAD.WIDE.U32 R22, R29, 0x8, R92 ;  /* 0x000000081d16c825 */ /* 0x000fe200078e005c */
[----:B------:R-:W-:-:S05]  /*3ea0*/  ISETP.NE.AND P1, PT, R87, UR9, PT ;  /* 0x0000000957007c0c */ /* 0x000fca000bf25270 */
[----:B------:R-:W4:Y:S01]  /*3eb0*/  @!P4 LDG.E.64 R22, desc[UR14][R22.64] ;  /* 0x0000000e1616c981 */ /* 0x000f22000c1e1b00 */
[----:B------:R-:W-:-:S13]  /*3ec0*/  ISETP.NE.OR P1, PT, R86, RZ, !P1 ;  /* 0x000000ff5600720c */ /* 0x000fda0004f25670 */
[----:B------:R-:W-:-:S06]  /*3ed0*/  @!P1 IMAD.WIDE.U32 R26, R32, 0x8, R92 ;  /* 0x00000008201a9825 */ /* 0x000fcc00078e005c */
[----:B------:R-:W5:Y:S01]  /*3ee0*/  @!P1 LDG.E.64 R26, desc[UR14][R26.64] ;  /* 0x0000000e1a1a9981 */ /* 0x000f62000c1e1b00 */
[----:B------:R-:W-:Y:S01]  /*3ef0*/  UIADD3 UR9, UPT, UPT, UR5, 0x4, URZ ;  /* 0x0000000405097890 */ /* 0x000fe2000fffe0ff */
[----:B--2---:R-:W-:Y:S01]  /*3f00*/  @!P2 FADD.FTZ R54, R54, R24 ;  /* 0x000000183636a221 */ /* 0x004fe20000010000 */
[----:B------:R-:W-:-:S04]  /*3f10*/  @!P2 FADD.FTZ R55, R55, R25 ;  /* 0x000000193737a221 */ /* 0x000fc80000010000 */
[----:B------:R-:W-:-:S04]  /*3f20*/  ISETP.NE.AND P2, PT, R87, UR9, PT ;  /* 0x0000000957007c0c */ /* 0x000fc8000bf45270 */
[----:B------:R-:W-:Y:S01]  /*3f30*/  ISETP.NE.OR P2, PT, R86, RZ, !P2 ;  /* 0x000000ff5600720c */ /* 0x000fe20005745670 */
[----:B------:R-:W-:Y:S01]  /*3f40*/  UIADD3 UR9, UPT, UPT, UR5, 0x5, URZ ;  /* 0x0000000505097890 */ /* 0x000fe2000fffe0ff */
[----:B---3--:R-:W-:Y:S01]  /*3f50*/  @!P3 FADD.FTZ R54, R54, R20 ;  /* 0x000000143636b221 */ /* 0x008fe20000010000 */
[----:B------:R-:W-:-:S10]  /*3f60*/  @!P3 FADD.FTZ R55, R55, R21 ;  /* 0x000000153737b221 */ /* 0x000fd40000010000 */
[----:B------:R-:W-:-:S06]  /*3f70*/  @!P2 IMAD.WIDE.U32 R20, R33, 0x8, R92 ;  /* 0x000000082114a825 */ /* 0x000fcc00078e005c */
[----:B------:R-:W2:Y:S01]  /*3f80*/  @!P2 LDG.E.64 R20, desc[UR14][R20.64] ;  /* 0x0000000e1414a981 */ /* 0x000ea2000c1e1b00 */
[----:B------:R-:W-:Y:S01]  /*3f90*/  ISETP.NE.AND P3, PT, R87, UR9, PT ;  /* 0x0000000957007c0c */ /* 0x000fe2000bf65270 */
[----:B------:R-:W-:Y:S01]  /*3fa0*/  UIADD3 UR9, UPT, UPT, UR5, 0x6, URZ ;  /* 0x0000000605097890 */ /* 0x000fe2000fffe0ff */
[----:B----4-:R-:W-:Y:S01]  /*3fb0*/  @!P4 FADD.FTZ R54, R54, R22 ;  /* 0x000000163636c221 */ /* 0x010fe20000010000 */
[----:B------:R-:W-:-:S04]  /*3fc0*/  @!P4 FADD.FTZ R55, R55, R23 ;  /* 0x000000173737c221 */ /* 0x000fc80000010000 */
[----:B------:R-:W-:Y:S01]  /*3fd0*/  ISETP.NE.AND P4, PT, R87, UR9, PT ;  /* 0x0000000957007c0c */ /* 0x000fe2000bf85270 */
[----:B------:R-:W-:Y:S01]  /*3fe0*/  UIADD3 UR9, UPT, UPT, UR5, 0x7, URZ ;  /* 0x0000000705097890 */ /* 0x000fe2000fffe0ff */
[C---:B------:R-:W-:Y:S02]  /*3ff0*/  ISETP.NE.OR P3, PT, R86.reuse, RZ, !P3 ;  /* 0x000000ff5600720c */ /* 0x040fe40005f65670 */
[----:B------:R-:W-:-:S03]  /*4000*/  ISETP.NE.OR P4, PT, R86, RZ, !P4 ;  /* 0x000000ff5600720c */ /* 0x000fc60006785670 */
[----:B------:R-:W-:-:S04]  /*4010*/  ISETP.NE.AND P5, PT, R87, UR9, PT ;  /* 0x0000000957007c0c */ /* 0x000fc8000bfa5270 */
[----:B------:R-:W-:-:S04]  /*4020*/  ISETP.NE.OR P5, PT, R86, RZ, !P5 ;  /* 0x000000ff5600720c */ /* 0x000fc80006fa5670 */
[----:B------:R-:W-:-:S04]  /*4030*/  @!P3 IMAD.WIDE.U32 R24, R34, 0x8, R92 ;  /* 0x000000082218b825 */ /* 0x000fc800078e005c */
[----:B------:R-:W-:-:S04]  /*4040*/  @!P4 IMAD.WIDE.U32 R22, R28, 0x8, R92 ;  /* 0x000000081c16c825 */ /* 0x000fc800078e005c */
[----:B-----5:R-:W-:Y:S01]  /*4050*/  @!P1 FADD.FTZ R54, R54, R26 ;  /* 0x0000001a36369221 */ /* 0x020fe20000010000 */
[----:B------:R-:W3:Y:S01]  /*4060*/  @!P3 LDG.E.64 R24, desc[UR14][R24.64] ;  /* 0x0000000e1818b981 */ /* 0x000ee2000c1e1b00 */
[----:B------:R-:W-:Y:S01]  /*4070*/  @!P1 FADD.FTZ R55, R55, R27 ;  /* 0x0000001b37379221 */ /* 0x000fe20000010000 */
[----:B------:R-:W-:Y:S02]  /*4080*/  @!P5 IMAD.WIDE.U32 R26, R31, 0x8, R92 ;  /* 0x000000081f1ad825 */ /* 0x000fe400078e005c */
[----:B------:R-:W4:Y:S04]  /*4090*/  @!P4 LDG.E.64 R22, desc[UR14][R22.64] ;  /* 0x0000000e1616c981 */ /* 0x000f28000c1e1b00 */
[----:B------:R-:W5:Y:S01]  /*40a0*/  @!P5 LDG.E.64 R26, desc[UR14][R26.64] ;  /* 0x0000000e1a1ad981 */ /* 0x000f62000c1e1b00 */
[----:B------:R-:W-:-:S02]  /*40b0*/  UIADD3 UR5, UPT, UPT, UR5, 0x8, URZ ;  /* 0x0000000805057890 */ /* 0x000fc4000fffe0ff */
[----:B------:R-:W-:Y:S01]  /*40c0*/  UIADD3 UR7, UPT, UPT, UR7, 0x8, URZ ;  /* 0x0000000807077890 */ /* 0x000fe2000fffe0ff */
[----:B--2---:R-:W-:Y:S01]  /*40d0*/  @!P2 FADD.FTZ R55, R55, R21 ;  /* 0x000000153737a221 */ /* 0x004fe20000010000 */
[----:B------:R-:W-:Y:S01]  /*40e0*/  @!P2 FADD.FTZ R54, R54, R20 ;  /* 0x000000143636a221 */ /* 0x000fe20000010000 */
[----:B------:R-:W0:Y:S08]  /*40f0*/  LDC R21, c[0x0][0x374] ;  /* 0x0000dd00ff157b82 */ /* 0x000e300000000800 */
[----:B------:R-:W1:Y:S02]  /*4100*/  LDC R20, c[0x0][0x370] ;  /* 0x0000dc00ff147b82 */ /* 0x000e640000000800 */
[----:B-1----:R-:W-:-:S04]  /*4110*/  LOP3.LUT R20, R20, 0x7ffffff8, RZ, 0xc0, !PT ;  /* 0x7ffffff814147812 */ /* 0x002fc800078ec0ff */
[----:B------:R-:W-:Y:S01]  /*4120*/  ISETP.NE.AND P1, PT, R20, UR5, PT ;  /* 0x0000000514007c0c */ /* 0x000fe2000bf25270 */
        /* <DEDUP_REMOVED lines=16> */
.L_x_1942:
[----:B------:R-:W0:Y:S02]  /*4230*/  LDCU UR5, c[0x0][0x370] ;  /* 0x00006e00ff0577ac */ /* 0x000e240008000800 */
[----:B0-----:R-:W-:-:S09]  /*4240*/  ULOP3.LUT UP0, URZ, UR5, 0x7, URZ, 0xc0, !UPT ;  /* 0x0000000705ff7892 */ /* 0x001fd2000f80c0ff */
[----:B------:R-:W-:Y:S05]  /*4250*/  BRA.U !UP0, `(.L_x_1939) ;  /* 0x0000000508187547 */ /* 0x000fea000b800000 */
[----:B------:R-:W0:Y:S01]  /*4260*/  LDC R29, c[0x0][0x374] ;  /* 0x0000dd00ff1d7b82 */ /* 0x000e220000000800 */
[----:B------:R-:W1:Y:S01]  /*4270*/  LDCU UR5, c[0x0][0x370] ;  /* 0x00006e00ff0577ac */ /* 0x000e620008000800 */
[----:B------:R-:W2:Y:S01]  /*4280*/  S2R R30, SR_CTAID.Y ;  /* 0x00000000001e7919 */ /* 0x000ea20000002600 */
[----:B------:R-:W3:Y:S05]  /*4290*/  LDCU UR7, c[0x0][0x370] ;  /* 0x00006e00ff0777ac */ /* 0x000eea0008000800 */
[----:B------:R-:W4:Y:S01]  /*42a0*/  S2UR UR9, SR_CTAID.X ;  /* 0x00000000000979c3 */ /* 0x000f220000002500 */
[----:B-1----:R-:W-:-:S04]  /*42b0*/  ULOP3.LUT UR5, UR5, 0x7, URZ, 0xc0, !UPT ;  /* 0x0000000705057892 */ /* 0x002fc8000f8ec0ff */
[----:B------:R-:W-:Y:S02]  /*42c0*/  UIADD3 UR5, UPT, UPT, UR5, -0x1, URZ ;  /* 0xffffffff05057890 */ /* 0x000fe4000fffe0ff */
[----:B---3--:R-:W-:Y:S02]  /*42d0*/  ULOP3.LUT UP1, UR7, UR7, 0x3, URZ, 0xc0, !UPT ;  /* 0x0000000307077892 */ /* 0x008fe4000f82c0ff */
[----:B------:R-:W-:-:S09]  /*42e0*/  UISETP.GE.U32.AND UP0, UPT, UR5, 0x3, UPT ;  /* 0x000000030500788c */ /* 0x000fd2000bf06070 */
[----:B--2-4-:R-:W-:Y:S05]  /*42f0*/  BRA.U !UP0, `(.L_x_1944) ;  /* 0x0000000108747547 */ /* 0x014fea000b800000 */
[----:B------:R-:W-:Y:S02]  /*4300*/  ISETP.NE.AND P1, PT, R86, RZ, PT ;  /* 0x000000ff5600720c */ /* 0x000fe40003f25270 */
[C---:B------:R-:W-:Y:S02]  /*4310*/  IADD3 R23, PT, PT, R28.reuse, 0x1, RZ ;  /* 0x000000011c177810 */ /* 0x040fe40007ffe0ff */
[C---:B------:R-:W-:Y:S02]  /*4320*/  ISETP.EQ.OR P2, PT, R28.reuse, UR9, P1 ;  /* 0x000000091c007c0c */ /* 0x040fe40008f42670 */
[----:B------:R-:W-:Y:S02]  /*4330*/  IADD3 R25, PT, PT, R28, 0x2, RZ ;  /* 0x000000021c197810 */ /* 0x000fe40007ffe0ff */
[----:B------:R-:W-:Y:S02]  /*4340*/  ISETP.EQ.OR P3, PT, R23, UR9, P1 ;  /* 0x0000000917007c0c */ /* 0x000fe40008f62670 */
[----:B------:R-:W-:-:S02]  /*4350*/  ISETP.EQ.OR P4, PT, R25, UR9, P1 ;  /* 0x0000000919007c0c */ /* 0x000fc40008f82670 */
[----:B------:R-:W-:-:S04]  /*4360*/  IADD3 R27, PT, PT, R28, 0x3, RZ ;  /* 0x000000031c1b7810 */ /* 0x000fc80007ffe0ff */
[----:B------:R-:W-:Y:S01]  /*4370*/  ISETP.EQ.OR P1, PT, R27, UR9, P1 ;  /* 0x000000091b007c0c */ /* 0x000fe20008f22670 */
[----:B0-----:R-:W-:-:S04]  /*4380*/  @!P2 IMAD R21, R28, R29, R30 ;  /* 0x0000001d1c15a224 */ /* 0x001fc800078e021e */
        /* <DEDUP_REMOVED lines=20> */
.L_x_1944:
[----:B------:R-:W-:Y:S05]  /*44d0*/  BRA.U !UP1, `(.L_x_1939) ;  /* 0x0000000109787547 */ /* 0x000fea000b800000 */
[----:B------:R-:W1:Y:S01]  /*44e0*/  LDC R24, c[0x0][0x370] ;  /* 0x0000dc00ff187b82 */ /* 0x000e620000000800 */
[----:B------:R-:W-:-:S09]  /*44f0*/  UISETP.NE.AND UP0, UPT, UR7, 0x1, UPT ;  /* 0x000000010700788c */ /* 0x000fd2000bf05270 */
[----:B------:R-:W-:Y:S05]  /*4500*/  BRA.U !UP0, `(.L_x_1945) ;  /* 0x00000001083c7547 */ /* 0x000fea000b800000 */
[----:B------:R-:W-:Y:S02]  /*4510*/  ISETP.NE.AND P1, PT, R86, RZ, PT ;  /* 0x000000ff5600720c */ /* 0x000fe40003f25270 */
        /* <DEDUP_REMOVED lines=14> */
.L_x_1945:
[----:B------:R-:W-:Y:S01]  /*4600*/  ISETP.NE.AND P1, PT, R28, UR9, PT ;  /* 0x000000091c007c0c */ /* 0x000fe2000bf25270 */
[----:B------:R-:W-:Y:S01]  /*4610*/  BSSY.RECONVERGENT B0, `(.L_x_1939) ;  /* 0x000000a000007945 */ /* 0x000fe20003800200 */
[----:B-1----:R-:W-:Y:S02]  /*4620*/  LOP3.LUT R20, R24, 0x1, RZ, 0xc0, !PT ;  /* 0x0000000118147812 */ /* 0x002fe400078ec0ff */
        /* <DEDUP_REMOVED lines=8> */
.L_x_1946:
[----:B------:R-:W-:Y:S05]  /*46b0*/  BSYNC.RECONVERGENT B0 ;  /* 0x0000000000007941 */ /* 0x000fea0003800200 */
.L_x_1939:
[----:B------:R-:W1:Y:S01]  /*46c0*/  S2UR UR7, SR_CgaCtaId ;  /* 0x00000000000779c3 */ /* 0x000e620000008800 */
[----:B------:R-:W2:Y:S01]  /*46d0*/  LDCU UR9, c[0x0][0x414] ;  /* 0x00008280ff0977ac */ /* 0x000ea20008000800 */
[----:B------:R-:W-:Y:S02]  /*46e0*/  ISETP.NE.AND P1, PT, R86, RZ, PT ;  /* 0x000000ff5600720c */ /* 0x000fe40003f25270 */
[----:B------:R-:W-:Y:S01]  /*46f0*/  MOV R27, UR6 ;  /* 0x00000006001b7c02 */ /* 0x000fe20008000f00 */
[----:B------:R-:W-:Y:S01]  /*4700*/  UMOV UR5, 0x400 ;  /* 0x0000040000057882 */ /* 0x000fe20000000000 */
[----:B------:R-:W-:Y:S02]  /*4710*/  LOP3.LUT R28, R84, 0xffff, RZ, 0xc0, !PT ;  /* 0x0000ffff541c7812 */ /* 0x000fe400078ec0ff */
[----:B------:R-:W3:Y:S02]  /*4720*/  @P0 LDC.64 R30, c[0x0][0x388] ;  /* 0x0000e200ff1e0b82 */ /* 0x000ee40000000a00 */
[----:B------:R-:W-:-:S06]  /*4730*/  IADD3 R25, PT, PT, R28, UR8, RZ ;  /* 0x000000081c197c10 */ /* 0x000fcc000fffe0ff */
[----:B------:R-:W4:Y:S01]  /*4740*/  LDC.64 R22, c[0x0][0x398] ;  /* 0x0000e600ff167b82 */ /* 0x000f220000000a00 */
[----:B--2---:R-:W-:Y:S01]  /*4750*/  @P0 FMUL.FTZ R26, R54, UR9 ;  /* 0x00000009361a0c20 */ /* 0x004fe20008410000 */
[----:B-1----:R-:W-:-:S06]  /*4760*/  ULEA UR5, UR7, UR5, 0x18 ;  /* 0x0000000507057291 */ /* 0x002fcc000f8ec0ff */
[----:B0-----:R-:W0:Y:S01]  /*4770*/  LDC.64 R20, c[0x0][0x3a0] ;  /* 0x0000e800ff147b82 */ /* 0x001e220000000a00 */
[----:B---3--:R-:W-:-:S04]  /*4780*/  @P0 IMAD.WIDE R30, R27, 0x8, R30 ;  /* 0x000000081b1e0825 */ /* 0x008fc800078e021e */
[----:B------:R-:W-:Y:S01]  /*4790*/  @P0 FMUL.FTZ R27, R55, UR9 ;  /* 0x00000009371b0c20 */ /* 0x000fe20008410000 */
[----:B------:R-:W-:Y:S04]  /*47a0*/  @!P1 STS.64 [UR5+0xb0], R54 ;  /* 0x0000b036ff009988 */ /* 0x000fe80008000a05 */
[----:B------:R1:W-:Y:S01]  /*47b0*/  @P0 STG.E.64 desc[UR14][R30.64], R26 ;  /* 0x0000001a1e000986 */ /* 0x0003e2000c101b0e */
[----:B----4-:R-:W-:-:S04]  /*47c0*/  IMAD.WIDE R32, R25, 0x4, R22 ;  /* 0x0000000419207825 */ /* 0x010fc800078e0216 */
[----:B0-----:R-:W-:Y:S01]  /*47d0*/  IMAD.WIDE R22, R25, 0x4, R20 ;  /* 0x0000000419167825 */ /* 0x001fe200078e0214 */
[----:B------:R-:W-:Y:S08]  /*47e0*/  BAR.SYNC.DEFER_BLOCKING 0x0 ;  /* 0x0000000000007b1d */ /* 0x000ff00000010000 */
[----:B-1----:R-:W0:Y:S01]  /*47f0*/  LDC R26, c[0x0][0x404] ;  /* 0x00010100ff1a7b82 */ /* 0x002e220000000800 */
[----:B------:R-:W5:Y:S04]  /*4800*/  LDG.E.64 R22, desc[UR14][R22.64] ;  /* 0x0000000e16167981 */ /* 0x000f68000c1e1b00 */
[----:B------:R-:W1:Y:S01]  /*4810*/  LDS.64 R24, [UR5+0xb0] ;  /* 0x0000b005ff187984 */ /* 0x000e620008000a00 */
[----:B------:R-:W-:Y:S03]  /*4820*/  BSSY.RECONVERGENT B0, `(.L_x_1947) ;  /* 0x000078c000007945 */ /* 0x000fe60003800200 */
[----:B------:R2:W5:Y:S01]  /*4830*/  LDG.E.64 R20, desc[UR14][R32.64] ;  /* 0x0000000e20147981 */ /* 0x000562000c1e1b00 */
[----:B-1----:R-:W-:-:S05]  /*4840*/  FMUL.FTZ R24, R24, UR9 ;  /* 0x0000000918187c20 */ /* 0x002fca0008410000 */
[----:B------:R-:W-:-:S13]  /*4850*/  R2UR UR7, R24 ;  /* 0x00000000180772ca */ /* 0x000fda00000e0000 */
[----:B------:R-:W-:-:S05]  /*4860*/  MOV R24, UR7 ;  /* 0x0000000700187c02 */ /* 0x000fca0008000f00 */
[----:B------:R-:W-:-:S04]  /*4870*/  FMUL.FTZ R24, R24, UR7 ;  /* 0x0000000718187c20 */ /* 0x000fc80008410000 */
[----:B------:R-:W-:Y:S01]  /*4880*/  FFMA.FTZ R24, R25, UR9, -R24 ;  /* 0x0000000919187c23 */ /* 0x000fe20008010818 */
[----:B------:R-:W0:Y:S01]  /*4890*/  S2UR UR5, SR_CTAID.X ;  /* 0x00000000000579c3 */ /* 0x000e220000002500 */
[----:B------:R-:W1:Y:S03]  /*48a0*/  LDCU.U8 UR9, c[0x0][0x3fc] ;  /* 0x00007f80ff0977ac */ /* 0x000e660008000000 */
[----:B------:R-:W-:-:S13]  /*48b0*/  FSETP.GTU.FTZ.AND P1, PT, R24, RZ, PT ;  /* 0x000000ff1800720b */ /* 0x000fda0003f3c000 */
[----:B------:R-:W-:-:S05]  /*48c0*/  VOTEU.ANY UP0, P1 ;  /* 0x0000000000ff7886 */ /* 0x000fca0000800100 */
[----:B------:R-:W3:Y:S01]  /*48d0*/  @UP0 LDCU UR8, c[0x0][0x3a8] ;  /* 0x00007500ff0807ac */ /* 0x000ee20008000800 */
[----:B------:R-:W-:-:S13]  /*48e0*/  PLOP3.LUT P1, PT, PT, PT, UP0, 0x80, 0x8 ;  /* 0x000000000008781c */ /* 0x000fda0003f2f008 */
[----:B---3--:R-:W-:-:S06]  /*48f0*/  @P1 FADD.FTZ R24, R24, UR8 ;  /* 0x0000000818181e21 */ /* 0x008fcc0008010000 */
[----:B------:R-:W3:Y:S01]  /*4900*/  @P1 MUFU.RSQ R24, R24 ;  /* 0x0000001800181308 */ /* 0x000ee20000001400 */
[----:B-1----:R-:W-:Y:S01]  /*4910*/  UISETP.NE.AND UP1, UPT, UR9, URZ, UPT ;  /* 0x000000ff0900728c */ /* 0x002fe2000bf25270 */
[----:B0-----:R-:W-:-:S05]  /*4920*/  IMAD R29, R26, UR5, R85 ;  /* 0x000000051a1d7c24 */ /* 0x001fca000f8e0255 */
[C---:B--2---:R-:W-:Y:S02]  /*4930*/  IADD3 R33, PT, PT, R29.reuse, 0x20, RZ ;  /* 0x000000201d217810 */ /* 0x044fe40007ffe0ff */
[----:B------:R-:W-:Y:S02]  /*4940*/  IADD3 R30, PT, PT, R29, 0x1f0, RZ ;  /* 0x000001f01d1e7810 */ /* 0x000fe40007ffe0ff */
[----:B---3--:R-:W-:Y:S02]  /*4950*/  @P1 R2UR UR8, R24 ;  /* 0x00000000180812ca */ /* 0x008fe400000e0000 */
[----:B------:R-:W-:Y:S02]  /*4960*/  SHF.R.S32.HI R34, RZ, 0x1f, R33 ;  /* 0x0000001fff227819 */ /* 0x000fe40000011421 */
[----:B------:R-:W-:Y:S01]  /*4970*/  SHF.R.S32.HI R31, RZ, 0x1f, R30 ;  /* 0x0000001fff1f7819 */ /* 0x000fe2000001141e */
[----:B------:R-:W-:-:S08]  /*4980*/  UMOV UR10, 0x3f800000 ;  /* 0x3f800000000a7882 */ /* 0x000fd00000000000 */
[----:B------:R-:W-:Y:S01]  /*4990*/  @UP0 UMOV UR10, UR8 ;  /* 0x00000008000a0c82 */ /* 0x000fe20008000000 */
[----:B------:R-:W-:Y:S05]  /*49a0*/  BRA.U UP1, `(.L_x_1948) ;  /* 0x0000003101687547 */ /* 0x000fea000b800000 */
[----:B------:R-:W0:Y:S01]  /*49b0*/  LDCU.64 UR8, c[0x0][0x3e8] ;  /* 0x00007d00ff0877ac */ /* 0x000e220008000a00 */
[----:B------:R-:W-:Y:S01]  /*49c0*/  SHF.R.S32.HI R24, RZ, 0x1f, R29 ;  /* 0x0000001fff187819 */ /* 0x000fe2000001141d */
[----:B------:R-:W-:Y:S01]  /*49d0*/  BSSY.RECONVERGENT B1, `(.L_x_1949) ;  /* 0x000001b000017945 */ /* 0x000fe20003800200 */
[C---:B------:R-:W-:Y:S02]  /*49e0*/  IADD3 R54, PT, PT, R29.reuse, 0x10, RZ ;  /* 0x000000101d367810 */ /* 0x040fe40007ffe0ff */
[C---:B------:R-:W-:Y:S02]  /*49f0*/  IADD3 R32, PT, PT, R29.reuse, 0x30, RZ ;  /* 0x000000301d207810 */ /* 0x040fe40007ffe0ff */
[----:B------:R-:W-:Y:S02]  /*4a00*/  SHF.R.S32.HI R55, RZ, 0x1f, R54 ;  /* 0x0000001fff377819 */ /* 0x000fe40000011436 */
[----:B0-----:R-:W-:Y:S02]  /*4a10*/  ISETP.GE.U32.AND P1, PT, R29, UR8, PT ;  /* 0x000000081d007c0c */ /* 0x001fe4000bf26070 */
[----:B------:R-:W-:-:S02]  /*4a20*/  ISETP.GE.U32.AND P2, PT, R54, UR8, PT ;  /* 0x0000000836007c0c */ /* 0x000fc4000bf46070 */
[----:B------:R-:W-:Y:S02]  /*4a30*/  ISETP.GE.AND.EX P1, PT, R24, UR9, PT, P1 ;  /* 0x0000000918007c0c */ /* 0x000fe4000bf26310 */
[----:B------:R-:W-:-:S11]  /*4a40*/  ISETP.GE.AND.EX P2, PT, R55, UR9, PT, P2 ;  /* 0x0000000937007c0c */ /* 0x000fd6000bf46320 */
[----:B------:R-:W-:Y:S05]  /*4a50*/  @P1 BRA `(.L_x_1950) ;  /* 0x0000000000481947 */ /* 0x000fea0003800000 */
[----:B------:R-:W0:Y:S01]  /*4a60*/  LDCU.64 UR16, c[0x0][0x3e0] ;  /* 0x00007c00ff1077ac */ /* 0x000e220008000a00 */
[----:B------:R-:W-:Y:S01]  /*4a70*/  MOV R25, R91 ;  /* 0x0000005b00197202 */ /* 0x000fe20000000f00 */
[----:B------:R-:W-:Y:S01]  /*4a80*/  FADD.FTZ R83, R83, -UR7 ;  /* 0x8000000753537e21 */ /* 0x000fe20008010000 */
[----:B------:R-:W-:Y:S01]  /*4a90*/  FADD.FTZ R80, R80, -UR7 ;  /* 0x8000000750507e21 */ /* 0x000fe20008010000 */
[----:B------:R-:W1:Y:S02]  /*4aa0*/  LDCU.64 UR12, c[0x0][0x380] ;  /* 0x00007000ff0c77ac */ /* 0x000e640008000a00 */
[----:B------:R-:W-:Y:S01]  /*4ab0*/  FMUL.FTZ R83, R83, UR10 ;  /* 0x0000000a53537c20 */ /* 0x000fe20008410000 */
[----:B------:R-:W-:-:S04]  /*4ac0*/  FMUL.FTZ R80, R80, UR10 ;  /* 0x0000000a50507c20 */ /* 0x000fc80008410000 */
[----:B-----5:R-:W-:Y:S01]  /*4ad0*/  FFMA.FTZ R80, R21, R80, R23 ;  /* 0x0000005015507223 */ /* 0x020fe20000010017 */
[----:B0-----:R-:W-:Y:S01]  /*4ae0*/  IMAD R26, R24, UR16, RZ ;  /* 0x00000010181a7c24 */ /* 0x001fe2000f8e02ff */
[----:B------:R-:W-:-:S03]  /*4af0*/  MOV R24, R88 ;  /* 0x0000005800187202 */ /* 0x000fc60000000f00 */
[C---:B------:R-:W-:Y:S02]  /*4b00*/  IMAD R27, R29.reuse, UR17, R26 ;  /* 0x000000111d1b7c24 */ /* 0x040fe4000f8e021a */
[----:B------:R-:W-:-:S05]  /*4b10*/  IMAD.WIDE.U32 R24, R29, UR16, R24 ;  /* 0x000000101d187c25 */ /* 0x000fca000f8e0018 */
[----:B------:R-:W-:Y:S01]  /*4b20*/  IADD3 R27, PT, PT, R25, R27, RZ ;  /* 0x0000001b191b7210 */ /* 0x000fe20007ffe0ff */
[----:B------:R-:W-:Y:S01]  /*4b30*/  FFMA.FTZ R25, R20, R83, R22 ;  /* 0x0000005314197223 */ /* 0x000fe20000010016 */
[----:B-1----:R-:W-:-:S04]  /*4b40*/  LEA R26, P1, R24, UR12, 0x1 ;  /* 0x0000000c181a7c11 */ /* 0x002fc8000f8208ff */
[----:B------:R-:W-:Y:S02]  /*4b50*/  LEA.HI.X R27, R24, UR13, R27, 0x1, P1 ;  /* 0x0000000d181b7c11 */ /* 0x000fe400088f0c1b */
[----:B------:R-:W-:-:S05]  /*4b60*/  F2FP.BF16.F32.PACK_AB R25, R80, R25 ;  /* 0x000000195019723e */ /* 0x000fca00000010ff */
[----:B------:R0:W-:Y:S02]  /*4b70*/  STG.E desc[UR14][R26.64], R25 ;  /* 0x000000191a007986 */ /* 0x0001e4000c10190e */
.L_x_1950:
[----:B------:R-:W-:Y:S05]  /*4b80*/  BSYNC.RECONVERGENT B1 ;  /* 0x0000000000017941 */ /* 0x000fea0003800200 */
.L_x_1949:
[----:B------:R-:W-:Y:S01]  /*4b90*/  BSSY.RECONVERGENT B1, `(.L_x_1951) ;  /* 0x0000015000017945 */ /* 0x000fe20003800200 */
[----:B------:R-:W-:-:S03]  /*4ba0*/  IADD3 R35, PT, PT, R29, 0x40, RZ ;  /* 0x000000401d237810 */ /* 0x000fc60007ffe0ff */
[----:B------:R-:W-:Y:S05]  /*4bb0*/  @P2 BRA `(.L_x_1952) ;  /* 0x0000000000482947 */ /* 0x000fea0003800000 */
[----:B------:R-:W1:Y:S01]  /*4bc0*/  LDCU.64 UR12, c[0x0][0x3e0] ;  /* 0x00007c00ff0c77ac */ /* 0x000e620008000a00 */
[----:B------:R-:W-:Y:S01]  /*4bd0*/  MOV R24, R88 ;  /* 0x0000005800187202 */ /* 0x000fe20000000f00 */
[----:B------:R-:W-:Y:S01]  /*4be0*/  FADD.FTZ R81, R81, -UR7 ;  /* 0x8000000751517e21 */ /* 0x000fe20008010000 */
[----:B0-----:R-:W-:Y:S01]  /*4bf0*/  MOV R25, R91 ;  /* 0x0000005b00197202 */ /* 0x001fe20000000f00 */
[----:B------:R-:W0:Y:S01]  /*4c00*/  LDCU.64 UR16, c[0x0][0x380] ;  /* 0x00007000ff1077ac */ /* 0x000e220008000a00 */
[----:B------:R-:W-:Y:S01]  /*4c10*/  FADD.FTZ R78, R78, -UR7 ;  /* 0x800000074e4e7e21 */ /* 0x000fe20008010000 */
[----:B------:R-:W-:-:S03]  /*4c20*/  FMUL.FTZ R81, R81, UR10 ;  /* 0x0000000a51517c20 */ /* 0x000fc60008410000 */
[----:B------:R-:W-:Y:S01]  /*4c30*/  FMUL.FTZ R78, R78, UR10 ;  /* 0x0000000a4e4e7c20 */ /* 0x000fe20008410000 */
[----:B-----5:R-:W-:-:S03]  /*4c40*/  FFMA.FTZ R81, R20, R81, R22 ;  /* 0x0000005114517223 */ /* 0x020fc60000010016 */
[----:B------:R-:W-:Y:S01]  /*4c50*/  FFMA.FTZ R78, R21, R78, R23 ;  /* 0x0000004e154e7223 */ /* 0x000fe20000010017 */
[----:B-1----:R-:W-:Y:S02]  /*4c60*/  IMAD R55, R55, UR12, RZ ;  /* 0x0000000c37377c24 */ /* 0x002fe4000f8e02ff */
[----:B------:R-:W-:-:S04]  /*4c70*/  IMAD.WIDE.U32 R24, R54, UR12, R24 ;  /* 0x0000000c36187c25 */ /* 0x000fc8000f8e0018 */
[----:B------:R-:W-:Y:S01]  /*4c80*/  IMAD R55, R54, UR13, R55 ;  /* 0x0000000d36377c24 */ /* 0x000fe2000f8e0237 */
[----:B0-----:R-:W-:-:S04]  /*4c90*/  LEA R26, P1, R24, UR16, 0x1 ;  /* 0x00000010181a7c11 */ /* 0x001fc8000f8208ff */
[----:B------:R-:W-:Y:S02]  /*4ca0*/  IADD3 R55, PT, PT, R25, R55, RZ ;  /* 0x0000003719377210 */ /* 0x000fe40007ffe0ff */
[----:B------:R-:W-:Y:S02]  /*4cb0*/  F2FP.BF16.F32.PACK_AB R25, R78, R81 ;  /* 0x000000514e19723e */ /* 0x000fe400000010ff */
[----:B------:R-:W-:-:S05]  /*4cc0*/  LEA.HI.X R27, R24, UR17, R55, 0x1, P1 ;  /* 0x00000011181b7c11 */ /* 0x000fca00088f0c37 */
[----:B------:R1:W-:Y:S02]  /*4cd0*/  STG.E desc[UR14][R26.64], R25 ;  /* 0x000000191a007986 */ /* 0x0003e4000c10190e */
.L_x_1952:
[----:B------:R-:W-:Y:S05]  /*4ce0*/  BSYNC.RECONVERGENT B1 ;  /* 0x0000000000017941 */ /* 0x000fea0003800200 */
.L_x_1951:
[----:B------:R-:W-:Y:S01]  /*4cf0*/  ISETP.GE.U32.AND P5, PT, R33, UR8, PT ;  /* 0x0000000821007c0c */ /* 0x000fe2000bfa6070 */
[----:B------:R-:W-:Y:S01]  /*4d00*/  BSSY.RECONVERGENT B1, `(.L_x_1953) ;  /* 0x0000027000017945 */ /* 0x000fe20003800200 */
[C---:B------:R-:W-:Y:S02]  /*4d10*/  IADD3 R54, PT, PT, R29.reuse, 0x50, RZ ;  /* 0x000000501d367810 */ /* 0x040fe40007ffe0ff */
[----:B------:R-:W-:Y:S02]  /*4d20*/  ISETP.GE.AND.EX P5, PT, R34, UR9, PT, P5 ;  /* 0x0000000922007c0c */ /* 0x000fe4000bfa6350 */
[C---:B------:R-:W-:Y:S02]  /*4d30*/  IADD3 R55, PT, PT, R29.reuse, 0x60, RZ ;  /* 0x000000601d377810 */ /* 0x040fe40007ffe0ff */
[----:B------:R-:W-:Y:S02]  /*4d40*/  IADD3 R78, PT, PT, R29, 0x70, RZ ;  /* 0x000000701d4e7810 */ /* 0x000fe40007ffe0ff */
[----:B------:R-:W-:-:S02]  /*4d50*/  ISETP.GE.U32.AND P2, PT, R32, UR8, PT ;  /* 0x0000000820007c0c */ /* 0x000fc4000bf46070 */
[----:B------:R-:W-:Y:S02]  /*4d60*/  ISETP.GE.U32.AND P1, PT, R35, UR8, PT ;  /* 0x0000000823007c0c */ /* 0x000fe4000bf26070 */
[----:B------:R-:W-:Y:S02]  /*4d70*/  ISETP.GE.U32.AND P6, PT, R54, UR8, PT ;  /* 0x0000000836007c0c */ /* 0x000fe4000bfc6070 */
[----:B------:R-:W-:Y:S02]  /*4d80*/  ISETP.GE.U32.AND P3, PT, R55, UR8, PT ;  /* 0x0000000837007c0c */ /* 0x000fe4000bf66070 */
[----:B------:R-:W-:Y:S02]  /*4d90*/  ISETP.GE.U32.AND P4, PT, R78, UR8, PT ;  /* 0x000000084e007c0c */ /* 0x000fe4000bf86070 */
[----:B------:R-:W-:Y:S02]  /*4da0*/  SHF.R.S32.HI R87, RZ, 0x1f, R32 ;  /* 0x0000001fff577819 */ /* 0x000fe40000011420 */
[----:B------:R-:W-:-:S02]  /*4db0*/  SHF.R.S32.HI R80, RZ, 0x1f, R35 ;  /* 0x0000001fff507819 */ /* 0x000fc40000011423 */
[----:B------:R-:W-:Y:S02]  /*4dc0*/  SHF.R.S32.HI R81, RZ, 0x1f, R54 ;  /* 0x0000001fff517819 */ /* 0x000fe40000011436 */
[----:B------:R-:W-:Y:S02]  /*4dd0*/  SHF.R.S32.HI R83, RZ, 0x1f, R55 ;  /* 0x0000001fff537819 */ /* 0x000fe40000011437 */
[----:B------:R-:W-:Y:S02]  /*4de0*/  SHF.R.S32.HI R86, RZ, 0x1f, R78 ;  /* 0x0000001fff567819 */ /* 0x000fe4000001144e */
[----:B------:R-:W-:Y:S02]  /*4df0*/  ISETP.GE.AND.EX P2, PT, R87, UR9, PT, P2 ;  /* 0x0000000957007c0c */ /* 0x000fe4000bf46320 */
[----:B------:R-:W-:Y:S02]  /*4e00*/  ISETP.GE.AND.EX P1, PT, R80, UR9, PT, P1 ;  /* 0x0000000950007c0c */ /* 0x000fe4000bf26310 */
[----:B------:R-:W-:-:S02]  /*4e10*/  ISETP.GE.AND.EX P6, PT, R81, UR9, PT, P6 ;  /* 0x0000000951007c0c */ /* 0x000fc4000bfc6360 */
[----:B------:R-:W-:Y:S02]  /*4e20*/  ISETP.GE.AND.EX P3, PT, R83, UR9, PT, P3 ;  /* 0x0000000953007c0c */ /* 0x000fe4000bf66330 */
[----:B------:R-:W-:Y:S01]  /*4e30*/  ISETP.GE.AND.EX P4, PT, R86, UR9, PT, P4 ;  /* 0x0000000956007c0c */ /* 0x000fe2000bf86340 */
[----:B------:R-:W-:-:S12]  /*4e40*/  @P5 BRA `(.L_x_1954) ;  /* 0x0000000000485947 */ /* 0x000fd80003800000 */
[----:B------:R-:W2:Y:S01]  /*4e50*/  LDCU.64 UR12, c[0x0][0x3e0] ;  /* 0x00007c00ff0c77ac */ /* 0x000ea20008000a00 */
[----:B------:R-:W-:Y:S01]  /*4e60*/  MOV R24, R88 ;  /* 0x0000005800187202 */ /* 0x000fe20000000f00 */
[----:B------:R-:W-:Y:S01]  /*4e70*/  FADD.FTZ R79, R79, -UR7 ;  /* 0x800000074f4f7e21 */ /* 0x000fe20008010000 */
[----:B01----:R-:W-:Y:S01]  /*4e80*/  MOV R25, R91 ;  /* 0x0000005b00197202 */ /* 0x003fe20000000f00 */
[----:B------:R-:W0:Y:S01]  /*4e90*/  LDCU.64 UR16, c[0x0][0x380] ;  /* 0x00007000ff1077ac */ /* 0x000e220008000a00 */
[----:B------:R-:W-:Y:S01]  /*4ea0*/  FADD.FTZ R76, R76, -UR7 ;  /* 0x800000074c4c7e21 */ /* 0x000fe20008010000 */
[----:B------:R-:W-:-:S03]  /*4eb0*/  FMUL.FTZ R79, R79, UR10 ;  /* 0x0000000a4f4f7c20 */ /* 0x000fc60008410000 */
[----:B------:R-:W-:-:S04]  /*4ec0*/  FMUL.FTZ R76, R76, UR10 ;  /* 0x0000000a4c4c7c20 */ /* 0x000fc80008410000 */
[----:B-----5:R-:W-:Y:S01]  /*4ed0*/  FFMA.FTZ R76, R21, R76, R23 ;  /* 0x0000004c154c7223 */ /* 0x020fe20000010017 */
[----:B--2---:R-:W-:Y:S02]  /*4ee0*/  IMAD R34, R34, UR12, RZ ;  /* 0x0000000c22227c24 */ /* 0x004fe4000f8e02ff */
[----:B------:R-:W-:-:S04]  /*4ef0*/  IMAD.WIDE.U32 R24, R33, UR12, R24 ;  /* 0x0000000c21187c25 */ /* 0x000fc8000f8e0018 */
[----:B------:R-:W-:Y:S01]  /*4f00*/  IMAD R27, R33, UR13, R34 ;  /* 0x0000000d211b7c24 */ /* 0x000fe2000f8e0222 */
[----:B0-----:R-:W-:-:S04]  /*4f10*/  LEA R26, P5, R24, UR16, 0x1 ;  /* 0x00000010181a7c11 */ /* 0x001fc8000f8a08ff */
[----:B------:R-:W-:Y:S01]  /*4f20*/  IADD3 R27, PT, PT, R25, R27, RZ ;  /* 0x0000001b191b7210 */ /* 0x000fe20007ffe0ff */
[----:B------:R-:W-:-:S03]  /*4f30*/  FFMA.FTZ R25, R20, R79, R22 ;  /* 0x0000004f14197223 */ /* 0x000fc60000010016 */
[----:B------:R-:W-:Y:S02]  /*4f40*/  LEA.HI.X R27, R24, UR17, R27, 0x1, P5 ;  /* 0x00000011181b7c11 */ /* 0x000fe4000a8f0c1b */
[----:B------:R-:W-:-:S05]  /*4f50*/  F2FP.BF16.F32.PACK_AB R25, R76, R25 ;  /* 0x000000194c19723e */ /* 0x000fca00000010ff */
[----:B------:R2:W-:Y:S02]  /*4f60*/  STG.E desc[UR14][R26.64], R25 ;  /* 0x000000191a007986 */ /* 0x0005e4000c10190e */
.L_x_1954:
[----:B------:R-:W-:Y:S05]  /*4f70*/  BSYNC.RECONVERGENT B1 ;  /* 0x0000000000017941 */ /* 0x000fea0003800200 */
.L_x_1953:
[----:B------:R-:W-:Y:S01]  /*4f80*/  BSSY.RECONVERGENT B1, `(.L_x_1955) ;  /* 0x0000016000017945 */ /* 0x000fe20003800200 */
[C---:B------:R-:W-:Y:S02]  /*4f90*/  IADD3 R33, PT, PT, R29.reuse, 0x80, RZ ;  /* 0x000000801d217810 */ /* 0x040fe40007ffe0ff */
[----:B------:R-:W-:Y:S01]  /*4fa0*/  IADD3 R34, PT, PT, R29, 0x90, RZ ;  /* 0x000000901d227810 */ /* 0x000fe20007ffe0ff */
[----:B------:R-:W-:Y:S06]  /*4fb0*/  @P2 BRA `(.L_x_1956) ;  /* 0x0000000000482947 */ /* 0x000fec0003800000 */
[----:B------:R-:W3:Y:S01]  /*4fc0*/  LDCU.64 UR12, c[0x0][0x3e0] ;  /* 0x00007c00ff0c77ac */ /* 0x000ee20008000a00 */
[----:B------:R-:W-:Y:S01]  /*4fd0*/  MOV R24, R88 ;  /* 0x0000005800187202 */ /* 0x000fe20000000f00 */
[----:B------:R-:W-:Y:S01]  /*4fe0*/  FADD.FTZ R77, R77, -UR7 ;  /* 0x800000074d4d7e21 */ /* 0x000fe20008010000 */
[----:B012---:R-:W-:Y:S01]  /*4ff0*/  MOV R25, R91 ;  /* 0x0000005b00197202 */ /* 0x007fe20000000f00 */
[----:B------:R-:W0:Y:S01]  /*5000*/  LDCU.64 UR16, c[0x0][0x380] ;  /* 0x00007000ff1077ac */ /* 0x000e220008000a00 */
[----:B------:R-:W-:Y:S01]  /*5010*/  FADD.FTZ R74, R74, -UR7 ;  /* 0x800000074a4a7e21 */ /* 0x000fe20008010000 */
[----:B------:R-:W-:-:S03]  /*5020*/  FMUL.FTZ R77, R77, UR10 ;  /* 0x0000000a4d4d7c20 */ /* 0x000fc60008410000 */
[----:B------:R-:W-:Y:S01]  /*5030*/  FMUL.FTZ R74, R74, UR10 ;  /* 0x0000000a4a4a7c20 */ /* 0x000fe20008410000 */
        /* <DEDUP_REMOVED lines=10> */
.L_x_1956:
[----:B------:R-:W-:Y:S05]  /*50e0*/  BSYNC.RECONVERGENT B1 ;  /* 0x0000000000017941 */ /* 0x000fea0003800200 */
.L_x_1955:
[----:B------:R-:W-:Y:S04]  /*50f0*/  BSSY.RECONVERGENT B1, `(.L_x_1957) ;  /* 0x0000014000017945 */ /* 0x000fe80003800200 */
[----:B------:R-:W-:Y:S05]  /*5100*/  @P1 BRA `(.L_x_1958) ;  /* 0x0000000000481947 */ /* 0x000fea0003800000 */
[----:B------:R-:W4:Y:S01]  /*5110*/  LDCU.64 UR12, c[0x0][0x3e0] ;  /* 0x00007c00ff0c77ac */ /* 0x000f220008000a00 */
[----:B0123--:R-:W-:Y:S01]  /*5120*/  MOV R25, R91 ;  /* 0x0000005b00197202 */ /* 0x00ffe20000000f00 */
[----:B------:R-:W-:Y:S02]  /*5130*/  IMAD.MOV.U32 R24, RZ, RZ, R88 ;  /* 0x000000ffff187224 */ /* 0x000fe400078e0058 */
[----:B------:R-:W-:Y:S01]  /*5140*/  FADD.FTZ R75, R75, -UR7 ;  /* 0x800000074b4b7e21 */ /* 0x000fe20008010000 */
[----:B------:R-:W0:Y:S01]  /*5150*/  LDCU.64 UR16, c[0x0][0x380] ;  /* 0x00007000ff1077ac */ /* 0x000e220008000a00 */
[----:B------:R-:W-:Y:S02]  /*5160*/  FADD.FTZ R72, R72, -UR7 ;  /* 0x8000000748487e21 */ /* 0x000fe40008010000 */
[----:B------:R-:W-:Y:S02]  /*5170*/  FMUL.FTZ R75, R75, UR10 ;  /* 0x0000000a4b4b7c20 */ /* 0x000fe40008410000 */
[----:B------:R-:W-:-:S02]  /*5180*/  FMUL.FTZ R72, R72, UR10 ;  /* 0x0000000a48487c20 */ /* 0x000fc40008410000 */
[----:B-----5:R-:W-:Y:S02]  /*5190*/  FFMA.FTZ R75, R20, R75, R22 ;  /* 0x0000004b144b7223 */ /* 0x020fe40000010016 */
        /* <DEDUP_REMOVED lines=9> */
.L_x_1958:
[----:B------:R-:W-:Y:S05]  /*5230*/  BSYNC.RECONVERGENT B1 ;  /* 0x0000000000017941 */ /* 0x000fea0003800200 */
.L_x_1957:
[----:B------:R-:W-:Y:S04]  /*5240*/  BSSY.RECONVERGENT B1, `(.L_x_1959) ;  /* 0x0000014000017945 */ /* 0x000fe80003800200 */
[----:B------:R-:W-:Y:S05]  /*5250*/  @P6 BRA `(.L_x_1960) ;  /* 0x0000000000486947 */ /* 0x000fea0003800000 */
[----:B------:R-:W0:Y:S01]  /*5260*/  LDCU.64 UR12, c[0x0][0x3e0] ;  /* 0x00007c00ff0c77ac */ /* 0x000e220008000a00 */
[----:B------:R-:W-:Y:S01]  /*5270*/  MOV R24, R88 ;  /* 0x0000005800187202 */ /* 0x000fe20000000f00 */
[----:B------:R-:W-:Y:S01]  /*5280*/  FADD.FTZ R73, R73, -UR7 ;  /* 0x8000000749497e21 */ /* 0x000fe20008010000 */
[----:B01234-:R-:W-:Y:S01]  /*5290*/  MOV R25, R91 ;  /* 0x0000005b00197202 */ /* 0x01ffe20000000f00 */
[----:B------:R-:W0:Y:S01]  /*52a0*/  LDCU.64 UR16, c[0x0][0x380] ;  /* 0x00007000ff1077ac */ /* 0x000e220008000a00 */
[----:B------:R-:W-:Y:S01]  /*52b0*/  FADD.FTZ R70, R70, -UR7 ;  /* 0x8000000746467e21 */ /* 0x000fe20008010000 */
[----:B------:R-:W-:-:S03]  /*52c0*/  FMUL.FTZ R73, R73, UR10 ;  /* 0x0000000a49497c20 */ /* 0x000fc60008410000 */
[----:B------:R-:W-:Y:S01]  /*52d0*/  FMUL.FTZ R70, R70, UR10 ;  /* 0x0000000a46467c20 */ /* 0x000fe20008410000 */
        /* <DEDUP_REMOVED lines=10> */
.L_x_1960:
[----:B------:R-:W-:Y:S05]  /*5380*/  BSYNC.RECONVERGENT B1 ;  /* 0x0000000000017941 */ /* 0x000fea0003800200 */
.L_x_1959:
        /* <DEDUP_REMOVED lines=20> */
.L_x_1962:
[----:B------:R-:W-:Y:S05]  /*54d0*/  BSYNC.RECONVERGENT B1 ;  /* 0x0000000000017941 */ /* 0x000fea0003800200 */
.L_x_1961:
        /* <DEDUP_REMOVED lines=20> */
.L_x_1964:
[----:B------:R-:W-:Y:S05]  /*5620*/  BSYNC.RECONVERGENT B1 ;  /* 0x0000000000017941 */ /* 0x000fea0003800200 */
.L_x_1963:
[----:B------:R-:W-:Y:S01]  /*5630*/  ISETP.GE.U32.AND P5, PT, R33, UR8, PT ;  /* 0x0000000821007c0c */ /* 0x000fe2000bfa6070 */
[----:B------:R-:W-:Y:S01]  /*5640*/  BSSY.RECONVERGENT B1, `(.L_x_1965) ;  /* 0x000002b000017945 */ /* 0x000fe20003800200 */
[----:B01234-:R-:W-:Y:S02]  /*5650*/  SHF.R.S32.HI R26, RZ, 0x1f, R33 ;  /* 0x0000001fff1a7819 */ /* 0x01ffe40000011421 */
[C---:B------:R-:W-:Y:S02]  /*5660*/  IADD3 R71, PT, PT, R29.reuse, 0xa0, RZ ;  /* 0x000000a01d477810 */ /* 0x040fe40007ffe0ff */
[----:B------:R-:W-:Y:S02]  /*5670*/  ISETP.GE.AND.EX P5, PT, R26, UR9, PT, P5 ;  /* 0x000000091a007c0c */ /* 0x000fe4000bfa6350 */
[C---:B------:R-:W-:Y:S02]  /*5680*/  IADD3 R69, PT, PT, R29.reuse, 0xb0, RZ ;  /* 0x000000b01d457810 */ /* 0x040fe40007ffe0ff */
[----:B------:R-:W-:-:S02]  /*5690*/  IADD3 R32, PT, PT, R29, 0xc0, RZ ;  /* 0x000000c01d207810 */ /* 0x000fc40007ffe0ff */
[----:B------:R-:W-:Y:S02]  /*56a0*/  IADD3 R35, PT, PT, R29, 0xd0, RZ ;  /* 0x000000d01d237810 */ /* 0x000fe40007ffe0ff */
        /* <DEDUP_REMOVED lines=10> */
[----:B------:R-:W-:-:S02]  /*5750*/  ISETP.GE.AND.EX P2, PT, R73, UR9, PT, P2 ;  /* 0x0000000949007c0c */ /* 0x000fc4000bf46320 */
[----:B------:R-:W-:Y:S02]  /*5760*/  ISETP.GE.AND.EX P1, PT, R72, UR9, PT, P1 ;  /* 0x0000000948007c0c */ /* 0x000fe4000bf26310 */
[----:B------:R-:W-:Y:S02]  /*5770*/  ISETP.GE.AND.EX P6, PT, R70, UR9, PT, P6 ;  /* 0x0000000946007c0c */ /* 0x000fe4000bfc6360 */
[----:B------:R-:W-:Y:S02]  /*5780*/  ISETP.GE.AND.EX P3, PT, R54, UR9, PT, P3 ;  /* 0x0000000936007c0c */ /* 0x000fe4000bf66330 */
[----:B------:R-:W-:Y:S02]  /*5790*/  ISETP.GE.AND.EX P4, PT, R55, UR9, PT, P4 ;  /* 0x0000000937007c0c */ /* 0x000fe4000bf86340 */
[C---:B------:R-:W-:Y:S02]  /*57a0*/  IADD3 R66, PT, PT, R29.reuse, 0xe0, RZ ;  /* 0x000000e01d427810 */ /* 0x040fe40007ffe0ff */
[----:B------:R-:W-:Y:S01]  /*57b0*/  IADD3 R68, PT, PT, R29, 0xf0, RZ ;  /* 0x000000f01d447810 */ /* 0x000fe20007ffe0ff */
[----:B------:R-:W-:Y:S08]  /*57c0*/  @P5 BRA `(.L_x_1966) ;  /* 0x0000000000485947 */ /* 0x000ff00003800000 */
[----:B------:R-:W0:Y:S01]  /*57d0*/  LDCU.64 UR12, c[0x0][0x3e0] ;  /* 0x00007c00ff0c77ac */ /* 0x000e220008000a00 */
[----:B------:R-:W-:Y:S01]  /*57e0*/  MOV R24, R88 ;  /* 0x0000005800187202 */ /* 0x000fe20000000f00 */
[----:B------:R-:W-:Y:S01]  /*57f0*/  FADD.FTZ R67, R67, -UR7 ;  /* 0x8000000743437e21 */ /* 0x000fe20008010000 */
[----:B------:R-:W-:Y:S01]  /*5800*/  MOV R25, R91 ;  /* 0x0000005b00197202 */ /* 0x000fe20000000f00 */
[----:B------:R-:W1:Y:S01]  /*5810*/  LDCU.64 UR16, c[0x0][0x380] ;  /* 0x00007000ff1077ac */ /* 0x000e620008000a00 */
[----:B------:R-:W-:Y:S01]  /*5820*/  FADD.FTZ R64, R64, -UR7 ;  /* 0x8000000740407e21 */ /* 0x000fe20008010000 */
[----:B------:R-:W-:-:S03]  /*5830*/  FMUL.FTZ R67, R67, UR10 ;  /* 0x0000000a43437c20 */ /* 0x000fc60008410000 */
[----:B------:R-:W-:Y:S01]  /*5840*/  FMUL.FTZ R64, R64, UR10 ;  /* 0x0000000a40407c20 */ /* 0x000fe20008410000 */
[----:B-----5:R-:W-:-:S03]  /*5850*/  FFMA.FTZ R67, R20, R67, R22 ;  /* 0x0000004314437223 */ /* 0x020fc60000010016 */
[----:B------:R-:W-:Y:S01]  /*5860*/  FFMA.FTZ R64, R21, R64, R23 ;  /* 0x0000004015407223 */ /* 0x000fe20000010017 */
        /* <DEDUP_REMOVED lines=8> */
.L_x_1966:
[----:B------:R-:W-:Y:S05]  /*58f0*/  BSYNC.RECONVERGENT B1 ;  /* 0x0000000000017941 */ /* 0x000fea0003800200 */
.L_x_1965:
[----:B------:R-:W-:Y:S04]  /*5900*/  BSSY.RECONVERGENT B1, `(.L_x_1967) ;  /* 0x0000014000017945 */ /* 0x000fe80003800200 */
        /* <DEDUP_REMOVED lines=19> */
.L_x_1968:
[----:B------:R-:W-:Y:S05]  /*5a40*/  BSYNC.RECONVERGENT B1 ;  /* 0x0000000000017941 */ /* 0x000fea0003800200 */
.L_x_1967:
[----:B------:R-:W-:Y:S04]  /*5a50*/  BSSY.RECONVERGENT B1, `(.L_x_1969) ;  /* 0x0000014000017945 */ /* 0x000fe80003800200 */
[----:B------:R-:W-:Y:S05]  /*5a60*/  @P1 BRA `(.L_x_1970) ;  /* 0x0000000000481947 */ /* 0x000fea0003800000 */
[----:B------:R-:W2:Y:S01]  /*5a70*/  LDCU.64 UR12, c[0x0][0x3e0] ;  /* 0x00007c00ff0c77ac */ /* 0x000ea20008000a00 */
[----:B------:R-:W-:Y:S01]  /*5a80*/  MOV R24, R88 ;  /* 0x0000005800187202 */ /* 0x000fe20000000f00 */
[----:B------:R-:W-:Y:S01]  /*5a90*/  FADD.FTZ R63, R63, -UR7 ;  /* 0x800000073f3f7e21 */ /* 0x000fe20008010000 */
[----:B01----:R-:W-:Y:S01]  /*5aa0*/  MOV R25, R91 ;  /* 0x0000005b00197202 */ /* 0x003fe20000000f00 */
[----:B------:R-:W0:Y:S01]  /*5ab0*/  LDCU.64 UR16, c[0x0][0x380] ;  /* 0x00007000ff1077ac */ /* 0x000e220008000a00 */
[----:B------:R-:W-:Y:S01]  /*5ac0*/  FADD.FTZ R60, R60, -UR7 ;  /* 0x800000073c3c7e21 */ /* 0x000fe20008010000 */
[----:B------:R-:W-:-:S03]  /*5ad0*/  FMUL.FTZ R63, R63, UR10 ;  /* 0x0000000a3f3f7c20 */ /* 0x000fc60008410000 */
[----:B------:R-:W-:Y:S01]  /*5ae0*/  FMUL.FTZ R60, R60, UR10 ;  /* 0x0000000a3c3c7c20 */ /* 0x000fe20008410000 */
[----:B-----5:R-:W-:-:S03]  /*5af0*/  FFMA.FTZ R63, R20, R63, R22 ;  /* 0x0000003f143f7223 */ /* 0x020fc60000010016 */
[----:B------:R-:W-:Y:S01]  /*5b00*/  FFMA.FTZ R60, R21, R60, R23 ;  /* 0x0000003c153c7223 */ /* 0x000fe20000010017 */
        /* <DEDUP_REMOVED lines=8> */
.L_x_1970:
[----:B------:R-:W-:Y:S05]  /*5b90*/  BSYNC.RECONVERGENT B1 ;  /* 0x0000000000017941 */ /* 0x000fea0003800200 */
.L_x_1969:
[----:B------:R-:W-:Y:S04]  /*5ba0*/  BSSY.RECONVERGENT B1, `(.L_x_1971) ;  /* 0x0000014000017945 */ /* 0x000fe80003800200 */
[----:B------:R-:W-:Y:S05]  /*5bb0*/  @P6 BRA `(.L_x_1972) ;  /* 0x0000000000486947 */ /* 0x000fea0003800000 */
        /* <DEDUP_REMOVED lines=18> */
.L_x_1972:
[----:B------:R-:W-:Y:S05]  /*5ce0*/  BSYNC.RECONVERGENT B1 ;  /* 0x0000000000017941 */ /* 0x000fea0003800200 */
.L_x_1971:
[----:B------:R-:W-:Y:S04]  /*5cf0*/  BSSY.RECONVERGENT B1, `(.L_x_1973) ;  /* 0x0000014000017945 */ /* 0x000fe80003800200 */
[----:B------:R-:W-:Y:S05]  /*5d00*/  @P3 BRA `(.L_x_1974) ;  /* 0x0000000000483947 */ /* 0x000fea0003800000 */
[----:B------:R-:W4:Y:S01]  /*5d10*/  LDCU.64 UR12, c[0x0][0x3e0] ;  /* 0x00007c00ff0c77ac */ /* 0x000f220008000a00 */
[----:B------:R-:W-:Y:S01]  /*5d20*/  FADD.FTZ R0, R3, -UR7 ;  /* 0x8000000703007e21 */ /* 0x000fe20008010000 */
[----:B------:R-:W-:Y:S01]  /*5d30*/  FADD.FTZ R24, R2, -UR7 ;  /* 0x8000000702187e21 */ /* 0x000fe20008010000 */
[----:B------:R-:W-:Y:S01]  /*5d40*/  MOV R2, R88 ;  /* 0x0000005800027202 */ /* 0x000fe20000000f00 */
[----:B------:R-:W4:Y:S01]  /*5d50*/  LDCU.64 UR16, c[0x0][0x380] ;  /* 0x00007000ff1077ac */ /* 0x000f220008000a00 */
[----:B------:R-:W-:Y:S01]  /*5d60*/  MOV R3, R91 ;  /* 0x0000005b00037202 */ /* 0x000fe20000000f00 */
[----:B0123--:R-:W-:Y:S01]  /*5d70*/  FMUL.FTZ R25, R0, UR10 ;  /* 0x0000000a00197c20 */ /* 0x00ffe20008410000 */
[----:B------:R-:W-:-:S03]  /*5d80*/  FMUL.FTZ R24, R24, UR10 ;  /* 0x0000000a18187c20 */ /* 0x000fc60008410000 */
[----:B-----5:R-:W-:Y:S01]  /*5d90*/  FFMA.FTZ R0, R20, R25, R22 ;  /* 0x0000001914007223 */ /* 0x020fe20000010016 */
[----:B----4-:R-:W-:Y:S02]  /*5da0*/  IMAD R27, R54, UR12, RZ ;  /* 0x0000000c361b7c24 */ /* 0x010fe4000f8e02ff */
[----:B------:R-:W-:-:S04]  /*5db0*/  IMAD.WIDE.U32 R2, R32, UR12, R2 ;  /* 0x0000000c20027c25 */ /* 0x000fc8000f8e0002 */
[----:B------:R-:W-:Y:S02]  /*5dc0*/  IMAD R33, R32, UR13, R27 ;  /* 0x0000000d20217c24 */ /* 0x000fe4000f8e021b */
[----:B------:R-:W-:Y:S01]  /*5dd0*/  FFMA.FTZ R27, R21, R24, R23 ;  /* 0x00000018151b7223 */ /* 0x000fe20000010017 */
[C---:B------:R-:W-:Y:S02]  /*5de0*/  LEA R24, P1, R2.reuse, UR16, 0x1 ;  /* 0x0000001002187c11 */ /* 0x040fe4000f8208ff */
[----:B------:R-:W-:Y:S02]  /*5df0*/  IADD3 R33, PT, PT, R3, R33, RZ ;  /* 0x0000002103217210 */ /* 0x000fe40007ffe0ff */
[----:B------:R-:W-:Y:S02]  /*5e00*/  F2FP.BF16.F32.PACK_AB R3, R27, R0 ;  /* 0x000000001b03723e */ /* 0x000fe400000010ff */
[----:B------:R-:W-:-:S05]  /*5e10*/  LEA.HI.X R25, R2, UR17, R33, 0x1, P1 ;  /* 0x0000001102197c11 */ /* 0x000fca00088f0c21 */
[----:B------:R4:W-:Y:S02]  /*5e20*/  STG.E desc[UR14][R24.64], R3 ;  /* 0x0000000318007986 */ /* 0x0009e4000c10190e */
.L_x_1974:
[----:B------:R-:W-:Y:S05]  /*5e30*/  BSYNC.RECONVERGENT B1 ;  /* 0x0000000000017941 */ /* 0x000fea0003800200 */
.L_x_1973:
[----:B------:R-:W-:Y:S04]  /*5e40*/  BSSY.RECONVERGENT B1, `(.L_x_1975) ;  /* 0x0000014000017945 */ /* 0x000fe80003800200 */
[----:B------:R-:W-:Y:S05]  /*5e50*/  @P4 BRA `(.L_x_1976) ;  /* 0x0000000000484947 */ /* 0x000fea0003800000 */
[----:B------:R-:W0:Y:S01]  /*5e60*/  LDCU.64 UR12, c[0x0][0x3e0] ;  /* 0x00007c00ff0c77ac */ /* 0x000e220008000a00 */
[----:B------:R-:W-:Y:S01]  /*5e70*/  MOV R2, R88 ;  /* 0x0000005800027202 */ /* 0x000fe20000000f00 */
[----:B------:R-:W-:Y:S01]  /*5e80*/  FADD.FTZ R5, R5, -UR7 ;  /* 0x8000000705057e21 */ /* 0x000fe20008010000 */
[----:B----4-:R-:W-:Y:S01]  /*5e90*/  MOV R3, R91 ;  /* 0x0000005b00037202 */ /* 0x010fe20000000f00 */
[----:B------:R-:W4:Y:S01]  /*5ea0*/  LDCU.64 UR16, c[0x0][0x380] ;  /* 0x00007000ff1077ac */ /* 0x000f220008000a00 */
[----:B------:R-:W-:Y:S01]  /*5eb0*/  FADD.FTZ R4, R4, -UR7 ;  /* 0x8000000704047e21 */ /* 0x000fe20008010000 */
[----:B------:R-:W-:-:S03]  /*5ec0*/  FMUL.FTZ R5, R5, UR10 ;  /* 0x0000000a05057c20 */ /* 0x000fc60008410000 */
[----:B------:R-:W-:-:S04]  /*5ed0*/  FMUL.FTZ R4, R4, UR10 ;  /* 0x0000000a04047c20 */ /* 0x000fc80008410000 */
[----:B0123-5:R-:W-:Y:S01]  /*5ee0*/  FFMA.FTZ R25, R21, R4, R23 ;  /* 0x0000000415197223 */ /* 0x02ffe20000010017 */
[----:B------:R-:W-:Y:S02]  /*5ef0*/  IMAD R0, R55, UR12, RZ ;  /* 0x0000000c37007c24 */ /* 0x000fe4000f8e02ff */
[----:B------:R-:W-:-:S04]  /*5f00*/  IMAD.WIDE.U32 R2, R35, UR12, R2 ;  /* 0x0000000c23027c25 */ /* 0x000fc8000f8e0002 */
[----:B------:R-:W-:Y:S02]  /*5f10*/  IMAD R35, R35, UR13, R0 ;  /* 0x0000000d23237c24 */ /* 0x000fe4000f8e0200 */
[----:B------:R-:W-:Y:S01]  /*5f20*/  FFMA.FTZ R0, R20, R5, R22 ;  /* 0x0000000514007223 */ /* 0x000fe20000010016 */
[C---:B----4-:R-:W-:Y:S02]  /*5f30*/  LEA R4, P1, R2.reuse, UR16, 0x1 ;  /* 0x0000001002047c11 */ /* 0x050fe4000f8208ff */
[----:B------:R-:W-:Y:S02]  /*5f40*/  IADD3 R35, PT, PT, R3, R35, RZ ;  /* 0x0000002303237210 */ /* 0x000fe40007ffe0ff */
[----:B------:R-:W-:Y:S02]  /*5f50*/  F2FP.BF16.F32.PACK_AB R3, R25, R0 ;  /* 0x000000001903723e */ /* 0x000fe400000010ff */
[----:B------:R-:W-:-:S05]  /*5f60*/  LEA.HI.X R5, R2, UR17, R35, 0x1, P1 ;  /* 0x0000001102057c11 */ /* 0x000fca00088f0c23 */
[----:B------:R0:W-:Y:S02]  /*5f70*/  STG.E desc[UR14][R4.64], R3 ;  /* 0x0000000304007986 */ /* 0x0001e4000c10190e */
.L_x_1976:
[----:B------:R-:W-:Y:S05]  /*5f80*/  BSYNC.RECONVERGENT B1 ;  /* 0x0000000000017941 */ /* 0x000fea0003800200 */
.L_x_1975:
[----:B------:R-:W-:Y:S01]  /*5f90*/  ISETP.GE.U32.AND P5, PT, R66, UR8, PT ;  /* 0x0000000842007c0c */ /* 0x000fe2000bfa6070 */
[----:B------:R-:W-:Y:S01]  /*5fa0*/  BSSY.RECONVERGENT B1, `(.L_x_1977) ;  /* 0x000002b000017945 */ /* 0x000fe20003800200 */
[----:B0-----:R-:W-:Y:S02]  /*5fb0*/  SHF.R.S32.HI R4, RZ, 0x1f, R66 ;  /* 0x0000001fff047819 */ /* 0x001fe40000011442 */
[C---:B------:R-:W-:Y:S02]  /*5fc0*/  IADD3 R35, PT, PT, R29.reuse, 0x100, RZ ;  /* 0x000001001d237810 */ /* 0x040fe40007ffe0ff */
[----:B------:R-:W-:Y:S02]  /*5fd0*/  ISETP.GE.AND.EX P5, PT, R4, UR9, PT, P5 ;  /* 0x0000000904007c0c */ /* 0x000fe4000bfa6350 */
[C---:B------:R-:W-:Y:S02]  /*5fe0*/  IADD3 R33, PT, PT, R29.reuse, 0x110, RZ ;  /* 0x000001101d217810 */ /* 0x040fe40007ffe0ff */
[----:B-123--:R-:W-:-:S02]  /*5ff0*/  IADD3 R27, PT, PT, R29, 0x120, RZ ;  /* 0x000001201d1b7810 */ /* 0x00efc40007ffe0ff */
[----:B----4-:R-:W-:Y:S02]  /*6000*/  IADD3 R25, PT, PT, R29, 0x130, RZ ;  /* 0x000001301d197810 */ /* 0x010fe40007ffe0ff */
        /* <DEDUP_REMOVED lines=24> */
[----:B------:R-:W-:-:S04]  /*6190*/  FMUL.FTZ R5, R6, UR10 ;  /* 0x0000000a06057c20 */ /* 0x000fc80008410000 */
[----:B-----5:R-:W-:Y:S01]  /*61a0*/  FFMA.FTZ R6, R20, R5, R22 ;  /* 0x0000000514067223 */ /* 0x020fe20000010016 */
[----:B0-----:R-:W-:Y:S02]  /*61b0*/  IMAD R55, R4, UR12, RZ ;  /* 0x0000000c04377c24 */ /* 0x001fe4000f8e02ff */
[----:B------:R-:W-:Y:S01]  /*61c0*/  FMUL.FTZ R4, R7, UR10 ;  /* 0x0000000a07047c20 */ /* 0x000fe20008410000 */
[----:B------:R-:W-:-:S04]  /*61d0*/  IMAD.WIDE.U32 R2, R66, UR12, R2 ;  /* 0x0000000c42027c25 */ /* 0x000fc8000f8e0002 */
[----:B------:R-:W-:Y:S01]  /*61e0*/  FFMA.FTZ R7, R21, R4, R23 ;  /* 0x0000000415077223 */ /* 0x000fe20000010017 */
[----:B------:R-:W-:Y:S01]  /*61f0*/  IMAD R55, R66, UR13, R55 ;  /* 0x0000000d42377c24 */ /* 0x000fe2000f8e0237 */
[----:B-1----:R-:W-:-:S04]  /*6200*/  LEA R4, P5, R2, UR16, 0x1 ;  /* 0x0000001002047c11 */ /* 0x002fc8000f8a08ff */
[----:B------:R-:W-:Y:S02]  /*6210*/  IADD3 R55, PT, PT, R3, R55, RZ ;  /* 0x0000003703377210 */ /* 0x000fe40007ffe0ff */
[----:B------:R-:W-:Y:S02]  /*6220*/  F2FP.BF16.F32.PACK_AB R3, R7, R6 ;  /* 0x000000060703723e */ /* 0x000fe400000010ff */
[----:B------:R-:W-:-:S05]  /*6230*/  LEA.HI.X R5, R2, UR17, R55, 0x1, P5 ;  /* 0x0000001102057c11 */ /* 0x000fca000a8f0c37 */
[----:B------:R0:W-:Y:S02]  /*6240*/  STG.E desc[UR14][R4.64], R3 ;  /* 0x0000000304007986 */ /* 0x0001e4000c10190e */
.L_x_1978:
[----:B------:R-:W-:Y:S05]  /*6250*/  BSYNC.RECONVERGENT B1 ;  /* 0x0000000000017941 */ /* 0x000fea0003800200 */
.L_x_1977:
        /* <DEDUP_REMOVED lines=20> */
.L_x_1980:
[----:B------:R-:W-:Y:S05]  /*63a0*/  BSYNC.RECONVERGENT B1 ;  /* 0x0000000000017941 */ /* 0x000fea0003800200 */
.L_x_1979:
        /* <DEDUP_REMOVED lines=20> */
.L_x_1982:
[----:B------:R-:W-:Y:S05]  /*64f0*/  BSYNC.RECONVERGENT B1 ;  /* 0x0000000000017941 */ /* 0x000fea0003800200 */
.L_x_1981:
        /* <DEDUP_REMOVED lines=20> */
.L_x_1984:
[----:B------:R-:W-:Y:S05]  /*6640*/  BSYNC.RECONVERGENT B1 ;  /* 0x0000000000017941 */ /* 0x000fea0003800200 */
.L_x_1983:
[----:B------:R-:W-:Y:S04]  /*6650*/  BSSY.RECONVERGENT B1, `(.L_x_1985) ;  /* 0x0000014000017945 */ /* 0x000fe80003800200 */
[----:B------:R-:W-:Y:S05]  /*6660*/  @P3 BRA `(.L_x_1986) ;  /* 0x0000000000483947 */ /* 0x000fea0003800000 */
[----:B------:R-:W4:Y:S01]  /*6670*/  LDCU.64 UR12, c[0x0][0x3e0] ;  /* 0x00007c00ff0c77ac */ /* 0x000f220008000a00 */
[----:B------:R-:W-:Y:S01]  /*6680*/  MOV R2, R88 ;  /* 0x0000005800027202 */ /* 0x000fe20000000f00 */
[----:B------:R-:W-:Y:S01]  /*6690*/  FADD.FTZ R14, R14, -UR7 ;  /* 0x800000070e0e7e21 */ /* 0x000fe20008010000 */
[----:B0123--:R-:W-:Y:S01]  /*66a0*/  MOV R3, R91 ;  /* 0x0000005b00037202 */ /* 0x00ffe20000000f00 */
[----:B------:R-:W0:Y:S01]  /*66b0*/  LDCU.64 UR16, c[0x0][0x380] ;  /* 0x00007000ff1077ac */ /* 0x000e220008000a00 */
[----:B------:R-:W-:Y:S01]  /*66c0*/  FADD.FTZ R15, R15, -UR7 ;  /* 0x800000070f0f7e21 */ /* 0x000fe20008010000 */
[----:B------:R-:W-:-:S03]  /*66d0*/  FMUL.FTZ R5, R14, UR10 ;  /* 0x0000000a0e057c20 */ /* 0x000fc60008410000 */
[----:B------:R-:W-:Y:S01]  /*66e0*/  FMUL.FTZ R4, R15, UR10 ;  /* 0x0000000a0f047c20 */ /* 0x000fe20008410000 */
        /* <DEDUP_REMOVED lines=10> */
.L_x_1986:
[----:B------:R-:W-:Y:S05]  /*6790*/  BSYNC.RECONVERGENT B1 ;  /* 0x0000000000017941 */ /* 0x000fea0003800200 */
.L_x_1985:
[----:B------:R-:W-:Y:S04]  /*67a0*/  BSSY.RECONVERGENT B1, `(.L_x_1987) ;  /* 0x0000014000017945 */ /* 0x000fe80003800200 */
[----:B------:R-:W-:Y:S05]  /*67b0*/  @P4 BRA `(.L_x_1988) ;  /* 0x0000000000484947 */ /* 0x000fea0003800000 */
[----:B------:R-:W0:Y:S02]  /*67c0*/  LDCU.64 UR12, c[0x0][0x3e0] ;  /* 0x00007c00ff0c77ac */ /* 0x000e240008000a00 */
[----:B01234-:R-:W-:Y:S01]  /*67d0*/  MOV R3, R91 ;  /* 0x0000005b00037202 */ /* 0x01ffe20000000f00 */
        /* <DEDUP_REMOVED lines=16> */
.L_x_1988:
[----:B------:R-:W-:Y:S05]  /*68e0*/  BSYNC.RECONVERGENT B1 ;  /* 0x0000000000017941 */ /* 0x000fea0003800200 */
.L_x_1987:
[----:B------:R-:W-:Y:S01]  /*68f0*/  ISETP.GE.U32.AND P5, PT, R24, UR8, PT ;  /* 0x0000000818007c0c */ /* 0x000fe2000bfa6070 */
[----:B------:R-:W-:Y:S01]  /*6900*/  BSSY.RECONVERGENT B1, `(.L_x_1989) ;  /* 0x000002b000017945 */ /* 0x000fe20003800200 */
[----:B------:R-:W-:Y:S02]  /*6910*/  SHF.R.S32.HI R10, RZ, 0x1f, R24 ;  /* 0x0000001fff0a7819 */ /* 0x000fe40000011418 */
        /* <DEDUP_REMOVED lines=20> */
[C---:B01234-:R-:W-:Y:S02]  /*6a60*/  IADD3 R3, PT, PT, R29.reuse, 0x1a0, RZ ;  /* 0x000001a01d037810 */ /* 0x05ffe40007ffe0ff */
        /* <DEDUP_REMOVED lines=8> */
[----:B------:R-:W-:Y:S01]  /*6af0*/  FMUL.FTZ R11, R18, UR10 ;  /* 0x0000000a120b7c20 */ /* 0x000fe20008410000 */
[----:B0-----:R-:W-:Y:S02]  /*6b00*/  IMAD R15, R10, UR12, RZ ;  /* 0x0000000c0a0f7c24 */ /* 0x001fe4000f8e02ff */
[----:B------:R-:W-:Y:S01]  /*6b10*/  FMUL.FTZ R10, R19, UR10 ;  /* 0x0000000a130a7c20 */ /* 0x000fe20008410000 */
[----:B------:R-:W-:-:S04]  /*6b20*/  IMAD.WIDE.U32 R4, R24, UR12, R4 ;  /* 0x0000000c18047c25 */ /* 0x000fc8000f8e0004 */
[----:B-----5:R-:W-:Y:S01]  /*6b30*/  FFMA.FTZ R16, R21, R10, R23 ;  /* 0x0000000a15107223 */ /* 0x020fe20000010017 */
[----:B------:R-:W-:Y:S02]  /*6b40*/  IMAD R17, R24, UR13, R15 ;  /* 0x0000000d18117c24 */ /* 0x000fe4000f8e020f */
[----:B------:R-:W-:Y:S01]  /*6b50*/  FFMA.FTZ R15, R20, R11, R22 ;  /* 0x0000000b140f7223 */ /* 0x000fe20000010016 */
[----:B-1----:R-:W-:Y:S02]  /*6b60*/  LEA R10, P5, R4, UR16, 0x1 ;  /* 0x00000010040a7c11 */ /* 0x002fe4000f8a08ff */
[----:B------:R-:W-:Y:S02]  /*6b70*/  IADD3 R17, PT, PT, R5, R17, RZ ;  /* 0x0000001105117210 */ /* 0x000fe40007ffe0ff */
[----:B------:R-:W-:Y:S02]  /*6b80*/  F2FP.BF16.F32.PACK_AB R5, R16, R15 ;  /* 0x0000000f1005723e */ /* 0x000fe400000010ff */
[----:B------:R-:W-:-:S05]  /*6b90*/  LEA.HI.X R11, R4, UR17, R17, 0x1, P5 ;  /* 0x00000011040b7c11 */ /* 0x000fca000a8f0c11 */
[----:B------:R0:W-:Y:S02]  /*6ba0*/  STG.E desc[UR14][R10.64], R5 ;  /* 0x000000050a007986 */ /* 0x0001e4000c10190e */
.L_x_1990:
[----:B------:R-:W-:Y:S05]  /*6bb0*/  BSYNC.RECONVERGENT B1 ;  /* 0x0000000000017941 */ /* 0x000fea0003800200 */
.L_x_1989:
        /* <DEDUP_REMOVED lines=9> */
[----:B------:R-:W-:-:S04]  /*6c50*/  FMUL.FTZ R10, R37, UR10 ;  /* 0x0000000a250a7c20 */ /* 0x000fc80008410000 */
[----:B-----5:R-:W-:Y:S01]  /*6c60*/  FFMA.FTZ R15, R21, R10, R23 ;  /* 0x0000000a150f7223 */ /* 0x020fe20000010017 */
[----:B-1----:R-:W-:Y:S02]  /*6c70*/  IMAD R25, R25, UR12, RZ ;  /* 0x0000000c19197c24 */ /* 0x002fe4000f8e02ff */
        /* <DEDUP_REMOVED lines=8> */
.L_x_1992:
[----:B------:R-:W-:Y:S05]  /*6d00*/  BSYNC.RECONVERGENT B1 ;  /* 0x0000000000017941 */ /* 0x000fea0003800200 */
.L_x_1991:
        /* <DEDUP_REMOVED lines=20> */
.L_x_1994:
[----:B------:R-:W-:Y:S05]  /*6e50*/  BSYNC.RECONVERGENT B1 ;  /* 0x0000000000017941 */ /* 0x000fea0003800200 */
.L_x_1993:
        /* <DEDUP_REMOVED lines=20> */
.L_x_1996:
[----:B------:R-:W-:Y:S05]  /*6fa0*/  BSYNC.RECONVERGENT B1 ;  /* 0x0000000000017941 */ /* 0x000fea0003800200 */
.L_x_1995:
[----:B------:R-:W-:Y:S04]  /*6fb0*/  BSSY.RECONVERGENT B1, `(.L_x_1997) ;  /* 0x0000014000017945 */ /* 0x000fe80003800200 */
[----:B------:R-:W-:Y:S05]  /*6fc0*/  @P3 BRA `(.L_x_1998) ;  /* 0x0000000000483947 */ /* 0x000fea0003800000 */
[----:B------:R-:W4:Y:S01]  /*6fd0*/  LDCU.64 UR12, c[0x0][0x3e0] ;  /* 0x00007c00ff0c77ac */ /* 0x000f220008000a00 */
[----:B---3--:R-:W-:Y:S01]  /*6fe0*/  MOV R4, R88 ;  /* 0x0000005800047202 */ /* 0x008fe20000000f00 */
[----:B------:R-:W-:Y:S01]  /*6ff0*/  FADD.FTZ R42, R42, -UR7 ;  /* 0x800000072a2a7e21 */ /* 0x000fe20008010000 */
[----:B012---:R-:W-:Y:S01]  /*7000*/  MOV R5, R91 ;  /* 0x0000005b00057202 */ /* 0x007fe20000000f00 */
[----:B------:R-:W0:Y:S01]  /*7010*/  LDCU.64 UR16, c[0x0][0x380] ;  /* 0x00007000ff1077ac */ /* 0x000e220008000a00 */
[----:B------:R-:W-:-:S04]  /*7020*/  FADD.FTZ R43, R43, -UR7 ;  /* 0x800000072b2b7e21 */ /* 0x000fc80008010000 */
[----:B------:R-:W-:-:S04]  /*7030*/  FMUL.FTZ R0, R43, UR10 ;  /* 0x0000000a2b007c20 */ /* 0x000fc80008410000 */
[----:B-----5:R-:W-:Y:S01]  /*7040*/  FFMA.FTZ R0, R21, R0, R23 ;  /* 0x0000000015007223 */ /* 0x020fe20000010017 */
[----:B----4-:R-:W-:Y:S02]  /*7050*/  IMAD R13, R9, UR12, RZ ;  /* 0x0000000c090d7c24 */ /* 0x010fe4000f8e02ff */
[----:B------:R-:W-:Y:S01]  /*7060*/  FMUL.FTZ R9, R42, UR10 ;  /* 0x0000000a2a097c20 */ /* 0x000fe20008410000 */
[----:B------:R-:W-:-:S04]  /*7070*/  IMAD.WIDE.U32 R10, R8, UR12, R4 ;  /* 0x0000000c080a7c25 */ /* 0x000fc8000f8e0004 */
[----:B------:R-:W-:Y:S01]  /*7080*/  FFMA.FTZ R9, R20, R9, R22 ;  /* 0x0000000914097223 */ /* 0x000fe20000010016 */
[----:B------:R-:W-:Y:S01]  /*7090*/  IMAD R13, R8, UR13, R13 ;  /* 0x0000000d080d7c24 */ /* 0x000fe2000f8e020d */
[----:B0-----:R-:W-:-:S03]  /*70a0*/  LEA R4, P1, R10, UR16, 0x1 ;  /* 0x000000100a047c11 */ /* 0x001fc6000f8208ff */
[----:B------:R-:W-:Y:S02]  /*70b0*/  F2FP.BF16.F32.PACK_AB R9, R0, R9 ;  /* 0x000000090009723e */ /* 0x000fe400000010ff */
[----:B------:R-:W-:-:S04]  /*70c0*/  IADD3 R13, PT, PT, R11, R13, RZ ;  /* 0x0000000d0b0d7210 */ /* 0x000fc80007ffe0ff */
[----:B------:R-:W-:-:S05]  /*70d0*/  LEA.HI.X R5, R10, UR17, R13, 0x1, P1 ;  /* 0x000000110a057c11 */ /* 0x000fca00088f0c0d */
[----:B------:R4:W-:Y:S02]  /*70e0*/  STG.E desc[UR14][R4.64], R9 ;  /* 0x0000000904007986 */ /* 0x0009e4000c10190e */
.L_x_1998:
[----:B------:R-:W-:Y:S05]  /*70f0*/  BSYNC.RECONVERGENT B1 ;  /* 0x0000000000017941 */ /* 0x000fea0003800200 */
.L_x_1997:
[----:B------:R-:W-:Y:S04]  /*7100*/  BSSY.RECONVERGENT B1, `(.L_x_1999) ;  /* 0x0000014000017945 */ /* 0x000fe80003800200 */
[----:B------:R-:W-:Y:S05]  /*7110*/  @P4 BRA `(.L_x_2000) ;  /* 0x0000000000484947 */ /* 0x000fea0003800000 */
[----:B------:R-:W0:Y:S01]  /*7120*/  LDCU.64 UR12, c[0x0][0x3e0] ;  /* 0x00007c00ff0c77ac */ /* 0x000e220008000a00 */
[----:B---34-:R-:W-:Y:S01]  /*7130*/  MOV R4, R88 ;  /* 0x0000005800047202 */ /* 0x018fe20000000f00 */
[----:B------:R-:W-:Y:S01]  /*7140*/  FADD.FTZ R45, R45, -UR7 ;  /* 0x800000072d2d7e21 */ /* 0x000fe20008010000 */
[----:B012---:R-:W-:Y:S01]  /*7150*/  MOV R5, R91 ;  /* 0x0000005b00057202 */ /* 0x007fe20000000f00 */
[----:B------:R-:W0:Y:S01]  /*7160*/  LDCU.64 UR16, c[0x0][0x380] ;  /* 0x00007000ff1077ac */ /* 0x000e220008000a00 */
[----:B------:R-:W-:Y:S01]  /*7170*/  FADD.FTZ R44, R44, -UR7 ;  /* 0x800000072c2c7e21 */ /* 0x000fe20008010000 */
[----:B------:R-:W-:-:S03]  /*7180*/  FMUL.FTZ R45, R45, UR10 ;  /* 0x0000000a2d2d7c20 */ /* 0x000fc60008410000 */
[----:B------:R-:W-:-:S04]  /*7190*/  FMUL.FTZ R44, R44, UR10 ;  /* 0x0000000a2c2c7c20 */ /* 0x000fc80008410000 */
[----:B-----5:R-:W-:Y:S01]  /*71a0*/  FFMA.FTZ R44, R21, R44, R23 ;  /* 0x0000002c152c7223 */ /* 0x020fe20000010017 */
[----:B------:R-:W-:Y:S02]  /*71b0*/  IMAD R7, R7, UR12, RZ ;  /* 0x0000000c07077c24 */ /* 0x000fe4000f8e02ff */
[----:B------:R-:W-:-:S04]  /*71c0*/  IMAD.WIDE.U32 R8, R6, UR12, R4 ;  /* 0x0000000c06087c25 */ /* 0x000fc8000f8e0004 */
[----:B------:R-:W-:Y:S02]  /*71d0*/  IMAD R5, R6, UR13, R7 ;  /* 0x0000000d06057c24 */ /* 0x000fe4000f8e0207 */
[----:B------:R-:W-:Y:S01]  /*71e0*/  FFMA.FTZ R7, R20, R45, R22 ;  /* 0x0000002d14077223 */ /* 0x000fe20000010016 */
[----:B0-----:R-:W-:Y:S02]  /*71f0*/  LEA R4, P1, R8, UR16, 0x1 ;  /* 0x0000001008047c11 */ /* 0x001fe4000f8208ff */
[----:B------:R-:W-:Y:S02]  /*7200*/  IADD3 R5, PT, PT, R9, R5, RZ ;  /* 0x0000000509057210 */ /* 0x000fe40007ffe0ff */
[----:B------:R-:W-:Y:S02]  /*7210*/  F2FP.BF16.F32.PACK_AB R7, R44, R7 ;  /* 0x000000072c07723e */ /* 0x000fe400000010ff */
[----:B------:R-:W-:-:S05]  /*7220*/  LEA.HI.X R5, R8, UR17, R5, 0x1, P1 ;  /* 0x0000001108057c11 */ /* 0x000fca00088f0c05 */
[----:B------:R0:W-:Y:S02]  /*7230*/  STG.E desc[UR14][R4.64], R7 ;  /* 0x0000000704007986 */ /* 0x0001e4000c10190e */
.L_x_2000:
[----:B------:R-:W-:Y:S05]  /*7240*/  BSYNC.RECONVERGENT B1 ;  /* 0x0000000000017941 */ /* 0x000fea0003800200 */
.L_x_1999:
[----:B------:R-:W-:Y:S01]  /*7250*/  ISETP.GE.U32.AND P5, PT, R3, UR8, PT ;  /* 0x0000000803007c0c */ /* 0x000fe2000bfa6070 */
[----:B------:R-:W-:Y:S01]  /*7260*/  BSSY.RECONVERGENT B1, `(.L_x_2001) ;  /* 0x0000027000017945 */ /* 0x000fe20003800200 */
[----:B01234-:R-:W-:Y:S02]  /*7270*/  SHF.R.S32.HI R5, RZ, 0x1f, R3 ;  /* 0x0000001fff057819 */ /* 0x01ffe40000011403 */
[----:B------:R-:W-:Y:S02]  /*7280*/  IADD3 R13, PT, PT, R29, 0x1c0, RZ ;  /* 0x000001c01d0d7810 */ /* 0x000fe40007ffe0ff */
[----:B------:R-:W-:Y:S02]  /*7290*/  ISETP.GE.AND.EX P5, PT, R5, UR9, PT, P5 ;  /* 0x0000000905007c0c */ /* 0x000fe4000bfa6350 */
[C---:B------:R-:W-:Y:S02]  /*72a0*/  IADD3 R4, PT, PT, R29.reuse, 0x1d0, RZ ;  /* 0x000001d01d047810 */ /* 0x040fe40007ffe0ff */
        /* <DEDUP_REMOVED lines=16> */
[----:B------:R-:W0:Y:S01]  /*73b0*/  LDCU.64 UR12, c[0x0][0x3e0] ;  /* 0x00007c00ff0c77ac */ /* 0x000e220008000a00 */
[----:B------:R-:W-:Y:S01]  /*73c0*/  MOV R6, R88 ;  /* 0x0000005800067202 */ /* 0x000fe20000000f00 */
[----:B------:R-:W-:Y:S01]  /*73d0*/  FADD.FTZ R47, R47, -UR7 ;  /* 0x800000072f2f7e21 */ /* 0x000fe20008010000 */
[----:B------:R-:W-:Y:S01]  /*73e0*/  MOV R7, R91 ;  /* 0x0000005b00077202 */ /* 0x000fe20000000f00 */
[----:B------:R-:W1:Y:S01]  /*73f0*/  LDCU.64 UR16, c[0x0][0x380] ;  /* 0x00007000ff1077ac */ /* 0x000e620008000a00 */
[----:B------:R-:W-:Y:S01]  /*7400*/  FADD.FTZ R46, R46, -UR7 ;  /* 0x800000072e2e7e21 */ /* 0x000fe20008010000 */
[----:B------:R-:W-:-:S03]  /*7410*/  FMUL.FTZ R47, R47, UR10 ;  /* 0x0000000a2f2f7c20 */ /* 0x000fc60008410000 */
[----:B------:R-:W-:-:S04]  /*7420*/  FMUL.FTZ R46, R46, UR10 ;  /* 0x0000000a2e2e7c20 */ /* 0x000fc80008410000 */
[----:B-----5:R-:W-:Y:S01]  /*7430*/  FFMA.FTZ R46, R21, R46, R23 ;  /* 0x0000002e152e7223 */ /* 0x020fe20000010017 */
[----:B0-----:R-:W-:Y:S02]  /*7440*/  IMAD R10, R5, UR12, RZ ;  /* 0x0000000c050a7c24 */ /* 0x001fe4000f8e02ff */
[----:B------:R-:W-:-:S04]  /*7450*/  IMAD.WIDE.U32 R8, R3, UR12, R6 ;  /* 0x0000000c03087c25 */ /* 0x000fc8000f8e0006 */
[----:B------:R-:W-:Y:S02]  /*7460*/  IMAD R5, R3, UR13, R10 ;  /* 0x0000000d03057c24 */ /* 0x000fe4000f8e020a */
[----:B------:R-:W-:Y:S01]  /*7470*/  FFMA.FTZ R3, R20, R47, R22 ;  /* 0x0000002f14037223 */ /* 0x000fe20000010016 */
[----:B-1----:R-:W-:Y:S02]  /*7480*/  LEA R6, P5, R8, UR16, 0x1 ;  /* 0x0000001008067c11 */ /* 0x002fe4000f8a08ff */
[----:B------:R-:W-:Y:S02]  /*7490*/  IADD3 R5, PT, PT, R9, R5, RZ ;  /* 0x0000000509057210 */ /* 0x000fe40007ffe0ff */
[----:B------:R-:W-:Y:S02]  /*74a0*/  F2FP.BF16.F32.PACK_AB R3, R46, R3 ;  /* 0x000000032e03723e */ /* 0x000fe400000010ff */
[----:B------:R-:W-:-:S05]  /*74b0*/  LEA.HI.X R7, R8, UR17, R5, 0x1, P5 ;  /* 0x0000001108077c11 */ /* 0x000fca000a8f0c05 */
[----:B------:R0:W-:Y:S02]  /*74c0*/  STG.E desc[UR14][R6.64], R3 ;  /* 0x0000000306007986 */ /* 0x0001e4000c10190e */
.L_x_2002:
[----:B------:R-:W-:Y:S05]  /*74d0*/  BSYNC.RECONVERGENT B1 ;  /* 0x0000000000017941 */ /* 0x000fea0003800200 */
.L_x_2001:
[----:B------:R-:W-:Y:S04]  /*74e0*/  BSSY.RECONVERGENT B1, `(.L_x_2003) ;  /* 0x0000014000017945 */ /* 0x000fe80003800200 */
[----:B------:R-:W-:Y:S05]  /*74f0*/  @P2 BRA `(.L_x_2004) ;  /* 0x0000000000482947 */ /* 0x000fea0003800000 */
[----:B------:R-:W1:Y:S01]  /*7500*/  LDCU.64 UR12, c[0x0][0x3e0] ;  /* 0x00007c00ff0c77ac */ /* 0x000e620008000a00 */
[----:B0-----:R-:W-:Y:S01]  /*7510*/  MOV R6, R88 ;  /* 0x0000005800067202 */ /* 0x001fe20000000f00 */
[----:B------:R-:W-:Y:S01]  /*7520*/  FADD.FTZ R49, R49, -UR7 ;  /* 0x8000000731317e21 */ /* 0x000fe20008010000 */
[----:B------:R-:W-:Y:S01]  /*7530*/  MOV R7, R91 ;  /* 0x0000005b00077202 */ /* 0x000fe20000000f00 */
[----:B------:R-:W0:Y:S01]  /*7540*/  LDCU.64 UR16, c[0x0][0x380] ;  /* 0x00007000ff1077ac */ /* 0x000e220008000a00 */
[----:B------:R-:W-:Y:S01]  /*7550*/  FADD.FTZ R48, R48, -UR7 ;  /* 0x8000000730307e21 */ /* 0x000fe20008010000 */
[----:B------:R-:W-:-:S03]  /*7560*/  FMUL.FTZ R49, R49, UR10 ;  /* 0x0000000a31317c20 */ /* 0x000fc60008410000 */
[----:B------:R-:W-:Y:S01]  /*7570*/  FMUL.FTZ R48, R48, UR10 ;  /* 0x0000000a30307c20 */ /* 0x000fe20008410000 */
[----:B-----5:R-:W-:-:S03]  /*7580*/  FFMA.FTZ R5, R20, R49, R22 ;  /* 0x0000003114057223 */ /* 0x020fc60000010016 */
[----:B------:R-:W-:Y:S01]  /*7590*/  FFMA.FTZ R48, R21, R48, R23 ;  /* 0x0000003015307223 */ /* 0x000fe20000010017 */
[----:B-1----:R-:W-:-:S04]  /*75a0*/  IMAD R11, R11, UR12, RZ ;  /* 0x0000000c0b0b7c24 */ /* 0x002fc8000f8e02ff */
[----:B------:R-:W-:Y:S01]  /*75b0*/  F2FP.BF16.F32.PACK_AB R5, R48, R5 ;  /* 0x000000053005723e */ /* 0x000fe200000010ff */
[----:B------:R-:W-:-:S04]  /*75c0*/  IMAD.WIDE.U32 R6, R2, UR12, R6 ;  /* 0x0000000c02067c25 */ /* 0x000fc8000f8e0006 */
[----:B------:R-:W-:Y:S01]  /*75d0*/  IMAD R11, R2, UR13, R11 ;  /* 0x0000000d020b7c24 */ /* 0x000fe2000f8e020b */
[----:B0-----:R-:W-:-:S04]  /*75e0*/  LEA R2, P2, R6, UR16, 0x1 ;  /* 0x0000001006027c11 */ /* 0x001fc8000f8408ff */
[----:B------:R-:W-:-:S04]  /*75f0*/  IADD3 R11, PT, PT, R7, R11, RZ ;  /* 0x0000000b070b7210 */ /* 0x000fc80007ffe0ff */
[----:B------:R-:W-:-:S05]  /*7600*/  LEA.HI.X R3, R6, UR17, R11, 0x1, P2 ;  /* 0x0000001106037c11 */ /* 0x000fca00090f0c0b */
[----:B------:R1:W-:Y:S02]  /*7610*/  STG.E desc[UR14][R2.64], R5 ;  /* 0x0000000502007986 */ /* 0x0003e4000c10190e */
.L_x_2004:
[----:B------:R-:W-:Y:S05]  /*7620*/  BSYNC.RECONVERGENT B1 ;  /* 0x0000000000017941 */ /* 0x000fea0003800200 */
.L_x_2003:
[----:B------:R-:W-:Y:S04]  /*7630*/  BSSY.RECONVERGENT B1, `(.L_x_2005) ;  /* 0x0000014000017945 */ /* 0x000fe80003800200 */
[----:B------:R-:W-:Y:S05]  /*7640*/  @P1 BRA `(.L_x_2006) ;  /* 0x0000000000481947 */ /* 0x000fea0003800000 */
[----:B------:R-:W2:Y:S01]  /*7650*/  LDCU.64 UR12, c[0x0][0x3e0] ;  /* 0x00007c00ff0c77ac */ /* 0x000ea20008000a00 */
[----:B-1----:R-:W-:Y:S01]  /*7660*/  MOV R2, R88 ;  /* 0x0000005800027202 */ /* 0x002fe20000000f00 */
        /* <DEDUP_REMOVED lines=8> */
[----:B--2---:R-:W-:-:S04]  /*76f0*/  IMAD R12, R12, UR12, RZ ;  /* 0x0000000c0c0c7c24 */ /* 0x004fc8000f8e02ff */
[----:B------:R-:W-:Y:S01]  /*7700*/  F2FP.BF16.F32.PACK_AB R5, R50, R5 ;  /* 0x000000053205723e */ /* 0x000fe200000010ff */
[----:B------:R-:W-:-:S04]  /*7710*/  IMAD.WIDE.U32 R6, R13, UR12, R2 ;  /* 0x0000000c0d067c25 */ /* 0x000fc8000f8e0002 */
[----:B------:R-:W-:Y:S01]  /*7720*/  IMAD R13, R13, UR13, R12 ;  /* 0x0000000d0d0d7c24 */ /* 0x000fe2000f8e020c */
[----:B0-----:R-:W-:-:S04]  /*7730*/  LEA R2, P1, R6, UR16, 0x1 ;  /* 0x0000001006027c11 */ /* 0x001fc8000f8208ff */
[----:B------:R-:W-:-:S04]  /*7740*/  IADD3 R13, PT, PT, R7, R13, RZ ;  /* 0x0000000d070d7210 */ /* 0x000fc80007ffe0ff */
[----:B------:R-:W-:-:S05]  /*7750*/  LEA.HI.X R3, R6, UR17, R13, 0x1, P1 ;  /* 0x0000001106037c11 */ /* 0x000fca00088f0c0d */
[----:B------:R2:W-:Y:S02]  /*7760*/  STG.E desc[UR14][R2.64], R5 ;  /* 0x0000000502007986 */ /* 0x0005e4000c10190e */
.L_x_2006:
[----:B------:R-:W-:Y:S05]  /*7770*/  BSYNC.RECONVERGENT B1 ;  /* 0x0000000000017941 */ /* 0x000fea0003800200 */
.L_x_2005:
[----:B------:R-:W-:Y:S04]  /*7780*/  BSSY.RECONVERGENT B1, `(.L_x_2007) ;  /* 0x0000014000017945 */ /* 0x000fe80003800200 */
[----:B------:R-:W-:Y:S05]  /*7790*/  @P6 BRA `(.L_x_2008) ;  /* 0x0000000000486947 */ /* 0x000fea0003800000 */
[----:B------:R-:W3:Y:S01]  /*77a0*/  LDCU.64 UR12, c[0x0][0x3e0] ;  /* 0x00007c00ff0c77ac */ /* 0x000ee20008000a00 */
[----:B-12---:R-:W-:Y:S01]  /*77b0*/  MOV R2, R88 ;  /* 0x0000005800027202 */ /* 0x006fe20000000f00 */
[----:B------:R-:W-:Y:S01]  /*77c0*/  FADD.FTZ R53, R53, -UR7 ;  /* 0x8000000735357e21 */ /* 0x000fe20008010000 */
[----:B0-----:R-:W-:Y:S01]  /*77d0*/  MOV R3, R91 ;  /* 0x0000005b00037202 */ /* 0x001fe20000000f00 */
[----:B------:R-:W0:Y:S01]  /*77e0*/  LDCU.64 UR16, c[0x0][0x380] ;  /* 0x00007000ff1077ac */ /* 0x000e220008000a00 */
[----:B------:R-:W-:Y:S01]  /*77f0*/  FADD.FTZ R52, R52, -UR7 ;  /* 0x8000000734347e21 */ /* 0x000fe20008010000 */
[----:B------:R-:W-:-:S03]  /*7800*/  FMUL.FTZ R53, R53, UR10 ;  /* 0x0000000a35357c20 */ /* 0x000fc60008410000 */
[----:B------:R-:W-:-:S04]  /*7810*/  FMUL.FTZ R52, R52, UR10 ;  /* 0x0000000a34347c20 */ /* 0x000fc80008410000 */
[----:B-----5:R-:W-:Y:S01]  /*7820*/  FFMA.FTZ R52, R21, R52, R23 ;  /* 0x0000003415347223 */ /* 0x020fe20000010017 */
[----:B---3--:R-:W-:Y:S02]  /*7830*/  IMAD R5, R14, UR12, RZ ;  /* 0x0000000c0e057c24 */ /* 0x008fe4000f8e02ff */
        /* <DEDUP_REMOVED lines=8> */
.L_x_2008:
[----:B------:R-:W-:Y:S05]  /*78c0*/  BSYNC.RECONVERGENT B1 ;  /* 0x0000000000017941 */ /* 0x000fea0003800200 */
.L_x_2007:
[----:B------:R-:W-:Y:S04]  /*78d0*/  BSSY.RECONVERGENT B1, `(.L_x_2009) ;  /* 0x0000014000017945 */ /* 0x000fe80003800200 */
[----:B------:R-:W-:Y:S05]  /*78e0*/  @P3 BRA `(.L_x_2010) ;  /* 0x0000000000483947 */ /* 0x000fea0003800000 */
[----:B------:R-:W4:Y:S01]  /*78f0*/  LDCU.64 UR12, c[0x0][0x3e0] ;  /* 0x00007c00ff0c77ac */ /* 0x000f220008000a00 */
[----:B-123--:R-:W-:Y:S01]  /*7900*/  MOV R2, R88 ;  /* 0x0000005800027202 */ /* 0x00efe20000000f00 */
        /* <DEDUP_REMOVED lines=16> */
.L_x_2010:
[----:B------:R-:W-:Y:S05]  /*7a10*/  BSYNC.RECONVERGENT B1 ;  /* 0x0000000000017941 */ /* 0x000fea0003800200 */
.L_x_2009:
[----:B------:R-:W-:Y:S05]  /*7a20*/  @P4 BRA `(.L_x_2011) ;  /* 0x0000004400ac4947 */ /* 0x000fea0003800000 */
[----:B------:R-:W0:Y:S01]  /*7a30*/  LDCU.64 UR8, c[0x0][0x3e0] ;  /* 0x00007c00ff0877ac */ /* 0x000e220008000a00 */
[----:B------:R-:W-:Y:S01]  /*7a40*/  MOV R89, R91 ;  /* 0x0000005b00597202 */ /* 0x000fe20000000f00 */
[----:B------:R-:W-:Y:S01]  /*7a50*/  FADD.FTZ R59, R59, -UR7 ;  /* 0x800000073b3b7e21 */ /* 0x000fe20008010000 */
[----:B------:R-:W-:Y:S01]  /*7a60*/  FADD.FTZ R58, R58, -UR7 ;  /* 0x800000073a3a7e21 */ /* 0x000fe20008010000 */
[----:B------:R-:W0:Y:S02]  /*7a70*/  LDCU.64 UR12, c[0x0][0x380] ;  /* 0x00007000ff0c77ac */ /* 0x000e240008000a00 */
[----:B------:R-:W-:Y:S01]  /*7a80*/  FMUL.FTZ R59, R59, UR10 ;  /* 0x0000000a3b3b7c20 */ /* 0x000fe20008410000 */
[----:B------:R-:W-:-:S03]  /*7a90*/  FMUL.FTZ R58, R58, UR10 ;  /* 0x0000000a3a3a7c20 */ /* 0x000fc60008410000 */
[----:B-12345:R-:W-:Y:S01]  /*7aa0*/  FFMA.FTZ R5, R20, R59, R22 ;  /* 0x0000003b14057223 */ /* 0x03efe20000010016 */
[----:B------:R-:W-:-:S05]  /*7ab0*/  FFMA.FTZ R58, R21, R58, R23 ;  /* 0x0000003a153a7223 */ /* 0x000fca0000010017 */
[----:B------:R-:W-:Y:S01]  /*7ac0*/  F2FP.BF16.F32.PACK_AB R5, R58, R5 ;  /* 0x000000053a05723e */ /* 0x000fe200000010ff */
[----:B0-----:R-:W-:Y:S02]  /*7ad0*/  IMAD R31, R31, UR8, RZ ;  /* 0x000000081f1f7c24 */ /* 0x001fe4000f8e02ff */
[----:B------:R-:W-:-:S04]  /*7ae0*/  IMAD.WIDE.U32 R88, R30, UR8, R88 ;  /* 0x000000081e587c25 */ /* 0x000fc8000f8e0058 */
[----:B------:R-:W-:Y:S01]  /*7af0*/  IMAD R31, R30, UR9, R31 ;  /* 0x000000091e1f7c24 */ /* 0x000fe2000f8e021f */
[----:B------:R-:W-:-:S04]  /*7b00*/  LEA R2, P1, R88, UR12, 0x1 ;  /* 0x0000000c58027c11 */ /* 0x000fc8000f8208ff */
[----:B------:R-:W-:-:S04]  /*7b10*/  IADD3 R31, PT, PT, R89, R31, RZ ;  /* 0x0000001f591f7210 */ /* 0x000fc80007ffe0ff */
[----:B------:R-:W-:-:S05]  /*7b20*/  LEA.HI.X R3, R88, UR13, R31, 0x1, P1 ;  /* 0x0000000d58037c11 */ /* 0x000fca00088f0c1f */
[----:B------:R0:W-:Y:S01]  /*7b30*/  STG.E desc[UR14][R2.64], R5 ;  /* 0x0000000502007986 */ /* 0x0001e2000c10190e */
[----:B------:R-:W-:Y:S05]  /*7b40*/  BRA `(.L_x_2011) ;  /* 0x0000004400647947 */ /* 0x000fea0003800000 */
.L_x_1948:
        /* <DEDUP_REMOVED lines=11> */
[----:B------:R-:W-:Y:S01]  /*7c00*/  FADD.FTZ R83, R83, -UR7 ;  /* 0x8000000753537e21 */ /* 0x000fe20008010000 */
[----:B------:R-:W-:Y:S01]  /*7c10*/  FADD.FTZ R80, R80, -UR7 ;  /* 0x8000000750507e21 */ /* 0x000fe20008010000 */
[----:B------:R-:W0:Y:S02]  /*7c20*/  LDCU.64 UR12, c[0x0][0x3e0] ;  /* 0x00007c00ff0c77ac */ /* 0x000e240008000a00 */
[----:B------:R-:W-:Y:S01]  /*7c30*/  FMUL.FTZ R83, R83, UR10 ;  /* 0x0000000a53537c20 */ /* 0x000fe20008410000 */
[----:B------:R-:W-:Y:S01]  /*7c40*/  FMUL.FTZ R80, R80, UR10 ;  /* 0x0000000a50507c20 */ /* 0x000fe20008410000 */
        /* <DEDUP_REMOVED lines=18> */
[----:B-1----:R-:W-:Y:S01]  /*7d70*/  LEA R24, P1, R26, UR16, 0x1 ;  /* 0x000000101a187c11 */ /* 0x002fe2000f8208ff */
[----:B--2---:R-:W-:-:S03]  /*7d80*/  FMUL.FTZ R86, R25, R80 ;  /* 0x0000005019567220 */ /* 0x004fc60000410000 */
[----:B------:R-:W-:Y:S02]  /*7d90*/  LEA.HI.X R25, R26, UR17, R87, 0x1, P1 ;  /* 0x000000111a197c11 */ /* 0x000fe400088f0c57 */
[----:B------:R-:W-:-:S05]  /*7da0*/  F2FP.BF16.F32.PACK_AB R83, R86, R83 ;  /* 0x000000535653723e */ /* 0x000fca00000010ff */
[----:B------:R0:W-:Y:S02]  /*7db0*/  STG.E desc[UR14][R24.64], R83 ;  /* 0x0000005318007986 */ /* 0x0001e4000c10190e */
.L_x_2013:
[----:B------:R-:W-:Y:S05]  /*7dc0*/  BSYNC.RECONVERGENT B1 ;  /* 0x0000000000017941 */ /* 0x000fea0003800200 */
.L_x_2012:
[----:B------:R-:W-:Y:S01]  /*7dd0*/  BSSY.RECONVERGENT B1, `(.L_x_2014) ;  /* 0x000001f000017945 */ /* 0x000fe20003800200 */
[----:B------:R-:W-:-:S03]  /*7de0*/  IADD3 R35, PT, PT, R29, 0x40, RZ ;  /* 0x000000401d237810 */ /* 0x000fc60007ffe0ff */
[----:B------:R-:W-:Y:S05]  /*7df0*/  @P2 BRA `(.L_x_2015) ;  /* 0x0000000000702947 */ /* 0x000fea0003800000 */
[----:B------:R-:W-:Y:S01]  /*7e00*/  FADD.FTZ R81, R81, -UR7 ;  /* 0x8000000751517e21 */ /* 0x000fe20008010000 */
[----:B------:R-:W-:Y:S01]  /*7e10*/  FADD.FTZ R78, R78, -UR7 ;  /* 0x800000074e4e7e21 */ /* 0x000fe20008010000 */
[----:B------:R-:W1:Y:S01]  /*7e20*/  LDCU.64 UR12, c[0x0][0x3e0] ;  /* 0x00007c00ff0c77ac */ /* 0x000e620008000a00 */
[----:B------:R-:W-:Y:S01]  /*7e30*/  MOV R27, R91 ;  /* 0x0000005b001b7202 */ /* 0x000fe20000000f00 */
[----:B0-----:R-:W-:Y:S01]  /*7e40*/  FMUL.FTZ R25, R81, UR10 ;  /* 0x0000000a51197c20 */ /* 0x001fe20008410000 */
[----:B------:R-:W-:Y:S01]  /*7e50*/  FMUL.FTZ R24, R78, UR10 ;  /* 0x0000000a4e187c20 */ /* 0x000fe20008410000 */
[----:B------:R-:W0:Y:S02]  /*7e60*/  LDCU.64 UR16, c[0x0][0x380] ;  /* 0x00007000ff1077ac */ /* 0x000e240008000a00 */
[----:B-----5:R-:W-:Y:S01]  /*7e70*/  FFMA.FTZ R25, R20, R25, R22 ;  /* 0x0000001914197223 */ /* 0x020fe20000010016 */
[----:B------:R-:W-:-:S03]  /*7e80*/  FFMA.FTZ R24, R21, R24, R23 ;  /* 0x0000001815187223 */ /* 0x000fc60000010017 */
[----:B------:R-:W-:Y:S01]  /*7e90*/  FMUL.FTZ R26, R25, -1.4426950216293334961 ;  /* 0xbfb8aa3b191a7820 */ /* 0x000fe20000410000 */
[----:B------:R-:W-:-:S05]  /*7ea0*/  FMUL.FTZ R80, R24, -1.4426950216293334961 ;  /* 0xbfb8aa3b18507820 */ /* 0x000fca0000410000 */
[----:B------:R-:W2:Y:S01]  /*7eb0*/  MUFU.EX2 R26, R26 ;  /* 0x0000001a001a7308 */ /* 0x000ea20000000800 */
[----:B-1----:R-:W-:-:S03]  /*7ec0*/  IMAD R55, R55, UR12, RZ ;  /* 0x0000000c37377c24 */ /* 0x002fc6000f8e02ff */
[----:B------:R-:W1:Y:S01]  /*7ed0*/  MUFU.EX2 R80, R80 ;  /* 0x0000005000507308 */ /* 0x000e620000000800 */
[----:B------:R-:W-:Y:S02]  /*7ee0*/  IMAD R83, R54, UR13, R55 ;  /* 0x0000000d36537c24 */ /* 0x000fe4000f8e0237 */
[----:B--2---:R-:W-:Y:S01]  /*7ef0*/  FADD.FTZ R78, R26, 1 ;  /* 0x3f8000001a4e7421 */ /* 0x004fe20000010000 */
[----:B------:R-:W-:Y:S01]  /*7f00*/  MOV R26, R88 ;  /* 0x00000058001a7202 */ /* 0x000fe20000000f00 */
[----:B-1----:R-:W-:-:S04]  /*7f10*/  FADD.FTZ R81, R80, 1 ;  /* 0x3f80000050517421 */ /* 0x002fc80000010000 */
        /* <DEDUP_REMOVED lines=10> */
.L_x_2015:
[----:B------:R-:W-:Y:S05]  /*7fc0*/  BSYNC.RECONVERGENT B1 ;  /* 0x0000000000017941 */ /* 0x000fea0003800200 */
.L_x_2014:
[----:B------:R-:W-:Y:S01]  /*7fd0*/  ISETP.GE.U32.AND P5, PT, R33, UR8, PT ;  /* 0x0000000821007c0c */ /* 0x000fe2000bfa6070 */
[C---:B-1----:R-:W-:Y:S01]  /*7fe0*/  VIADD R55, R29.reuse, 0x60 ;  /* 0x000000601d377836 */ /* 0x042fe20000000000 */
[C---:B------:R-:W-:Y:S01]  /*7ff0*/  IADD3 R54, PT, PT, R29.reuse, 0x50, RZ ;  /* 0x000000501d367810 */ /* 0x040fe20007ffe0ff */
[----:B------:R-:W-:Y:S01]  /*8000*/  BSSY.RECONVERGENT B1, `(.L_x_2016) ;  /* 0x000002f000017945 */ /* 0x000fe20003800200 */
[----:B------:R-:W-:Y:S02]  /*8010*/  ISETP.GE.AND.EX P5, PT, R34, UR9, PT, P5 ;  /* 0x0000000922007c0c */ /* 0x000fe4000bfa6350 */
[----:B------:R-:W-:Y:S02]  /*8020*/  IADD3 R78, PT, PT, R29, 0x70, RZ ;  /* 0x000000701d4e7810 */ /* 0x000fe40007ffe0ff */
[----:B------:R-:W-:Y:S02]  /*8030*/  ISETP.GE.U32.AND P2, PT, R32, UR8, PT ;  /* 0x0000000820007c0c */ /* 0x000fe4000bf46070 */
[----:B------:R-:W-:-:S02]  /*8040*/  ISETP.GE.U32.AND P1, PT, R35, UR8, PT ;  /* 0x0000000823007c0c */ /* 0x000fc4000bf26070 */
[----:B------:R-:W-:Y:S02]  /*8050*/  ISETP.GE.U32.AND P6, PT, R54, UR8, PT ;  /* 0x0000000836007c0c */ /* 0x000fe4000bfc6070 */
[----:B------:R-:W-:Y:S02]  /*8060*/  ISETP.GE.U32.AND P3, PT, R55, UR8, PT ;  /* 0x0000000837007c0c */ /* 0x000fe4000bf66070 */
[----:B------:R-:W-:Y:S02]  /*8070*/  ISETP.GE.U32.AND P4, PT, R78, UR8, PT ;  /* 0x000000084e007c0c */ /* 0x000fe4000bf86070 */
[----:B------:R-:W-:Y:S02]  /*8080*/  SHF.R.S32.HI R87, RZ, 0x1f, R32 ;  /* 0x0000001fff577819 */ /* 0x000fe40000011420 */
[----:B------:R-:W-:Y:S02]  /*8090*/  SHF.R.S32.HI R80, RZ, 0x1f, R35 ;  /* 0x0000001fff507819 */ /* 0x000fe40000011423 */
[----:B------:R-:W-:-:S02]  /*80a0*/  SHF.R.S32.HI R81, RZ, 0x1f, R54 ;  /* 0x0000001fff517819 */ /* 0x000fc40000011436 */
[----:B0-----:R-:W-:Y:S02]  /*80b0*/  SHF.R.S32.HI R83, RZ, 0x1f, R55 ;  /* 0x0000001fff537819 */ /* 0x001fe40000011437 */
[----:B------:R-:W-:Y:S02]  /*80c0*/  SHF.R.S32.HI R86, RZ, 0x1f, R78 ;  /* 0x0000001fff567819 */ /* 0x000fe4000001144e */
[----:B------:R-:W-:Y:S02]  /*80d0*/  ISETP.GE.AND.EX P2, PT, R87, UR9, PT, P2 ;  /* 0x0000000957007c0c */ /* 0x000fe4000bf46320 */
[----:B------:R-:W-:Y:S02]  /*80e0*/  ISETP.GE.AND.EX P1, PT, R80, UR9, PT, P1 ;  /* 0x0000000950007c0c */ /* 0x000fe4000bf26310 */
[----:B------:R-:W-:Y:S02]  /*80f0*/  ISETP.GE.AND.EX P6, PT, R81, UR9, PT, P6 ;  /* 0x0000000951007c0c */ /* 0x000fe4000bfc6360 */
[----:B------:R-:W-:-:S02]  /*8100*/  ISETP.GE.AND.EX P3, PT, R83, UR9, PT, P3 ;  /* 0x0000000953007c0c */ /* 0x000fc4000bf66330 */
[----:B------:R-:W-:Y:S01]  /*8110*/  ISETP.GE.AND.EX P4, PT, R86, UR9, PT, P4 ;  /* 0x0000000956007c0c */ /* 0x000fe2000bf86340 */
[----:B------:R-:W-:-:S12]  /*8120*/  @P5 BRA `(.L_x_2017) ;  /* 0x0000000000705947 */ /* 0x000fd80003800000 */
[----:B------:R-:W-:Y:S01]  /*8130*/  FADD.FTZ R79, R79, -UR7 ;  /* 0x800000074f4f7e21 */ /* 0x000fe20008010000 */
[----:B------:R-:W-:Y:S01]  /*8140*/  FADD.FTZ R76, R76, -UR7 ;  /* 0x800000074c4c7e21 */ /* 0x000fe20008010000 */
[----:B------:R-:W0:Y:S01]  /*8150*/  LDCU.64 UR12, c[0x0][0x3e0] ;  /* 0x00007c00ff0c77ac */ /* 0x000e220008000a00 */
[----:B------:R-:W-:Y:S01]  /*8160*/  MOV R27, R91 ;  /* 0x0000005b001b7202 */ /* 0x000fe20000000f00 */
        /* <DEDUP_REMOVED lines=24> */
.L_x_2017:
[----:B------:R-:W-:Y:S05]  /*82f0*/  BSYNC.RECONVERGENT B1 ;  /* 0x0000000000017941 */ /* 0x000fea0003800200 */
.L_x_2016:
[----:B------:R-:W-:Y:S01]  /*8300*/  BSSY.RECONVERGENT B1, `(.L_x_2018) ;  /* 0x0000020000017945 */ /* 0x000fe20003800200 */
[C---:B------:R-:W-:Y:S02]  /*8310*/  IADD3 R26, PT, PT, R29.reuse, 0x80, RZ ;  /* 0x000000801d1a7810 */ /* 0x040fe40007ffe0ff */
[----:B------:R-:W-:Y:S01]  /*8320*/  IADD3 R27, PT, PT, R29, 0x90, RZ ;  /* 0x000000901d1b7810 */ /* 0x000fe20007ffe0ff */
[----:B------:R-:W-:Y:S06]  /*8330*/  @P2 BRA `(.L_x_2019) ;  /* 0x0000000000702947 */ /* 0x000fec0003800000 */
[----:B------:R-:W-:Y:S01]  /*8340*/  FADD.FTZ R77, R77, -UR7 ;  /* 0x800000074d4d7e21 */ /* 0x000fe20008010000 */
[----:B0-----:R-:W-:Y:S01]  /*8350*/  FADD.FTZ R24, R74, -UR7 ;  /* 0x800000074a187e21 */ /* 0x001fe20008010000 */
        /* <DEDUP_REMOVED lines=14> */
[----:B0-----:R-:W-:Y:S01]  /*8440*/  FADD.FTZ R79, R25, 1 ;  /* 0x3f800000194f7421 */ /* 0x001fe20000010000 */
[----:B------:R-:W-:-:S03]  /*8450*/  MOV R25, R91 ;  /* 0x0000005b00197202 */ /* 0x000fc60000000f00 */
[----:B------:R-:W0:Y:S01]  /*8460*/  MUFU.RCP R77, R77 ;  /* 0x0000004d004d7308 */ /* 0x000e220000001000 */
[----:B------:R-:W-:-:S07]  /*8470*/  IMAD.WIDE.U32 R32, R32, UR12, R24 ;  /* 0x0000000c20207c25 */ /* 0x000fce000f8e0018 */
[----:B------:R-:W2:Y:S01]  /*8480*/  MUFU.RCP R79, R79 ;  /* 0x0000004f004f7308 */ /* 0x000ea20000001000 */
[----:B------:R-:W-:Y:S02]  /*8490*/  IADD3 R93, PT, PT, R33, R93, RZ ;  /* 0x0000005d215d7210 */ /* 0x000fe40007ffe0ff */
[----:B-1----:R-:W-:-:S04]  /*84a0*/  LEA R24, P2, R32, UR16, 0x1 ;  /* 0x0000001020187c11 */ /* 0x002fc8000f8408ff */
[----:B------:R-:W-:Y:S01]  /*84b0*/  LEA.HI.X R25, R32, UR17, R93, 0x1, P2 ;  /* 0x0000001120197c11 */ /* 0x000fe200090f0c5d */
[----:B0-----:R-:W-:Y:S01]  /*84c0*/  FMUL.FTZ R74, R74, R77 ;  /* 0x0000004d4a4a7220 */ /* 0x001fe20000410000 */
[----:B--2---:R-:W-:-:S05]  /*84d0*/  FMUL.FTZ R87, R34, R79 ;  /* 0x0000004f22577220 */ /* 0x004fca0000410000 */
[----:B------:R-:W-:-:S05]  /*84e0*/  F2FP.BF16.F32.PACK_AB R87, R87, R74 ;  /* 0x0000004a5757723e */ /* 0x000fca00000010ff */
[----:B------:R1:W-:Y:S02]  /*84f0*/  STG.E desc[UR14][R24.64], R87 ;  /* 0x0000005718007986 */ /* 0x0003e4000c10190e */
.L_x_2019:
[----:B------:R-:W-:Y:S05]  /*8500*/  BSYNC.RECONVERGENT B1 ;  /* 0x0000000000017941 */ /* 0x000fea0003800200 */
.L_x_2018:
[----:B------:R-:W-:Y:S04]  /*8510*/  BSSY.RECONVERGENT B1, `(.L_x_2020) ;  /* 0x000001e000017945 */ /* 0x000fe80003800200 */
[----:B------:R-:W-:Y:S05]  /*8520*/  @P1 BRA `(.L_x_2021) ;  /* 0x0000000000701947 */ /* 0x000fea0003800000 */
[----:B------:R-:W-:Y:S01]  /*8530*/  FADD.FTZ R75, R75, -UR7 ;  /* 0x800000074b4b7e21 */ /* 0x000fe20008010000 */
[----:B------:R-:W-:Y:S01]  /*8540*/  FADD.FTZ R72, R72, -UR7 ;  /* 0x8000000748487e21 */ /* 0x000fe20008010000 */
[----:B------:R-:W2:Y:S01]  /*8550*/  LDCU.64 UR12, c[0x0][0x3e0] ;  /* 0x00007c00ff0c77ac */ /* 0x000ea20008000a00 */
[----:B01----:R-:W-:Y:S01]  /*8560*/  MOV R25, R91 ;  /* 0x0000005b00197202 */ /* 0x003fe20000000f00 */
[----:B------:R-:W-:Y:S01]  /*8570*/  FMUL.FTZ R33, R75, UR10 ;  /* 0x0000000a4b217c20 */ /* 0x000fe20008410000 */
[----:B------:R-:W-:Y:S01]  /*8580*/  FMUL.FTZ R32, R72, UR10 ;  /* 0x0000000a48207c20 */ /* 0x000fe20008410000 */
        /* <DEDUP_REMOVED lines=22> */
.L_x_2021:
[----:B------:R-:W-:Y:S05]  /*86f0*/  BSYNC.RECONVERGENT B1 ;  /* 0x0000000000017941 */ /* 0x000fea0003800200 */
.L_x_2020:
[----:B------:R-:W-:Y:S04]  /*8700*/  BSSY.RECONVERGENT B1, `(.L_x_2022) ;  /* 0x000001e000017945 */ /* 0x000fe80003800200 */
[----:B------:R-:W-:Y:S05]  /*8710*/  @P6 BRA `(.L_x_2023) ;  /* 0x0000000000706947 */ /* 0x000fea0003800000 */
[----:B------:R-:W-:Y:S01]  /*8720*/  FADD.FTZ R73, R73, -UR7 ;  /* 0x8000000749497e21 */ /* 0x000fe20008010000 */
[----:B------:R-:W-:Y:S01]  /*8730*/  FADD.FTZ R70, R70, -UR7 ;  /* 0x8000000746467e21 */ /* 0x000fe20008010000 */
[----:B------:R-:W3:Y:S01]  /*8740*/  LDCU.64 UR12, c[0x0][0x3e0] ;  /* 0x00007c00ff0c77ac */ /* 0x000ee20008000a00 */
[----:B01----:R-:W-:Y:S01]  /*8750*/  MOV R25, R91 ;  /* 0x0000005b00197202 */ /* 0x003fe20000000f00 */
[----:B------:R-:W-:Y:S01]  /*8760*/  FMUL.FTZ R73, R73, UR10 ;  /* 0x0000000a49497c20 */ /* 0x000fe20008410000 */
[----:B------:R-:W-:Y:S01]  /*8770*/  FMUL.FTZ R70, R70, UR10 ;  /* 0x0000000a46467c20 */ /* 0x000fe20008410000 */
[----:B------:R-:W0:Y:S02]  /*8780*/  LDCU.64 UR16, c[0x0][0x380] ;  /* 0x00007000ff1077ac */ /* 0x000e240008000a00 */
[----:B-----5:R-:W-:Y:S01]  /*8790*/  FFMA.FTZ R73, R20, R73, R22 ;  /* 0x0000004914497223 */ /* 0x020fe20000010016 */
[----:B------:R-:W-:-:S03]  /*87a0*/  FFMA.FTZ R70, R21, R70, R23 ;  /* 0x0000004615467223 */ /* 0x000fc60000010017 */
[----:B------:R-:W-:Y:S01]  /*87b0*/  FMUL.FTZ R24, R73, -1.4426950216293334961 ;  /* 0xbfb8aa3b49187820 */ /* 0x000fe20000410000 */
[----:B--2---:R-:W-:-:S05]  /*87c0*/  FMUL.FTZ R33, R70, -1.4426950216293334961 ;  /* 0xbfb8aa3b46217820 */ /* 0x004fca0000410000 */
[----:B------:R-:W1:Y:S01]  /*87d0*/  MUFU.EX2 R24, R24 ;  /* 0x0000001800187308 */ /* 0x000e620000000800 */
[----:B---3--:R-:W-:-:S03]  /*87e0*/  IMAD R81, R81, UR12, RZ ;  /* 0x0000000c51517c24 */ /* 0x008fc6000f8e02ff */
        /* <DEDUP_REMOVED lines=15> */
.L_x_2023:
[----:B------:R-:W-:Y:S05]  /*88e0*/  BSYNC.RECONVERGENT B1 ;  /* 0x0000000000017941 */ /* 0x000fea0003800200 */
.L_x_2022:
[----:B------:R-:W-:Y:S04]  /*88f0*/  BSSY.RECONVERGENT B1, `(.L_x_2024) ;  /* 0x000001e000017945 */ /* 0x000fe80003800200 */
[----:B------:R-:W-:Y:S05]  /*8900*/  @P3 BRA `(.L_x_2025) ;  /* 0x0000000000703947 */ /* 0x000fea0003800000 */
[----:B------:R-:W-:Y:S01]  /*8910*/  FADD.FTZ R71, R71, -UR7 ;  /* 0x8000000747477e21 */ /* 0x000fe20008010000 */
[----:B------:R-:W-:Y:S01]  /*8920*/  FADD.FTZ R68, R68, -UR7 ;  /* 0x8000000744447e21 */ /* 0x000fe20008010000 */
[----:B------:R-:W4:Y:S01]  /*8930*/  LDCU.64 UR12, c[0x0][0x3e0] ;  /* 0x00007c00ff0c77ac */ /* 0x000f220008000a00 */
[----:B01----:R-:W-:Y:S01]  /*8940*/  MOV R25, R91 ;  /* 0x0000005b00197202 */ /* 0x003fe20000000f00 */
[----:B------:R-:W-:Y:S01]  /*8950*/  FMUL.FTZ R71, R71, UR10 ;  /* 0x0000000a47477c20 */ /* 0x000fe20008410000 */
[----:B------:R-:W-:Y:S01]  /*8960*/  FMUL.FTZ R68, R68, UR10 ;  /* 0x0000000a44447c20 */ /* 0x000fe20008410000 */
[----:B------:R-:W0:Y:S02]  /*8970*/  LDCU.64 UR16, c[0x0][0x380] ;  /* 0x00007000ff1077ac */ /* 0x000e240008000a00 */
[----:B-----5:R-:W-:Y:S01]  /*8980*/  FFMA.FTZ R71, R20, R71, R22 ;  /* 0x0000004714477223 */ /* 0x020fe20000010016 */
[----:B------:R-:W-:-:S03]  /*8990*/  FFMA.FTZ R68, R21, R68, R23 ;  /* 0x0000004415447223 */ /* 0x000fc60000010017 */
[----:B------:R-:W-:Y:S01]  /*89a0*/  FMUL.FTZ R24, R71, -1.4426950216293334961 ;  /* 0xbfb8aa3b47187820 */ /* 0x000fe20000410000 */
[----:B--23--:R-:W-:-:S05]  /*89b0*/  FMUL.FTZ R33, R68, -1.4426950216293334961 ;  /* 0xbfb8aa3b44217820 */ /* 0x00cfca0000410000 */
[----:B------:R-:W1:Y:S01]  /*89c0*/  MUFU.EX2 R24, R24 ;  /* 0x0000001800187308 */ /* 0x000e620000000800 */
[----:B----4-:R-:W-:-:S03]  /*89d0*/  IMAD R34, R83, UR12, RZ ;  /* 0x0000000c53227c24 */ /* 0x010fc6000f8e02ff */
        /* <DEDUP_REMOVED lines=15> */
.L_x_2025:
[----:B------:R-:W-:Y:S05]  /*8ad0*/  BSYNC.RECONVERGENT B1 ;  /* 0x0000000000017941 */ /* 0x000fea0003800200 */
.L_x_2024:
        /* <DEDUP_REMOVED lines=12> */
[----:B--234-:R-:W-:-:S05]  /*8ba0*/  FMUL.FTZ R33, R66, -1.4426950216293334961 ;  /* 0xbfb8aa3b42217820 */ /* 0x01cfca0000410000 */
        /* <DEDUP_REMOVED lines=17> */
.L_x_2027:
[----:B------:R-:W-:Y:S05]  /*8cc0*/  BSYNC.RECONVERGENT B1 ;  /* 0x0000000000017941 */ /* 0x000fea0003800200 */
.L_x_2026:
[----:B------:R-:W-:Y:S01]  /*8cd0*/  ISETP.GE.U32.AND P5, PT, R26, UR8, PT ;  /* 0x000000081a007c0c */ /* 0x000fe2000bfa6070 */
[----:B------:R-:W-:Y:S01]  /*8ce0*/  BSSY.RECONVERGENT B1, `(.L_x_2028) ;  /* 0x0000035000017945 */ /* 0x000fe20003800200 */
[----:B01----:R-:W-:Y:S02]  /*8cf0*/  SHF.R.S32.HI R25, RZ, 0x1f, R26 ;  /* 0x0000001fff197819 */ /* 0x003fe4000001141a */
[----:B------:R-:W-:Y:S02]  /*8d00*/  IADD3 R71, PT, PT, R29, 0xa0, RZ ;  /* 0x000000a01d477810 */ /* 0x000fe40007ffe0ff */
[----:B------:R-:W-:Y:S02]  /*8d10*/  ISETP.GE.AND.EX P5, PT, R25, UR9, PT, P5 ;  /* 0x0000000919007c0c */ /* 0x000fe4000bfa6350 */
[C---:B------:R-:W-:Y:S02]  /*8d20*/  IADD3 R69, PT, PT, R29.reuse, 0xb0, RZ ;  /* 0x000000b01d457810 */ /* 0x040fe40007ffe0ff */
[----:B------:R-:W-:-:S02]  /*8d30*/  IADD3 R34, PT, PT, R29, 0xc0, RZ ;  /* 0x000000c01d227810 */ /* 0x000fc40007ffe0ff */
[----:B--2---:R-:W-:Y:S02]  /*8d40*/  IADD3 R35, PT, PT, R29, 0xd0, RZ ;  /* 0x000000d01d237810 */ /* 0x004fe40007ffe0ff */
[----:B------:R-:W-:Y:S02]  /*8d50*/  ISETP.GE.U32.AND P2, PT, R27, UR8, PT ;  /* 0x000000081b007c0c */ /* 0x000fe4000bf46070 */
[----:B------:R-:W-:Y:S02]  /*8d60*/  ISETP.GE.U32.AND P1, PT, R71, UR8, PT ;  /* 0x0000000847007c0c */ /* 0x000fe4000bf26070 */
[----:B------:R-:W-:Y:S02]  /*8d70*/  ISETP.GE.U32.AND P6, PT, R69, UR8, PT ;  /* 0x0000000845007c0c */ /* 0x000fe4000bfc6070 */
[----:B------:R-:W-:Y:S02]  /*8d80*/  ISETP.GE.U32.AND P3, PT, R34, UR8, PT ;  /* 0x0000000822007c0c */ /* 0x000fe4000bf66070 */
[----:B------:R-:W-:-:S02]  /*8d90*/  ISETP.GE.U32.AND P4, PT, R35, UR8, PT ;  /* 0x0000000823007c0c */ /* 0x000fc4000bf86070 */
[----:B---3--:R-:W-:Y:S02]  /*8da0*/  SHF.R.S32.HI R73, RZ, 0x1f, R27 ;  /* 0x0000001fff497819 */ /* 0x008fe4000001141b */
[----:B------:R-:W-:Y:S02]  /*8db0*/  SHF.R.S32.HI R72, RZ, 0x1f, R71 ;  /* 0x0000001fff487819 */ /* 0x000fe40000011447 */
[----:B------:R-:W-:Y:S02]  /*8dc0*/  SHF.R.S32.HI R70, RZ, 0x1f, R69 ;  /* 0x0000001fff467819 */ /* 0x000fe40000011445 */
[----:B------:R-:W-:Y:S02]  /*8dd0*/  SHF.R.S32.HI R54, RZ, 0x1f, R34 ;  /* 0x0000001fff367819 */ /* 0x000fe40000011422 */
[----:B----4-:R-:W-:Y:S02]  /*8de0*/  SHF.R.S32.HI R55, RZ, 0x1f, R35 ;  /* 0x0000001fff377819 */ /* 0x010fe40000011423 */
        /* <DEDUP_REMOVED lines=36> */
.L_x_2029:
[----:B------:R-:W-:Y:S05]  /*9030*/  BSYNC.RECONVERGENT B1 ;  /* 0x0000000000017941 */ /* 0x000fea0003800200 */
.L_x_2028:
[----:B------:R-:W-:Y:S04]  /*9040*/  BSSY.RECONVERGENT B1, `(.L_x_2030) ;  /* 0x000001e000017945 */ /* 0x000fe80003800200 */
[----:B------:R-:W-:Y:S05]  /*9050*/  @P2 BRA `(.L_x_2031) ;  /* 0x0000000000702947 */ /* 0x000fea0003800000 */
[----:B------:R-:W-:Y:S01]  /*9060*/  FADD.FTZ R65, R65, -UR7 ;  /* 0x8000000741417e21 */ /* 0x000fe20008010000 */
[----:B------:R-:W-:Y:S01]  /*9070*/  FADD.FTZ R62, R62, -UR7 ;  /* 0x800000073e3e7e21 */ /* 0x000fe20008010000 */
[----:B------:R-:W1:Y:S01]  /*9080*/  LDCU.64 UR12, c[0x0][0x3e0] ;  /* 0x00007c00ff0c77ac */ /* 0x000e620008000a00 */
[----:B------:R-:W-:Y:S01]  /*9090*/  MOV R25, R91 ;  /* 0x0000005b00197202 */ /* 0x000fe20000000f00 */
[----:B------:R-:W-:Y:S01]  /*90a0*/  FMUL.FTZ R65, R65, UR10 ;  /* 0x0000000a41417c20 */ /* 0x000fe20008410000 */
[----:B------:R-:W-:Y:S01]  /*90b0*/  FMUL.FTZ R62, R62, UR10 ;  /* 0x0000000a3e3e7c20 */ /* 0x000fe20008410000 */
[----:B------:R-:W2:Y:S02]  /*90c0*/  LDCU.64 UR16, c[0x0][0x380] ;  /* 0x00007000ff1077ac */ /* 0x000ea40008000a00 */
[----:B-----5:R-:W-:Y:S01]  /*90d0*/  FFMA.FTZ R65, R20, R65, R22 ;  /* 0x0000004114417223 */ /* 0x020fe20000010016 */
[----:B------:R-:W-:-:S03]  /*90e0*/  FFMA.FTZ R62, R21, R62, R23 ;  /* 0x0000003e153e7223 */ /* 0x000fc60000010017 */
[----:B------:R-:W-:Y:S01]  /*90f0*/  FMUL.FTZ R24, R65, -1.4426950216293334961 ;  /* 0xbfb8aa3b41187820 */ /* 0x000fe20000410000 */
[----:B0-----:R-:W-:-:S05]  /*9100*/  FMUL.FTZ R32, R62, -1.4426950216293334961 ;  /* 0xbfb8aa3b3e207820 */ /* 0x001fca0000410000 */
[----:B------:R-:W0:Y:S01]  /*9110*/  MUFU.EX2 R24, R24 ;  /* 0x0000001800187308 */ /* 0x000e220000000800 */
[----:B-1----:R-:W-:-:S03]  /*9120*/  IMAD R64, R73, UR12, RZ ;  /* 0x0000000c49407c24 */ /* 0x002fc6000f8e02ff */
[----:B------:R-:W1:Y:S01]  /*9130*/  MUFU.EX2 R32, R32 ;  /* 0x0000002000207308 */ /* 0x000e620000000800 */
[----:B0-----:R-:W-:Y:S01]  /*9140*/  FADD.FTZ R26, R24, 1 ;  /* 0x3f800000181a7421 */ /* 0x001fe20000010000 */
[----:B------:R-:W-:Y:S01]  /*9150*/  MOV R24, R88 ;  /* 0x0000005800187202 */ /* 0x000fe20000000f00 */
[----:B-1----:R-:W-:-:S04]  /*9160*/  FADD.FTZ R33, R32, 1 ;  /* 0x3f80000020217421 */ /* 0x002fc80000010000 */
[----:B------:R-:W0:Y:S01]  /*9170*/  MUFU.RCP R26, R26 ;  /* 0x0000001a001a7308 */ /* 0x000e220000001000 */
[----:B------:R-:W-:-:S04]  /*9180*/  IMAD.WIDE.U32 R24, R27, UR12, R24 ;  /* 0x0000000c1b187c25 */ /* 0x000fc8000f8e0018 */
[----:B------:R-:W-:-:S03]  /*9190*/  IMAD R27, R27, UR13, R64 ;  /* 0x0000000d1b1b7c24 */ /* 0x000fc6000f8e0240 */
[----:B------:R-:W1:Y:S02]  /*91a0*/  MUFU.RCP R33, R33 ;  /* 0x0000002100217308 */ /* 0x000e640000001000 */
[----:B------:R-:W-:Y:S01]  /*91b0*/  IADD3 R27, PT, PT, R25, R27, RZ ;  /* 0x0000001b191b7210 */ /* 0x000fe20007ffe0ff */
[----:B0-----:R-:W-:Y:S01]  /*91c0*/  FMUL.FTZ R32, R65, R26 ;  /* 0x0000001a41207220 */ /* 0x001fe20000410000 */
[----:B--2---:R-:W-:-:S04]  /*91d0*/  LEA R26, P2, R24, UR16, 0x1 ;  /* 0x00000010181a7c11 */ /* 0x004fc8000f8408ff */
[----:B------:R-:W-:Y:S01]  /*91e0*/  LEA.HI.X R27, R24, UR17, R27, 0x1, P2 ;  /* 0x00000011181b7c11 */ /* 0x000fe200090f0c1b */
[----:B-1----:R-:W-:-:S05]  /*91f0*/  FMUL.FTZ R65, R62, R33 ;  /* 0x000000213e417220 */ /* 0x002fca0000410000 */
[----:B------:R-:W-:-:S05]  /*9200*/  F2FP.BF16.F32.PACK_AB R65, R65, R32 ;  /* 0x000000204141723e */ /* 0x000fca00000010ff */
[----:B------:R1:W-:Y:S02]  /*9210*/  STG.E desc[UR14][R26.64], R65 ;  /* 0x000000411a007986 */ /* 0x0003e4000c10190e */
.L_x_2031:
[----:B------:R-:W-:Y:S05]  /*9220*/  BSYNC.RECONVERGENT B1 ;  /* 0x0000000000017941 */ /* 0x000fea0003800200 */
.L_x_2030:
[----:B------:R-:W-:Y:S04]  /*9230*/  BSSY.RECONVERGENT B1, `(.L_x_2032) ;  /* 0x000001e000017945 */ /* 0x000fe80003800200 */
[----:B------:R-:W-:Y:S05]  /*9240*/  @P1 BRA `(.L_x_2033) ;  /* 0x0000000000701947 */ /* 0x000fea0003800000 */
[----:B------:R-:W-:Y:S01]  /*9250*/  FADD.FTZ R63, R63, -UR7 ;  /* 0x800000073f3f7e21 */ /* 0x000fe20008010000 */
[----:B------:R-:W-:Y:S01]  /*9260*/  FADD.FTZ R60, R60, -UR7 ;  /* 0x800000073c3c7e21 */ /* 0x000fe20008010000 */
[----:B------:R-:W2:Y:S01]  /*9270*/  LDCU.64 UR12, c[0x0][0x3e0] ;  /* 0x00007c00ff0c77ac */ /* 0x000ea20008000a00 */
[----:B-1----:R-:W-:Y:S01]  /*9280*/  MOV R26, R88 ;  /* 0x00000058001a7202 */ /* 0x002fe20000000f00 */
[----:B------:R-:W-:Y:S01]  /*9290*/  FMUL.FTZ R63, R63, UR10 ;  /* 0x0000000a3f3f7c20 */ /* 0x000fe20008410000 */
[----:B------:R-:W-:Y:S01]  /*92a0*/  FMUL.FTZ R60, R60, UR10 ;  /* 0x0000000a3c3c7c20 */ /* 0x000fe20008410000 */
[----:B------:R-:W1:Y:S01]  /*92b0*/  LDCU.64 UR16, c[0x0][0x380] ;  /* 0x00007000ff1077ac */ /* 0x000e620008000a00 */
[----:B------:R-:W-:Y:S01]  /*92c0*/  MOV R27, R91 ;  /* 0x0000005b001b7202 */ /* 0x000fe20000000f00 */
[----:B-----5:R-:W-:Y:S01]  /*92d0*/  FFMA.FTZ R62, R20, R63, R22 ;  /* 0x0000003f143e7223 */ /* 0x020fe20000010016 */
[----:B------:R-:W-:-:S03]  /*92e0*/  FFMA.FTZ R60, R21, R60, R23 ;  /* 0x0000003c153c7223 */ /* 0x000fc60000010017 */
[----:B------:R-:W-:Y:S01]  /*92f0*/  FMUL.FTZ R24, R62, -1.4426950216293334961 ;  /* 0xbfb8aa3b3e187820 */ /* 0x000fe20000410000 */
[----:B0-----:R-:W-:-:S05]  /*9300*/  FMUL.FTZ R32, R60, -1.4426950216293334961 ;  /* 0xbfb8aa3b3c207820 */ /* 0x001fca0000410000 */
        /* <DEDUP_REMOVED lines=16> */
.L_x_2033:
[----:B------:R-:W-:Y:S05]  /*9410*/  BSYNC.RECONVERGENT B1 ;  /* 0x0000000000017941 */ /* 0x000fea0003800200 */
.L_x_2032:
[----:B------:R-:W-:Y:S04]  /*9420*/  BSSY.RECONVERGENT B1, `(.L_x_2034) ;  /* 0x000001e000017945 */ /* 0x000fe80003800200 */
[----:B------:R-:W-:Y:S05]  /*9430*/  @P6 BRA `(.L_x_2035) ;  /* 0x0000000000706947 */ /* 0x000fea0003800000 */
[----:B------:R-:W-:Y:S01]  /*9440*/  FADD.FTZ R61, R61, -UR7 ;  /* 0x800000073d3d7e21 */ /* 0x000fe20008010000 */
[----:B------:R-:W-:Y:S01]  /*9450*/  FADD.FTZ R0, R0, -UR7 ;  /* 0x8000000700007e21 */ /* 0x000fe20008010000 */
[----:B------:R-:W3:Y:S01]  /*9460*/  LDCU.64 UR12, c[0x0][0x3e0] ;  /* 0x00007c00ff0c77ac */ /* 0x000ee20008000a00 */
[----:B-1----:R-:W-:Y:S01]  /*9470*/  MOV R26, R88 ;  /* 0x00000058001a7202 */ /* 0x002fe20000000f00 */
[----:B------:R-:W-:Y:S01]  /*9480*/  FMUL.FTZ R61, R61, UR10 ;  /* 0x0000000a3d3d7c20 */ /* 0x000fe20008410000 */
[----:B--2---:R-:W-:Y:S01]  /*9490*/  FMUL.FTZ R24, R0, UR10 ;  /* 0x0000000a00187c20 */ /* 0x004fe20008410000 */
[----:B------:R-:W1:Y:S01]  /*94a0*/  LDCU.64 UR16, c[0x0][0x380] ;  /* 0x00007000ff1077ac */ /* 0x000e620008000a00 */
[----:B------:R-:W-:Y:S01]  /*94b0*/  MOV R27, R91 ;  /* 0x0000005b001b7202 */ /* 0x000fe20000000f00 */
[----:B-----5:R-:W-:Y:S01]  /*94c0*/  FFMA.FTZ R61, R20, R61, R22 ;  /* 0x0000003d143d7223 */ /* 0x020fe20000010016 */
[----:B0-----:R-:W-:-:S03]  /*94d0*/  FFMA.FTZ R33, R21, R24, R23 ;  /* 0x0000001815217223 */ /* 0x001fc60000010017 */
[----:B------:R-:W-:Y:S01]  /*94e0*/  FMUL.FTZ R0, R61, -1.4426950216293334961 ;  /* 0xbfb8aa3b3d007820 */ /* 0x000fe20000410000 */
[----:B------:R-:W-:-:S05]  /*94f0*/  FMUL.FTZ R25, R33, -1.4426950216293334961 ;  /* 0xbfb8aa3b21197820 */ /* 0x000fca0000410000 */
[----:B------:R-:W0:Y:S01]  /*9500*/  MUFU.EX2 R0, R0 ;  /* 0x0000000000007308 */ /* 0x000e220000000800 */
[----:B---3--:R-:W-:-:S03]  /*9510*/  IMAD R70, R70, UR12, RZ ;  /* 0x0000000c46467c24 */ /* 0x008fc6000f8e02ff */
[----:B------:R-:W2:Y:S01]  /*9520*/  MUFU.EX2 R25, R25 ;  /* 0x0000001900197308 */ /* 0x000ea20000000800 */
[----:B------:R-:W-:-:S04]  /*9530*/  IMAD.WIDE.U32 R26, R69, UR12, R26 ;  /* 0x0000000c451a7c25 */ /* 0x000fc8000f8e001a */
[----:B------:R-:W-:Y:S02]  /*9540*/  IMAD R69, R69, UR13, R70 ;  /* 0x0000000d45457c24 */ /* 0x000fe4000f8e0246 */
[----:B0-----:R-:W-:-:S03]  /*9550*/  FADD.FTZ R24, R0, 1 ;  /* 0x3f80000000187421 */ /* 0x001fc60000010000 */
[----:B------:R-:W-:Y:S01]  /*9560*/  IADD3 R69, PT, PT, R27, R69, RZ ;  /* 0x000000451b457210 */ /* 0x000fe20007ffe0ff */
[----:B--2---:R-:W-:Y:S02]  /*9570*/  FADD.FTZ R32, R25, 1 ;  /* 0x3f80000019207421 */ /* 0x004fe40000010000 */
[----:B------:R-:W0:Y:S08]  /*9580*/  MUFU.RCP R24, R24 ;  /* 0x0000001800187308 */ /* 0x000e300000001000 */
[----:B------:R-:W2:Y:S01]  /*9590*/  MUFU.RCP R32, R32 ;  /* 0x0000002000207308 */ /* 0x000ea20000001000 */
[----:B0-----:R-:W-:Y:S01]  /*95a0*/  FMUL.FTZ R0, R61, R24 ;  /* 0x000000183d007220 */ /* 0x001fe20000410000 */
[----:B-1----:R-:W-:-:S04]  /*95b0*/  LEA R24, P1, R26, UR16, 0x1 ;  /* 0x000000101a187c11 */ /* 0x002fc8000f8208ff */
[----:B------:R-:W-:Y:S01]  /*95c0*/  LEA.HI.X R25, R26, UR17, R69, 0x1, P1 ;  /* 0x000000111a197c11 */ /* 0x000fe200088f0c45 */
[----:B--2---:R-:W-:-:S05]  /*95d0*/  FMUL.FTZ R33, R33, R32 ;  /* 0x0000002021217220 */ /* 0x004fca0000410000 */
[----:B------:R-:W-:-:S05]  /*95e0*/  F2FP.BF16.F32.PACK_AB R33, R33, R0 ;  /* 0x000000002121723e */ /* 0x000fca00000010ff */
[----:B------:R3:W-:Y:S02]  /*95f0*/  STG.E desc[UR14][R24.64], R33 ;  /* 0x0000002118007986 */ /* 0x0007e4000c10190e */
.L_x_2035:
[----:B------:R-:W-:Y:S05]  /*9600*/  BSYNC.RECONVERGENT B1 ;  /* 0x0000000000017941 */ /* 0x000fea0003800200 */
.L_x_2034:
[----:B------:R-:W-:Y:S04]  /*9610*/  BSSY.RECONVERGENT B1, `(.L_x_2036) ;  /* 0x000001e000017945 */ /* 0x000fe80003800200 */
[----:B------:R-:W-:Y:S05]  /*9620*/  @P3 BRA `(.L_x_2037) ;  /* 0x0000000000703947 */ /* 0x000fea0003800000 */
[----:B------:R-:W-:Y:S01]  /*9630*/  FADD.FTZ R3, R3, -UR7 ;  /* 0x8000000703037e21 */ /* 0x000fe20008010000 */
[----:B------:R-:W-:Y:S01]  /*9640*/  FADD.FTZ R2, R2, -UR7 ;  /* 0x8000000702027e21 */ /* 0x000fe20008010000 */
[----:B------:R-:W4:Y:S02]  /*9650*/  LDCU.64 UR12, c[0x0][0x3e0] ;  /* 0x00007c00ff0c77ac */ /* 0x000f240008000a00 */
[----:B------:R-:W-:Y:S01]  /*9660*/  FMUL.FTZ R3, R3, UR10 ;  /* 0x0000000a03037c20 */ /* 0x000fe20008410000 */
[----:B------:R-:W-:Y:S01]  /*9670*/  FMUL.FTZ R2, R2, UR10 ;  /* 0x0000000a02027c20 */ /* 0x000fe20008410000 */
[----:B------:R-:W4:Y:S02]  /*9680*/  LDCU.64 UR16, c[0x0][0x380] ;  /* 0x00007000ff1077ac */ /* 0x000f240008000a00 */
[----:B-1---5:R-:W-:Y:S01]  /*9690*/  FFMA.FTZ R27, R20, R3, R22 ;  /* 0x00000003141b7223 */ /* 0x022fe20000010016 */
[----:B0--3--:R-:W-:Y:S01]  /*96a0*/  FFMA.FTZ R33, R21, R2, R23 ;  /* 0x0000000215217223 */ /* 0x009fe20000010017 */
[----:B------:R-:W-:-:S02]  /*96b0*/  MOV R2, R88 ;  /* 0x0000005800027202 */ /* 0x000fc40000000f00 */
[----:B------:R-:W-:Y:S01]  /*96c0*/  FMUL.FTZ R0, R27, -1.4426950216293334961 ;  /* 0xbfb8aa3b1b007820 */ /* 0x000fe20000410000 */
[----:B--2---:R-:W-:Y:S01]  /*96d0*/  FMUL.FTZ R25, R33, -1.4426950216293334961 ;  /* 0xbfb8aa3b21197820 */ /* 0x004fe20000410000 */
[----:B------:R-:W-:-:S04]  /*96e0*/  MOV R3, R91 ;  /* 0x0000005b00037202 */ /* 0x000fc80000000f00 */
[----:B------:R-:W0:Y:S01]  /*96f0*/  MUFU.EX2 R0, R0 ;  /* 0x0000000000007308 */ /* 0x000e220000000800 */
[----:B----4-:R-:W-:-:S03]  /*9700*/  IMAD R61, R54, UR12, RZ ;  /* 0x0000000c363d7c24 */ /* 0x010fc6000f8e02ff */
[----:B------:R-:W1:Y:S01]  /*9710*/  MUFU.EX2 R25, R25 ;  /* 0x0000001900197308 */ /* 0x000e620000000800 */
[----:B------:R-:W-:-:S04]  /*9720*/  IMAD.WIDE.U32 R2, R34, UR12, R2 ;  /* 0x0000000c22027c25 */ /* 0x000fc8000f8e0002 */
[----:B------:R-:W-:Y:S02]  /*9730*/  IMAD R61, R34, UR13, R61 ;  /* 0x0000000d223d7c24 */ /* 0x000fe4000f8e023d */
[----:B0-----:R-:W-:-:S03]  /*9740*/  FADD.FTZ R24, R0, 1 ;  /* 0x3f80000000187421 */ /* 0x001fc60000010000 */
[----:B------:R-:W-:Y:S01]  /*9750*/  IADD3 R61, PT, PT, R3, R61, RZ ;  /* 0x0000003d033d7210 */ /* 0x000fe20007ffe0ff */
[----:B-1----:R-:W-:Y:S02]  /*9760*/  FADD.FTZ R26, R25, 1 ;  /* 0x3f800000191a7421 */ /* 0x002fe40000010000 */
[----:B------:R-:W0:Y:S08]  /*9770*/  MUFU.RCP R24, R24 ;  /* 0x0000001800187308 */ /* 0x000e300000001000 */
[----:B------:R-:W1:Y:S01]  /*9780*/  MUFU.RCP R26, R26 ;  /* 0x0000001a001a7308 */ /* 0x000e620000001000 */
[----:B0-----:R-:W-:Y:S01]  /*9790*/  FMUL.FTZ R0, R27, R24 ;  /* 0x000000181b007220 */ /* 0x001fe20000410000 */
[----:B------:R-:W-:-:S04]  /*97a0*/  LEA R24, P1, R2, UR16, 0x1 ;  /* 0x0000001002187c11 */ /* 0x000fc8000f8208ff */
[----:B------:R-:W-:Y:S01]  /*97b0*/  LEA.HI.X R25, R2, UR17, R61, 0x1, P1 ;  /* 0x0000001102197c11 */ /* 0x000fe200088f0c3d */
[----:B-1----:R-:W-:-:S05]  /*97c0*/  FMUL.FTZ R27, R33, R26 ;  /* 0x0000001a211b7220 */ /* 0x002fca0000410000 */
[----:B------:R-:W-:-:S05]  /*97d0*/  F2FP.BF16.F32.PACK_AB R27, R27, R0 ;  /* 0x000000001b1b723e */ /* 0x000fca00000010ff */
[----:B------:R4:W-:Y:S02]  /*97e0*/  STG.E desc[UR14][R24.64], R27 ;  /* 0x0000001b18007986 */ /* 0x0009e4000c10190e */
.L_x_2037:
[----:B------:R-:W-:Y:S05]  /*97f0*/  BSYNC.RECONVERGENT B1 ;  /* 0x0000000000017941 */ /* 0x000fea0003800200 */
.L_x_2036:
[----:B------:R-:W-:Y:S04]  /*9800*/  BSSY.RECONVERGENT B1, `(.L_x_2038) ;  /* 0x000001e000017945 */ /* 0x000fe80003800200 */
[----:B------:R-:W-:Y:S05]  /*9810*/  @P4 BRA `(.L_x_2039) ;  /* 0x0000000000704947 */ /* 0x000fea0003800000 */
[----:B------:R-:W-:Y:S01]  /*9820*/  FADD.FTZ R5, R5, -UR7 ;  /* 0x8000000705057e21 */ /* 0x000fe20008010000 */
[----:B------:R-:W-:Y:S01]  /*9830*/  FADD.FTZ R4, R4, -UR7 ;  /* 0x8000000704047e21 */ /* 0x000fe20008010000 */
[----:B------:R-:W0:Y:S01]  /*9840*/  LDCU.64 UR12, c[0x0][0x3e0] ;  /* 0x00007c00ff0c77ac */ /* 0x000e220008000a00 */
[----:B------:R-:W-:Y:S01]  /*9850*/  MOV R2, R88 ;  /* 0x0000005800027202 */ /* 0x000fe20000000f00 */
[----:B------:R-:W-:Y:S01]  /*9860*/  FMUL.FTZ R5, R5, UR10 ;  /* 0x0000000a05057c20 */ /* 0x000fe20008410000 */
[----:B------:R-:W-:Y:S01]  /*9870*/  FMUL.FTZ R4, R4, UR10 ;  /* 0x0000000a04047c20 */ /* 0x000fe20008410000 */
[----:B------:R-:W0:Y:S01]  /*9880*/  LDCU.64 UR16, c[0x0][0x380] ;  /* 0x00007000ff1077ac */ /* 0x000e220008000a00 */
[----:B------:R-:W-:Y:S01]  /*9890*/  MOV R3, R91 ;  /* 0x0000005b00037202 */ /* 0x000fe20000000f00 */
[----:B--2345:R-:W-:Y:S01]  /*98a0*/  FFMA.FTZ R25, R20, R5, R22 ;  /* 0x0000000514197223 */ /* 0x03cfe20000010016 */
[----:B-1----:R-:W-:-:S03]  /*98b0*/  FFMA.FTZ R27, R21, R4, R23 ;  /* 0x00000004151b7223 */ /* 0x002fc60000010017 */
[----:B------:R-:W-:Y:S01]  /*98c0*/  FMUL.FTZ R0, R25, -1.4426950216293334961 ;  /* 0xbfb8aa3b19007820 */ /* 0x000fe20000410000 */
[----:B------:R-:W-:-:S05]  /*98d0*/  FMUL.FTZ R5, R27, -1.4426950216293334961 ;  /* 0xbfb8aa3b1b057820 */ /* 0x000fca0000410000 */
[----:B------:R-:W1:Y:S01]  /*98e0*/  MUFU.EX2 R0, R0 ;  /* 0x0000000000007308 */ /* 0x000e620000000800 */
[----:B0-----:R-:W-:-:S03]  /*98f0*/  IMAD R26, R55, UR12, RZ ;  /* 0x0000000c371a7c24 */ /* 0x001fc6000f8e02ff */
[----:B------:R-:W0:Y:S01]  /*9900*/  MUFU.EX2 R5, R5 ;  /* 0x0000000500057308 */ /* 0x000e220000000800 */
[----:B------:R-:W-:-:S04]  /*9910*/  IMAD.WIDE.U32 R2, R35, UR12, R2 ;  /* 0x0000000c23027c25 */ /* 0x000fc8000f8e0002 */
[----:B------:R-:W-:Y:S02]  /*9920*/  IMAD R35, R35, UR13, R26 ;  /* 0x0000000d23237c24 */ /* 0x000fe4000f8e021a */
[----:B-1----:R-:W-:-:S03]  /*9930*/  FADD.FTZ R4, R0, 1 ;  /* 0x3f80000000047421 */ /* 0x002fc60000010000 */
[----:B------:R-:W-:Y:S01]  /*9940*/  IADD3 R35, PT, PT, R3, R35, RZ ;  /* 0x0000002303237210 */ /* 0x000fe20007ffe0ff */
[----:B0-----:R-:W-:Y:S02]  /*9950*/  FADD.FTZ R24, R5, 1 ;  /* 0x3f80000005187421 */ /* 0x001fe40000010000 */
        /* <DEDUP_REMOVED lines=8> */
.L_x_2039:
[----:B------:R-:W-:Y:S05]  /*99e0*/  BSYNC.RECONVERGENT B1 ;  /* 0x0000000000017941 */ /* 0x000fea0003800200 */
.L_x_2038:
[----:B------:R-:W-:Y:S01]  /*99f0*/  ISETP.GE.U32.AND P5, PT, R66, UR8, PT ;  /* 0x0000000842007c0c */ /* 0x000fe2000bfa6070 */
[----:B------:R-:W-:Y:S01]  /*9a00*/  BSSY.RECONVERGENT B1, `(.L_x_2040) ;  /* 0x0000035000017945 */ /* 0x000fe20003800200 */
[----:B------:R-:W-:Y:S02]  /*9a10*/  SHF.R.S32.HI R3, RZ, 0x1f, R66 ;  /* 0x0000001fff037819 */ /* 0x000fe40000011442 */
[----:B------:R-:W-:Y:S02]  /*9a20*/  IADD3 R35, PT, PT, R29, 0x100, RZ ;  /* 0x000001001d237810 */ /* 0x000fe40007ffe0ff */
[----:B------:R-:W-:Y:S02]  /*9a30*/  ISETP.GE.AND.EX P5, PT, R3, UR9, PT, P5 ;  /* 0x0000000903007c0c */ /* 0x000fe4000bfa6350 */
[C---:B0--3--:R-:W-:Y:S02]  /*9a40*/  IADD3 R33, PT, PT, R29.reuse, 0x110, RZ ;  /* 0x000001101d217810 */ /* 0x049fe40007ffe0ff */
[----:B-1--4-:R-:W-:-:S02]  /*9a50*/  IADD3 R27, PT, PT, R29, 0x120, RZ ;  /* 0x000001201d1b7810 */ /* 0x012fc40007ffe0ff */
[----:B--2---:R-:W-:Y:S02]  /*9a60*/  IADD3 R25, PT, PT, R29, 0x130, RZ ;  /* 0x000001301d197810 */ /* 0x004fe40007ffe0ff */
        /* <DEDUP_REMOVED lines=46> */
.L_x_2041:
[----:B------:R-:W-:Y:S05]  /*9d50*/  BSYNC.RECONVERGENT B1 ;  /* 0x0000000000017941 */ /* 0x000fea0003800200 */
.L_x_2040:
        /* <DEDUP_REMOVED lines=16> */
[----:B------:R-:W-:Y:S02]  /*9e60*/  IMAD R55, R68, UR13, R55 ;  /* 0x0000000d44377c24 */ /* 0x000fe4000f8e0237 */
[----:B0-----:R-:W-:Y:S01]  /*9e70*/  FADD.FTZ R4, R2, 1 ;  /* 0x3f80000002047421 */ /* 0x001fe20000010000 */
[----:B------:R-:W-:Y:S01]  /*9e80*/  MOV R2, R88 ;  /* 0x0000005800027202 */ /* 0x000fe20000000f00 */
[----:B-1----:R-:W-:-:S04]  /*9e90*/  FADD.FTZ R7, R5, 1 ;  /* 0x3f80000005077421 */ /* 0x002fc80000010000 */
[----:B------:R-:W0:Y:S01]  /*9ea0*/  MUFU.RCP R4, R4 ;  /* 0x0000000400047308 */ /* 0x000e220000001000 */
[----:B------:R-:W-:-:S04]  /*9eb0*/  IMAD.WIDE.U32 R2, R68, UR12, R2 ;  /* 0x0000000c44027c25 */ /* 0x000fc8000f8e0002 */
[----:B------:R-:W-:-:S03]  /*9ec0*/  IMAD.IADD R55, R3, 0x1, R55 ;  /* 0x0000000103377824 */ /* 0x000fc600078e0237 */
[----:B------:R-:W1:Y:S01]  /*9ed0*/  MUFU.RCP R7, R7 ;  /* 0x0000000700077308 */ /* 0x000e620000001000 */
[----:B0-----:R-:W-:Y:S01]  /*9ee0*/  FMUL.FTZ R6, R9, R4 ;  /* 0x0000000409067220 */ /* 0x001fe20000410000 */
[----:B--2---:R-:W-:-:S04]  /*9ef0*/  LEA R4, P2, R2, UR16, 0x1 ;  /* 0x0000001002047c11 */ /* 0x004fc8000f8408ff */
[----:B------:R-:W-:Y:S01]  /*9f00*/  LEA.HI.X R5, R2, UR17, R55, 0x1, P2 ;  /* 0x0000001102057c11 */ /* 0x000fe200090f0c37 */
[----:B-1----:R-:W-:-:S05]  /*9f10*/  FMUL.FTZ R9, R8, R7 ;  /* 0x0000000708097220 */ /* 0x002fca0000410000 */
[----:B------:R-:W-:-:S05]  /*9f20*/  F2FP.BF16.F32.PACK_AB R9, R9, R6 ;  /* 0x000000060909723e */ /* 0x000fca00000010ff */
[----:B------:R1:W-:Y:S02]  /*9f30*/  STG.E desc[UR14][R4.64], R9 ;  /* 0x0000000904007986 */ /* 0x0003e4000c10190e */
.L_x_2043:
[----:B------:R-:W-:Y:S05]  /*9f40*/  BSYNC.RECONVERGENT B1 ;  /* 0x0000000000017941 */ /* 0x000fea0003800200 */
.L_x_2042:
[----:B------:R-:W-:Y:S04]  /*9f50*/  BSSY.RECONVERGENT B1, `(.L_x_2044) ;  /* 0x000001e000017945 */ /* 0x000fe80003800200 */
[----:B------:R-:W-:Y:S05]  /*9f60*/  @P1 BRA `(.L_x_2045) ;  /* 0x0000000000701947 */ /* 0x000fea0003800000 */
[----:B------:R-:W-:Y:S01]  /*9f70*/  FADD.FTZ R11, R11, -UR7 ;  /* 0x800000070b0b7e21 */ /* 0x000fe20008010000 */
[----:B------:R-:W-:Y:S01]  /*9f80*/  FADD.FTZ R10, R10, -UR7 ;  /* 0x800000070a0a7e21 */ /* 0x000fe20008010000 */
[----:B------:R-:W2:Y:S01]  /*9f90*/  LDCU.64 UR12, c[0x0][0x3e0] ;  /* 0x00007c00ff0c77ac */ /* 0x000ea20008000a00 */
[----:B------:R-:W-:Y:S01]  /*9fa0*/  MOV R3, R91 ;  /* 0x0000005b00037202 */ /* 0x000fe20000000f00 */
[----:B------:R-:W-:Y:S01]  /*9fb0*/  FMUL.FTZ R11, R11, UR10 ;  /* 0x0000000a0b0b7c20 */ /* 0x000fe20008410000 */
[----:B------:R-:W-:Y:S01]  /*9fc0*/  FMUL.FTZ R10, R10, UR10 ;  /* 0x0000000a0a0a7c20 */ /* 0x000fe20008410000 */
[----:B------:R-:W3:Y:S02]  /*9fd0*/  LDCU.64 UR16, c[0x0][0x380] ;  /* 0x00007000ff1077ac */ /* 0x000ee40008000a00 */
[----:B-----5:R-:W-:Y:S01]  /*9fe0*/  FFMA.FTZ R11, R20, R11, R22 ;  /* 0x0000000b140b7223 */ /* 0x020fe20000010016 */
[----:B------:R-:W-:-:S03]  /*9ff0*/  FFMA.FTZ R10, R21, R10, R23 ;  /* 0x0000000a150a7223 */ /* 0x000fc60000010017 */
[----:B------:R-:W-:Y:S01]  /*a000*/  FMUL.FTZ R2, R11, -1.4426950216293334961 ;  /* 0xbfb8aa3b0b027820 */ /* 0x000fe20000410000 */
[----:B01----:R-:W-:-:S05]  /*a010*/  FMUL.FTZ R5, R10, -1.4426950216293334961 ;  /* 0xbfb8aa3b0a057820 */ /* 0x003fca0000410000 */
[----:B------:R-:W0:Y:S01]  /*a020*/  MUFU.EX2 R2, R2 ;  /* 0x0000000200027308 */ /* 0x000e220000000800 */
[----:B--2---:R-:W-:-:S03]  /*a030*/  IMAD R54, R54, UR12, RZ ;  /* 0x0000000c36367c24 */ /* 0x004fc6000f8e02ff */
        /* <DEDUP_REMOVED lines=10> */
[----:B---3--:R-:W-:-:S04]  /*a0e0*/  LEA R4, P1, R2, UR16, 0x1 ;  /* 0x0000001002047c11 */ /* 0x008fc8000f8208ff */
[----:B------:R-:W-:Y:S01]  /*a0f0*/  LEA.HI.X R5, R2, UR17, R35, 0x1, P1 ;  /* 0x0000001102057c11 */ /* 0x000fe200088f0c23 */
[----:B-1----:R-:W-:-:S05]  /*a100*/  FMUL.FTZ R9, R10, R7 ;  /* 0x000000070a097220 */ /* 0x002fca0000410000 */
[----:B------:R-:W-:-:S05]  /*a110*/  F2FP.BF16.F32.PACK_AB R9, R9, R6 ;  /* 0x000000060909723e */ /* 0x000fca00000010ff */
[----:B------:R2:W-:Y:S02]  /*a120*/  STG.E desc[UR14][R4.64], R9 ;  /* 0x0000000904007986 */ /* 0x0005e4000c10190e */
.L_x_2045:
[----:B------:R-:W-:Y:S05]  /*a130*/  BSYNC.RECONVERGENT B1 ;  /* 0x0000000000017941 */ /* 0x000fea0003800200 */
.L_x_2044:
[----:B------:R-:W-:Y:S04]  /*a140*/  BSSY.RECONVERGENT B1, `(.L_x_2046) ;  /* 0x000001e000017945 */ /* 0x000fe80003800200 */
[----:B------:R-:W-:Y:S05]  /*a150*/  @P6 BRA `(.L_x_2047) ;  /* 0x0000000000706947 */ /* 0x000fea0003800000 */
[----:B------:R-:W-:Y:S01]  /*a160*/  FADD.FTZ R12, R12, -UR7 ;  /* 0x800000070c0c7e21 */ /* 0x000fe20008010000 */
[----:B------:R-:W-:Y:S01]  /*a170*/  FADD.FTZ R13, R13, -UR7 ;  /* 0x800000070d0d7e21 */ /* 0x000fe20008010000 */
[----:B------:R-:W3:Y:S02]  /*a180*/  LDCU.64 UR12, c[0x0][0x3e0] ;  /* 0x00007c00ff0c77ac */ /* 0x000ee40008000a00 */
[----:B------:R-:W-:Y:S01]  /*a190*/  FMUL.FTZ R3, R12, UR10 ;  /* 0x0000000a0c037c20 */ /* 0x000fe20008410000 */
[----:B012---:R-:W-:Y:S01]  /*a1a0*/  FMUL.FTZ R4, R13, UR10 ;  /* 0x0000000a0d047c20 */ /* 0x007fe20008410000 */
[----:B------:R-:W0:Y:S02]  /*a1b0*/  LDCU.64 UR16, c[0x0][0x380] ;  /* 0x00007000ff1077ac */ /* 0x000e240008000a00 */
[----:B-----5:R-:W-:Y:S01]  /*a1c0*/  FFMA.FTZ R9, R20, R3, R22 ;  /* 0x0000000314097223 */ /* 0x020fe20000010016 */
[----:B------:R-:W-:Y:S01]  /*a1d0*/  FFMA.FTZ R8, R21, R4, R23 ;  /* 0x0000000415087223 */ /* 0x000fe20000010017 */
[----:B------:R-:W-:-:S02]  /*a1e0*/  MOV R3, R91 ;  /* 0x0000005b00037202 */ /* 0x000fc40000000f00 */
[----:B------:R-:W-:Y:S01]  /*a1f0*/  FMUL.FTZ R2, R9, -1.4426950216293334961 ;  /* 0xbfb8aa3b09027820 */ /* 0x000fe20000410000 */
[----:B------:R-:W-:-:S05]  /*a200*/  FMUL.FTZ R5, R8, -1.4426950216293334961 ;  /* 0xbfb8aa3b08057820 */ /* 0x000fca0000410000 */
[----:B------:R-:W1:Y:S01]  /*a210*/  MUFU.EX2 R2, R2 ;  /* 0x0000000200027308 */ /* 0x000e620000000800 */
[----:B---3--:R-:W-:-:S03]  /*a220*/  IMAD R34, R34, UR12, RZ ;  /* 0x0000000c22227c24 */ /* 0x008fc6000f8e02ff */
        /* <DEDUP_REMOVED lines=10> */
[----:B0-----:R-:W-:-:S04]  /*a2d0*/  LEA R4, P1, R2, UR16, 0x1 ;  /* 0x0000001002047c11 */ /* 0x001fc8000f8208ff */
[----:B------:R-:W-:Y:S01]  /*a2e0*/  LEA.HI.X R5, R2, UR17, R33, 0x1, P1 ;  /* 0x0000001102057c11 */ /* 0x000fe200088f0c21 */
[----:B--2---:R-:W-:-:S05]  /*a2f0*/  FMUL.FTZ R9, R8, R7 ;  /* 0x0000000708097220 */ /* 0x004fca0000410000 */
[----:B------:R-:W-:-:S05]  /*a300*/  F2FP.BF16.F32.PACK_AB R9, R9, R6 ;  /* 0x000000060909723e */ /* 0x000fca00000010ff */
[----:B------:R3:W-:Y:S02]  /*a310*/  STG.E desc[UR14][R4.64], R9 ;  /* 0x0000000904007986 */ /* 0x0007e4000c10190e */
.L_x_2047:
[----:B------:R-:W-:Y:S05]  /*a320*/  BSYNC.RECONVERGENT B1 ;  /* 0x0000000000017941 */ /* 0x000fea0003800200 */
.L_x_2046:
[----:B------:R-:W-:Y:S04]  /*a330*/  BSSY.RECONVERGENT B1, `(.L_x_2048) ;  /* 0x000001e000017945 */ /* 0x000fe80003800200 */
[----:B------:R-:W-:Y:S05]  /*a340*/  @P3 BRA `(.L_x_2049) ;  /* 0x0000000000703947 */ /* 0x000fea0003800000 */
[----:B------:R-:W-:Y:S01]  /*a350*/  FADD.FTZ R14, R14, -UR7 ;  /* 0x800000070e0e7e21 */ /* 0x000fe20008010000 */
[----:B------:R-:W-:Y:S01]  /*a360*/  FADD.FTZ R15, R15, -UR7 ;  /* 0x800000070f0f7e21 */ /* 0x000fe20008010000 */
[----:B------:R-:W4:Y:S02]  /*a370*/  LDCU.64 UR12, c[0x0][0x3e0] ;  /* 0x00007c00ff0c77ac */ /* 0x000f240008000a00 */
[----:B------:R-:W-:Y:S01]  /*a380*/  FMUL.FTZ R3, R14, UR10 ;  /* 0x0000000a0e037c20 */ /* 0x000fe20008410000 */
[----:B0123--:R-:W-:Y:S01]  /*a390*/  FMUL.FTZ R4, R15, UR10 ;  /* 0x0000000a0f047c20 */ /* 0x00ffe20008410000 */
[----:B------:R-:W0:Y:S02]  /*a3a0*/  LDCU.64 UR16, c[0x0][0x380] ;  /* 0x00007000ff1077ac */ /* 0x000e240008000a00 */
[----:B-----5:R-:W-:Y:S01]  /*a3b0*/  FFMA.FTZ R9, R20, R3, R22 ;  /* 0x0000000314097223 */ /* 0x020fe20000010016 */
[----:B------:R-:W-:Y:S01]  /*a3c0*/  FFMA.FTZ R8, R21, R4, R23 ;  /* 0x0000000415087223 */ /* 0x000fe20000010017 */
[----:B------:R-:W-:-:S02]  /*a3d0*/  MOV R3, R91 ;  /* 0x0000005b00037202 */ /* 0x000fc40000000f00 */
[----:B------:R-:W-:Y:S01]  /*a3e0*/  FMUL.FTZ R2, R9, -1.4426950216293334961 ;  /* 0xbfb8aa3b09027820 */ /* 0x000fe20000410000 */
[----:B------:R-:W-:-:S05]  /*a3f0*/  FMUL.FTZ R5, R8, -1.4426950216293334961 ;  /* 0xbfb8aa3b08057820 */ /* 0x000fca0000410000 */
[----:B------:R-:W1:Y:S01]  /*a400*/  MUFU.EX2 R2, R2 ;  /* 0x0000000200027308 */ /* 0x000e620000000800 */
[----:B----4-:R-:W-:-:S03]  /*a410*/  IMAD R32, R32, UR12, RZ ;  /* 0x0000000c20207c24 */ /* 0x010fc6000f8e02ff */
        /* <DEDUP_REMOVED lines=15> */
.L_x_2049:
[----:B------:R-:W-:Y:S05]  /*a510*/  BSYNC.RECONVERGENT B1 ;  /* 0x0000000000017941 */ /* 0x000fea0003800200 */
.L_x_2048:
[----:B------:R-:W-:Y:S04]  /*a520*/  BSSY.RECONVERGENT B1, `(.L_x_2050) ;  /* 0x000001e000017945 */ /* 0x000fe80003800200 */
[----:B------:R-:W-:Y:S05]  /*a530*/  @P4 BRA `(.L_x_2051) ;  /* 0x0000000000704947 */ /* 0x000fea0003800000 */
[----:B------:R-:W-:Y:S01]  /*a540*/  FADD.FTZ R16, R16, -UR7 ;  /* 0x8000000710107e21 */ /* 0x000fe20008010000 */
[----:B------:R-:W-:Y:S01]  /*a550*/  FADD.FTZ R17, R17, -UR7 ;  /* 0x8000000711117e21 */ /* 0x000fe20008010000 */
[----:B------:R-:W0:Y:S02]  /*a560*/  LDCU.64 UR12, c[0x0][0x3e0] ;  /* 0x00007c00ff0c77ac */ /* 0x000e240008000a00 */
[----:B------:R-:W-:Y:S01]  /*a570*/  FMUL.FTZ R3, R16, UR10 ;  /* 0x0000000a10037c20 */ /* 0x000fe20008410000 */
[----:B01234-:R-:W-:Y:S01]  /*a580*/  FMUL.FTZ R4, R17, UR10 ;  /* 0x0000000a11047c20 */ /* 0x01ffe20008410000 */
        /* <DEDUP_REMOVED lines=23> */
.L_x_2051:
[----:B------:R-:W-:Y:S05]  /*a700*/  BSYNC.RECONVERGENT B1 ;  /* 0x0000000000017941 */ /* 0x000fea0003800200 */
.L_x_2050:
[----:B------:R-:W-:Y:S01]  /*a710*/  ISETP.GE.U32.AND P5, PT, R24, UR8, PT ;  /* 0x0000000818007c0c */ /* 0x000fe2000bfa6070 */
[----:B------:R-:W-:Y:S01]  /*a720*/  BSSY.RECONVERGENT B1, `(.L_x_2052) ;  /* 0x0000035000017945 */ /* 0x000fe20003800200 */
[----:B------:R-:W-:Y:S02]  /*a730*/  SHF.R.S32.HI R3, RZ, 0x1f, R24 ;  /* 0x0000001fff037819 */ /* 0x000fe40000011418 */
[----:B------:R-:W-:Y:S02]  /*a740*/  IADD3 R14, PT, PT, R29, 0x160, RZ ;  /* 0x000001601d0e7810 */ /* 0x000fe40007ffe0ff */
        /* <DEDUP_REMOVED lines=13> */
[----:B01234-:R-:W-:Y:S02]  /*a820*/  SHF.R.S32.HI R9, RZ, 0x1f, R8 ;  /* 0x0000001fff097819 */ /* 0x01ffe40000011408 */
        /* <DEDUP_REMOVED lines=36> */
.L_x_2053:
[----:B------:R-:W-:Y:S05]  /*aa70*/  BSYNC.RECONVERGENT B1 ;  /* 0x0000000000017941 */ /* 0x000fea0003800200 */
.L_x_2052:
[----:B------:R-:W-:Y:S04]  /*aa80*/  BSSY.RECONVERGENT B1, `(.L_x_2054) ;  /* 0x000001e000017945 */ /* 0x000fe80003800200 */
[----:B------:R-:W-:Y:S05]  /*aa90*/  @P2 BRA `(.L_x_2055) ;  /* 0x0000000000702947 */ /* 0x000fea0003800000 */
[----:B------:R-:W-:Y:S01]  /*aaa0*/  FADD.FTZ R36, R36, -UR7 ;  /* 0x8000000724247e21 */ /* 0x000fe20008010000 */
[----:B------:R-:W-:Y:S01]  /*aab0*/  FADD.FTZ R37, R37, -UR7 ;  /* 0x8000000725257e21 */ /* 0x000fe20008010000 */
[----:B------:R-:W1:Y:S02]  /*aac0*/  LDCU.64 UR12, c[0x0][0x3e0] ;  /* 0x00007c00ff0c77ac */ /* 0x000e640008000a00 */
[----:B------:R-:W-:Y:S01]  /*aad0*/  FMUL.FTZ R3, R36, UR10 ;  /* 0x0000000a24037c20 */ /* 0x000fe20008410000 */
[----:B0-----:R-:W-:Y:S01]  /*aae0*/  FMUL.FTZ R6, R37, UR10 ;  /* 0x0000000a25067c20 */ /* 0x001fe20008410000 */
[----:B------:R-:W0:Y:S02]  /*aaf0*/  LDCU.64 UR16, c[0x0][0x380] ;  /* 0x00007000ff1077ac */ /* 0x000e240008000a00 */
[----:B-----5:R-:W-:Y:S01]  /*ab00*/  FFMA.FTZ R17, R20, R3, R22 ;  /* 0x0000000314117223 */ /* 0x020fe20000010016 */
[----:B------:R-:W-:Y:S01]  /*ab10*/  FFMA.FTZ R19, R21, R6, R23 ;  /* 0x0000000615137223 */ /* 0x000fe20000010017 */
[----:B------:R-:W-:-:S02]  /*ab20*/  MOV R3, R91 ;  /* 0x0000005b00037202 */ /* 0x000fc40000000f00 */
        /* <DEDUP_REMOVED lines=19> */
.L_x_2055:
[----:B------:R-:W-:Y:S05]  /*ac60*/  BSYNC.RECONVERGENT B1 ;  /* 0x0000000000017941 */ /* 0x000fea0003800200 */
.L_x_2054:
        /* <DEDUP_REMOVED lines=8> */
[----:B------:R-:W3:Y:S01]  /*acf0*/  LDCU.64 UR16, c[0x0][0x380] ;  /* 0x00007000ff1077ac */ /* 0x000ee20008000a00 */
[----:B------:R-:W-:Y:S01]  /*ad00*/  MOV R3, R91 ;  /* 0x0000005b00037202 */ /* 0x000fe20000000f00 */
[----:B-----5:R-:W-:Y:S01]  /*ad10*/  FFMA.FTZ R39, R20, R39, R22 ;  /* 0x0000002714277223 */ /* 0x020fe20000010016 */
[----:B-1----:R-:W-:-:S03]  /*ad20*/  FFMA.FTZ R17, R21, R38, R23 ;  /* 0x0000002615117223 */ /* 0x002fc60000010017 */
[----:B------:R-:W-:Y:S01]  /*ad30*/  FMUL.FTZ R0, R39, -1.4426950216293334961 ;  /* 0xbfb8aa3b27007820 */ /* 0x000fe20000410000 */
[----:B0-----:R-:W-:-:S05]  /*ad40*/  FMUL.FTZ R7, R17, -1.4426950216293334961 ;  /* 0xbfb8aa3b11077820 */ /* 0x001fca0000410000 */
[----:B------:R-:W0:Y:S01]  /*ad50*/  MUFU.EX2 R0, R0 ;  /* 0x0000000000007308 */ /* 0x000e220000000800 */
[----:B--2---:R-:W-:-:S03]  /*ad60*/  IMAD R15, R15, UR12, RZ ;  /* 0x0000000c0f0f7c24 */ /* 0x004fc6000f8e02ff */
        /* <DEDUP_REMOVED lines=9> */
[----:B---3--:R-:W-:-:S04]  /*ae00*/  LEA R6, P1, R2, UR16, 0x1 ;  /* 0x0000001002067c11 */ /* 0x008fc8000f8208ff */
[----:B------:R-:W-:Y:S01]  /*ae10*/  LEA.HI.X R7, R2, UR17, R19, 0x1, P1 ;  /* 0x0000001102077c11 */ /* 0x000fe200088f0c13 */
[----:B-1----:R-:W-:-:S05]  /*ae20*/  FMUL.FTZ R15, R17, R16 ;  /* 0x00000010110f7220 */ /* 0x002fca0000410000 */
[----:B------:R-:W-:-:S05]  /*ae30*/  F2FP.BF16.F32.PACK_AB R15, R15, R0 ;  /* 0x000000000f0f723e */ /* 0x000fca00000010ff */
[----:B------:R2:W-:Y:S02]  /*ae40*/  STG.E desc[UR14][R6.64], R15 ;  /* 0x0000000f06007986 */ /* 0x0005e4000c10190e */
.L_x_2057:
[----:B------:R-:W-:Y:S05]  /*ae50*/  BSYNC.RECONVERGENT B1 ;  /* 0x0000000000017941 */ /* 0x000fea0003800200 */
.L_x_2056:
[----:B------:R-:W-:Y:S04]  /*ae60*/  BSSY.RECONVERGENT B1, `(.L_x_2058) ;  /* 0x000001e000017945 */ /* 0x000fe80003800200 */
[----:B------:R-:W-:Y:S05]  /*ae70*/  @P6 BRA `(.L_x_2059) ;  /* 0x0000000000706947 */ /* 0x000fea0003800000 */
[----:B------:R-:W-:Y:S01]  /*ae80*/  FADD.FTZ R41, R41, -UR7 ;  /* 0x8000000729297e21 */ /* 0x000fe20008010000 */
[----:B------:R-:W-:Y:S01]  /*ae90*/  FADD.FTZ R40, R40, -UR7 ;  /* 0x8000000728287e21 */ /* 0x000fe20008010000 */
[----:B------:R-:W3:Y:S01]  /*aea0*/  LDCU.64 UR12, c[0x0][0x3e0] ;  /* 0x00007c00ff0c77ac */ /* 0x000ee20008000a00 */
[----:B------:R-:W-:Y:S01]  /*aeb0*/  MOV R2, R88 ;  /* 0x0000005800027202 */ /* 0x000fe20000000f00 */
[----:B------:R-:W-:Y:S01]  /*aec0*/  FMUL.FTZ R41, R41, UR10 ;  /* 0x0000000a29297c20 */ /* 0x000fe20008410000 */
[----:B------:R-:W-:Y:S01]  /*aed0*/  FMUL.FTZ R40, R40, UR10 ;  /* 0x0000000a28287c20 */ /* 0x000fe20008410000 */
[----:B------:R-:W4:Y:S01]  /*aee0*/  LDCU.64 UR16, c[0x0][0x380] ;  /* 0x00007000ff1077ac */ /* 0x000f220008000a00 */
[----:B------:R-:W-:Y:S01]  /*aef0*/  MOV R3, R91 ;  /* 0x0000005b00037202 */ /* 0x000fe20000000f00 */
[----:B-----5:R-:W-:Y:S01]  /*af00*/  FFMA.FTZ R41, R20, R41, R22 ;  /* 0x0000002914297223 */ /* 0x020fe20000010016 */
[----:B--2---:R-:W-:-:S03]  /*af10*/  FFMA.FTZ R15, R21, R40, R23 ;  /* 0x00000028150f7223 */ /* 0x004fc60000010017 */
[----:B------:R-:W-:Y:S01]  /*af20*/  FMUL.FTZ R0, R41, -1.4426950216293334961 ;  /* 0xbfb8aa3b29007820 */ /* 0x000fe20000410000 */
[----:B01----:R-:W-:-:S05]  /*af30*/  FMUL.FTZ R7, R15, -1.4426950216293334961 ;  /* 0xbfb8aa3b0f077820 */ /* 0x003fca0000410000 */
[----:B------:R-:W0:Y:S01]  /*af40*/  MUFU.EX2 R0, R0 ;  /* 0x0000000000007308 */ /* 0x000e220000000800 */
[----:B---3--:R-:W-:-:S03]  /*af50*/  IMAD R13, R13, UR12, RZ ;  /* 0x0000000c0d0d7c24 */ /* 0x008fc6000f8e02ff */
        /* <DEDUP_REMOVED lines=9> */
[----:B----4-:R-:W-:-:S04]  /*aff0*/  LEA R6, P1, R2, UR16, 0x1 ;  /* 0x0000001002067c11 */ /* 0x010fc8000f8208ff */
[----:B------:R-:W-:Y:S01]  /*b000*/  LEA.HI.X R7, R2, UR17, R17, 0x1, P1 ;  /* 0x0000001102077c11 */ /* 0x000fe200088f0c11 */
[----:B-1----:R-:W-:-:S05]  /*b010*/  FMUL.FTZ R13, R15, R14 ;  /* 0x0000000e0f0d7220 */ /* 0x002fca0000410000 */
[----:B------:R-:W-:-:S05]  /*b020*/  F2FP.BF16.F32.PACK_AB R13, R13, R0 ;  /* 0x000000000d0d723e */ /* 0x000fca00000010ff */
[----:B------:R3:W-:Y:S02]  /*b030*/  STG.E desc[UR14][R6.64], R13 ;  /* 0x0000000d06007986 */ /* 0x0007e4000c10190e */
.L_x_2059:
[----:B------:R-:W-:Y:S05]  /*b040*/  BSYNC.RECONVERGENT B1 ;  /* 0x0000000000017941 */ /* 0x000fea0003800200 */
.L_x_2058:
        /* <DEDUP_REMOVED lines=8> */
[----:B---3-5:R-:W-:Y:S01]  /*b0d0*/  FFMA.FTZ R13, R20, R3, R22 ;  /* 0x00000003140d7223 */ /* 0x028fe20000010016 */
[----:B--2---:R-:W-:Y:S01]  /*b0e0*/  FFMA.FTZ R15, R21, R2, R23 ;  /* 0x00000002150f7223 */ /* 0x004fe20000010017 */
[----:B------:R-:W-:-:S02]  /*b0f0*/  MOV R2, R88 ;  /* 0x0000005800027202 */ /* 0x000fc40000000f00 */
[----:B------:R-:W-:Y:S01]  /*b100*/  FMUL.FTZ R0, R13, -1.4426950216293334961 ;  /* 0xbfb8aa3b0d007820 */ /* 0x000fe20000410000 */
[----:B01----:R-:W-:Y:S01]  /*b110*/  FMUL.FTZ R7, R15, -1.4426950216293334961 ;  /* 0xbfb8aa3b0f077820 */ /* 0x003fe20000410000 */
        /* <DEDUP_REMOVED lines=17> */
.L_x_2061:
[----:B------:R-:W-:Y:S05]  /*b230*/  BSYNC.RECONVERGENT B1 ;  /* 0x0000000000017941 */ /* 0x000fea0003800200 */
.L_x_2060:
        /* <DEDUP_REMOVED lines=10> */
[----:B-----5:R-:W-:Y:S01]  /*b2e0*/  FFMA.FTZ R45, R20, R45, R22 ;  /* 0x0000002d142d7223 */ /* 0x020fe20000010016 */
[----:B----4-:R-:W-:-:S03]  /*b2f0*/  FFMA.FTZ R11, R21, R44, R23 ;  /* 0x0000002c150b7223 */ /* 0x010fc60000010017 */
[----:B------:R-:W-:Y:S01]  /*b300*/  FMUL.FTZ R0, R45, -1.4426950216293334961 ;  /* 0xbfb8aa3b2d007820 */ /* 0x000fe20000410000 */
[----:B0123--:R-:W-:-:S05]  /*b310*/  FMUL.FTZ R7, R11, -1.4426950216293334961 ;  /* 0xbfb8aa3b0b077820 */ /* 0x00ffca0000410000 */
[----:B------:R-:W0:Y:S01]  /*b320*/  MUFU.EX2 R0, R0 ;  /* 0x0000000000007308 */ /* 0x000e220000000800 */
[----:B------:R-:W-:-:S03]  /*b330*/  IMAD R9, R9, UR12, RZ ;  /* 0x0000000c09097c24 */ /* 0x000fc6000f8e02ff */
        /* <DEDUP_REMOVED lines=14> */
.L_x_2063:
[----:B------:R-:W-:Y:S05]  /*b420*/  BSYNC.RECONVERGENT B1 ;  /* 0x0000000000017941 */ /* 0x000fea0003800200 */
.L_x_2062:
[----:B------:R-:W-:Y:S01]  /*b430*/  ISETP.GE.U32.AND P5, PT, R5, UR8, PT ;  /* 0x0000000805007c0c */ /* 0x000fe2000bfa6070 */
[----:B------:R-:W-:Y:S01]  /*b440*/  BSSY.RECONVERGENT B1, `(.L_x_2064) ;  /* 0x0000031000017945 */ /* 0x000fe20003800200 */
[----:B0-----:R-:W-:Y:S02]  /*b450*/  SHF.R.S32.HI R9, RZ, 0x1f, R5 ;  /* 0x0000001fff097819 */ /* 0x001fe40000011405 */
[----:B-1234-:R-:W-:Y:S02]  /*b460*/  IADD3 R6, PT, PT, R29, 0x1c0, RZ ;  /* 0x000001c01d067810 */ /* 0x01efe40007ffe0ff */
        /* <DEDUP_REMOVED lines=46> */
.L_x_2065:
[----:B------:R-:W-:Y:S05]  /*b750*/  BSYNC.RECONVERGENT B1 ;  /* 0x0000000000017941 */ /* 0x000fea0003800200 */
.L_x_2064:
        /* <DEDUP_REMOVED lines=8> */
[----:B------:R-:W2:Y:S01]  /*b7e0*/  LDCU.64 UR16, c[0x0][0x380] ;  /* 0x00007000ff1077ac */ /* 0x000ea20008000a00 */
[----:B------:R-:W-:Y:S01]  /*b7f0*/  MOV R9, R91 ;  /* 0x0000005b00097202 */ /* 0x000fe20000000f00 */
[----:B-----5:R-:W-:Y:S01]  /*b800*/  FFMA.FTZ R49, R20, R49, R22 ;  /* 0x0000003114317223 */ /* 0x020fe20000010016 */
[----:B------:R-:W-:-:S03]  /*b810*/  FFMA.FTZ R13, R21, R48, R23 ;  /* 0x00000030150d7223 */ /* 0x000fc60000010017 */
[----:B0-----:R-:W-:Y:S01]  /*b820*/  FMUL.FTZ R5, R49, -1.4426950216293334961 ;  /* 0xbfb8aa3b31057820 */ /* 0x001fe20000410000 */
[----:B------:R-:W-:-:S05]  /*b830*/  FMUL.FTZ R11, R13, -1.4426950216293334961 ;  /* 0xbfb8aa3b0d0b7820 */ /* 0x000fca0000410000 */
[----:B------:R-:W0:Y:S01]  /*b840*/  MUFU.EX2 R5, R5 ;  /* 0x0000000500057308 */ /* 0x000e220000000800 */
[----:B-1----:R-:W-:-:S03]  /*b850*/  IMAD R15, R16, UR12, RZ ;  /* 0x0000000c100f7c24 */ /* 0x002fc6000f8e02ff */
[----:B------:R-:W1:Y:S01]  /*b860*/  MUFU.EX2 R11, R11 ;  /* 0x0000000b000b7308 */ /* 0x000e620000000800 */
[----:B------:R-:W-:-:S04]  /*b870*/  IMAD.WIDE.U32 R8, R4, UR12, R8 ;  /* 0x0000000c04087c25 */ /* 0x000fc8000f8e0008 */
[----:B------:R-:W-:Y:S01]  /*b880*/  IMAD R15, R4, UR13, R15 ;  /* 0x0000000d040f7c24 */ /* 0x000fe2000f8e020f */
[----:B--2---:R-:W-:Y:S01]  /*b890*/  LEA R4, P2, R8, UR16, 0x1 ;  /* 0x0000001008047c11 */ /* 0x004fe2000f8408ff */
[----:B0-----:R-:W-:-:S03]  /*b8a0*/  FADD.FTZ R10, R5, 1 ;  /* 0x3f800000050a7421 */ /* 0x001fc60000010000 */
[----:B------:R-:W-:Y:S01]  /*b8b0*/  IADD3 R15, PT, PT, R9, R15, RZ ;  /* 0x0000000f090f7210 */ /* 0x000fe20007ffe0ff */
[----:B-1----:R-:W-:-:S03]  /*b8c0*/  FADD.FTZ R12, R11, 1 ;  /* 0x3f8000000b0c7421 */ /* 0x002fc60000010000 */
[----:B------:R-:W-:Y:S01]  /*b8d0*/  LEA.HI.X R5, R8, UR17, R15, 0x1, P2 ;  /* 0x0000001108057c11 */ /* 0x000fe200090f0c0f */
[----:B------:R-:W0:Y:S08]  /*b8e0*/  MUFU.RCP R10, R10 ;  /* 0x0000000a000a7308 */ /* 0x000e300000001000 */
[----:B------:R-:W1:Y:S01]  /*b8f0*/  MUFU.RCP R12, R12 ;  /* 0x0000000c000c7308 */ /* 0x000e620000001000 */
[----:B0-----:R-:W-:Y:S01]  /*b900*/  FMUL.FTZ R11, R49, R10 ;  /* 0x0000000a310b7220 */ /* 0x001fe20000410000 */
[----:B-1----:R-:W-:-:S05]  /*b910*/  FMUL.FTZ R14, R13, R12 ;  /* 0x0000000c0d0e7220 */ /* 0x002fca0000410000 */
[----:B------:R-:W-:-:S05]  /*b920*/  F2FP.BF16.F32.PACK_AB R11, R14, R11 ;  /* 0x0000000b0e0b723e */ /* 0x000fca00000010ff */
[----:B------:R1:W-:Y:S02]  /*b930*/  STG.E desc[UR14][R4.64], R11 ;  /* 0x0000000b04007986 */ /* 0x0003e4000c10190e */
.L_x_2067:
[----:B------:R-:W-:Y:S05]  /*b940*/  BSYNC.RECONVERGENT B1 ;  /* 0x0000000000017941 */ /* 0x000fea0003800200 */
.L_x_2066:
        /* <DEDUP_REMOVED lines=21> */
[----:B------:R-:W-:-:S03]  /*baa0*/  IMAD.WIDE.U32 R4, R6, UR12, R4 ;  /* 0x0000000c06047c25 */ /* 0x000fc6000f8e0004 */
[----:B0-----:R-:W-:-:S04]  /*bab0*/  LEA R6, P1, R4, UR16, 0x1 ;  /* 0x0000001004067c11 */ /* 0x001fc8000f8208ff */
[----:B------:R-:W0:Y:S01]  /*bac0*/  MUFU.RCP R10, R10 ;  /* 0x0000000a000a7308 */ /* 0x000e220000001000 */
[----:B------:R-:W-:-:S04]  /*bad0*/  IADD3 R7, PT, PT, R5, R7, RZ ;  /* 0x0000000705077210 */ /* 0x000fc80007ffe0ff */
[----:B------:R-:W-:Y:S01]  /*bae0*/  LEA.HI.X R7, R4, UR17, R7, 0x1, P1 ;  /* 0x0000001104077c11 */ /* 0x000fe200088f0c07 */
[----:B-1----:R-:W-:Y:S01]  /*baf0*/  FMUL.FTZ R9, R51, R8 ;  /* 0x0000000833097220 */ /* 0x002fe20000410000 */
[----:B0-----:R-:W-:-:S05]  /*bb00*/  FMUL.FTZ R12, R11, R10 ;  /* 0x0000000a0b0c7220 */ /* 0x001fca0000410000 */
[----:B------:R-:W-:-:S05]  /*bb10*/  F2FP.BF16.F32.PACK_AB R9, R12, R9 ;  /* 0x000000090c09723e */ /* 0x000fca00000010ff */
[----:B------:R2:W-:Y:S02]  /*bb20*/  STG.E desc[UR14][R6.64], R9 ;  /* 0x0000000906007986 */ /* 0x0005e4000c10190e */
.L_x_2069:
[----:B------:R-:W-:Y:S05]  /*bb30*/  BSYNC.RECONVERGENT B1 ;  /* 0x0000000000017941 */ /* 0x000fea0003800200 */
.L_x_2068:
        /* <DEDUP_REMOVED lines=10> */
[----:B--2---:R-:W-:-:S03]  /*bbe0*/  FFMA.FTZ R9, R21, R52, R23 ;  /* 0x0000003415097223 */ /* 0x004fc60000010017 */
[----:B------:R-:W-:Y:S01]  /*bbf0*/  FMUL.FTZ R4, R53, -1.4426950216293334961 ;  /* 0xbfb8aa3b35047820 */ /* 0x000fe20000410000 */
[----:B------:R-:W-:-:S05]  /*bc00*/  FMUL.FTZ R7, R9, -1.4426950216293334961 ;  /* 0xbfb8aa3b09077820 */ /* 0x000fca0000410000 */
        /* <DEDUP_REMOVED lines=17> */
.L_x_2071:
[----:B------:R-:W-:Y:S05]  /*bd20*/  BSYNC.RECONVERGENT B1 ;  /* 0x0000000000017941 */ /* 0x000fea0003800200 */
.L_x_2070:
[----:B------:R-:W-:Y:S04]  /*bd30*/  BSSY.RECONVERGENT B1, `(.L_x_2072) ;  /* 0x000001e000017945 */ /* 0x000fe80003800200 */
[----:B------:R-:W-:Y:S05]  /*bd40*/  @P3 BRA `(.L_x_2073) ;  /* 0x0000000000703947 */ /* 0x000fea0003800000 */
[----:B------:R-:W-:Y:S01]  /*bd50*/  FADD.FTZ R57, R57, -UR7 ;  /* 0x8000000739397e21 */ /* 0x000fe20008010000 */
[----:B------:R-:W-:Y:S01]  /*bd60*/  FADD.FTZ R56, R56, -UR7 ;  /* 0x8000000738387e21 */ /* 0x000fe20008010000 */
[----:B------:R-:W4:Y:S01]  /*bd70*/  LDCU.64 UR12, c[0x0][0x3e0] ;  /* 0x00007c00ff0c77ac */ /* 0x000f220008000a00 */
[----:B---3--:R-:W-:Y:S01]  /*bd80*/  MOV R3, R91 ;  /* 0x0000005b00037202 */ /* 0x008fe20000000f00 */
[----:B------:R-:W-:Y:S01]  /*bd90*/  FMUL.FTZ R57, R57, UR10 ;  /* 0x0000000a39397c20 */ /* 0x000fe20008410000 */
[----:B------:R-:W-:Y:S01]  /*bda0*/  FMUL.FTZ R56, R56, UR10 ;  /* 0x0000000a38387c20 */ /* 0x000fe20008410000 */
[----:B------:R-:W3:Y:S02]  /*bdb0*/  LDCU.64 UR16, c[0x0][0x380] ;  /* 0x00007000ff1077ac */ /* 0x000ee40008000a00 */
[----:B-----5:R-:W-:Y:S01]  /*bdc0*/  FFMA.FTZ R57, R20, R57, R22 ;  /* 0x0000003914397223 */ /* 0x020fe20000010016 */
[----:B--2---:R-:W-:-:S03]  /*bdd0*/  FFMA.FTZ R7, R21, R56, R23 ;  /* 0x0000003815077223 */ /* 0x004fc60000010017 */
[----:B------:R-:W-:Y:S01]  /*bde0*/  FMUL.FTZ R2, R57, -1.4426950216293334961 ;  /* 0xbfb8aa3b39027820 */ /* 0x000fe20000410000 */
[----:B01----:R-:W-:-:S05]  /*bdf0*/  FMUL.FTZ R5, R7, -1.4426950216293334961 ;  /* 0xbfb8aa3b07057820 */ /* 0x003fca0000410000 */
[----:B------:R-:W0:Y:S01]  /*be00*/  MUFU.EX2 R2, R2 ;  /* 0x0000000200027308 */ /* 0x000e220000000800 */
[----:B----4-:R-:W-:-:S03]  /*be10*/  IMAD R0, R0, UR12, RZ ;  /* 0x0000000c00007c24 */ /* 0x010fc6000f8e02ff */
        /* <DEDUP_REMOVED lines=15> */
.L_x_2073:
[----:B------:R-:W-:Y:S05]  /*bf10*/  BSYNC.RECONVERGENT B1 ;  /* 0x0000000000017941 */ /* 0x000fea0003800200 */
.L_x_2072:
[----:B------:R-:W-:Y:S05]  /*bf20*/  @P4 BRA `(.L_x_2011) ;  /* 0x00000000006c4947 */ /* 0x000fea0003800000 */
[----:B------:R-:W-:Y:S01]  /*bf30*/  FADD.FTZ R59, R59, -UR7 ;  /* 0x800000073b3b7e21 */ /* 0x000fe20008010000 */
[----:B------:R-:W-:Y:S01]  /*bf40*/  FADD.FTZ R58, R58, -UR7 ;  /* 0x800000073a3a7e21 */ /* 0x000fe20008010000 */
[----:B------:R-:W2:Y:S01]  /*bf50*/  LDCU.64 UR8, c[0x0][0x3e0] ;  /* 0x00007c00ff0877ac */ /* 0x000ea20008000a00 */
[----:B------:R-:W-:Y:S01]  /*bf60*/  MOV R89, R91 ;  /* 0x0000005b00597202 */ /* 0x000fe20000000f00 */
[----:B------:R-:W-:Y:S01]  /*bf70*/  FMUL.FTZ R59, R59, UR10 ;  /* 0x0000000a3b3b7c20 */ /* 0x000fe20008410000 */
[----:B------:R-:W-:Y:S01]  /*bf80*/  FMUL.FTZ R58, R58, UR10 ;  /* 0x0000000a3a3a7c20 */ /* 0x000fe20008410000 */
[----:B------:R-:W2:Y:S02]  /*bf90*/  LDCU.64 UR12, c[0x0][0x380] ;  /* 0x00007000ff0c77ac */ /* 0x000ea40008000a00 */
[----:B-----5:R-:W-:Y:S01]  /*bfa0*/  FFMA.FTZ R59, R20, R59, R22 ;  /* 0x0000003b143b7223 */ /* 0x020fe20000010016 */
[----:B01--4-:R-:W-:-:S03]  /*bfb0*/  FFMA.FTZ R5, R21, R58, R23 ;  /* 0x0000003a15057223 */ /* 0x013fc60000010017 */
[----:B------:R-:W-:Y:S01]  /*bfc0*/  FMUL.FTZ R0, R59, -1.4426950216293334961 ;  /* 0xbfb8aa3b3b007820 */ /* 0x000fe20000410000 */
[----:B---3--:R-:W-:-:S05]  /*bfd0*/  FMUL.FTZ R3, R5, -1.4426950216293334961 ;  /* 0xbfb8aa3b05037820 */ /* 0x008fca0000410000 */
        /* <DEDUP_REMOVED lines=16> */
.L_x_2011:
[----:B------:R-:W-:Y:S05]  /*c0e0*/  BSYNC.RECONVERGENT B0 ;  /* 0x0000000000007941 */ /* 0x000fea0003800200 */
.L_x_1947:
        /* <DEDUP_REMOVED lines=8> */
[----:B------:R-:W-:Y:S05]  /*c170*/  EXIT ;  /* 0x000000000000794d */ /* 0x000fea0003800000 */
.L_x_2075:
        /* <DEDUP_REMOVED lines=16> */
.L_x_4388:


//--------------------- .text._Z35group_norm_nhwc_fwd_one_pass_kernelI11Bf16IOBf16WLi64ELi70ELi560EEv26Group_norm_nhwc_fwd_params --------------------------
	.section	.text._Z35group_norm_nhwc_fwd_one_pass_kernelI11Bf16IOBf16WLi64ELi70ELi560EEv26Group_norm_nhwc_fwd_params,"ax",@progbits
	.align	128
        .global         _Z35group_norm_nhwc_fwd_one_pass_kernelI11Bf16IOBf16WLi64ELi70ELi560EEv26Group_norm_nhwc_fwd_params
        .type           _Z35group_norm_nhwc_fwd_one_pass_kernelI11Bf16IOBf16WLi64ELi70ELi560EEv26Group_norm_nhwc_fwd_params,@function
        .size           _Z35group_norm_nhwc_fwd_one_pass_kernelI11Bf16IOBf16WLi64ELi70ELi560EEv26Group_norm_nhwc_fwd_params,(.L_x_4389 - _Z35group_norm_nhwc_fwd_one_pass_kernelI11Bf16IOBf16WLi64ELi70ELi560EEv26Group_norm_nhwc_fwd_params)
        .other          _Z35group_norm_nhwc_fwd_one_pass_kernelI11Bf16IOBf16WLi64ELi70ELi560EEv26Group_norm_nhwc_fwd_params,@"STO_CUDA_ENTRY STV_DEFAULT"
_Z35group_norm_nhwc_fwd_one_pass_kernelI11Bf16IOBf16WLi64ELi70ELi560EEv26Group_norm_nhwc_fwd_params:
.text._Z35group_norm_nhwc_fwd_one_pass_kernelI11Bf16IOBf16WLi64ELi70ELi560EEv26Group_norm_nhwc_fwd_params:
        /* <DEDUP_REMOVED lines=37> */
.L_x_2101:
[----:B0-----:R-:W0:Y:S01]  /*0250*/  LDCU UR5, c[0x0][0x3f8] ;  /* 0x00007f00ff0577ac */ /* 0x001e220008000800 */
[----:B------:R-:W-:Y:S01]  /*0260*/  IABS R8, UR7 ;  /* 0x0000000700087c13 */ /* 0x000fe20008000000 */
[----:B------:R-:W-:Y:S01]  /*0270*/  HFMA2 R23, -RZ, RZ, 0, 0 ;  /* 0x00000000ff177431 */ /* 0x000fe200000001ff */
[----:B------:R-:W-:Y:S01]  /*0280*/  SHF.R.S32.HI R9, RZ, 0x1f, R0 ;  /* 0x0000001fff097819 */ /* 0x000fe20000011400 */
[----:B-1----:R-:W1:Y:S01]  /*0290*/  LDCU.64 UR12, c[0x0][0x3e8] ;  /* 0x00007d00ff0c77ac */ /* 0x002e620008000a00 */
[----:B------:R-:W-:Y:S02]  /*02a0*/  SHF.R.S32.HI R22, RZ, 0x1f, R28 ;  /* 0x0000001fff167819 */ /* 0x000fe4000001141c */
[----:B------:R-:W-:Y:S02]  /*02b0*/  SHF.R.S32.HI R21, RZ, 0x1f, R27 ;  /* 0x0000001fff157819 */ /* 0x000fe4000001141b */
[----:B------:R-:W-:Y:S02]  /*02c0*/  SHF.R.S32.HI R24, RZ, 0x1f, R29 ;  /* 0x0000001fff187819 */ /* 0x000fe4000001141d */
[----:B0-----:R-:W-:-:S04]  /*02d0*/  MOV R2, UR5 ;  /* 0x0000000500027c02 */ /* 0x001fc80008000f00 */
[----:B---34-:R-:W-:Y:S02]  /*02e0*/  IABS R5, R2 ;  /* 0x0000000200057213 */ /* 0x018fe40000000000 */
        /* <DEDUP_REMOVED lines=8> */
[----:B------:R-:W1:Y:S08]  /*0370*/  @!P2 LDC.64 R14, c[0x0][0x3e0] ;  /* 0x0000f800ff0eab82 */ /* 0x000e700000000a00 */
[----:B--2---:R-:W2:Y:S08]  /*0380*/  @!P3 LDC.64 R18, c[0x0][0x3e0] ;  /* 0x0000f800ff12bb82 */ /* 0x004eb00000000a00 */
[----:B------:R-:W3:Y:S01]  /*0390*/  @!P2 LDC.64 R10, c[0x0][0x390] ;  /* 0x0000e400ff0aab82 */ /* 0x000ee20000000a00 */
[----:B0-----:R-:W-:-:S04]  /*03a0*/  IADD3 R2, PT, PT, R4, 0xffffffe, RZ ;  /* 0x0ffffffe04027810 */ /* 0x001fc80007ffe0ff */
[----:B------:R0:W4:Y:S03]  /*03b0*/  F2I.FTZ.U32.TRUNC.NTZ R3, R2 ;  /* 0x0000000200037305 */ /* 0x000126000021f000 */
[----:B------:R-:W5:Y:S01]  /*03c0*/  @!P3 LDC.64 R12, c[0x0][0x390] ;  /* 0x0000e400ff0cbb82 */ /* 0x000f620000000a00 */
[----:B-1----:R-:W-:-:S04]  /*03d0*/  @!P2 IMAD R22, R22, R14, RZ ;  /* 0x0000000e1616a224 */ /* 0x002fc800078e02ff */
[----:B------:R-:W-:Y:S02]  /*03e0*/  @!P2 IMAD R22, R28, R15, R22 ;  /* 0x0000000f1c16a224 */ /* 0x000fe400078e0216 */
[----:B0-----:R-:W-:-:S05]  /*03f0*/  HFMA2 R2, -RZ, RZ, 0, 0 ;  /* 0x00000000ff027431 */ /* 0x001fca00000001ff */
[----:B------:R-:W-:Y:S01]  /*0400*/  R2UR UR8, R2 ;  /* 0x00000000020872ca */ /* 0x000fe200000e0000 */
[----:B----4-:R-:W-:Y:S01]  /*0410*/  IMAD.MOV R6, RZ, RZ, -R3 ;  /* 0x000000ffff067224 */ /* 0x010fe200078e0a03 */
[----:B------:R-:W-:-:S03]  /*0420*/  R2UR UR9, R3 ;  /* 0x00000000030972ca */ /* 0x000fc600000e0000 */
[----:B------:R-:W-:Y:S01]  /*0430*/  IMAD R7, R6, R5, RZ ;  /* 0x0000000506077224 */ /* 0x000fe200078e02ff */
[----:B------:R-:W-:-:S04]  /*0440*/  MOV R6, R8 ;  /* 0x0000000800067202 */ /* 0x000fc80000000f00 */
[----:B------:R-:W-:-:S05]  /*0450*/  R2UR UR10, R6 ;  /* 0x00000000060a72ca */ /* 0x000fca00000e0000 */
[----:B------:R-:W-:-:S05]  /*0460*/  IMAD.HI.U32 R7, R3, R7, UR8 ;  /* 0x0000000803077e27 */ /* 0x000fca000f8e0007 */
[----:B------:R-:W-:-:S13]  /*0470*/  R2UR UR8, R7 ;  /* 0x00000000070872ca */ /* 0x000fda00000e0000 */
[----:B------:R-:W-:Y:S02]  /*0480*/  UIMAD.WIDE.U32 UR8, UR8, UR10, URZ ;  /* 0x0000000a080872a5 */ /* 0x000fe4000f8e00ff */
[----:B------:R-:W-:-:S04]  /*0490*/  ULOP3.LUT UR8, UR7, UR5, URZ, 0x3c, !UPT ;  /* 0x0000000507087292 */ /* 0x000fc8000f8e3cff */
[----:B------:R-:W-:-:S04]  /*04a0*/  IMAD R2, RZ, RZ, -UR9 ;  /* 0x80000009ff027e24 */ /* 0x000fc8000f8e02ff */
        /* <DEDUP_REMOVED lines=25> */
[----:B------:R-:W-:Y:S01]  /*0640*/  IADD3 R2, P5, PT, R2, UR8, RZ ;  /* 0x0000000802027c10 */ /* 0x000fe2000ffbe0ff */
[----:B------:R-:W-:Y:S01]  /*0650*/  UIMAD UR5, UR9, UR11, UR5 ;  /* 0x0000000b090572a4 */ /* 0x000fe2000f8e0205 */
[----:B------:R-:W-:-:S04]  /*0660*/  MOV R3, UR8 ;  /* 0x0000000800037c02 */ /* 0x000fc80008000f00 */
[----:B------:R-:W-:Y:S01]  /*0670*/  LEA.HI.X.SX32 R3, R3, RZ, 0x1, P5 ;  /* 0x000000ff03037211 */ /* 0x000fe200028f0eff */
[----:B0-----:R-:W-:Y:S02]  /*0680*/  @!P1 IMAD R20, R9, R6, RZ ;  /* 0x0000000609149224 */ /* 0x001fe400078e02ff */
[----:B------:R-:W0:Y:S01]  /*0690*/  @!P4 LDC.64 R8, c[0x0][0x3e0] ;  /* 0x0000f800ff08cb82 */ /* 0x000e220000000a00 */
[----:B------:R-:W-:-:S04]  /*06a0*/  IMAD.WIDE.U32 R2, R5, UR9, R2 ;  /* 0x0000000905027c25 */ /* 0x000fc8000f8e0002 */
[----:B------:R-:W-:Y:S01]  /*06b0*/  VIADD R5, R3, UR5 ;  /* 0x0000000503057c36 */ /* 0x000fe20008000000 */
[----:B------:R-:W-:Y:S01]  /*06c0*/  @!P1 MOV R4, R2 ;  /* 0x0000000200049202 */ /* 0x000fe20000000f00 */
[----:B------:R-:W-:-:S04]  /*06d0*/  @!P1 IMAD R20, R0, R7, R20 ;  /* 0x0000000700149224 */ /* 0x000fc800078e0214 */
[----:B------:R-:W-:-:S05]  /*06e0*/  @!P1 IMAD.WIDE.U32 R6, R0, R6, R4 ;  /* 0x0000000600069225 */ /* 0x000fca00078e0004 */
[----:B------:R-:W-:Y:S01]  /*06f0*/  @!P1 IADD3 R7, PT, PT, R7, R20, RZ ;  /* 0x0000001407079210 */ /* 0x000fe20007ffe0ff */
[----:B--2---:R-:W-:Y:S01]  /*0700*/  @!P3 IMAD R20, R21, R18, RZ ;  /* 0x000000121514b224 */ /* 0x004fe200078e02ff */
[C---:B-1----:R-:W-:Y:S02]  /*0710*/  @!P1 LEA R16, P5, R6.reuse, R16, 0x1 ;  /* 0x0000001006109211 */ /* 0x042fe400078a08ff */
[----:B------:R-:W-:Y:S01]  /*0720*/  @!P3 MOV R21, R5 ;  /* 0x000000050015b202 */ /* 0x000fe20000000f00 */
[----:B------:R-:W-:Y:S01]  /*0730*/  @!P3 IMAD R19, R27, R19, R20 ;  /* 0x000000131b13b224 */ /* 0x000fe200078e0214 */
[----:B------:R-:W-:Y:S01]  /*0740*/  @!P1 LEA.HI.X R17, R6, R17, R7, 0x1, P5 ;  /* 0x0000001106119211 */ /* 0x000fe200028f0c07 */
[----:B------:R-:W-:Y:S01]  /*0750*/  @!P2 IMAD.MOV.U32 R7, RZ, RZ, R5 ;  /* 0x000000ffff07a224 */ /* 0x000fe200078e0005 */
[-C--:B------:R-:W-:Y:S02]  /*0760*/  @!P2 MOV R6, R2.reuse ;  /* 0x000000020006a202 */ /* 0x080fe40000000f00 */
[----:B------:R-:W-:Y:S01]  /*0770*/  @!P3 MOV R20, R2 ;  /* 0x000000020014b202 */ /* 0x000fe20000000f00 */
[----:B------:R1:W2:Y:S02]  /*0780*/  @!P1 LDG.E R23, desc[UR16][R16.64] ;  /* 0x0000001010179981 */ /* 0x0002a4000c1e1900 */
[----:B------:R-:W-:-:S02]  /*0790*/  @!P2 IMAD.WIDE.U32 R14, R28, R14, R6 ;  /* 0x0000000e1c0ea225 */ /* 0x000fc400078e0006 */
[----:B------:R-:W4:Y:S02]  /*07a0*/  @!P4 LDC.64 R6, c[0x0][0x390] ;  /* 0x0000e400ff06cb82 */ /* 0x000f240000000a00 */
[----:B------:R-:W-:Y:S01]  /*07b0*/  @!P2 IMAD.IADD R22, R15, 0x1, R22 ;  /* 0x000000010f16a824 */ /* 0x000fe200078e0216 */
[----:B---3--:R-:W-:Y:S01]  /*07c0*/  @!P2 LEA R10, P1, R14, R10, 0x1 ;  /* 0x0000000a0e0aa211 */ /* 0x008fe200078208ff */
[----:B0-----:R-:W-:Y:S02]  /*07d0*/  @!P4 IMAD R15, R24, R8, RZ ;  /* 0x00000008180fc224 */ /* 0x001fe400078e02ff */
[----:B------:R-:W-:Y:S01]  /*07e0*/  @!P3 IMAD.WIDE.U32 R20, R27, R18, R20 ;  /* 0x000000121b14b225 */ /* 0x000fe200078e0014 */
[----:B------:R-:W-:Y:S02]  /*07f0*/  @!P2 LEA.HI.X R11, R14, R11, R22, 0x1, P1 ;  /* 0x0000000b0e0ba211 */ /* 0x000fe400008f0c16 */
[----:B------:R-:W-:Y:S01]  /*0800*/  @!P4 MOV R14, R2 ;  /* 0x00000002000ec202 */ /* 0x000fe20000000f00 */
[----:B------:R-:W-:Y:S01]  /*0810*/  @!P4 IMAD R9, R29, R9, R15 ;  /* 0x000000091d09c224 */ /* 0x000fe200078e020f */
[----:B------:R-:W-:-:S02]  /*0820*/  @!P4 MOV R15, R5 ;  /* 0x00000005000fc202 */ /* 0x000fc40000000f00 */
[----:B------:R-:W-:Y:S02]  /*0830*/  CS2R R24, SRZ ;  /* 0x0000000000187805 */ /* 0x000fe4000001ff00 */
[----:B------:R-:W-:Y:S02]  /*0840*/  @!P3 IADD3 R19, PT, PT, R21, R19, RZ ;  /* 0x000000131513b210 */ /* 0x000fe40007ffe0ff */
[C---:B-----5:R-:W-:Y:S01]  /*0850*/  @!P3 LEA R12, P5, R20.reuse, R12, 0x1 ;  /* 0x0000000c140cb211 */ /* 0x060fe200078a08ff */
[----:B------:R-:W-:Y:S01]  /*0860*/  @!P4 IMAD.WIDE.U32 R14, R29, R8, R14 ;  /* 0x000000081d0ec225 */ /* 0x000fe200078e000e */
[----:B------:R0:W3:Y:S02]  /*0870*/  @!P2 LDG.E R24, desc[UR16][R10.64] ;  /* 0x000000100a18a981 */ /* 0x0000e4000c1e1900 */
[----:B------:R-:W-:Y:S01]  /*0880*/  @!P3 LEA.HI.X R13, R20, R13, R19, 0x1, P5 ;  /* 0x0000000d140db211 */ /* 0x000fe200028f0c13 */
[----:B------:R-:W-:Y:S02]  /*0890*/  @!P4 IMAD.IADD R9, R15, 0x1, R9 ;  /* 0x000000010f09c824 */ /* 0x000fe400078e0209 */
[----:B------:R-:W-:Y:S01]  /*08a0*/  HFMA2 R22, -RZ, RZ, 0, 0 ;  /* 0x00000000ff167431 */ /* 0x000fe200000001ff */
        /* <DEDUP_REMOVED lines=129> */
.L_x_2077:
[----:B------:R-:W-:Y:S05]  /*10c0*/  BSYNC.RECONVERGENT B0 ;  /* 0x0000000000007941 */ /* 0x000fea0003800200 */
.L_x_2076:
        /* <DEDUP_REMOVED lines=33> */
.L_x_2080:
[----:B------:R-:W2:Y:S04]  /*12e0*/  LDG.E.STRONG.GPU R14, desc[UR16][R10.64] ;  /* 0x000000100a0e7981 */ /* 0x000ea8000c1ef900 */
[----:B--2---:R-:W-:Y:S01]  /*12f0*/  CCTL.IVALL ;  /* 0x00000000ff00798f */ /* 0x004fe20002000000 */
[----:B------:R-:W-:Y:S05]  /*1300*/  YIELD ;  /* 0x0000000000007946 */ /* 0x000fea0003800000 */
[----:B------:R-:W-:-:S13]  /*1310*/  ISETP.NE.AND P2, PT, R14, R9, PT ;  /* 0x000000090e00720c */ /* 0x000fda0003f45270 */
[----:B------:R-:W-:Y:S05]  /*1320*/  @P2 BRA `(.L_x_2080) ;  /* 0xfffffffc00ec2947 */ /* 0x000fea000383ffff */
.L_x_2079:
        /* <DEDUP_REMOVED lines=15> */
.L_x_2082:
        /* <DEDUP_REMOVED lines=91> */
.L_x_2081:
        /* <DEDUP_REMOVED lines=55> */
.L_x_2083:
        /* <DEDUP_REMOVED lines=30> */
.L_x_2084:
        /* <DEDUP_REMOVED lines=14> */
.L_x_2085:
[----:B------:R-:W-:Y:S05]  /*2000*/  BSYNC.RECONVERGENT B0 ;  /* 0x0000000000007941 */ /* 0x000fea0003800200 */
.L_x_2078:
[----:B------:R-:W1:Y:S01]  /*2010*/  S2R R14, SR_TID.X ;  /* 0x00000000000e7919 */ /* 0x000e620000002100 */
[----:B------:R-:W2:Y:S01]  /*2020*/  S2UR UR9, SR_CgaCtaId ;  /* 0x00000000000979c3 */ /* 0x000ea20000008800 */
[----:B------:R-:W3:Y:S01]  /*2030*/  LDCU UR10, c[0x0][0x414] ;  /* 0x00008280ff0a77ac */ /* 0x000ee20008000800 */
[----:B------:R-:W-:Y:S01]  /*2040*/  MOV R15, UR7 ;  /* 0x00000007000f7c02 */ /* 0x000fe20008000f00 */
[----:B------:R-:W-:-:S05]  /*2050*/  UMOV UR5, 0x400 ;  /* 0x0000040000057882 */ /* 0x000fca0000000000 */
[----:B------:R-:W4:Y:S08]  /*2060*/  @P0 LDC.64 R8, c[0x0][0x388] ;  /* 0x0000e200ff080b82 */ /* 0x000f300000000a00 */
[----:B0-----:R-:W0:Y:S01]  /*2070*/  LDC.64 R10, c[0x0][0x398] ;  /* 0x0000e600ff0a7b82 */ /* 0x001e220000000a00 */
[----:B--2---:R-:W-:-:S07]  /*2080*/  ULEA UR5, UR9, UR5, 0x18 ;  /* 0x0000000509057291 */ /* 0x004fce000f8ec0ff */
[----:B------:R-:W2:Y:S01]  /*2090*/  LDC.64 R16, c[0x0][0x3a0] ;  /* 0x0000e800ff107b82 */ /* 0x000ea20000000a00 */
[----:B-1----:R-:W-:Y:S01]  /*20a0*/  ISETP.NE.AND P1, PT, R14, RZ, PT ;  /* 0x000000ff0e00720c */ /* 0x002fe20003f25270 */
[----:B----4-:R-:W-:Y:S01]  /*20b0*/  @P0 IMAD.WIDE R8, R15, 0x8, R8 ;  /* 0x000000080f080825 */ /* 0x010fe200078e0208 */
[----:B------:R-:W-:-:S05]  /*20c0*/  LOP3.LUT R14, R26, 0xffff, RZ, 0xc0, !PT ;  /* 0x0000ffff1a0e7812 */ /* 0x000fca00078ec0ff */
[----:B------:R-:W-:-:S04]  /*20d0*/  VIADD R14, R14, UR8 ;  /* 0x000000080e0e7c36 */ /* 0x000fc80008000000 */
[C---:B0-----:R-:W-:Y:S02]  /*20e0*/  IMAD.WIDE R10, R14.reuse, 0x2, R10 ;  /* 0x000000020e0a7825 */ /* 0x041fe400078e020a */
[----:B------:R3:W-:Y:S02]  /*20f0*/  @!P1 STS.64 [UR5+0xb0], R12 ;  /* 0x0000b00cff009988 */ /* 0x0007e40008000a05 */
[----:B--2---:R-:W-:-:S04]  /*2100*/  IMAD.WIDE R14, R14, 0x2, R16 ;  /* 0x000000020e0e7825 */ /* 0x004fc800078e0210 */
[----:B---3--:R-:W-:Y:S01]  /*2110*/  @P0 FMUL.FTZ R12, R12, UR10 ;  /* 0x0000000a0c0c0c20 */ /* 0x008fe20008410000 */
[----:B------:R-:W-:-:S05]  /*2120*/  @P0 FMUL.FTZ R13, R13, UR10 ;  /* 0x0000000a0d0d0c20 */ /* 0x000fca0008410000 */
[----:B------:R0:W-:Y:S01]  /*2130*/  @P0 STG.E.64 desc[UR16][R8.64], R12 ;  /* 0x0000000c08000986 */ /* 0x0001e2000c101b10 */
[----:B------:R-:W-:Y:S06]  /*2140*/  BAR.SYNC.DEFER_BLOCKING 0x0 ;  /* 0x0000000000007b1d */ /* 0x000fec0000010000 */
[----:B0-----:R-:W2:Y:S04]  /*2150*/  LDG.E.U16 R12, desc[UR16][R10.64] ;  /* 0x000000100a0c7981 */ /* 0x001ea8000c1e1500 */
[----:B------:R-:W3:Y:S04]  /*2160*/  LDG.E.U16 R13, desc[UR16][R14.64] ;  /* 0x000000100e0d7981 */ /* 0x000ee8000c1e1500 */
[----:B------:R-:W0:Y:S01]  /*2170*/  LDS.64 R8, [UR5+0xb0] ;  /* 0x0000b005ff087984 */ /* 0x000e220008000a00 */
[----:B------:R-:W1:Y:S03]  /*2180*/  LDCU.U8 UR5, c[0x0][0x3fc] ;  /* 0x00007f80ff0577ac */ /* 0x000e660008000000 */
[----:B------:R4:W5:Y:S04]  /*2190*/  LDG.E.U16 R11, desc[UR16][R10.64+0x2] ;  /* 0x000002100a0b7981 */ /* 0x000968000c1e1500 */
[----:B------:R-:W5:Y:S01]  /*21a0*/  LDG.E.U16 R14, desc[UR16][R14.64+0x2] ;  /* 0x000002100e0e7981 */ /* 0x000f62000c1e1500 */
[----:B0-----:R-:W-:-:S04]  /*21b0*/  FMUL.FTZ R8, R8, UR10 ;  /* 0x0000000a08087c20 */ /* 0x001fc80008410000 */
[----:B----4-:R-:W-:-:S04]  /*21c0*/  FMUL.FTZ R10, R8, R8 ;  /* 0x00000008080a7220 */ /* 0x010fc80000410000 */
[----:B------:R-:W-:-:S05]  /*21d0*/  FFMA.FTZ R9, R9, UR10, -R10 ;  /* 0x0000000a09097c23 */ /* 0x000fca000801080a */
[----:B------:R-:W-:-:S13]  /*21e0*/  FSETP.GTU.FTZ.AND P1, PT, R9, RZ, PT ;  /* 0x000000ff0900720b */ /* 0x000fda0003f3c000 */
[----:B------:R-:W0:Y:S01]  /*21f0*/  @P1 LDC R10, c[0x0][0x3a8] ;  /* 0x0000ea00ff0a1b82 */ /* 0x000e220000000800 */
[----:B-1----:R-:W-:Y:S01]  /*2200*/  UISETP.NE.AND UP0, UPT, UR5, URZ, UPT ;  /* 0x000000ff0500728c */ /* 0x002fe2000bf05270 */
[----:B------:R-:W-:Y:S01]  /*2210*/  BSSY.RECONVERGENT B0, `(.L_x_2086) ;  /* 0x00000f5000007945 */ /* 0x000fe20003800200 */
[----:B0-----:R-:W-:Y:S01]  /*2220*/  @P1 FADD.FTZ R10, R9, R10 ;  /* 0x0000000a090a1221 */ /* 0x001fe20000010000 */
[----:B------:R-:W-:-:S06]  /*2230*/  MOV R9, 0x3f800000 ;  /* 0x3f80000000097802 */ /* 0x000fcc0000000f00 */
[----:B------:R2:W0:Y:S02]  /*2240*/  @P1 MUFU.RSQ R9, R10 ;  /* 0x0000000a00091308 */ /* 0x0004240000001400 */
[----:B--2---:R-:W-:Y:S01]  /*2250*/  SHF.L.U32 R10, R12, 0x10, RZ ;  /* 0x000000100c0a7819 */ /* 0x004fe200000006ff */
[----:B---3--:R-:W-:Y:S01]  /*2260*/  IMAD.U32 R12, R13, 0x10000, RZ ;  /* 0x000100000d0c7824 */ /* 0x008fe200078e00ff */
[----:B-----5:R-:W-:Y:S02]  /*2270*/  SHF.L.U32 R11, R11, 0x10, RZ ;  /* 0x000000100b0b7819 */ /* 0x020fe400000006ff */
[----:B------:R-:W-:Y:S01]  /*2280*/  SHF.L.U32 R13, R14, 0x10, RZ ;  /* 0x000000100e0d7819 */ /* 0x000fe200000006ff */
[----:B0-----:R-:W-:Y:S06]  /*2290*/  BRA.U UP0, `(.L_x_2087) ;  /* 0x0000000500887547 */ /* 0x001fec000b800000 */
[----:B------:R-:W0:Y:S01]  /*22a0*/  LDCU.64 UR10, c[0x0][0x3e8] ;  /* 0x00007d00ff0a77ac */ /* 0x000e220008000a00 */
[----:B------:R-:W-:Y:S01]  /*22b0*/  SHF.R.S32.HI R18, RZ, 0x1f, R0 ;  /* 0x0000001fff127819 */ /* 0x000fe20000011400 */
[----:B------:R-:W-:Y:S01]  /*22c0*/  BSSY.RECONVERGENT B1, `(.L_x_2088) ;  /* 0x000001f000017945 */ /* 0x000fe20003800200 */
[----:B------:R-:W-:Y:S02]  /*22d0*/  SHF.R.S32.HI R16, RZ, 0x1f, R28 ;  /* 0x0000001fff107819 */ /* 0x000fe4000001141c */
[----:B------:R-:W-:Y:S02]  /*22e0*/  SHF.R.S32.HI R17, RZ, 0x1f, R27 ;  /* 0x0000001fff117819 */ /* 0x000fe4000001141b */
[----:B------:R-:W-:Y:S02]  /*22f0*/  SHF.R.S32.HI R19, RZ, 0x1f, R29 ;  /* 0x0000001fff137819 */ /* 0x000fe4000001141d */
[----:B0-----:R-:W-:Y:S02]  /*2300*/  ISETP.GE.U32.AND P2, PT, R0, UR10, PT ;  /* 0x0000000a00007c0c */ /* 0x001fe4000bf46070 */
        /* <DEDUP_REMOVED lines=8> */
[----:B------:R-:W0:Y:S01]  /*2390*/  LDCU.64 UR12, c[0x0][0x3e0] ;  /* 0x00007c00ff0c77ac */ /* 0x000e220008000a00 */
[----:B------:R-:W-:Y:S01]  /*23a0*/  MOV R14, R2 ;  /* 0x00000002000e7202 */ /* 0x000fe20000000f00 */
[--C-:B------:R-:W-:Y:S01]  /*23b0*/  FADD.FTZ R23, R23, -R8.reuse ;  /* 0x8000000817177221 */ /* 0x100fe20000010000 */
[----:B------:R-:W-:Y:S01]  /*23c0*/  MOV R15, R5 ;  /* 0x00000005000f7202 */ /* 0x000fe20000000f00 */
[----:B------:R-:W1:Y:S01]  /*23d0*/  LDCU.64 UR8, c[0x0][0x380] ;  /* 0x00007000ff0877ac */ /* 0x000e620008000a00 */
[----:B------:R-:W-:-:S04]  /*23e0*/  FADD.FTZ R21, R21, -R8 ;  /* 0x8000000815157221 */ /* 0x000fc80000010000 */
[----:B------:R-:W-:-:S04]  /*23f0*/  FMUL.FTZ R19, R21, R9 ;  /* 0x0000000915137220 */ /* 0x000fc80000410000 */
[----:B------:R-:W-:Y:S01]  /*2400*/  FFMA.FTZ R19, R11, R19, R13 ;  /* 0x000000130b137223 */ /* 0x000fe2000001000d */
[----:B0-----:R-:W-:Y:S02]  /*2410*/  IMAD R16, R18, UR12, RZ ;  /* 0x0000000c12107c24 */ /* 0x001fe4000f8e02ff */
[----:B------:R-:W-:Y:S01]  /*2420*/  FMUL.FTZ R18, R23, R9 ;  /* 0x0000000917127220 */ /* 0x000fe20000410000 */
[----:B------:R-:W-:-:S04]  /*2430*/  IMAD.WIDE.U32 R14, R0, UR12, R14 ;  /* 0x0000000c000e7c25 */ /* 0x000fc8000f8e000e */
[----:B------:R-:W-:Y:S01]  /*2440*/  FFMA.FTZ R18, R10, R18, R12 ;  /* 0x000000120a127223 */ /* 0x000fe2000001000c */
[----:B------:R-:W-:-:S04]  /*2450*/  IMAD R16, R0, UR13, R16 ;  /* 0x0000000d00107c24 */ /* 0x000fc8000f8e0210 */
[----:B------:R-:W-:Y:S01]  /*2460*/  IMAD.IADD R15, R15, 0x1, R16 ;  /* 0x000000010f0f7824 */ /* 0x000fe200078e0210 */
[C---:B-1----:R-:W-:Y:S02]  /*2470*/  LEA R16, P2, R14.reuse, UR8, 0x1 ;  /* 0x000000080e107c11 */ /* 0x042fe4000f8408ff */
[----:B------:R-:W-:Y:S02]  /*2480*/  F2FP.BF16.F32.PACK_AB R18, R19, R18 ;  /* 0x000000121312723e */ /* 0x000fe400000010ff */
[----:B------:R-:W-:-:S05]  /*2490*/  LEA.HI.X R17, R14, UR9, R15, 0x1, P2 ;  /* 0x000000090e117c11 */ /* 0x000fca00090f0c0f */
[----:B------:R0:W-:Y:S04]  /*24a0*/  STG.E desc[UR16][R16.64], R18 ;  /* 0x0000001210007986 */ /* 0x0001e8000c101910 */
.L_x_2089:
[----:B------:R-:W-:Y:S05]  /*24b0*/  BSYNC.RECONVERGENT B1 ;  /* 0x0000000000017941 */ /* 0x000fea0003800200 */
.L_x_2088:
[----:B------:R-:W-:Y:S04]  /*24c0*/  BSSY.RECONVERGENT B1, `(.L_x_2090) ;  /* 0x0000015000017945 */ /* 0x000fe80003800200 */
[----:B------:R-:W-:Y:S05]  /*24d0*/  @P3 BRA `(.L_x_2091) ;  /* 0x00000000004c3947 */ /* 0x000fea0003800000 */
[----:B------:R-:W1:Y:S01]  /*24e0*/  LDCU.64 UR8, c[0x0][0x3e0] ;  /* 0x00007c00ff0877ac */ /* 0x000e620008000a00 */
[----:B0-----:R-:W-:Y:S01]  /*24f0*/  SHF.R.S32.HI R17, RZ, 0x1f, R28 ;  /* 0x0000001fff117819 */ /* 0x001fe2000001141c */
[--C-:B------:R-:W-:Y:S01]  /*2500*/  FADD.FTZ R18, R24, -R8.reuse ;  /* 0x8000000818127221 */ /* 0x100fe20000010000 */
[----:B------:R-:W-:Y:S01]  /*2510*/  MOV R14, R2 ;  /* 0x00000002000e7202 */ /* 0x000fe20000000f00 */
[----:B------:R-:W0:Y:S01]  /*2520*/  LDCU.64 UR12, c[0x0][0x380] ;  /* 0x00007000ff0c77ac */ /* 0x000e220008000a00 */
[----:B------:R-:W-:Y:S01]  /*2530*/  MOV R15, R5 ;  /* 0x00000005000f7202 */ /* 0x000fe20000000f00 */
[----:B------:R-:W-:Y:S01]  /*2540*/  FADD.FTZ R16, R20, -R8 ;  /* 0x8000000814107221 */ /* 0x000fe20000010000 */
[----:B------:R-:W-:-:S03]  /*2550*/  FMUL.FTZ R18, R18, R9 ;  /* 0x0000000912127220 */ /* 0x000fc60000410000 */
[----:B------:R-:W-:Y:S01]  /*2560*/  FMUL.FTZ R16, R16, R9 ;  /* 0x0000000910107220 */ /* 0x000fe20000410000 */
[----:B------:R-:W-:-:S03]  /*2570*/  FFMA.FTZ R18, R10, R18, R12 ;  /* 0x000000120a127223 */ /* 0x000fc6000001000c */
        /* <DEDUP_REMOVED lines=9> */
.L_x_2091:
[----:B------:R-:W-:Y:S05]  /*2610*/  BSYNC.RECONVERGENT B1 ;  /* 0x0000000000017941 */ /* 0x000fea0003800200 */
.L_x_2090:
[----:B------:R-:W-:Y:S04]  /*2620*/  BSSY.RECONVERGENT B1, `(.L_x_2092) ;  /* 0x0000015000017945 */ /* 0x000fe80003800200 */
[----:B------:R-:W-:Y:S05]  /*2630*/  @P4 BRA `(.L_x_2093) ;  /* 0x00000000004c4947 */ /* 0x000fea0003800000 */
[----:B------:R-:W2:Y:S01]  /*2640*/  LDCU.64 UR8, c[0x0][0x3e0] ;  /* 0x00007c00ff0877ac */ /* 0x000ea20008000a00 */
[----:B01----:R-:W-:Y:S01]  /*2650*/  SHF.R.S32.HI R17, RZ, 0x1f, R27 ;  /* 0x0000001fff117819 */ /* 0x003fe2000001141b */
[--C-:B------:R-:W-:Y:S01]  /*2660*/  FADD.FTZ R16, R25, -R8.reuse ;  /* 0x8000000819107221 */ /* 0x100fe20000010000 */
[----:B------:R-:W-:Y:S01]  /*2670*/  FADD.FTZ R18, R7, -R8 ;  /* 0x8000000807127221 */ /* 0x000fe20000010000 */
[----:B------:R-:W0:Y:S01]  /*2680*/  LDCU.64 UR12, c[0x0][0x380] ;  /* 0x00007000ff0c77ac */ /* 0x000e220008000a00 */
[----:B------:R-:W-:Y:S01]  /*2690*/  MOV R15, R5 ;  /* 0x00000005000f7202 */ /* 0x000fe20000000f00 */
[----:B------:R-:W-:Y:S02]  /*26a0*/  IMAD.MOV.U32 R14, RZ, RZ, R2 ;  /* 0x000000ffff0e7224 */ /* 0x000fe400078e0002 */
[----:B--2---:R-:W-:Y:S02]  /*26b0*/  IMAD R7, R17, UR8, RZ ;  /* 0x0000000811077c24 */ /* 0x004fe4000f8e02ff */
[-C--:B------:R-:W-:Y:S01]  /*26c0*/  FMUL.FTZ R17, R16, R9.reuse ;  /* 0x0000000910117220 */ /* 0x080fe20000410000 */
[----:B------:R-:W-:Y:S01]  /*26d0*/  FMUL.FTZ R16, R18, R9 ;  /* 0x0000000912107220 */ /* 0x000fe20000410000 */
[----:B------:R-:W-:-:S04]  /*26e0*/  IMAD.WIDE.U32 R14, R27, UR8, R14 ;  /* 0x000000081b0e7c25 */ /* 0x000fc8000f8e000e */
[----:B------:R-:W-:Y:S01]  /*26f0*/  FFMA.FTZ R18, R10, R17, R12 ;  /* 0x000000110a127223 */ /* 0x000fe2000001000c */
[----:B------:R-:W-:Y:S01]  /*2700*/  FFMA.FTZ R19, R11, R16, R13 ;  /* 0x000000100b137223 */ /* 0x000fe2000001000d */
[----:B------:R-:W-:Y:S01]  /*2710*/  IMAD R7, R27, UR9, R7 ;  /* 0x000000091b077c24 */ /* 0x000fe2000f8e0207 */
[----:B0-----:R-:W-:-:S03]  /*2720*/  LEA R16, P2, R14, UR12, 0x1 ;  /* 0x0000000c0e107c11 */ /* 0x001fc6000f8408ff */
[----:B------:R-:W-:Y:S02]  /*2730*/  F2FP.BF16.F32.PACK_AB R19, R19, R18 ;  /* 0x000000121313723e */ /* 0x000fe400000010ff */
[----:B------:R-:W-:-:S04]  /*2740*/  IADD3 R7, PT, PT, R15, R7, RZ ;  /* 0x000000070f077210 */ /* 0x000fc80007ffe0ff */
[----:B------:R-:W-:-:S05]  /*2750*/  LEA.HI.X R17, R14, UR13, R7, 0x1, P2 ;  /* 0x0000000d0e117c11 */ /* 0x000fca00090f0c07 */
[----:B------:R2:W-:Y:S02]  /*2760*/  STG.E desc[UR16][R16.64], R19 ;  /* 0x0000001310007986 */ /* 0x0005e4000c101910 */
.L_x_2093:
[----:B------:R-:W-:Y:S05]  /*2770*/  BSYNC.RECONVERGENT B1 ;  /* 0x0000000000017941 */ /* 0x000fea0003800200 */
.L_x_2092:
[----:B------:R-:W-:Y:S05]  /*2780*/  @P1 BRA `(.L_x_2094) ;  /* 0x0000000800741947 */ /* 0x000fea0003800000 */
[----:B------:R-:W3:Y:S01]  /*2790*/  LDCU.64 UR8, c[0x0][0x3e0] ;  /* 0x00007c00ff0877ac */ /* 0x000ee20008000a00 */
[----:B------:R-:W-:Y:S01]  /*27a0*/  SHF.R.S32.HI R7, RZ, 0x1f, R29 ;  /* 0x0000001fff077819 */ /* 0x000fe2000001141d */
[--C-:B------:R-:W-:Y:S01]  /*27b0*/  FADD.FTZ R22, R22, -R8.reuse ;  /* 0x8000000816167221 */ /* 0x100fe20000010000 */
[----:B------:R-:W-:Y:S01]  /*27c0*/  MOV R3, R5 ;  /* 0x0000000500037202 */ /* 0x000fe20000000f00 */
[----:B------:R-:W4:Y:S01]  /*27d0*/  LDCU.64 UR10, c[0x0][0x380] ;  /* 0x00007000ff0a77ac */ /* 0x000f220008000a00 */
[----:B------:R-:W-:Y:S01]  /*27e0*/  FADD.FTZ R6, R6, -R8 ;  /* 0x8000000806067221 */ /* 0x000fe20000010000 */
[----:B------:R-:W-:-:S03]  /*27f0*/  FMUL.FTZ R5, R22, R9 ;  /* 0x0000000916057220 */ /* 0x000fc60000410000 */
[----:B------:R-:W-:Y:S01]  /*2800*/  FMUL.FTZ R6, R6, R9 ;  /* 0x0000000906067220 */ /* 0x000fe20000410000 */
[----:B------:R-:W-:-:S03]  /*2810*/  FFMA.FTZ R10, R10, R5, R12 ;  /* 0x000000050a0a7223 */ /* 0x000fc6000001000c */
[----:B------:R-:W-:Y:S01]  /*2820*/  FFMA.FTZ R11, R11, R6, R13 ;  /* 0x000000060b0b7223 */ /* 0x000fe2000001000d */
[----:B---3--:R-:W-:Y:S02]  /*2830*/  IMAD R4, R7, UR8, RZ ;  /* 0x0000000807047c24 */ /* 0x008fe4000f8e02ff */
[----:B------:R-:W-:-:S04]  /*2840*/  IMAD.WIDE.U32 R2, R29, UR8, R2 ;  /* 0x000000081d027c25 */ /* 0x000fc8000f8e0002 */
[----:B------:R-:W-:Y:S01]  /*2850*/  IMAD R7, R29, UR9, R4 ;  /* 0x000000091d077c24 */ /* 0x000fe2000f8e0204 */
[----:B----4-:R-:W-:-:S03]  /*2860*/  LEA R4, P1, R2, UR10, 0x1 ;  /* 0x0000000a02047c11 */ /* 0x010fc6000f8208ff */
[----:B------:R-:W-:Y:S01]  /*2870*/  IMAD.IADD R7, R3, 0x1, R7 ;  /* 0x0000000103077824 */ /* 0x000fe200078e0207 */
[----:B------:R-:W-:-:S04]  /*2880*/  F2FP.BF16.F32.PACK_AB R3, R11, R10 ;  /* 0x0000000a0b03723e */ /* 0x000fc800000010ff */
[----:B------:R-:W-:-:S05]  /*2890*/  LEA.HI.X R5, R2, UR11, R7, 0x1, P1 ;  /* 0x0000000b02057c11 */ /* 0x000fca00088f0c07 */
[----:B------:R4:W-:Y:S01]  /*28a0*/  STG.E desc[UR16][R4.64], R3 ;  /* 0x0000000304007986 */ /* 0x0009e2000c101910 */
[----:B------:R-:W-:Y:S05]  /*28b0*/  BRA `(.L_x_2094) ;  /* 0x0000000800287947 */ /* 0x000fea0003800000 */
.L_x_2087:
        /* <DEDUP_REMOVED lines=19> */
[-C--:B------:R-:W-:Y:S01]  /*29f0*/  FMUL.FTZ R16, R16, R9.reuse ;  /* 0x0000000910107220 */ /* 0x080fe20000410000 */
[----:B------:R-:W-:Y:S01]  /*2a00*/  FMUL.FTZ R17, R21, R9 ;  /* 0x0000000915117220 */ /* 0x000fe20000410000 */
[----:B------:R-:W1:Y:S02]  /*2a10*/  LDCU.64 UR12, c[0x0][0x380] ;  /* 0x00007000ff0c77ac */ /* 0x000e640008000a00 */
[----:B------:R-:W-:Y:S01]  /*2a20*/  FFMA.FTZ R16, R10, R16, R12 ;  /* 0x000000100a107223 */ /* 0x000fe2000001000c */
        /* <DEDUP_REMOVED lines=21> */
.L_x_2096:
[----:B------:R-:W-:Y:S05]  /*2b80*/  BSYNC.RECONVERGENT B1 ;  /* 0x0000000000017941 */ /* 0x000fea0003800200 */
.L_x_2095:
[----:B------:R-:W-:Y:S04]  /*2b90*/  BSSY.RECONVERGENT B1, `(.L_x_2097) ;  /* 0x000001f000017945 */ /* 0x000fe80003800200 */
[----:B------:R-:W-:Y:S05]  /*2ba0*/  @P3 BRA `(.L_x_2098) ;  /* 0x0000000000743947 */ /* 0x000fea0003800000 */
[--C-:B------:R-:W-:Y:S01]  /*2bb0*/  FADD.FTZ R24, R24, -R8.reuse ;  /* 0x8000000818187221 */ /* 0x100fe20000010000 */
[----:B------:R-:W-:Y:S01]  /*2bc0*/  FADD.FTZ R20, R20, -R8 ;  /* 0x8000000814147221 */ /* 0x000fe20000010000 */
[----:B------:R-:W1:Y:S02]  /*2bd0*/  LDCU.64 UR10, c[0x0][0x3e0] ;  /* 0x00007c00ff0a77ac */ /* 0x000e640008000a00 */
[-C--:B------:R-:W-:Y:S01]  /*2be0*/  FMUL.FTZ R15, R24, R9.reuse ;  /* 0x00000009180f7220 */ /* 0x080fe20000410000 */
[----:B------:R-:W-:Y:S01]  /*2bf0*/  FMUL.FTZ R20, R20, R9 ;  /* 0x0000000914147220 */ /* 0x000fe20000410000 */
[----:B------:R-:W2:Y:S02]  /*2c00*/  LDCU.64 UR12, c[0x0][0x380] ;  /* 0x00007000ff0c77ac */ /* 0x000ea40008000a00 */
[----:B0-----:R-:W-:Y:S01]  /*2c10*/  FFMA.FTZ R18, R10, R15, R12 ;  /* 0x0000000f0a127223 */ /* 0x001fe2000001000c */
[----:B------:R-:W-:Y:S01]  /*2c20*/  FFMA.FTZ R17, R11, R20, R13 ;  /* 0x000000140b117223 */ /* 0x000fe2000001000d */
[----:B------:R-:W-:-:S02]  /*2c30*/  SHF.R.S32.HI R20, RZ, 0x1f, R28 ;  /* 0x0000001fff147819 */ /* 0x000fc4000001141c */
[----:B------:R-:W-:Y:S01]  /*2c40*/  FMUL.FTZ R15, R18, -1.4426950216293334961 ;  /* 0xbfb8aa3b120f7820 */ /* 0x000fe20000410000 */
[----:B------:R-:W-:-:S04]  /*2c50*/  FMUL.FTZ R23, R17, -1.4426950216293334961 ;  /* 0xbfb8aa3b11177820 */ /* 0x000fc80000410000 */
[----:B------:R-:W0:Y:S01]  /*2c60*/  MUFU.EX2 R14, R23 ;  /* 0x00000017000e7308 */ /* 0x000e220000000800 */
[----:B-1----:R-:W-:-:S03]  /*2c70*/  IMAD R20, R20, UR10, RZ ;  /* 0x0000000a14147c24 */ /* 0x002fc6000f8e02ff */
[----:B------:R-:W1:Y:S01]  /*2c80*/  MUFU.EX2 R15, R15 ;  /* 0x0000000f000f7308 */ /* 0x000e620000000800 */
[----:B------:R-:W-:Y:S02]  /*2c90*/  IMAD R20, R28, UR11, R20 ;  /* 0x0000000b1c147c24 */ /* 0x000fe4000f8e0214 */
[----:B0-----:R-:W-:Y:S01]  /*2ca0*/  FADD.FTZ R24, R14, 1 ;  /* 0x3f8000000e187421 */ /* 0x001fe20000010000 */
[----:B------:R-:W-:Y:S02]  /*2cb0*/  IMAD.MOV.U32 R14, RZ, RZ, R2 ;  /* 0x000000ffff0e7224 */ /* 0x000fe400078e0002 */
[----:B-1----:R-:W-:Y:S01]  /*2cc0*/  FADD.FTZ R21, R15, 1 ;  /* 0x3f8000000f157421 */ /* 0x002fe20000010000 */
[----:B------:R-:W-:Y:S01]  /*2cd0*/  MUFU.RCP R16, R24 ;  /* 0x0000001800107308 */ /* 0x000fe20000001000 */
[----:B------:R-:W-:-:S03]  /*2ce0*/  MOV R15, R5 ;  /* 0x00000005000f7202 */ /* 0x000fc60000000f00 */
[----:B------:R-:W-:-:S04]  /*2cf0*/  IMAD.WIDE.U32 R14, R28, UR10, R14 ;  /* 0x0000000a1c0e7c25 */ /* 0x000fc8000f8e000e */
[----:B------:R-:W0:Y:S01]  /*2d00*/  MUFU.RCP R19, R21 ;  /* 0x0000001500137308 */ /* 0x000e220000001000 */
[----:B------:R-:W-:Y:S01]  /*2d10*/  IADD3 R20, PT, PT, R15, R20, RZ ;  /* 0x000000140f147210 */ /* 0x000fe20007ffe0ff */
[----:B0-----:R-:W-:Y:S01]  /*2d20*/  FMUL.FTZ R19, R18, R19 ;  /* 0x0000001312137220 */ /* 0x001fe20000410000 */
[----:B------:R-:W-:Y:S01]  /*2d30*/  FMUL.FTZ R18, R17, R16 ;  /* 0x0000001011127220 */ /* 0x000fe20000410000 */
[----:B--2---:R-:W-:-:S04]  /*2d40*/  LEA R16, P2, R14, UR12, 0x1 ;  /* 0x0000000c0e107c11 */ /* 0x004fc8000f8408ff */
[----:B------:R-:W-:Y:S02]  /*2d50*/  LEA.HI.X R17, R14, UR13, R20, 0x1, P2 ;  /* 0x0000000d0e117c11 */ /* 0x000fe400090f0c14 */
[----:B------:R-:W-:-:S05]  /*2d60*/  F2FP.BF16.F32.PACK_AB R19, R18, R19 ;  /* 0x000000131213723e */ /* 0x000fca00000010ff */
[----:B------:R1:W-:Y:S02]  /*2d70*/  STG.E desc[UR16][R16.64], R19 ;  /* 0x0000001310007986 */ /* 0x0003e4000c101910 */
.L_x_2098:
[----:B------:R-:W-:Y:S05]  /*2d80*/  BSYNC.RECONVERGENT B1 ;  /* 0x0000000000017941 */ /* 0x000fea0003800200 */
.L_x_2097:
[----:B------:R-:W-:Y:S04]  /*2d90*/  BSSY.RECONVERGENT B1, `(.L_x_2099) ;  /* 0x000001f000017945 */ /* 0x000fe80003800200 */
[----:B------:R-:W-:Y:S05]  /*2da0*/  @P4 BRA `(.L_x_2100) ;  /* 0x0000000000744947 */ /* 0x000fea0003800000 */
[--C-:B------:R-:W-:Y:S01]  /*2db0*/  FADD.FTZ R14, R25, -R8.reuse ;  /* 0x80000008190e7221 */ /* 0x100fe20000010000 */
[----:B------:R-:W2:Y:S01]  /*2dc0*/  LDCU.64 UR10, c[0x0][0x3e0] ;  /* 0x00007c00ff0a77ac */ /* 0x000ea20008000a00 */
[----:B------:R-:W-:Y:S02]  /*2dd0*/  SHF.R.S32.HI R15, RZ, 0x1f, R27 ;  /* 0x0000001fff0f7819 */ /* 0x000fe4000001141b */
[----:B01----:R-:W-:Y:S01]  /*2de0*/  FMUL.FTZ R17, R14, R9 ;  /* 0x000000090e117220 */ /* 0x003fe20000410000 */
[----:B------:R-:W-:Y:S01]  /*2df0*/  FADD.FTZ R14, R7, -R8 ;  /* 0x80000008070e7221 */ /* 0x000fe20000010000 */
[----:B------:R-:W0:Y:S02]  /*2e00*/  LDCU.64 UR12, c[0x0][0x380] ;  /* 0x00007000ff0c77ac */ /* 0x000e240008000a00 */
[----:B------:R-:W-:Y:S01]  /*2e10*/  FFMA.FTZ R17, R10, R17, R12 ;  /* 0x000000110a117223 */ /* 0x000fe2000001000c */
[----:B------:R-:W-:-:S03]  /*2e20*/  FMUL.FTZ R16, R14, R9 ;  /* 0x000000090e107220 */ /* 0x000fc60000410000 */
[----:B------:R-:W-:Y:S01]  /*2e30*/  FMUL.FTZ R14, R17, -1.4426950216293334961 ;  /* 0xbfb8aa3b110e7820 */ /* 0x000fe20000410000 */
[----:B------:R-:W-:-:S04]  /*2e40*/  FFMA.FTZ R16, R11, R16, R13 ;  /* 0x000000100b107223 */ /* 0x000fc8000001000d */
[----:B------:R-:W-:Y:S01]  /*2e50*/  FMUL.FTZ R21, R16, -1.4426950216293334961 ;  /* 0xbfb8aa3b10157820 */ /* 0x000fe20000410000 */
[----:B------:R-:W1:Y:S01]  /*2e60*/  MUFU.EX2 R14, R14 ;  /* 0x0000000e000e7308 */ /* 0x000e620000000800 */
[----:B--2---:R-:W-:Y:S02]  /*2e70*/  IMAD R19, R15, UR10, RZ ;  /* 0x0000000a0f137c24 */ /* 0x004fe4000f8e02ff */
        /* <DEDUP_REMOVED lines=16> */
.L_x_2100:
[----:B------:R-:W-:Y:S05]  /*2f80*/  BSYNC.RECONVERGENT B1 ;  /* 0x0000000000017941 */ /* 0x000fea0003800200 */
.L_x_2099:
[----:B------:R-:W-:Y:S05]  /*2f90*/  @P1 BRA `(.L_x_2094) ;  /* 0x0000000000701947 */ /* 0x000fea0003800000 */
[--C-:B------:R-:W-:Y:S01]  /*2fa0*/  FADD.FTZ R6, R6, -R8.reuse ;  /* 0x8000000806067221 */ /* 0x100fe20000010000 */
[----:B------:R-:W-:Y:S01]  /*2fb0*/  FADD.FTZ R22, R22, -R8 ;  /* 0x8000000816167221 */ /* 0x000fe20000010000 */
[----:B------:R-:W3:Y:S01]  /*2fc0*/  LDCU.64 UR8, c[0x0][0x3e0] ;  /* 0x00007c00ff0877ac */ /* 0x000ee20008000a00 */
[----:B------:R-:W-:Y:S01]  /*2fd0*/  SHF.R.S32.HI R14, RZ, 0x1f, R29 ;  /* 0x0000001fff0e7819 */ /* 0x000fe2000001141d */
[-C--:B------:R-:W-:Y:S01]  /*2fe0*/  FMUL.FTZ R6, R6, R9.reuse ;  /* 0x0000000906067220 */ /* 0x080fe20000410000 */
[----:B------:R-:W-:Y:S01]  /*2ff0*/  FMUL.FTZ R3, R22, R9 ;  /* 0x0000000916037220 */ /* 0x000fe20000410000 */
[----:B------:R-:W4:Y:S02]  /*3000*/  LDCU.64 UR10, c[0x0][0x380] ;  /* 0x00007000ff0a77ac */ /* 0x000f240008000a00 */
[----:B------:R-:W-:Y:S01]  /*3010*/  FFMA.FTZ R11, R11, R6, R13 ;  /* 0x000000060b0b7223 */ /* 0x000fe2000001000d */
[----:B------:R-:W-:-:S03]  /*3020*/  FFMA.FTZ R10, R10, R3, R12 ;  /* 0x000000030a0a7223 */ /* 0x000fc6000001000c */
[----:B------:R-:W-:Y:S01]  /*3030*/  FMUL.FTZ R6, R11, -1.4426950216293334961 ;  /* 0xbfb8aa3b0b067820 */ /* 0x000fe20000410000 */
[----:B------:R-:W-:-:S05]  /*3040*/  FMUL.FTZ R3, R10, -1.4426950216293334961 ;  /* 0xbfb8aa3b0a037820 */ /* 0x000fca0000410000 */
[----:B------:R-:W5:Y:S01]  /*3050*/  MUFU.EX2 R6, R6 ;  /* 0x0000000600067308 */ /* 0x000f620000000800 */
[----:B---3--:R-:W-:-:S03]  /*3060*/  IMAD R12, R14, UR8, RZ ;  /* 0x000000080e0c7c24 */ /* 0x008fc6000f8e02ff */
[----:B------:R-:W3:Y:S01]  /*3070*/  MUFU.EX2 R3, R3 ;  /* 0x0000000300037308 */ /* 0x000ee20000000800 */
[----:B-----5:R-:W-:Y:S01]  /*3080*/  FADD.FTZ R8, R6, 1 ;  /* 0x3f80000006087421 */ /* 0x020fe20000010000 */
[----:B---3--:R-:W-:Y:S01]  /*3090*/  FADD.FTZ R4, R3, 1 ;  /* 0x3f80000003047421 */ /* 0x008fe20000010000 */
[----:B------:R-:W-:-:S04]  /*30a0*/  MOV R3, R5 ;  /* 0x0000000500037202 */ /* 0x000fc80000000f00 */
[----:B------:R-:W3:Y:S01]  /*30b0*/  MUFU.RCP R8, R8 ;  /* 0x0000000800087308 */ /* 0x000ee20000001000 */
[C---:B------:R-:W-:Y:S02]  /*30c0*/  IMAD R5, R29.reuse, UR9, R12 ;  /* 0x000000091d057c24 */ /* 0x040fe4000f8e020c */
[----:B------:R-:W-:-:S05]  /*30d0*/  IMAD.WIDE.U32 R2, R29, UR8, R2 ;  /* 0x000000081d027c25 */ /* 0x000fca000f8e0002 */
[----:B--2---:R4:W2:Y:S01]  /*30e0*/  MUFU.RCP R7, R4 ;  /* 0x0000000400077308 */ /* 0x0048a20000001000 */
[----:B------:R-:W-:Y:S02]  /*30f0*/  IADD3 R5, PT, PT, R3, R5, RZ ;  /* 0x0000000503057210 */ /* 0x000fe40007ffe0ff */
[----:B----4-:R-:W-:Y:S01]  /*3100*/  LEA R4, P1, R2, UR10, 0x1 ;  /* 0x0000000a02047c11 */ /* 0x010fe2000f8208ff */
[----:B---3--:R-:W-:-:S03]  /*3110*/  FMUL.FTZ R6, R11, R8 ;  /* 0x000000080b067220 */ /* 0x008fc60000410000 */
[----:B------:R-:W-:Y:S01]  /*3120*/  LEA.HI.X R5, R2, UR11, R5, 0x1, P1 ;  /* 0x0000000b02057c11 */ /* 0x000fe200088f0c05 */
[----:B--2---:R-:W-:-:S05]  /*3130*/  FMUL.FTZ R7, R10, R7 ;  /* 0x000000070a077220 */ /* 0x004fca0000410000 */
[----:B------:R-:W-:-:S05]  /*3140*/  F2FP.BF16.F32.PACK_AB R7, R6, R7 ;  /* 0x000000070607723e */ /* 0x000fca00000010ff */
[----:B------:R3:W-:Y:S02]  /*3150*/  STG.E desc[UR16][R4.64], R7 ;  /* 0x0000000704007986 */ /* 0x0007e4000c101910 */
.L_x_2094:
[----:B------:R-:W-:Y:S05]  /*3160*/  BSYNC.RECONVERGENT B0 ;  /* 0x0000000000007941 */ /* 0x000fea0003800200 */
.L_x_2086:
[----:B------:R-:W5:Y:S01]  /*3170*/  LDCU UR5, c[0x0][0x3f8] ;  /* 0x00007f00ff0577ac */ /* 0x000f620008000800 */
[----:B------:R-:W5:Y:S01]  /*3180*/  LDCU UR8, c[0x0][0x3c8] ;  /* 0x00007900ff0877ac */ /* 0x000f620008000800 */
[----:B------:R-:W-:Y:S02]  /*3190*/  UIADD3 UR7, UPT, UPT, UR20, UR7, URZ ;  /* 0x0000000714077290 */ /* 0x000fe4000fffe0ff */
[----:B------:R-:W-:Y:S02]  /*31a0*/  UIADD3 UR4, UPT, UPT, UR4, 0x1, URZ ;  /* 0x0000000104047890 */ /* 0x000fe4000fffe0ff */
[----:B-----5:R-:W-:-:S04]  /*31b0*/  UIMAD UR5, UR5, UR8, URZ ;  /* 0x00000008050572a4 */ /* 0x020fc8000f8e02ff */
[----:B------:R-:W-:-:S09]  /*31c0*/  UISETP.GE.AND UP0, UPT, UR7, UR5, UPT ;  /* 0x000000050700728c */ /* 0x000fd2000bf06270 */
[----:B------:R-:W-:Y:S05]  /*31d0*/  BRA.U !UP0, `(.L_x_2101) ;  /* 0xffffffd1081c7547 */ /* 0x000fea000b83ffff */
[----:B------:R-:W-:Y:S05]  /*31e0*/  EXIT ;  /* 0x000000000000794d */ /* 0x000fea0003800000 */
.L_x_2102:
        /* <DEDUP_REMOVED lines=9> */
.L_x_4389:


//--------------------- .text._Z35group_norm_nhwc_fwd_one_pass_kernelI11Bf16IOBf16WLi128ELi70ELi560EEv26Group_norm_nhwc_fwd_params --------------------------
	.section	.text._Z35group_norm_nhwc_fwd_one_pass_kernelI11Bf16IOBf16WLi128ELi70ELi560EEv26Group_norm_nhwc_fwd_params,"ax",@progbits
	.align	128
        .global         _Z35group_norm_nhwc_fwd_one_pass_kernelI11Bf16IOBf16WLi128ELi70ELi560EEv26Group_norm_nhwc_fwd_params
        .type           _Z35group_norm_nhwc_fwd_one_pass_kernelI11Bf16IOBf16WLi128ELi70ELi560EEv26Group_norm_nhwc_fwd_params,@function
        .size           _Z35group_norm_nhwc_fwd_one_pass_kernelI11Bf16IOBf16WLi128ELi70ELi560EEv26Group_norm_nhwc_fwd_params,(.L_x_4390 - _Z35group_norm_nhwc_fwd_one_pass_kernelI11Bf16IOBf16WLi128ELi70ELi560EEv26Group_norm_nhwc_fwd_params)
        .other          _Z35group_norm_nhwc_fwd_one_pass_kernelI11Bf16IOBf16WLi128ELi70ELi560EEv26Group_norm_nhwc_fwd_params,@"STO_CUDA_ENTRY STV_DEFAULT"
_Z35group_norm_nhwc_fwd_one_pass_kernelI11Bf16IOBf16WLi128ELi70ELi560EEv26Group_norm_nhwc_fwd_params:
.text._Z35group_norm_nhwc_fwd_one_pass_kernelI11Bf16IOBf16WLi128ELi70ELi560EEv26Group_norm_nhwc_fwd_params:
        /* <DEDUP_REMOVED lines=34> */
.L_x_2144:
[----:B-1----:R-:W1:Y:S01]  /*0220*/  LDC R10, c[0x0][0x3f8] ;  /* 0x0000fe00ff0a7b82 */ /* 0x002e620000000800 */
[----:B--2---:R-:W2:Y:S01]  /*0230*/  LDCU.64 UR6, c[0x0][0x3e8] ;  /* 0x00007d00ff0677ac */ /* 0x004ea20008000a00 */
[C---:B------:R-:W-:Y:S02]  /*0240*/  IADD3 R25, PT, PT, R46.reuse, 0x10, RZ ;  /* 0x000000102e197810 */ /* 0x040fe40007ffe0ff */
[C---:B------:R-:W-:Y:S01]  /*0250*/  IADD3 R17, PT, PT, R46.reuse, 0x20, RZ ;  /* 0x000000202e117810 */ /* 0x040fe20007ffe0ff */
[----:B---3--:R-:W3:Y:S01]  /*0260*/  LDCU.64 UR10, c[0x0][0x3f0] ;  /* 0x00007e00ff0a77ac */ /* 0x008ee20008000a00 */
[----:B------:R-:W-:Y:S02]  /*0270*/  IADD3 R21, PT, PT, R46, 0x30, RZ ;  /* 0x000000302e157810 */ /* 0x000fe40007ffe0ff */
[----:B------:R-:W-:Y:S02]  /*0280*/  SHF.R.S32.HI R27, RZ, 0x1f, R17 ;  /* 0x0000001fff1b7819 */ /* 0x000fe40000011411 */
[----:B------:R-:W-:-:S02]  /*0290*/  SHF.R.S32.HI R19, RZ, 0x1f, R21 ;  /* 0x0000001fff137819 */ /* 0x000fc40000011415 */
[----:B------:R-:W-:Y:S02]  /*02a0*/  LOP3.LUT R50, R43, 0xffff, RZ, 0xc0, !PT ;  /* 0x0000ffff2b327812 */ /* 0x000fe400078ec0ff */
[----:B--2---:R-:W-:-:S04]  /*02b0*/  ISETP.GE.U32.AND P5, PT, R17, UR6, PT ;  /* 0x0000000611007c0c */ /* 0x004fc8000bfa6070 */
[----:B------:R-:W-:Y:S02]  /*02c0*/  ISETP.GE.AND.EX P5, PT, R27, UR7, PT, P5 ;  /* 0x000000071b007c0c */ /* 0x000fe4000bfa6350 */
[----:B01--4-:R-:W-:-:S04]  /*02d0*/  IABS R7, R10 ;  /* 0x0000000a00077213 */ /* 0x013fc80000000000 */
[----:B------:R-:W1:Y:S08]  /*02e0*/  I2F.RP R6, R7 ;  /* 0x0000000700067306 */ /* 0x000e700000209400 */
[----:B-1----:R-:W1:Y:S02]  /*02f0*/  MUFU.RCP R6, R6 ;  /* 0x0000000600067308 */ /* 0x002e640000001000 */
[----:B-1----:R-:W-:-:S06]  /*0300*/  IADD3 R4, PT, PT, R6, 0xffffffe, RZ ;  /* 0x0ffffffe06047810 */ /* 0x002fcc0007ffe0ff */
[----:B------:R1:W2:Y:S02]  /*0310*/  F2I.FTZ.U32.TRUNC.NTZ R5, R4 ;  /* 0x0000000400057305 */ /* 0x0002a4000021f000 */
[----:B-1----:R-:W-:Y:S02]  /*0320*/  MOV R4, RZ ;  /* 0x000000ff00047202 */ /* 0x002fe40000000f00 */
[----:B--2---:R-:W-:-:S05]  /*0330*/  IADD3 R8, PT, PT, RZ, -R5, RZ ;  /* 0x80000005ff087210 */ /* 0x004fca0007ffe0ff */
        /* <DEDUP_REMOVED lines=25> */
[----:B------:R-:W2:Y:S02]  /*04d0*/  @!P3 LDC.64 R12, c[0x0][0x3e0] ;  /* 0x0000f800ff0cbb82 */ /* 0x000ea40000000a00 */
[----:B------:R-:W-:Y:S02]  /*04e0*/  IMAD R47, R47, 0x46, RZ ;  /* 0x000000462f2f7824 */ /* 0x000fe400078e02ff */
[----:B---3--:R-:W-:-:S03]  /*04f0*/  IMAD R4, R4, UR10, RZ ;  /* 0x0000000a04047c24 */ /* 0x008fc6000f8e02ff */
[----:B------:R-:W-:Y:S01]  /*0500*/  IADD3 R50, P1, PT, R47, R50, RZ ;  /* 0x000000322f327210 */ /* 0x000fe20007f3e0ff */
[----:B------:R-:W3:Y:S01]  /*0510*/  @!P5 LDC.64 R10, c[0x0][0x3e0] ;  /* 0x0000f800ff0adb82 */ /* 0x000ee20000000a00 */
[----:B------:R-:W-:Y:S02]  /*0520*/  IMAD R49, R5, UR11, R4 ;  /* 0x0000000b05317c24 */ /* 0x000fe4000f8e0204 */
[----:B------:R-:W-:Y:S02]  /*0530*/  LEA.HI.X.SX32 R51, R47, RZ, 0x1, P1 ;  /* 0x000000ff2f337211 */ /* 0x000fe400008f0eff */
[----:B------:R-:W-:-:S03]  /*0540*/  ISETP.GE.U32.AND P1, PT, R46, UR6, PT ;  /* 0x000000062e007c0c */ /* 0x000fc6000bf26070 */
[----:B------:R-:W4:Y:S01]  /*0550*/  @!P3 LDC.64 R14, c[0x0][0x390] ;  /* 0x0000e400ff0ebb82 */ /* 0x000f220000000a00 */
[----:B------:R-:W-:Y:S01]  /*0560*/  IMAD.WIDE.U32 R50, R5, UR10, R50 ;  /* 0x0000000a05327c25 */ /* 0x000fe2000f8e0032 */
[----:B------:R-:W-:-:S04]  /*0570*/  ISETP.GE.AND.EX P1, PT, R2, UR7, PT, P1 ;  /* 0x0000000702007c0c */ /* 0x000fc8000bf26310 */
[----:B------:R-:W-:Y:S01]  /*0580*/  IADD3 R49, PT, PT, R51, R49, RZ ;  /* 0x0000003133317210 */ /* 0x000fe20007ffe0ff */
[----:B--2---:R-:W-:Y:S01]  /*0590*/  @!P3 IMAD R4, R7, R12, RZ ;  /* 0x0000000c0704b224 */ /* 0x004fe200078e02ff */
[----:B------:R-:W-:Y:S01]  /*05a0*/  @!P3 MOV R48, R50 ;  /* 0x000000320030b202 */ /* 0x000fe20000000f00 */
[----:B------:R-:W2:Y:S01]  /*05b0*/  @!P2 LDC.64 R6, c[0x0][0x3e0] ;  /* 0x0000f800ff06ab82 */ /* 0x000ea20000000a00 */
[----:B------:R-:W-:Y:S01]  /*05c0*/  @!P5 MOV R5, R49 ;  /* 0x000000310005d202 */ /* 0x000fe20000000f00 */
[C---:B------:R-:W-:Y:S02]  /*05d0*/  @!P3 IMAD R23, R25.reuse, R13, R4 ;  /* 0x0000000d1917b224 */ /* 0x040fe400078e0204 */
[----:B------:R-:W-:-:S04]  /*05e0*/  @!P3 IMAD.WIDE.U32 R12, R25, R12, R48 ;  /* 0x0000000c190cb225 */ /* 0x000fc800078e0030 */
[----:B---3--:R-:W-:Y:S01]  /*05f0*/  @!P5 IMAD R4, R27, R10, RZ ;  /* 0x0000000a1b04d224 */ /* 0x008fe200078e02ff */
[----:B------:R-:W-:Y:S02]  /*0600*/  @!P3 IADD3 R13, PT, PT, R13, R23, RZ ;  /* 0x000000170d0db210 */ /* 0x000fe40007ffe0ff */
[----:B------:R-:W-:Y:S01]  /*0610*/  CS2R R22, SRZ ;  /* 0x0000000000167805 */ /* 0x000fe2000001ff00 */
[----:B------:R-:W-:Y:S01]  /*0620*/  @!P5 IMAD R25, R17, R11, R4 ;  /* 0x0000000b1119d224 */ /* 0x000fe200078e0204 */
[----:B------:R-:W-:Y:S02]  /*0630*/  @!P5 MOV R4, R50 ;  /* 0x000000320004d202 */ /* 0x000fe40000000f00 */
[----:B----4-:R-:W-:-:S03]  /*0640*/  @!P3 LEA R14, P4, R12, R14, 0x1 ;  /* 0x0000000e0c0eb211 */ /* 0x010fc600078808ff */
[----:B------:R-:W-:Y:S01]  /*0650*/  @!P5 IMAD.WIDE.U32 R10, R17, R10, R4 ;  /* 0x0000000a110ad225 */ /* 0x000fe200078e0004 */
[----:B------:R-:W-:Y:S01]  /*0660*/  @!P3 LEA.HI.X R15, R12, R15, R13, 0x1, P4 ;  /* 0x0000000f0c0fb211 */ /* 0x000fe200020f0c0d */
[----:B------:R-:W3:Y:S01]  /*0670*/  @!P1 LDC.64 R4, c[0x0][0x3e0] ;  /* 0x0000f800ff049b82 */ /* 0x000ee20000000a00 */
[----:B------:R-:W-:Y:S02]  /*0680*/  IADD3 R26, PT, PT, R46, 0x40, RZ ;  /* 0x000000402e1a7810 */ /* 0x000fe40007ffe0ff */
[----:B------:R-:W-:Y:S01]  /*0690*/  @!P5 IADD3 R11, PT, PT, R11, R25, RZ ;  /* 0x000000190b0bd210 */ /* 0x000fe20007ffe0ff */
[----:B------:R4:W5:Y:S01]  /*06a0*/  @!P3 LDG.E R23, desc[UR8][R14.64] ;  /* 0x000000080e17b981 */ /* 0x000962000c1e1900 */
[----:B-1----:R-:W-:Y:S02]  /*06b0*/  @!P5 LEA R8, P4, R10, R8, 0x1 ;  /* 0x000000080a08d211 */ /* 0x002fe400078808ff */
[----:B------:R-:W-:Y:S01]  /*06c0*/  IADD3 R25, PT, PT, R46, 0x50, RZ ;  /* 0x000000502e197810 */ /* 0x000fe20007ffe0ff */
[----:B------:R-:W1:Y:S01]  /*06d0*/  @!P2 LDC.64 R16, c[0x0][0x390] ;  /* 0x0000e400ff10ab82 */ /* 0x000e620000000a00 */
[----:B------:R-:W-:Y:S01]  /*06e0*/  @!P5 LEA.HI.X R9, R10, R9, R11, 0x1, P4 ;  /* 0x000000090a09d211 */ /* 0x000fe200020f0c0b */
[----:B--2---:R-:W-:Y:S01]  /*06f0*/  @!P2 IMAD R10, R19, R6, RZ ;  /* 0x00000006130aa224 */ /* 0x004fe200078e02ff */
[----:B------:R-:W-:-:S02]  /*0700*/  ISETP.GE.U32.AND P4, PT, R26, UR6, PT ;  /* 0x000000061a007c0c */ /* 0x000fc4000bf86070 */
[----:B------:R-:W-:Y:S02]  /*0710*/  SHF.R.S32.HI R19, RZ, 0x1f, R26 ;  /* 0x0000001fff137819 */ /* 0x000fe4000001141a */
[----:B------:R-:W-:Y:S01]  /*0720*/  ISETP.GE.U32.AND P3, PT, R25, UR6, PT ;  /* 0x0000000619007c0c */ /* 0x000fe2000bf66070 */
[----:B------:R-:W2:Y:S01]  /*0730*/  @!P1 LDC.64 R12, c[0x0][0x390] ;  /* 0x0000e400ff0c9b82 */ /* 0x000ea20000000a00 */
[----:B------:R-:W-:Y:S02]  /*0740*/  ISETP.GE.AND.EX P4, PT, R19, UR7, PT, P4 ;  /* 0x0000000713007c0c */ /* 0x000fe4000bf86340 */
[----:B------:R-:W-:Y:S01]  /*0750*/  SHF.R.S32.HI R18, RZ, 0x1f, R25 ;  /* 0x0000001fff127819 */ /* 0x000fe20000011419 */
[----:B------:R-:W-:Y:S01]  /*0760*/  @!P2 IMAD R29, R21, R7, R10 ;  /* 0x00000007151da224 */ /* 0x000fe200078e020a */
[----:B------:R-:W-:Y:S02]  /*0770*/  @!P2 MOV R10, R50 ;  /* 0x00000032000aa202 */ /* 0x000fe40000000f00 */
[----:B------:R-:W-:-:S02]  /*0780*/  @!P2 MOV R11, R49 ;  /* 0x00000031000ba202 */ /* 0x000fc40000000f00 */
[----:B------:R-:W-:Y:S01]  /*0790*/  ISETP.GE.AND.EX P3, PT, R18, UR7, PT, P3 ;  /* 0x0000000712007c0c */ /* 0x000fe2000bf66330 */
[----:B------:R-:W-:Y:S01]  /*07a0*/  @!P2 IMAD.WIDE.U32 R6, R21, R6, R10 ;  /* 0x000000061506a225 */ /* 0x000fe200078e000a */
[----:B------:R-:W-:-:S03]  /*07b0*/  CS2R R20, SRZ ;  /* 0x0000000000147805 */ /* 0x000fc6000001ff00 */
[----:B----4-:R-:W4:Y:S01]  /*07c0*/  @!P4 LDC.64 R14, c[0x0][0x3e0] ;  /* 0x0000f800ff0ecb82 */ /* 0x010f220000000a00 */
[----:B---3--:R-:W-:Y:S02]  /*07d0*/  @!P1 IMAD R10, R2, R4, RZ ;  /* 0x00000004020a9224 */ /* 0x008fe400078e02ff */
[----:B------:R3:W5:Y:S02]  /*07e0*/  @!P5 LDG.E R21, desc[UR8][R8.64] ;  /* 0x000000080815d981 */ /* 0x000764000c1e1900 */
[----:B------:R-:W-:-:S03]  /*07f0*/  @!P1 IMAD R27, R46, R5, R10 ;  /* 0x000000052e1b9224 */ /* 0x000fc600078e020a */
[----:B------:R-:W0:Y:S01]  /*0800*/  @!P3 LDC.64 R10, c[0x0][0x3e0] ;  /* 0x0000f800ff0abb82 */ /* 0x000e220000000a00 */
[----:B------:R-:W-:Y:S02]  /*0810*/  @!P2 IADD3 R7, PT, PT, R7, R29, RZ ;  /* 0x0000001d0707a210 */ /* 0x000fe40007ffe0ff */
[----:B---3--:R-:W-:Y:S02]  /*0820*/  @!P1 MOV R8, R50 ;  /* 0x0000003200089202 */ /* 0x008fe40000000f00 */
[----:B------:R-:W-:Y:S02]  /*0830*/  @!P1 MOV R9, R49 ;  /* 0x0000003100099202 */ /* 0x000fe40000000f00 */
[----:B-1----:R-:W-:Y:S01]  /*0840*/  @!P2 LEA R16, P5, R6, R16, 0x1 ;  /* 0x000000100610a211 */ /* 0x002fe200078a08ff */
[----:B------:R-:W-:-:S03]  /*0850*/  @!P1 IMAD.WIDE.U32 R4, R46, R4, R8 ;  /* 0x000000042e049225 */ /* 0x000fc600078e0008 */
[----:B------:R-:W-:Y:S01]  /*0860*/  @!P2 LEA.HI.X R17, R6, R17, R7, 0x1, P5 ;  /* 0x000000110611a211 */ /* 0x000fe200028f0c07 */
[----:B------:R-:W1:Y:S01]  /*0870*/  @!P4 LDC.64 R8, c[0x0][0x390] ;  /* 0x0000e400ff08cb82 */ /* 0x000e620000000a00 */
[----:B------:R-:W-:Y:S02]  /*0880*/  SHF.R.S32.HI R24, RZ, 0x1f, R45 ;  /* 0x0000001fff187819 */ /* 0x000fe4000001142d */
[----:B------:R-:W-:Y:S01]  /*0890*/  ISETP.GE.U32.AND P5, PT, R45, UR6, PT ;  /* 0x000000062d007c0c */ /* 0x000fe2000bfa6070 */
[----:B----4-:R-:W-:Y:S01]  /*08a0*/  @!P4 IMAD R19, R19, R14, RZ ;  /* 0x0000000e1313c224 */ /* 0x010fe200078e02ff */
[----:B------:R-:W-:Y:S01]  /*08b0*/  @!P1 IADD3 R5, PT, PT, R5, R27, RZ ;  /* 0x0000001b05059210 */ /* 0x000fe20007ffe0ff */
[----:B------:R-:W3:Y:S01]  /*08c0*/  @!P2 LDG.E R20, desc[UR8][R16.64] ;  /* 0x000000081014a981 */ /* 0x000ee2000c1e1900 */
[----:B--2---:R-:W-:Y:S02]  /*08d0*/  @!P1 LEA R12, P6, R4, R12, 0x1 ;  /* 0x0000000c040c9211 */ /* 0x004fe400078c08ff */
[----:B------:R-:W-:-:S02]  /*08e0*/  ISETP.GE.AND.EX P5, PT, R24, UR7, PT, P5 ;  /* 0x0000000718007c0c */ /* 0x000fc4000bfa6350 */
[----:B------:R-:W-:Y:S02]  /*08f0*/  @!P1 LEA.HI.X R13, R4, R13, R5, 0x1, P6 ;  /* 0x0000000d040d9211 */ /* 0x000fe400030f0c05 */
[----:B------:R-:W-:Y:S01]  /*0900*/  ISETP.GE.U32.AND P6, PT, R44, UR6, PT ;  /* 0x000000062c007c0c */ /* 0x000fe2000bfc6070 */
[----:B------:R-:W2:Y:S01]  /*0910*/  @!P3 LDC.64 R4, c[0x0][0x390] ;  /* 0x0000e400ff04bb82 */ /* 0x000ea20000000a00 */
[----:B------:R-:W-:Y:S01]  /*0920*/  @!P4 IMAD R27, R26, R15, R19 ;  /* 0x0000000f1a1bc224 */ /* 0x000fe200078e0213 */
[----:B------:R4:W3:Y:S01]  /*0930*/  @!P1 LDG.E R22, desc[UR8][R12.64] ;  /* 0x000000080c169981 */ /* 0x0008e2000c1e1900 */
[----:B------:R-:W-:Y:S01]  /*0940*/  ISETP.GE.AND.EX P6, PT, R3, UR7, PT, P6 ;  /* 0x0000000703007c0c */ /* 0x000fe2000bfc6360 */
[----:B0-----:R-:W-:Y:S01]  /*0950*/  @!P3 IMAD R28, R18, R10, RZ ;  /* 0x0000000a121cb224 */ /* 0x001fe200078e02ff */
[----:B------:R-:W-:Y:S02]  /*0960*/  @!P4 MOV R18, R50 ;  /* 0x000000320012c202 */ /* 0x000fe40000000f00 */
[----:B------:R-:W-:Y:S01]  /*0970*/  @!P4 MOV R19, R49 ;  /* 0x000000310013c202 */ /* 0x000fe20000000f00 */
[----:B------:R-:W0:Y:S02]  /*0980*/  @!P5 LDC.64 R6, c[0x0][0x3e0] ;  /* 0x0000f800ff06db82 */ /* 0x000e240000000a00 */
[----:B------:R-:W-:Y:S01]  /*0990*/  @!P4 IMAD.WIDE.U32 R14, R26, R14, R18 ;  /* 0x0000000e1a0ec225 */ /* 0x000fe200078e0012 */
[----:B------:R-:W-:-:S05]  /*09a0*/  @!P3 MOV R18, R50 ;  /* 0x000000320012b202 */ /* 0x000fca0000000f00 */
[----:B----4-:R-:W4:Y:S01]  /*09b0*/  @!P6 LDC.64 R12, c[0x0][0x3e0] ;  /* 0x0000f800ff0ceb82 */ /* 0x010f220000000a00 */
[----:B------:R-:W-:Y:S01]  /*09c0*/  @!P3 IMAD R31, R25, R11, R28 ;  /* 0x0000000b191fb224 */ /* 0x000fe200078e021c */
[----:B------:R-:W-:Y:S02]  /*09d0*/  @!P4 IADD3 R11, PT, PT, R15, R27, RZ ;  /* 0x0000001b0f0bc210 */ /* 0x000fe40007ffe0ff */
[----:B------:R-:W-:Y:S02]  /*09e0*/  @!P3 MOV R19, R49 ;  /* 0x000000310013b202 */ /* 0x000fe40000000f00 */
[C---:B-1----:R-:W-:Y:S02]  /*09f0*/  @!P4 LEA R8, P1, R14.reuse, R8, 0x1 ;  /* 0x000000080e08c211 */ /* 0x042fe400078208ff */
[----:B------:R-:W1:Y:S01]  /*0a00*/  @!P5 LDC.64 R16, c[0x0][0x390] ;  /* 0x0000e400ff10db82 */ /* 0x000e620000000a00 */
[----:B------:R-:W-:Y:S01]  /*0a10*/  @!P3 IMAD.WIDE.U32 R18, R25, R10, R18 ;  /* 0x0000000a1912b225 */ /* 0x000fe200078e0012 */
[----:B------:R-:W-:-:S02]  /*0a20*/  @!P4 LEA.HI.X R9, R14, R9, R11, 0x1, P1 ;  /* 0x000000090e09c211 */ /* 0x000fc400008f0c0b */
[----:B------:R-:W-:-:S04]  /*0a30*/  MOV R29, RZ ;  /* 0x000000ff001d7202 */ /* 0x000fc80000000f00 */
[----:B------:R-:W1:Y:S01]  /*0a40*/  @!P6 LDC.64 R10, c[0x0][0x390] ;  /* 0x0000e400ff0aeb82 */ /* 0x000e620000000a00 */
[----:B------:R-:W-:Y:S01]  /*0a50*/  @!P3 IADD3 R14, PT, PT, R19, R31, RZ ;  /* 0x0000001f130eb210 */ /* 0x000fe20007ffe0ff */
[----:B------:R0:W3:Y:S01]  /*0a60*/  @!P4 LDG.E R29, desc[UR8][R8.64] ;  /* 0x00000008081dc981 */ /* 0x0000e2000c1e1900 */
[C---:B--2---:R-:W-:Y:S02]  /*0a70*/  @!P3 LEA R4, P1, R18.reuse, R4, 0x1 ;  /* 0x000000041204b211 */ /* 0x044fe400078208ff */
[----:B------:R-:W-:Y:S02]  /*0a80*/  MOV R31, RZ ;  /* 0x000000ff001f7202 */ /* 0x000fe40000000f00 */
[----:B------:R-:W-:Y:S01]  /*0a90*/  @!P3 LEA.HI.X R5, R18, R5, R14, 0x1, P1 ;  /* 0x000000051205b211 */ /* 0x000fe200008f0c0e */
[----:B0-----:R-:W-:Y:S01]  /*0aa0*/  @!P5 IMAD R24, R24, R6, RZ ;  /* 0x000000061818d224 */ /* 0x001fe200078e02ff */
[----:B------:R-:W-:-:S03]  /*0ab0*/  @!P5 MOV R8, R50 ;  /* 0x000000320008d202 */ /* 0x000fc60000000f00 */
[----:B------:R0:W2:Y:S01]  /*0ac0*/  @!P3 LDG.E R31, desc[UR8][R4.64] ;  /* 0x00000008041fb981 */ /* 0x0000a2000c1e1900 */
[----:B------:R-:W-:Y:S01]  /*0ad0*/  @!P5 MOV R9, R49 ;  /* 0x000000310009d202 */ /* 0x000fe20000000f00 */
[----:B------:R-:W-:Y:S02]  /*0ae0*/  @!P5 IMAD R7, R45, R7, R24 ;  /* 0x000000072d07d224 */ /* 0x000fe400078e0218 */
[----:B----4-:R-:W-:Y:S02]  /*0af0*/  @!P6 IMAD R14, R3, R12, RZ ;  /* 0x0000000c030ee224 */ /* 0x010fe400078e02ff */
[----:B------:R-:W-:Y:S01]  /*0b00*/  @!P5 IMAD.WIDE.U32 R8, R45, R6, R8 ;  /* 0x000000062d08d225 */ /* 0x000fe200078e0008 */
[----:B0-----:R-:W-:Y:S02]  /*0b10*/  @!P6 MOV R4, R50 ;  /* 0x000000320004e202 */ /* 0x001fe40000000f00 */
[----:B------:R-:W-:Y:S01]  /*0b20*/  @!P6 MOV R5, R49 ;  /* 0x000000310005e202 */ /* 0x000fe20000000f00 */
[----:B------:R-:W-:Y:S01]  /*0b30*/  @!P6 IMAD R13, R44, R13, R14 ;  /* 0x0000000d2c0de224 */ /* 0x000fe200078e020e */
[----:B------:R-:W-:-:S02]  /*0b40*/  @!P5 IADD3 R6, PT, PT, R9, R7, RZ ;  /* 0x000000070906d210 */ /* 0x000fc40007ffe0ff */
[----:B-1----:R-:W-:Y:S01]  /*0b50*/  @!P5 LEA R16, P1, R8, R16, 0x1 ;  /* 0x000000100810d211 */ /* 0x002fe200078208ff */
[----:B------:R-:W-:Y:S01]  /*0b60*/  @!P6 IMAD.WIDE.U32 R4, R44, R12, R4 ;  /* 0x0000000c2c04e225 */ /* 0x000fe200078e0004 */
[----:B------:R-:W-:Y:S02]  /*0b70*/  MOV R32, RZ ;  /* 0x000000ff00207202 */ /* 0x000fe40000000f00 */
[----:B------:R-:W-:Y:S02]  /*0b80*/  @!P5 LEA.HI.X R17, R8, R17, R6, 0x1, P1 ;  /* 0x000000110811d211 */ /* 0x000fe400008f0c06 */
[----:B------:R-:W-:Y:S02]  /*0b90*/  @!P6 IADD3 R6, PT, PT, R5, R13, RZ ;  /* 0x0000000d0506e210 */ /* 0x000fe40007ffe0ff */
[----:B------:R-:W-:Y:S01]  /*0ba0*/  @!P6 LEA R10, P1, R4, R10, 0x1 ;  /* 0x0000000a040ae211 */ /* 0x000fe200078208ff */
[----:B------:R-:W4:Y:S01]  /*0bb0*/  @!P5 LDG.E R32, desc[UR8][R16.64] ;  /* 0x000000081020d981 */ /* 0x000f22000c1e1900 */
[----:B------:R-:W-:-:S02]  /*0bc0*/  MOV R35, RZ ;  /* 0x000000ff00237202 */ /* 0x000fc40000000f00 */
[----:B------:R-:W-:-:S05]  /*0bd0*/  @!P6 LEA.HI.X R11, R4, R11, R6, 0x1, P1 ;  /* 0x0000000b040be211 */ /* 0x000fca00008f0c06 */
[----:B------:R0:W4:Y:S01]  /*0be0*/  @!P6 LDG.E R35, desc[UR8][R10.64] ;  /* 0x000000080a23e981 */ /* 0x000122000c1e1900 */
[----:B------:R-:W-:Y:S02]  /*0bf0*/  ISETP.NE.AND P2, PT, R36, RZ, PT ;  /* 0x000000ff2400720c */ /* 0x000fe40003f45270 */
[C---:B-----5:R-:W-:Y:S02]  /*0c00*/  PRMT R7, R23.reuse, 0x7632, R7 ;  /* 0x0000763217077816 */ /* 0x060fe40000000007 */
[----:B------:R-:W-:Y:S02]  /*0c10*/  SHF.L.U32 R4, R23, 0x10, RZ ;  /* 0x0000001017047819 */ /* 0x000fe400000006ff */
[----:B------:R-:W-:-:S05]  /*0c20*/  SHF.L.U32 R7, R7, 0x10, RZ ;  /* 0x0000001007077819 */ /* 0x000fca00000006ff */
[----:B------:R-:W-:Y:S01]  /*0c30*/  FMUL.FTZ R15, R7, R7 ;  /* 0x00000007070f7220 */ /* 0x000fe20000410000 */
[----:B------:R-:W-:-:S03]  /*0c40*/  FADD.FTZ R12, R4, R7 ;  /* 0x00000007040c7221 */ /* 0x000fc60000010000 */
[----:B------:R-:W-:Y:S01]  /*0c50*/  FFMA.FTZ R14, R4, R4, R15 ;  /* 0x00000004040e7223 */ /* 0x000fe2000001000f */
[----:B------:R-:W-:-:S04]  /*0c60*/  PRMT R9, R21, 0x7632, R9 ;  /* 0x0000763215097816 */ /* 0x000fc80000000009 */
[----:B------:R-:W-:Y:S02]  /*0c70*/  SHF.L.U32 R9, R9, 0x10, RZ ;  /* 0x0000001009097819 */ /* 0x000fe400000006ff */
[----:B------:R-:W-:Y:S02]  /*0c80*/  SHF.L.U32 R8, R21, 0x10, RZ ;  /* 0x0000001015087819 */ /* 0x000fe400000006ff */
[C---:B---3--:R-:W-:Y:S02]  /*0c90*/  PRMT R5, R22.reuse, 0x7632, R5 ;  /* 0x0000763216057816 */ /* 0x048fe40000000005 */
[----:B------:R-:W-:Y:S02]  /*0ca0*/  SHF.L.U32 R6, R22, 0x10, RZ ;  /* 0x0000001016067819 */ /* 0x000fe400000006ff */
[----:B------:R-:W-:-:S05]  /*0cb0*/  SHF.L.U32 R5, R5, 0x10, RZ ;  /* 0x0000001005057819 */ /* 0x000fca00000006ff */
[----:B------:R-:W-:Y:S01]  /*0cc0*/  FMUL.FTZ R13, R5, R5 ;  /* 0x00000005050d7220 */ /* 0x000fe20000410000 */
[----:B0-----:R-:W-:-:S03]  /*0cd0*/  FADD.FTZ R10, R6, R5 ;  /* 0x00000005060a7221 */ /* 0x001fc60000010000 */
        /* <DEDUP_REMOVED lines=12> */
[----:B------:R-:W-:Y:S01]  /*0da0*/  PRMT R28, R29, 0x7632, R28 ;  /* 0x000076321d1c7816 */ /* 0x000fe2000000001c */
[----:B------:R-:W-:-:S03]  /*0db0*/  FADD.FTZ R15, R8, R9 ;  /* 0x00000009080f7221 */ /* 0x000fc60000010000 */
[----:B------:R-:W-:Y:S01]  /*0dc0*/  SHF.L.U32 R28, R28, 0x10, RZ ;  /* 0x000000101c1c7819 */ /* 0x000fe200000006ff */
[----:B------:R-:W-:Y:S01]  /*0dd0*/  FFMA.FTZ R14, R11, R11, R14 ;  /* 0x0000000b0b0e7223 */ /* 0x000fe2000001000e */
[----:B------:R-:W-:Y:S02]  /*0de0*/  SHF.L.U32 R29, R29, 0x10, RZ ;  /* 0x000000101d1d7819 */ /* 0x000fe400000006ff */
[----:B--2---:R-:W-:Y:S01]  /*0df0*/  PRMT R30, R31, 0x7632, R30 ;  /* 0x000076321f1e7816 */ /* 0x004fe2000000001e */
[----:B------:R-:W-:-:S03]  /*0e00*/  FMUL.FTZ R16, R28, R28 ;  /* 0x0000001c1c107220 */ /* 0x000fc60000410000 */
[----:B------:R-:W-:Y:S01]  /*0e10*/  SHF.L.U32 R30, R30, 0x10, RZ ;  /* 0x000000101e1e7819 */ /* 0x000fe200000006ff */
[----:B------:R-:W-:Y:S01]  /*0e20*/  FADD.FTZ R12, R12, R15 ;  /* 0x0000000f0c0c7221 */ /* 0x000fe20000010000 */
[----:B------:R-:W-:Y:S01]  /*0e30*/  FADD.FTZ R15, R11, R10 ;  /* 0x0000000a0b0f7221 */ /* 0x000fe20000010000 */
[----:B------:R-:W-:Y:S01]  /*0e40*/  FADD.FTZ R13, R13, R14 ;  /* 0x0000000e0d0d7221 */ /* 0x000fe20000010000 */
[----:B------:R-:W-:Y:S01]  /*0e50*/  SHF.L.U32 R31, R31, 0x10, RZ ;  /* 0x000000101f1f7819 */ /* 0x000fe200000006ff */
[C---:B------:R-:W-:Y:S01]  /*0e60*/  FFMA.FTZ R16, R29.reuse, R29, R16 ;  /* 0x0000001d1d107223 */ /* 0x040fe20000010010 */
[----:B------:R-:W-:Y:S01]  /*0e70*/  FMUL.FTZ R14, R30, R30 ;  /* 0x0000001e1e0e7220 */ /* 0x000fe20000410000 */
[----:B------:R-:W-:Y:S01]  /*0e80*/  FADD.FTZ R12, R12, R15 ;  /* 0x0000000f0c0c7221 */ /* 0x000fe20000010000 */
[----:B------:R-:W-:Y:S01]  /*0e90*/  FADD.FTZ R15, R29, R28 ;  /* 0x0000001c1d0f7221 */ /* 0x000fe20000010000 */
[----:B------:R-:W-:Y:S01]  /*0ea0*/  FADD.FTZ R13, R13, R16 ;  /* 0x000000100d0d7221 */ /* 0x000fe20000010000 */
[----:B------:R-:W-:-:S02]  /*0eb0*/  FFMA.FTZ R14, R31, R31, R14 ;  /* 0x0000001f1f0e7223 */ /* 0x000fc4000001000e */
[----:B------:R-:W-:Y:S01]  /*0ec0*/  FADD.FTZ R12, R12, R15 ;  /* 0x0000000f0c0c7221 */ /* 0x000fe20000010000 */
[----:B----4-:R-:W-:-:S04]  /*0ed0*/  PRMT R33, R32, 0x7632, R33 ;  /* 0x0000763220217816 */ /* 0x010fc80000000021 */
[----:B------:R-:W-:Y:S01]  /*0ee0*/  SHF.L.U32 R33, R33, 0x10, RZ ;  /* 0x0000001021217819 */ /* 0x000fe200000006ff */
[----:B------:R-:W-:Y:S01]  /*0ef0*/  FADD.FTZ R14, R13, R14 ;  /* 0x0000000e0d0e7221 */ /* 0x000fe20000010000 */
[----:B------:R-:W-:Y:S01]  /*0f00*/  PRMT R34, R35, 0x7632, R34 ;  /* 0x0000763223227816 */ /* 0x000fe20000000022 */
[----:B------:R-:W-:Y:S01]  /*0f10*/  FADD.FTZ R15, R31, R30 ;  /* 0x0000001e1f0f7221 */ /* 0x000fe20000010000 */
[----:B------:R-:W-:Y:S01]  /*0f20*/  SHF.L.U32 R32, R32, 0x10, RZ ;  /* 0x0000001020207819 */ /* 0x000fe200000006ff */
[----:B------:R-:W-:Y:S01]  /*0f30*/  FMUL.FTZ R13, R33, R33 ;  /* 0x00000021210d7220 */ /* 0x000fe20000410000 */
[----:B------:R-:W-:Y:S01]  /*0f40*/  SHF.L.U32 R34, R34, 0x10, RZ ;  /* 0x0000001022227819 */ /* 0x000fe200000006ff */
[----:B------:R-:W-:Y:S01]  /*0f50*/  FADD.FTZ R15, R12, R15 ;  /* 0x0000000f0c0f7221 */ /* 0x000fe20000010000 */
[----:B------:R-:W-:Y:S01]  /*0f60*/  SHF.L.U32 R35, R35, 0x10, RZ ;  /* 0x0000001023237819 */ /* 0x000fe200000006ff */
[----:B------:R-:W-:Y:S01]  /*0f70*/  FFMA.FTZ R17, R32, R32, R13 ;  /* 0x0000002020117223 */ /* 0x000fe2000001000d */
[----:B------:R-:W-:Y:S01]  /*0f80*/  LOP3.LUT R12, R39, 0x3e0, RZ, 0xc0, !PT ;  /* 0x000003e0270c7812 */ /* 0x000fe200078ec0ff */
[----:B------:R-:W-:Y:S01]  /*0f90*/  FMUL.FTZ R18, R34, R34 ;  /* 0x0000002222127220 */ /* 0x000fe20000410000 */
[----:B------:R-:W-:Y:S01]  /*0fa0*/  FADD.FTZ R16, R32, R33 ;  /* 0x0000002120107221 */ /* 0x000fe20000010000 */
[----:B------:R-:W-:Y:S01]  /*0fb0*/  FADD.FTZ R14, R14, R17 ;  /* 0x000000110e0e7221 */ /* 0x000fe20000010000 */
[C---:B------:R-:W-:Y:S01]  /*0fc0*/  ISETP.GT.U32.AND P1, PT, R12.reuse, 0x210, PT ;  /* 0x000002100c00780c */ /* 0x040fe20003f24070 */
[----:B------:R-:W-:Y:S01]  /*0fd0*/  FFMA.FTZ R17, R35, R35, R18 ;  /* 0x0000002323117223 */ /* 0x000fe20000010012 */
[----:B------:R-:W-:Y:S01]  /*0fe0*/  IADD3 R13, PT, PT, -R12, 0x22f, RZ ;  /* 0x0000022f0c0d7810 */ /* 0x000fe20007ffe1ff */
[----:B------:R-:W-:Y:S01]  /*0ff0*/  FADD.FTZ R15, R15, R16 ;  /* 0x000000100f0f7221 */ /* 0x000fe20000010000 */
[----:B------:R-:W-:Y:S01]  /*1000*/  FADD.FTZ R16, R35, R34 ;  /* 0x0000002223107221 */ /* 0x000fe20000010000 */
[----:B------:R-:W-:Y:S01]  /*1010*/  FADD.FTZ R14, R14, R17 ;  /* 0x000000110e0e7221 */ /* 0x000fe20000010000 */
[----:B------:R-:W-:-:S02]  /*1020*/  SEL R13, R13, 0x1f, P1 ;  /* 0x0000001f0d0d7807 */ /* 0x000fc40000800000 */
        /* <DEDUP_REMOVED lines=89> */
.L_x_2104:
[----:B------:R-:W-:Y:S05]  /*15c0*/  BSYNC.RECONVERGENT B0 ;  /* 0x0000000000007941 */ /* 0x000fea0003800200 */
.L_x_2103:
        /* <DEDUP_REMOVED lines=25> */
.L_x_2107:
[----:B-1----:R-:W2:Y:S04]  /*1760*/  LDG.E.STRONG.GPU R16, desc[UR8][R14.64] ;  /* 0x000000080e107981 */ /* 0x002ea8000c1ef900 */
[----:B--2---:R-:W-:Y:S01]  /*1770*/  CCTL.IVALL ;  /* 0x00000000ff00798f */ /* 0x004fe20002000000 */
[----:B------:R-:W-:Y:S05]  /*1780*/  YIELD ;  /* 0x0000000000007946 */ /* 0x000fea0003800000 */
[----:B------:R-:W-:-:S13]  /*1790*/  ISETP.NE.AND P1, PT, R16, R21, PT ;  /* 0x000000151000720c */ /* 0x000fda0003f25270 */
[----:B------:R-:W-:Y:S05]  /*17a0*/  @P1 BRA `(.L_x_2107) ;  /* 0xfffffffc00ec1947 */ /* 0x000fea000383ffff */
.L_x_2106:
        /* <DEDUP_REMOVED lines=15> */
.L_x_2109:
        /* <DEDUP_REMOVED lines=60> */
.L_x_2108:
        /* <DEDUP_REMOVED lines=35> */
.L_x_2110:
        /* <DEDUP_REMOVED lines=18> */
.L_x_2111:
        /* <DEDUP_REMOVED lines=9> */
.L_x_2112:
[----:B------:R-:W-:Y:S05]  /*2040*/  BSYNC.RECONVERGENT B0 ;  /* 0x0000000000007941 */ /* 0x000fea0003800200 */
.L_x_2105:
[----:B------:R-:W0:Y:S01]  /*2050*/  S2UR UR6, SR_CgaCtaId ;  /* 0x00000000000679c3 */ /* 0x000e220000008800 */
[----:B------:R-:W2:Y:S01]  /*2060*/  LDCU UR7, c[0x0][0x414] ;  /* 0x00008280ff0777ac */ /* 0x000ea20008000800 */
[----:B------:R-:W-:Y:S01]  /*2070*/  LOP3.LUT R20, R43, 0xffff, RZ, 0xc0, !PT ;  /* 0x0000ffff2b147812 */ /* 0x000fe200078ec0ff */
[----:B------:R-:W-:-:S03]  /*2080*/  UMOV UR4, 0x400 ;  /* 0x0000040000047882 */ /* 0x000fc60000000000 */
[----:B------:R-:W-:Y:S02]  /*2090*/  IADD3 R47, PT, PT, R47, R20, RZ ;  /* 0x000000142f2f7210 */ /* 0x000fe40007ffe0ff */
[----:B-1----:R-:W1:Y:S08]  /*20a0*/  @P0 LDC.64 R14, c[0x0][0x388] ;  /* 0x0000e200ff0e0b82 */ /* 0x002e700000000a00 */
[----:B------:R-:W3:Y:S01]  /*20b0*/  LDC.64 R18, c[0x0][0x398] ;  /* 0x0000e600ff127b82 */ /* 0x000ee20000000a00 */
[----:B0-----:R-:W-:-:S07]  /*20c0*/  ULEA UR4, UR6, UR4, 0x18 ;  /* 0x0000000406047291 */ /* 0x001fce000f8ec0ff */
[----:B------:R-:W0:Y:S01]  /*20d0*/  LDC.64 R16, c[0x0][0x3a0] ;  /* 0x0000e800ff107b82 */ /* 0x000e220000000a00 */
[----:B-1----:R-:W-:-:S04]  /*20e0*/  @P0 IMAD.WIDE R20, R41, 0x8, R14 ;  /* 0x0000000829140825 */ /* 0x002fc800078e020e */
[----:B--2---:R-:W-:Y:S01]  /*20f0*/  @P0 FMUL.FTZ R14, R12, UR7 ;  /* 0x000000070c0e0c20 */ /* 0x004fe20008410000 */
[----:B------:R-:W-:Y:S01]  /*2100*/  @P0 FMUL.FTZ R15, R13, UR7 ;  /* 0x000000070d0f0c20 */ /* 0x000fe20008410000 */
[----:B------:R-:W-:Y:S04]  /*2110*/  @!P2 STS.64 [UR4+0xb0], R12 ;  /* 0x0000b00cff00a988 */ /* 0x000fe80008000a04 */
[----:B------:R-:W-:Y:S01]  /*2120*/  @P0 STG.E.64 desc[UR8][R20.64], R14 ;  /* 0x0000000e14000986 */ /* 0x000fe2000c101b08 */
[C---:B---3--:R-:W-:Y:S01]  /*2130*/  IMAD.WIDE R18, R47.reuse, 0x2, R18 ;  /* 0x000000022f127825 */ /* 0x048fe200078e0212 */
[----:B------:R-:W-:Y:S03]  /*2140*/  BAR.SYNC.DEFER_BLOCKING 0x0 ;  /* 0x0000000000007b1d */ /* 0x000fe60000010000 */
[----:B0-----:R-:W-:-:S03]  /*2150*/  IMAD.WIDE R16, R47, 0x2, R16 ;  /* 0x000000022f107825 */ /* 0x001fc600078e0210 */
[----:B------:R-:W2:Y:S04]  /*2160*/  LDG.E.U16 R22, desc[UR8][R18.64] ;  /* 0x0000000812167981 */ /* 0x000ea8000c1e1500 */
[----:B------:R-:W3:Y:S04]  /*2170*/  LDG.E.U16 R23, desc[UR8][R18.64+0x2] ;  /* 0x0000020812177981 */ /* 0x000ee8000c1e1500 */
[----:B------:R-:W4:Y:S04]  /*2180*/  LDG.E.U16 R24, desc[UR8][R16.64] ;  /* 0x0000000810187981 */ /* 0x000f28000c1e1500 */
[----:B------:R0:W5:Y:S01]  /*2190*/  LDG.E.U16 R25, desc[UR8][R16.64+0x2] ;  /* 0x0000020810197981 */ /* 0x000162000c1e1500 */
[----:B------:R-:W-:Y:S03]  /*21a0*/  BSSY.RECONVERGENT B0, `(.L_x_2113) ;  /* 0x00001e5000007945 */ /* 0x000fe60003800200 */
[----:B------:R-:W1:Y:S01]  /*21b0*/  LDS.64 R12, [UR4+0xb0] ;  /* 0x0000b004ff0c7984 */ /* 0x000e620008000a00 */
[----:B------:R-:W0:Y:S02]  /*21c0*/  LDCU.U8 UR4, c[0x0][0x3fc] ;  /* 0x00007f80ff0477ac */ /* 0x000e240008000000 */
[----:B0-----:R-:W-:Y:S01]  /*21d0*/  HFMA2 R17, -RZ, RZ, 1.875, 0 ;  /* 0x3f800000ff117431 */ /* 0x001fe200000001ff */
[----:B------:R-:W-:Y:S01]  /*21e0*/  UISETP.NE.AND UP0, UPT, UR4, URZ, UPT ;  /* 0x000000ff0400728c */ /* 0x000fe2000bf05270 */
[----:B-1----:R-:W-:-:S04]  /*21f0*/  FMUL.FTZ R16, R12, UR7 ;  /* 0x000000070c107c20 */ /* 0x002fc80008410000 */
[----:B------:R-:W-:-:S04]  /*2200*/  FMUL.FTZ R26, R16, R16 ;  /* 0x00000010101a7220 */ /* 0x000fc80000410000 */
[----:B------:R-:W-:-:S05]  /*2210*/  FFMA.FTZ R13, R13, UR7, -R26 ;  /* 0x000000070d0d7c23 */ /* 0x000fca000801081a */
[----:B------:R-:W-:-:S13]  /*2220*/  FSETP.GTU.FTZ.AND P1, PT, R13, RZ, PT ;  /* 0x000000ff0d00720b */ /* 0x000fda0003f3c000 */
[----:B------:R-:W0:Y:S02]  /*2230*/  @P1 LDC R12, c[0x0][0x3a8] ;  /* 0x0000ea00ff0c1b82 */ /* 0x000e240000000800 */
[----:B0-----:R-:W-:-:S04]  /*2240*/  @P1 FADD.FTZ R13, R13, R12 ;  /* 0x0000000c0d0d1221 */ /* 0x001fc80000010000 */
[----:B------:R0:W1:Y:S01]  /*2250*/  @P1 MUFU.RSQ R17, R13 ;  /* 0x0000000d00111308 */ /* 0x0000620000001400 */
[----:B--2---:R-:W-:Y:S02]  /*2260*/  SHF.L.U32 R18, R22, 0x10, RZ ;  /* 0x0000001016127819 */ /* 0x004fe400000006ff */
[----:B---3--:R-:W-:Y:S02]  /*2270*/  SHF.L.U32 R19, R23, 0x10, RZ ;  /* 0x0000001017137819 */ /* 0x008fe400000006ff */
[----:B----4-:R-:W-:Y:S02]  /*2280*/  SHF.L.U32 R20, R24, 0x10, RZ ;  /* 0x0000001018147819 */ /* 0x010fe400000006ff */
[----:B-----5:R-:W-:Y:S01]  /*2290*/  SHF.L.U32 R21, R25, 0x10, RZ ;  /* 0x0000001019157819 */ /* 0x020fe200000006ff */
[----:B01----:R-:W-:Y:S06]  /*22a0*/  BRA.U UP0, `(.L_x_2114) ;  /* 0x0000000d000c7547 */ /* 0x003fec000b800000 */
[----:B------:R-:W0:Y:S01]  /*22b0*/  LDCU.64 UR10, c[0x0][0x3e8] ;  /* 0x00007d00ff0a77ac */ /* 0x000e220008000a00 */
[C---:B------:R-:W-:Y:S01]  /*22c0*/  IADD3 R25, PT, PT, R46.reuse, 0x10, RZ ;  /* 0x000000102e197810 */ /* 0x040fe20007ffe0ff */
[----:B------:R-:W-:Y:S01]  /*22d0*/  BSSY.RECONVERGENT B1, `(.L_x_2115) ;  /* 0x000001b000017945 */ /* 0x000fe20003800200 */
[C---:B------:R-:W-:Y:S02]  /*22e0*/  IADD3 R22, PT, PT, R46.reuse, 0x20, RZ ;  /* 0x000000202e167810 */ /* 0x040fe40007ffe0ff */
[----:B------:R-:W-:Y:S02]  /*22f0*/  SHF.R.S32.HI R24, RZ, 0x1f, R25 ;  /* 0x0000001fff187819 */ /* 0x000fe40000011419 */
[C---:B------:R-:W-:Y:S02]  /*2300*/  IADD3 R23, PT, PT, R46.reuse, 0x30, RZ ;  /* 0x000000302e177810 */ /* 0x040fe40007ffe0ff */
[----:B0-----:R-:W-:Y:S02]  /*2310*/  ISETP.GE.U32.AND P1, PT, R46, UR10, PT ;  /* 0x0000000a2e007c0c */ /* 0x001fe4000bf26070 */
        /* <DEDUP_REMOVED lines=8> */
[----:B------:R-:W1:Y:S01]  /*23a0*/  LDCU.64 UR6, c[0x0][0x380] ;  /* 0x00007000ff0677ac */ /* 0x000e620008000a00 */
[----:B------:R-:W-:Y:S01]  /*23b0*/  FADD.FTZ R14, R5, -R16 ;  /* 0x80000010050e7221 */ /* 0x000fe20000010000 */
[----:B------:R-:W-:-:S03]  /*23c0*/  FMUL.FTZ R5, R6, R17 ;  /* 0x0000001106057220 */ /* 0x000fc60000410000 */
[----:B------:R-:W-:Y:S01]  /*23d0*/  FMUL.FTZ R14, R14, R17 ;  /* 0x000000110e0e7220 */ /* 0x000fe20000410000 */
[----:B------:R-:W-:-:S03]  /*23e0*/  FFMA.FTZ R5, R18, R5, R20 ;  /* 0x0000000512057223 */ /* 0x000fc60000010014 */
[----:B------:R-:W-:Y:S01]  /*23f0*/  FFMA.FTZ R6, R19, R14, R21 ;  /* 0x0000000e13067223 */ /* 0x000fe20000010015 */
[----:B0-----:R-:W-:-:S04]  /*2400*/  IMAD R15, R2, UR12, RZ ;  /* 0x0000000c020f7c24 */ /* 0x001fc8000f8e02ff */
[----:B------:R-:W-:Y:S01]  /*2410*/  F2FP.BF16.F32.PACK_AB R5, R6, R5 ;  /* 0x000000050605723e */ /* 0x000fe200000010ff */
[----:B------:R-:W-:-:S04]  /*2420*/  IMAD.WIDE.U32 R12, R46, UR12, R12 ;  /* 0x0000000c2e0c7c25 */ /* 0x000fc8000f8e000c */
[----:B------:R-:W-:Y:S01]  /*2430*/  IMAD R15, R46, UR13, R15 ;  /* 0x0000000d2e0f7c24 */ /* 0x000fe2000f8e020f */
[----:B-1----:R-:W-:-:S04]  /*2440*/  LEA R14, P1, R12, UR6, 0x1 ;  /* 0x000000060c0e7c11 */ /* 0x002fc8000f8208ff */
[----:B------:R-:W-:-:S04]  /*2450*/  IADD3 R15, PT, PT, R13, R15, RZ ;  /* 0x0000000f0d0f7210 */ /* 0x000fc80007ffe0ff */
[----:B------:R-:W-:-:S05]  /*2460*/  LEA.HI.X R15, R12, UR7, R15, 0x1, P1 ;  /* 0x000000070c0f7c11 */ /* 0x000fca00088f0c0f */
[----:B------:R0:W-:Y:S02]  /*2470*/  STG.E desc[UR8][R14.64], R5 ;  /* 0x000000050e007986 */ /* 0x0001e4000c101908 */
.L_x_2116:
[----:B------:R-:W-:Y:S05]  /*2480*/  BSYNC.RECONVERGENT B1 ;  /* 0x0000000000017941 */ /* 0x000fea0003800200 */
.L_x_2115:
[----:B------:R-:W-:Y:S04]  /*2490*/  BSSY.RECONVERGENT B1, `(.L_x_2117) ;  /* 0x0000014000017945 */ /* 0x000fe80003800200 */
[----:B------:R-:W-:Y:S05]  /*24a0*/  @P2 BRA `(.L_x_2118) ;  /* 0x0000000000482947 */ /* 0x000fea0003800000 */
[----:B------:R-:W1:Y:S01]  /*24b0*/  LDCU.64 UR6, c[0x0][0x3e0] ;  /* 0x00007c00ff0677ac */ /* 0x000e620008000a00 */
[--C-:B------:R-:W-:Y:S01]  /*24c0*/  FADD.FTZ R6, R4, -R16.reuse ;  /* 0x8000001004067221 */ /* 0x100fe20000010000 */
[----:B------:R-:W-:Y:S01]  /*24d0*/  MOV R4, R50 ;  /* 0x0000003200047202 */ /* 0x000fe20000000f00 */
[----:B------:R-:W-:Y:S01]  /*24e0*/  FADD.FTZ R12, R7, -R16 ;  /* 0x80000010070c7221 */ /* 0x000fe20000010000 */
[----:B------:R-:W2:Y:S01]  /*24f0*/  LDCU.64 UR12, c[0x0][0x380] ;  /* 0x00007000ff0c77ac */ /* 0x000ea20008000a00 */
[----:B0-----:R-:W-:Y:S01]  /*2500*/  MOV R5, R49 ;  /* 0x0000003100057202 */ /* 0x001fe20000000f00 */
[-C--:B------:R-:W-:Y:S01]  /*2510*/  FMUL.FTZ R7, R6, R17.reuse ;  /* 0x0000001106077220 */ /* 0x080fe20000410000 */
[----:B------:R-:W-:-:S03]  /*2520*/  FMUL.FTZ R12, R12, R17 ;  /* 0x000000110c0c7220 */ /* 0x000fc60000410000 */
[----:B------:R-:W-:Y:S01]  /*2530*/  FFMA.FTZ R13, R18, R7, R20 ;  /* 0x00000007120d7223 */ /* 0x000fe20000010014 */
[----:B------:R-:W-:Y:S01]  /*2540*/  FFMA.FTZ R12, R19, R12, R21 ;  /* 0x0000000c130c7223 */ /* 0x000fe20000010015 */
[----:B-1----:R-:W-:Y:S02]  /*2550*/  IMAD R24, R24, UR6, RZ ;  /* 0x0000000618187c24 */ /* 0x002fe4000f8e02ff */
[----:B------:R-:W-:-:S04]  /*2560*/  IMAD.WIDE.U32 R4, R25, UR6, R4 ;  /* 0x0000000619047c25 */ /* 0x000fc8000f8e0004 */
[----:B------:R-:W-:Y:S01]  /*2570*/  IMAD R25, R25, UR7, R24 ;  /* 0x0000000719197c24 */ /* 0x000fe2000f8e0218 */
[----:B--2---:R-:W-:-:S04]  /*2580*/  LEA R6, P1, R4, UR12, 0x1 ;  /* 0x0000000c04067c11 */ /* 0x004fc8000f8208ff */
[----:B------:R-:W-:Y:S02]  /*2590*/  IADD3 R25, PT, PT, R5, R25, RZ ;  /* 0x0000001905197210 */ /* 0x000fe40007ffe0ff */
[----:B------:R-:W-:Y:S02]  /*25a0*/  F2FP.BF16.F32.PACK_AB R5, R12, R13 ;  /* 0x0000000d0c05723e */ /* 0x000fe400000010ff */
[----:B------:R-:W-:-:S05]  /*25b0*/  LEA.HI.X R7, R4, UR13, R25, 0x1, P1 ;  /* 0x0000000d04077c11 */ /* 0x000fca00088f0c19 */
[----:B------:R1:W-:Y:S02]  /*25c0*/  STG.E desc[UR8][R6.64], R5 ;  /* 0x0000000506007986 */ /* 0x0003e4000c101908 */
.L_x_2118:
[----:B------:R-:W-:Y:S05]  /*25d0*/  BSYNC.RECONVERGENT B1 ;  /* 0x0000000000017941 */ /* 0x000fea0003800200 */
.L_x_2117:
[----:B------:R-:W-:Y:S01]  /*25e0*/  ISETP.GE.U32.AND P5, PT, R22, UR10, PT ;  /* 0x0000000a16007c0c */ /* 0x000fe2000bfa6070 */
[----:B------:R-:W-:Y:S01]  /*25f0*/  BSSY.RECONVERGENT B1, `(.L_x_2119) ;  /* 0x0000026000017945 */ /* 0x000fe20003800200 */
[----:B-1----:R-:W-:Y:S02]  /*2600*/  SHF.R.S32.HI R7, RZ, 0x1f, R22 ;  /* 0x0000001fff077819 */ /* 0x002fe40000011416 */
        /* <DEDUP_REMOVED lines=22> */
[----:B------:R-:W1:Y:S01]  /*2770*/  LDCU.64 UR12, c[0x0][0x380] ;  /* 0x00007000ff0c77ac */ /* 0x000e620008000a00 */
[----:B------:R-:W-:Y:S01]  /*2780*/  MOV R5, R49 ;  /* 0x0000003100057202 */ /* 0x000fe20000000f00 */
[-C--:B------:R-:W-:Y:S01]  /*2790*/  FMUL.FTZ R6, R6, R17.reuse ;  /* 0x0000001106067220 */ /* 0x080fe20000410000 */
[----:B0-----:R-:W-:Y:S02]  /*27a0*/  IMAD R9, R7, UR6, RZ ;  /* 0x0000000607097c24 */ /* 0x001fe4000f8e02ff */
[----:B------:R-:W-:Y:S01]  /*27b0*/  FMUL.FTZ R7, R8, R17 ;  /* 0x0000001108077220 */ /* 0x000fe20000410000 */
[----:B------:R-:W-:-:S04]  /*27c0*/  IMAD.WIDE.U32 R4, R22, UR6, R4 ;  /* 0x0000000616047c25 */ /* 0x000fc8000f8e0004 */
[----:B------:R-:W-:Y:S01]  /*27d0*/  FFMA.FTZ R8, R18, R7, R20 ;  /* 0x0000000712087223 */ /* 0x000fe20000010014 */
[----:B------:R-:W-:Y:S02]  /*27e0*/  IMAD R27, R22, UR7, R9 ;  /* 0x00000007161b7c24 */ /* 0x000fe4000f8e0209 */
[----:B------:R-:W-:Y:S01]  /*27f0*/  FFMA.FTZ R9, R19, R6, R21 ;  /* 0x0000000613097223 */ /* 0x000fe20000010015 */
[C---:B-1----:R-:W-:Y:S02]  /*2800*/  LEA R6, P5, R4.reuse, UR12, 0x1 ;  /* 0x0000000c04067c11 */ /* 0x042fe4000f8a08ff */
[----:B------:R-:W-:Y:S02]  /*2810*/  IADD3 R27, PT, PT, R5, R27, RZ ;  /* 0x0000001b051b7210 */ /* 0x000fe40007ffe0ff */
[----:B------:R-:W-:Y:S02]  /*2820*/  F2FP.BF16.F32.PACK_AB R5, R9, R8 ;  /* 0x000000080905723e */ /* 0x000fe400000010ff */
[----:B------:R-:W-:-:S05]  /*2830*/  LEA.HI.X R7, R4, UR13, R27, 0x1, P5 ;  /* 0x0000000d04077c11 */ /* 0x000fca000a8f0c1b */
[----:B------:R0:W-:Y:S02]  /*2840*/  STG.E desc[UR8][R6.64], R5 ;  /* 0x0000000506007986 */ /* 0x0001e4000c101908 */
.L_x_2120:
[----:B------:R-:W-:Y:S05]  /*2850*/  BSYNC.RECONVERGENT B1 ;  /* 0x0000000000017941 */ /* 0x000fea0003800200 */
.L_x_2119:
[----:B------:R-:W-:Y:S04]  /*2860*/  BSSY.RECONVERGENT B1, `(.L_x_2121) ;  /* 0x0000014000017945 */ /* 0x000fe80003800200 */
[----:B------:R-:W-:Y:S05]  /*2870*/  @P2 BRA `(.L_x_2122) ;  /* 0x0000000000482947 */ /* 0x000fea0003800000 */
[----:B------:R-:W1:Y:S01]  /*2880*/  LDCU.64 UR6, c[0x0][0x3e0] ;  /* 0x00007c00ff0677ac */ /* 0x000e620008000a00 */
[----:B------:R-:W-:Y:S01]  /*2890*/  MOV R4, R50 ;  /* 0x0000003200047202 */ /* 0x000fe20000000f00 */
[--C-:B0-----:R-:W-:Y:S01]  /*28a0*/  FADD.FTZ R6, R11, -R16.reuse ;  /* 0x800000100b067221 */ /* 0x101fe20000010000 */
[----:B------:R-:W-:Y:S01]  /*28b0*/  MOV R5, R49 ;  /* 0x0000003100057202 */ /* 0x000fe20000000f00 */
[----:B------:R-:W0:Y:S01]  /*28c0*/  LDCU.64 UR12, c[0x0][0x380] ;  /* 0x00007000ff0c77ac */ /* 0x000e220008000a00 */
[----:B------:R-:W-:Y:S01]  /*28d0*/  FADD.FTZ R10, R10, -R16 ;  /* 0x800000100a0a7221 */ /* 0x000fe20000010000 */
[----:B------:R-:W-:-:S03]  /*28e0*/  FMUL.FTZ R7, R6, R17 ;  /* 0x0000001106077220 */ /* 0x000fc60000410000 */
[----:B------:R-:W-:-:S04]  /*28f0*/  FMUL.FTZ R10, R10, R17 ;  /* 0x000000110a0a7220 */ /* 0x000fc80000410000 */
[----:B------:R-:W-:Y:S01]  /*2900*/  FFMA.FTZ R9, R19, R10, R21 ;  /* 0x0000000a13097223 */ /* 0x000fe20000010015 */
        /* <DEDUP_REMOVED lines=9> */
.L_x_2122:
[----:B------:R-:W-:Y:S05]  /*29a0*/  BSYNC.RECONVERGENT B1 ;  /* 0x0000000000017941 */ /* 0x000fea0003800200 */
.L_x_2121:
[----:B------:R-:W-:Y:S04]  /*29b0*/  BSSY.RECONVERGENT B1, `(.L_x_2123) ;  /* 0x0000014000017945 */ /* 0x000fe80003800200 */
[----:B------:R-:W-:Y:S05]  /*29c0*/  @P1 BRA `(.L_x_2124) ;  /* 0x0000000000481947 */ /* 0x000fea0003800000 */
[----:B------:R-:W2:Y:S01]  /*29d0*/  LDCU.64 UR6, c[0x0][0x3e0] ;  /* 0x00007c00ff0677ac */ /* 0x000ea20008000a00 */
[----:B------:R-:W-:Y:S01]  /*29e0*/  MOV R4, R50 ;  /* 0x0000003200047202 */ /* 0x000fe20000000f00 */
[--C-:B01----:R-:W-:Y:S01]  /*29f0*/  FADD.FTZ R6, R29, -R16.reuse ;  /* 0x800000101d067221 */ /* 0x103fe20000010000 */
[----:B------:R-:W-:Y:S01]  /*2a00*/  MOV R5, R49 ;  /* 0x0000003100057202 */ /* 0x000fe20000000f00 */
[----:B------:R-:W0:Y:S01]  /*2a10*/  LDCU.64 UR12, c[0x0][0x380] ;  /* 0x00007000ff0c77ac */ /* 0x000e220008000a00 */
[----:B------:R-:W-:Y:S01]  /*2a20*/  FADD.FTZ R28, R28, -R16 ;  /* 0x800000101c1c7221 */ /* 0x000fe20000010000 */
[----:B------:R-:W-:-:S03]  /*2a30*/  FMUL.FTZ R7, R6, R17 ;  /* 0x0000001106077220 */ /* 0x000fc60000410000 */
[----:B------:R-:W-:Y:S01]  /*2a40*/  FMUL.FTZ R28, R28, R17 ;  /* 0x000000111c1c7220 */ /* 0x000fe20000410000 */
[----:B------:R-:W-:-:S03]  /*2a50*/  FFMA.FTZ R8, R18, R7, R20 ;  /* 0x0000000712087223 */ /* 0x000fc60000010014 */
        /* <DEDUP_REMOVED lines=9> */
.L_x_2124:
[----:B------:R-:W-:Y:S05]  /*2af0*/  BSYNC.RECONVERGENT B1 ;  /* 0x0000000000017941 */ /* 0x000fea0003800200 */
.L_x_2123:
[----:B------:R-:W-:Y:S04]  /*2b00*/  BSSY.RECONVERGENT B1, `(.L_x_2125) ;  /* 0x0000014000017945 */ /* 0x000fe80003800200 */
[----:B------:R-:W-:Y:S05]  /*2b10*/  @P6 BRA `(.L_x_2126) ;  /* 0x0000000000486947 */ /* 0x000fea0003800000 */
[----:B------:R-:W3:Y:S01]  /*2b20*/  LDCU.64 UR6, c[0x0][0x3e0] ;  /* 0x00007c00ff0677ac */ /* 0x000ee20008000a00 */
[----:B------:R-:W-:Y:S01]  /*2b30*/  MOV R4, R50 ;  /* 0x0000003200047202 */ /* 0x000fe20000000f00 */
[--C-:B012---:R-:W-:Y:S01]  /*2b40*/  FADD.FTZ R6, R31, -R16.reuse ;  /* 0x800000101f067221 */ /* 0x107fe20000010000 */
[----:B------:R-:W-:Y:S01]  /*2b50*/  MOV R5, R49 ;  /* 0x0000003100057202 */ /* 0x000fe20000000f00 */
[----:B------:R-:W0:Y:S01]  /*2b60*/  LDCU.64 UR12, c[0x0][0x380] ;  /* 0x00007000ff0c77ac */ /* 0x000e220008000a00 */
        /* <DEDUP_REMOVED lines=13> */
.L_x_2126:
[----:B------:R-:W-:Y:S05]  /*2c40*/  BSYNC.RECONVERGENT B1 ;  /* 0x0000000000017941 */ /* 0x000fea0003800200 */
.L_x_2125:
[----:B------:R-:W-:Y:S04]  /*2c50*/  BSSY.RECONVERGENT B1, `(.L_x_2127) ;  /* 0x0000014000017945 */ /* 0x000fe80003800200 */
[----:B------:R-:W-:Y:S05]  /*2c60*/  @P3 BRA `(.L_x_2128) ;  /* 0x0000000000483947 */ /* 0x000fea0003800000 */
[----:B------:R-:W4:Y:S01]  /*2c70*/  LDCU.64 UR6, c[0x0][0x3e0] ;  /* 0x00007c00ff0677ac */ /* 0x000f220008000a00 */
[----:B------:R-:W-:Y:S01]  /*2c80*/  MOV R4, R50 ;  /* 0x0000003200047202 */ /* 0x000fe20000000f00 */
[--C-:B------:R-:W-:Y:S01]  /*2c90*/  FADD.FTZ R32, R32, -R16.reuse ;  /* 0x8000001020207221 */ /* 0x100fe20000010000 */
[----:B0123--:R-:W-:Y:S01]  /*2ca0*/  MOV R5, R49 ;  /* 0x0000003100057202 */ /* 0x00ffe20000000f00 */
[----:B------:R-:W0:Y:S01]  /*2cb0*/  LDCU.64 UR12, c[0x0][0x380] ;  /* 0x00007000ff0c77ac */ /* 0x000e220008000a00 */
[----:B------:R-:W-:Y:S01]  /*2cc0*/  FADD.FTZ R6, R33, -R16 ;  /* 0x8000001021067221 */ /* 0x000fe20000010000 */
[----:B------:R-:W-:-:S03]  /*2cd0*/  FMUL.FTZ R7, R32, R17 ;  /* 0x0000001120077220 */ /* 0x000fc60000410000 */
[----:B------:R-:W-:Y:S01]  /*2ce0*/  FMUL.FTZ R6, R6, R17 ;  /* 0x0000001106067220 */ /* 0x000fe20000410000 */
[----:B------:R-:W-:-:S03]  /*2cf0*/  FFMA.FTZ R8, R18, R7, R20 ;  /* 0x0000000712087223 */ /* 0x000fc60000010014 */
        /* <DEDUP_REMOVED lines=9> */
.L_x_2128:
[----:B------:R-:W-:Y:S05]  /*2d90*/  BSYNC.RECONVERGENT B1 ;  /* 0x0000000000017941 */ /* 0x000fea0003800200 */
.L_x_2127:
[----:B------:R-:W-:Y:S05]  /*2da0*/  @P4 BRA `(.L_x_2129) ;  /* 0x0000001000904947 */ /* 0x000fea0003800000 */
[----:B------:R-:W5:Y:S01]  /*2db0*/  LDCU.64 UR6, c[0x0][0x3e0] ;  /* 0x00007c00ff0677ac */ /* 0x000f620008000a00 */
[--C-:B01234-:R-:W-:Y:S01]  /*2dc0*/  FADD.FTZ R6, R35, -R16.reuse ;  /* 0x8000001023067221 */ /* 0x11ffe20000010000 */
[----:B------:R-:W-:Y:S01]  /*2dd0*/  MOV R4, R50 ;  /* 0x0000003200047202 */ /* 0x000fe20000000f00 */
[----:B------:R-:W-:Y:S01]  /*2de0*/  FADD.FTZ R16, R34, -R16 ;  /* 0x8000001022107221 */ /* 0x000fe20000010000 */
[----:B------:R-:W0:Y:S01]  /*2df0*/  LDCU.64 UR10, c[0x0][0x380] ;  /* 0x00007000ff0a77ac */ /* 0x000e220008000a00 */
[----:B------:R-:W-:Y:S01]  /*2e00*/  MOV R5, R49 ;  /* 0x0000003100057202 */ /* 0x000fe20000000f00 */
[-C--:B------:R-:W-:Y:S01]  /*2e10*/  FMUL.FTZ R7, R6, R17.reuse ;  /* 0x0000001106077220 */ /* 0x080fe20000410000 */
[----:B------:R-:W-:-:S03]  /*2e20*/  FMUL.FTZ R16, R16, R17 ;  /* 0x0000001110107220 */ /* 0x000fc60000410000 */
[----:B------:R-:W-:Y:S01]  /*2e30*/  FFMA.FTZ R18, R18, R7, R20 ;  /* 0x0000000712127223 */ /* 0x000fe20000010014 */
[----:B------:R-:W-:Y:S01]  /*2e40*/  FFMA.FTZ R19, R19, R16, R21 ;  /* 0x0000001013137223 */ /* 0x000fe20000010015 */
[----:B-----5:R-:W-:Y:S02]  /*2e50*/  IMAD R9, R3, UR6, RZ ;  /* 0x0000000603097c24 */ /* 0x020fe4000f8e02ff */
[----:B------:R-:W-:-:S04]  /*2e60*/  IMAD.WIDE.U32 R4, R44, UR6, R4 ;  /* 0x000000062c047c25 */ /* 0x000fc8000f8e0004 */
[----:B------:R-:W-:Y:S01]  /*2e70*/  IMAD R9, R44, UR7, R9 ;  /* 0x000000072c097c24 */ /* 0x000fe2000f8e0209 */
[----:B0-----:R-:W-:-:S04]  /*2e80*/  LEA R6, P1, R4, UR10, 0x1 ;  /* 0x0000000a04067c11 */ /* 0x001fc8000f8208ff */
[----:B------:R-:W-:Y:S02]  /*2e90*/  IADD3 R9, PT, PT, R5, R9, RZ ;  /* 0x0000000905097210 */ /* 0x000fe40007ffe0ff */
[----:B------:R-:W-:Y:S02]  /*2ea0*/  F2FP.BF16.F32.PACK_AB R5, R19, R18 ;  /* 0x000000121305723e */ /* 0x000fe400000010ff */
[----:B------:R-:W-:-:S05]  /*2eb0*/  LEA.HI.X R7, R4, UR11, R9, 0x1, P1 ;  /* 0x0000000b04077c11 */ /* 0x000fca00088f0c09 */
[----:B------:R0:W-:Y:S01]  /*2ec0*/  STG.E desc[UR8][R6.64], R5 ;  /* 0x0000000506007986 */ /* 0x0001e2000c101908 */
[----:B------:R-:W-:Y:S05]  /*2ed0*/  BRA `(.L_x_2129) ;  /* 0x0000001000447947 */ /* 0x000fea0003800000 */
.L_x_2114:
        /* <DEDUP_REMOVED lines=15> */
[-C--:B------:R-:W-:Y:S01]  /*2fd0*/  FMUL.FTZ R13, R6, R17.reuse ;  /* 0x00000011060d7220 */ /* 0x080fe20000410000 */
[----:B------:R-:W-:Y:S01]  /*2fe0*/  FMUL.FTZ R14, R12, R17 ;  /* 0x000000110c0e7220 */ /* 0x000fe20000410000 */
[----:B------:R-:W1:Y:S02]  /*2ff0*/  LDCU.64 UR12, c[0x0][0x380] ;  /* 0x00007000ff0c77ac */ /* 0x000e640008000a00 */
[----:B------:R-:W-:Y:S01]  /*3000*/  FFMA.FTZ R6, R18, R13, R20 ;  /* 0x0000000d12067223 */ /* 0x000fe20000010014 */
        /* <DEDUP_REMOVED lines=20> */
.L_x_2131:
[----:B------:R-:W-:Y:S05]  /*3150*/  BSYNC.RECONVERGENT B1 ;  /* 0x0000000000017941 */ /* 0x000fea0003800200 */
.L_x_2130:
[----:B------:R-:W-:Y:S04]  /*3160*/  BSSY.RECONVERGENT B1, `(.L_x_2132) ;  /* 0x000001e000017945 */ /* 0x000fe80003800200 */
[----:B------:R-:W-:Y:S05]  /*3170*/  @P2 BRA `(.L_x_2133) ;  /* 0x0000000000702947 */ /* 0x000fea0003800000 */
[--C-:B------:R-:W-:Y:S01]  /*3180*/  FADD.FTZ R4, R4, -R16.reuse ;  /* 0x8000001004047221 */ /* 0x100fe20000010000 */
[----:B------:R-:W1:Y:S03]  /*3190*/  LDCU.64 UR10, c[0x0][0x3e0] ;  /* 0x00007c00ff0a77ac */ /* 0x000e660008000a00 */
[----:B0-----:R-:W-:Y:S01]  /*31a0*/  FMUL.FTZ R5, R4, R17 ;  /* 0x0000001104057220 */ /* 0x001fe20000410000 */
[----:B------:R-:W-:Y:S01]  /*31b0*/  FADD.FTZ R4, R7, -R16 ;  /* 0x8000001007047221 */ /* 0x000fe20000010000 */
[----:B------:R-:W0:Y:S01]  /*31c0*/  LDCU.64 UR12, c[0x0][0x380] ;  /* 0x00007000ff0c77ac */ /* 0x000e220008000a00 */
[----:B------:R-:W-:Y:S01]  /*31d0*/  MOV R7, R49 ;  /* 0x0000003100077202 */ /* 0x000fe20000000f00 */
[----:B------:R-:W-:Y:S01]  /*31e0*/  FFMA.FTZ R5, R18, R5, R20 ;  /* 0x0000000512057223 */ /* 0x000fe20000010014 */
[----:B------:R-:W-:-:S03]  /*31f0*/  FMUL.FTZ R4, R4, R17 ;  /* 0x0000001104047220 */ /* 0x000fc60000410000 */
[----:B------:R-:W-:Y:S01]  /*3200*/  FMUL.FTZ R6, R5, -1.4426950216293334961 ;  /* 0xbfb8aa3b05067820 */ /* 0x000fe20000410000 */
[----:B------:R-:W-:-:S04]  /*3210*/  FFMA.FTZ R4, R19, R4, R21 ;  /* 0x0000000413047223 */ /* 0x000fc80000010015 */
[----:B------:R-:W-:Y:S01]  /*3220*/  FMUL.FTZ R13, R4, -1.4426950216293334961 ;  /* 0xbfb8aa3b040d7820 */ /* 0x000fe20000410000 */
[----:B------:R-:W2:Y:S01]  /*3230*/  MUFU.EX2 R6, R6 ;  /* 0x0000000600067308 */ /* 0x000ea20000000800 */
[----:B-1----:R-:W-:-:S04]  /*3240*/  IMAD R24, R24, UR10, RZ ;  /* 0x0000000a18187c24 */ /* 0x002fc8000f8e02ff */
[----:B------:R-:W1:Y:S01]  /*3250*/  MUFU.EX2 R13, R13 ;  /* 0x0000000d000d7308 */ /* 0x000e620000000800 */
[----:B--2---:R-:W-:Y:S01]  /*3260*/  FADD.FTZ R12, R6, 1 ;  /* 0x3f800000060c7421 */ /* 0x004fe20000010000 */
[----:B------:R-:W-:Y:S01]  /*3270*/  MOV R6, R50 ;  /* 0x0000003200067202 */ /* 0x000fe20000000f00 */
[----:B-1----:R-:W-:-:S04]  /*3280*/  FADD.FTZ R14, R13, 1 ;  /* 0x3f8000000d0e7421 */ /* 0x002fc80000010000 */
        /* <DEDUP_REMOVED lines=11> */
.L_x_2133:
[----:B------:R-:W-:Y:S05]  /*3340*/  BSYNC.RECONVERGENT B1 ;  /* 0x0000000000017941 */ /* 0x000fea0003800200 */
.L_x_2132:
[----:B------:R-:W-:Y:S01]  /*3350*/  ISETP.GE.U32.AND P5, PT, R23, UR6, PT ;  /* 0x0000000617007c0c */ /* 0x000fe2000bfa6070 */
[----:B------:R-:W-:Y:S01]  /*3360*/  BSSY.RECONVERGENT B1, `(.L_x_2134) ;  /* 0x0000030000017945 */ /* 0x000fe20003800200 */
[----:B-1----:R-:W-:Y:S02]  /*3370*/  SHF.R.S32.HI R4, RZ, 0x1f, R23 ;  /* 0x0000001fff047819 */ /* 0x002fe40000011417 */
        /* <DEDUP_REMOVED lines=46> */
.L_x_2135:
[----:B------:R-:W-:Y:S05]  /*3660*/  BSYNC.RECONVERGENT B1 ;  /* 0x0000000000017941 */ /* 0x000fea0003800200 */
.L_x_2134:
[----:B------:R-:W-:Y:S04]  /*3670*/  BSSY.RECONVERGENT B1, `(.L_x_2136) ;  /* 0x000001e000017945 */ /* 0x000fe80003800200 */
[----:B------:R-:W-:Y:S05]  /*3680*/  @P2 BRA `(.L_x_2137) ;  /* 0x0000000000702947 */ /* 0x000fea0003800000 */
[--C-:B------:R-:W-:Y:S01]  /*3690*/  FADD.FTZ R4, R11, -R16.reuse ;  /* 0x800000100b047221 */ /* 0x100fe20000010000 */
[----:B------:R-:W-:Y:S01]  /*36a0*/  FADD.FTZ R10, R10, -R16 ;  /* 0x800000100a0a7221 */ /* 0x000fe20000010000 */
[----:B------:R-:W1:Y:S01]  /*36b0*/  LDCU.64 UR10, c[0x0][0x3e0] ;  /* 0x00007c00ff0a77ac */ /* 0x000e620008000a00 */
[----:B------:R-:W-:Y:S01]  /*36c0*/  MOV R5, R49 ;  /* 0x0000003100057202 */ /* 0x000fe20000000f00 */
[-C--:B0-----:R-:W-:Y:S01]  /*36d0*/  FMUL.FTZ R7, R4, R17.reuse ;  /* 0x0000001104077220 */ /* 0x081fe20000410000 */
[----:B------:R-:W-:Y:S01]  /*36e0*/  FMUL.FTZ R6, R10, R17 ;  /* 0x000000110a067220 */ /* 0x000fe20000410000 */
[----:B------:R-:W0:Y:S02]  /*36f0*/  LDCU.64 UR12, c[0x0][0x380] ;  /* 0x00007000ff0c77ac */ /* 0x000e240008000a00 */
[----:B------:R-:W-:Y:S01]  /*3700*/  FFMA.FTZ R7, R18, R7, R20 ;  /* 0x0000000712077223 */ /* 0x000fe20000010014 */
        /* <DEDUP_REMOVED lines=20> */
.L_x_2137:
[----:B------:R-:W-:Y:S05]  /*3850*/  BSYNC.RECONVERGENT B1 ;  /* 0x0000000000017941 */ /* 0x000fea0003800200 */
.L_x_2136:
[----:B------:R-:W-:Y:S04]  /*3860*/  BSSY.RECONVERGENT B1, `(.L_x_2138) ;  /* 0x000001e000017945 */ /* 0x000fe80003800200 */
[----:B------:R-:W-:Y:S05]  /*3870*/  @P1 BRA `(.L_x_2139) ;  /* 0x0000000000701947 */ /* 0x000fea0003800000 */
[--C-:B------:R-:W-:Y:S01]  /*3880*/  FADD.FTZ R4, R29, -R16.reuse ;  /* 0x800000101d047221 */ /* 0x100fe20000010000 */
[----:B------:R-:W-:Y:S01]  /*3890*/  FADD.FTZ R28, R28, -R16 ;  /* 0x800000101c1c7221 */ /* 0x000fe20000010000 */
[----:B------:R-:W2:Y:S02]  /*38a0*/  LDCU.64 UR10, c[0x0][0x3e0] ;  /* 0x00007c00ff0a77ac */ /* 0x000ea40008000a00 */
[-C--:B------:R-:W-:Y:S01]  /*38b0*/  FMUL.FTZ R5, R4, R17.reuse ;  /* 0x0000001104057220 */ /* 0x080fe20000410000 */
[----:B------:R-:W-:Y:S01]  /*38c0*/  FMUL.FTZ R28, R28, R17 ;  /* 0x000000111c1c7220 */ /* 0x000fe20000410000 */
[----:B------:R-:W3:Y:S02]  /*38d0*/  LDCU.64 UR12, c[0x0][0x380] ;  /* 0x00007000ff0c77ac */ /* 0x000ee40008000a00 */
[----:B------:R-:W-:Y:S01]  /*38e0*/  FFMA.FTZ R11, R18, R5, R20 ;  /* 0x00000005120b7223 */ /* 0x000fe20000010014 */
[----:B------:R-:W-:Y:S01]  /*38f0*/  FFMA.FTZ R28, R19, R28, R21 ;  /* 0x0000001c131c7223 */ /* 0x000fe20000010015 */
[----:B------:R-:W-:-:S02]  /*3900*/  MOV R5, R49 ;  /* 0x0000003100057202 */ /* 0x000fc40000000f00 */
[----:B------:R-:W-:Y:S01]  /*3910*/  FMUL.FTZ R4, R11, -1.4426950216293334961 ;  /* 0xbfb8aa3b0b047820 */ /* 0x000fe20000410000 */
[----:B01----:R-:W-:-:S05]  /*3920*/  FMUL.FTZ R7, R28, -1.4426950216293334961 ;  /* 0xbfb8aa3b1c077820 */ /* 0x003fca0000410000 */
[----:B------:R-:W0:Y:S01]  /*3930*/  MUFU.EX2 R4, R4 ;  /* 0x0000000400047308 */ /* 0x000e220000000800 */
[----:B--2---:R-:W-:-:S03]  /*3940*/  IMAD R15, R15, UR10, RZ ;  /* 0x0000000a0f0f7c24 */ /* 0x004fc6000f8e02ff */
[----:B------:R-:W1:Y:S01]  /*3950*/  MUFU.EX2 R7, R7 ;  /* 0x0000000700077308 */ /* 0x000e620000000800 */
[----:B------:R-:W-:Y:S02]  /*3960*/  IMAD R15, R12, UR11, R15 ;  /* 0x0000000b0c0f7c24 */ /* 0x000fe4000f8e020f */
[----:B0-----:R-:W-:Y:S01]  /*3970*/  FADD.FTZ R6, R4, 1 ;  /* 0x3f80000004067421 */ /* 0x001fe20000010000 */
[----:B------:R-:W-:Y:S01]  /*3980*/  MOV R4, R50 ;  /* 0x0000003200047202 */ /* 0x000fe20000000f00 */
[----:B-1----:R-:W-:-:S04]  /*3990*/  FADD.FTZ R9, R7, 1 ;  /* 0x3f80000007097421 */ /* 0x002fc80000010000 */
[----:B------:R-:W0:Y:S01]  /*39a0*/  MUFU.RCP R6, R6 ;  /* 0x0000000600067308 */ /* 0x000e220000001000 */
[----:B------:R-:W-:-:S05]  /*39b0*/  IMAD.WIDE.U32 R4, R12, UR10, R4 ;  /* 0x0000000a0c047c25 */ /* 0x000fca000f8e0004 */
[----:B------:R-:W-:Y:S02]  /*39c0*/  IADD3 R15, PT, PT, R5, R15, RZ ;  /* 0x0000000f050f7210 */ /* 0x000fe40007ffe0ff */
[----:B------:R-:W1:Y:S01]  /*39d0*/  MUFU.RCP R9, R9 ;  /* 0x0000000900097308 */ /* 0x000e620000001000 */
[----:B0-----:R-:W-:Y:S01]  /*39e0*/  FMUL.FTZ R8, R11, R6 ;  /* 0x000000060b087220 */ /* 0x001fe20000410000 */
[----:B---3--:R-:W-:-:S04]  /*39f0*/  LEA R6, P1, R4, UR12, 0x1 ;  /* 0x0000000c04067c11 */ /* 0x008fc8000f8208ff */
[----:B------:R-:W-:Y:S01]  /*3a00*/  LEA.HI.X R7, R4, UR13, R15, 0x1, P1 ;  /* 0x0000000d04077c11 */ /* 0x000fe200088f0c0f */
[----:B-1----:R-:W-:-:S05]  /*3a10*/  FMUL.FTZ R11, R28, R9 ;  /* 0x000000091c0b7220 */ /* 0x002fca0000410000 */
[----:B------:R-:W-:-:S05]  /*3a20*/  F2FP.BF16.F32.PACK_AB R11, R11, R8 ;  /* 0x000000080b0b723e */ /* 0x000fca00000010ff */
[----:B------:R2:W-:Y:S02]  /*3a30*/  STG.E desc[UR8][R6.64], R11 ;  /* 0x0000000b06007986 */ /* 0x0005e4000c101908 */
.L_x_2139:
[----:B------:R-:W-:Y:S05]  /*3a40*/  BSYNC.RECONVERGENT B1 ;  /* 0x0000000000017941 */ /* 0x000fea0003800200 */
.L_x_2138:
[----:B------:R-:W-:Y:S04]  /*3a50*/  BSSY.RECONVERGENT B1, `(.L_x_2140) ;  /* 0x000001e000017945 */ /* 0x000fe80003800200 */
[----:B------:R-:W-:Y:S05]  /*3a60*/  @P6 BRA `(.L_x_2141) ;  /* 0x0000000000706947 */ /* 0x000fea0003800000 */
[--C-:B------:R-:W-:Y:S01]  /*3a70*/  FADD.FTZ R4, R31, -R16.reuse ;  /* 0x800000101f047221 */ /* 0x100fe20000010000 */
[----:B------:R-:W-:Y:S01]  /*3a80*/  FADD.FTZ R30, R30, -R16 ;  /* 0x800000101e1e7221 */ /* 0x000fe20000010000 */
[----:B------:R-:W3:Y:S02]  /*3a90*/  LDCU.64 UR10, c[0x0][0x3e0] ;  /* 0x00007c00ff0a77ac */ /* 0x000ee40008000a00 */
[-C--:B------:R-:W-:Y:S01]  /*3aa0*/  FMUL.FTZ R5, R4, R17.reuse ;  /* 0x0000001104057220 */ /* 0x080fe20000410000 */
[----:B------:R-:W-:Y:S01]  /*3ab0*/  FMUL.FTZ R30, R30, R17 ;  /* 0x000000111e1e7220 */ /* 0x000fe20000410000 */
[----:B------:R-:W4:Y:S02]  /*3ac0*/  LDCU.64 UR12, c[0x0][0x380] ;  /* 0x00007000ff0c77ac */ /* 0x000f240008000a00 */
[----:B--2---:R-:W-:Y:S01]  /*3ad0*/  FFMA.FTZ R11, R18, R5, R20 ;  /* 0x00000005120b7223 */ /* 0x004fe20000010014 */
[----:B------:R-:W-:Y:S01]  /*3ae0*/  FFMA.FTZ R30, R19, R30, R21 ;  /* 0x0000001e131e7223 */ /* 0x000fe20000010015 */
[----:B------:R-:W-:-:S02]  /*3af0*/  MOV R5, R49 ;  /* 0x0000003100057202 */ /* 0x000fc40000000f00 */
[----:B------:R-:W-:Y:S01]  /*3b00*/  FMUL.FTZ R4, R11, -1.4426950216293334961 ;  /* 0xbfb8aa3b0b047820 */ /* 0x000fe20000410000 */
[----:B01----:R-:W-:-:S05]  /*3b10*/  FMUL.FTZ R7, R30, -1.4426950216293334961 ;  /* 0xbfb8aa3b1e077820 */ /* 0x003fca0000410000 */
[----:B------:R-:W0:Y:S01]  /*3b20*/  MUFU.EX2 R4, R4 ;  /* 0x0000000400047308 */ /* 0x000e220000000800 */
[----:B---3--:R-:W-:-:S03]  /*3b30*/  IMAD R24, R24, UR10, RZ ;  /* 0x0000000a18187c24 */ /* 0x008fc6000f8e02ff */
        /* <DEDUP_REMOVED lines=10> */
[----:B----4-:R-:W-:-:S04]  /*3be0*/  LEA R6, P1, R4, UR12, 0x1 ;  /* 0x0000000c04067c11 */ /* 0x010fc8000f8208ff */
[----:B------:R-:W-:Y:S01]  /*3bf0*/  LEA.HI.X R7, R4, UR13, R13, 0x1, P1 ;  /* 0x0000000d04077c11 */ /* 0x000fe200088f0c0d */
[----:B-1----:R-:W-:-:S05]  /*3c00*/  FMUL.FTZ R11, R30, R9 ;  /* 0x000000091e0b7220 */ /* 0x002fca0000410000 */
[----:B------:R-:W-:-:S05]  /*3c10*/  F2FP.BF16.F32.PACK_AB R11, R11, R8 ;  /* 0x000000080b0b723e */ /* 0x000fca00000010ff */
[----:B------:R3:W-:Y:S02]  /*3c20*/  STG.E desc[UR8][R6.64], R11 ;  /* 0x0000000b06007986 */ /* 0x0007e4000c101908 */
.L_x_2141:
[----:B------:R-:W-:Y:S05]  /*3c30*/  BSYNC.RECONVERGENT B1 ;  /* 0x0000000000017941 */ /* 0x000fea0003800200 */
.L_x_2140:
[----:B------:R-:W-:Y:S04]  /*3c40*/  BSSY.RECONVERGENT B1, `(.L_x_2142) ;  /* 0x000001e000017945 */ /* 0x000fe80003800200 */
[----:B------:R-:W-:Y:S05]  /*3c50*/  @P3 BRA `(.L_x_2143) ;  /* 0x0000000000703947 */ /* 0x000fea0003800000 */
[--C-:B------:R-:W-:Y:S01]  /*3c60*/  FADD.FTZ R32, R32, -R16.reuse ;  /* 0x8000001020207221 */ /* 0x100fe20000010000 */
[----:B------:R-:W-:Y:S01]  /*3c70*/  FADD.FTZ R4, R33, -R16 ;  /* 0x8000001021047221 */ /* 0x000fe20000010000 */
[----:B------:R-:W4:Y:S02]  /*3c80*/  LDCU.64 UR10, c[0x0][0x3e0] ;  /* 0x00007c00ff0a77ac */ /* 0x000f240008000a00 */
[-C--:B------:R-:W-:Y:S01]  /*3c90*/  FMUL.FTZ R5, R32, R17.reuse ;  /* 0x0000001120057220 */ /* 0x080fe20000410000 */
[----:B0123--:R-:W-:Y:S01]  /*3ca0*/  FMUL.FTZ R6, R4, R17 ;  /* 0x0000001104067220 */ /* 0x00ffe20000410000 */
[----:B------:R-:W0:Y:S02]  /*3cb0*/  LDCU.64 UR12, c[0x0][0x380] ;  /* 0x00007000ff0c77ac */ /* 0x000e240008000a00 */
[----:B------:R-:W-:Y:S01]  /*3cc0*/  FFMA.FTZ R11, R18, R5, R20 ;  /* 0x00000005120b7223 */ /* 0x000fe20000010014 */
[----:B------:R-:W-:Y:S01]  /*3cd0*/  FFMA.FTZ R10, R19, R6, R21 ;  /* 0x00000006130a7223 */ /* 0x000fe20000010015 */
[----:B------:R-:W-:-:S02]  /*3ce0*/  MOV R5, R49 ;  /* 0x0000003100057202 */ /* 0x000fc40000000f00 */
[----:B------:R-:W-:Y:S01]  /*3cf0*/  FMUL.FTZ R4, R11, -1.4426950216293334961 ;  /* 0xbfb8aa3b0b047820 */ /* 0x000fe20000410000 */
[----:B------:R-:W-:-:S05]  /*3d00*/  FMUL.FTZ R7, R10, -1.4426950216293334961 ;  /* 0xbfb8aa3b0a077820 */ /* 0x000fca0000410000 */
        /* <DEDUP_REMOVED lines=17> */
.L_x_2143:
[----:B------:R-:W-:Y:S05]  /*3e20*/  BSYNC.RECONVERGENT B1 ;  /* 0x0000000000017941 */ /* 0x000fea0003800200 */
.L_x_2142:
[----:B------:R-:W-:Y:S05]  /*3e30*/  @P4 BRA `(.L_x_2129) ;  /* 0x00000000006c4947 */ /* 0x000fea0003800000 */
[--C-:B------:R-:W-:Y:S01]  /*3e40*/  FADD.FTZ R4, R35, -R16.reuse ;  /* 0x8000001023047221 */ /* 0x100fe20000010000 */
[----:B------:R-:W-:Y:S01]  /*3e50*/  FADD.FTZ R16, R34, -R16 ;  /* 0x8000001022107221 */ /* 0x000fe20000010000 */
[----:B------:R-:W5:Y:S01]  /*3e60*/  LDCU.64 UR6, c[0x0][0x3e0] ;  /* 0x00007c00ff0677ac */ /* 0x000f620008000a00 */
[----:B------:R-:W-:Y:S01]  /*3e70*/  MOV R48, R50 ;  /* 0x0000003200307202 */ /* 0x000fe20000000f00 */
[-C--:B------:R-:W-:Y:S01]  /*3e80*/  FMUL.FTZ R5, R4, R17.reuse ;  /* 0x0000001104057220 */ /* 0x080fe20000410000 */
[----:B------:R-:W-:Y:S01]  /*3e90*/  FMUL.FTZ R16, R16, R17 ;  /* 0x0000001110107220 */ /* 0x000fe20000410000 */
[----:B------:R-:W5:Y:S02]  /*3ea0*/  LDCU.64 UR10, c[0x0][0x380] ;  /* 0x00007000ff0a77ac */ /* 0x000f640008000a00 */
[----:B------:R-:W-:Y:S01]  /*3eb0*/  FFMA.FTZ R18, R18, R5, R20 ;  /* 0x0000000512127223 */ /* 0x000fe20000010014 */
[----:B------:R-:W-:-:S03]  /*3ec0*/  FFMA.FTZ R16, R19, R16, R21 ;  /* 0x0000001013107223 */ /* 0x000fc60000010015 */
[----:B------:R-:W-:Y:S01]  /*3ed0*/  FMUL.FTZ R4, R18, -1.4426950216293334961 ;  /* 0xbfb8aa3b12047820 */ /* 0x000fe20000410000 */
[----:B01234-:R-:W-:-:S05]  /*3ee0*/  FMUL.FTZ R6, R16, -1.4426950216293334961 ;  /* 0xbfb8aa3b10067820 */ /* 0x01ffca0000410000 */
[----:B------:R-:W0:Y:S01]  /*3ef0*/  MUFU.EX2 R4, R4 ;  /* 0x0000000400047308 */ /* 0x000e220000000800 */
[----:B-----5:R-:W-:-:S03]  /*3f00*/  IMAD R9, R3, UR6, RZ ;  /* 0x0000000603097c24 */ /* 0x020fc6000f8e02ff */
[----:B------:R-:W1:Y:S01]  /*3f10*/  MUFU.EX2 R6, R6 ;  /* 0x0000000600067308 */ /* 0x000e620000000800 */
[----:B------:R-:W-:-:S04]  /*3f20*/  IMAD.WIDE.U32 R48, R44, UR6, R48 ;  /* 0x000000062c307c25 */ /* 0x000fc8000f8e0030 */
[----:B------:R-:W-:Y:S02]  /*3f30*/  IMAD R11, R44, UR7, R9 ;  /* 0x000000072c0b7c24 */ /* 0x000fe4000f8e0209 */
[----:B0-----:R-:W-:Y:S01]  /*3f40*/  FADD.FTZ R5, R4, 1 ;  /* 0x3f80000004057421 */ /* 0x001fe20000010000 */
[----:B------:R-:W-:Y:S02]  /*3f50*/  LEA R4, P1, R48, UR10, 0x1 ;  /* 0x0000000a30047c11 */ /* 0x000fe4000f8208ff */
[----:B------:R-:W-:Y:S01]  /*3f60*/  IADD3 R11, PT, PT, R49, R11, RZ ;  /* 0x0000000b310b7210 */ /* 0x000fe20007ffe0ff */
[----:B-1----:R-:W-:Y:S02]  /*3f70*/  FADD.FTZ R7, R6, 1 ;  /* 0x3f80000006077421 */ /* 0x002fe40000010000 */
[----:B------:R-:W0:Y:S08]  /*3f80*/  MUFU.RCP R5, R5 ;  /* 0x0000000500057308 */ /* 0x000e300000001000 */
[----:B------:R-:W1:Y:S01]  /*3f90*/  MUFU.RCP R7, R7 ;  /* 0x0000000700077308 */ /* 0x000e620000001000 */
[----:B0-----:R-:W-:Y:S01]  /*3fa0*/  FMUL.FTZ R6, R18, R5 ;  /* 0x0000000512067220 */ /* 0x001fe20000410000 */
[----:B------:R-:W-:Y:S01]  /*3fb0*/  LEA.HI.X R5, R48, UR11, R11, 0x1, P1 ;  /* 0x0000000b30057c11 */ /* 0x000fe200088f0c0b */
[----:B-1----:R-:W-:-:S05]  /*3fc0*/  FMUL.FTZ R9, R16, R7 ;  /* 0x0000000710097220 */ /* 0x002fca0000410000 */
[----:B------:R-:W-:-:S05]  /*3fd0*/  F2FP.BF16.F32.PACK_AB R9, R9, R6 ;  /* 0x000000060909723e */ /* 0x000fca00000010ff */
[----:B------:R0:W-:Y:S02]  /*3fe0*/  STG.E desc[UR8][R4.64], R9 ;  /* 0x0000000904007986 */ /* 0x0001e4000c101908 */
.L_x_2129:
[----:B------:R-:W-:Y:S05]  /*3ff0*/  BSYNC.RECONVERGENT B0 ;  /* 0x0000000000007941 */ /* 0x000fea0003800200 */
.L_x_2113:
[----:B------:R-:W-:Y:S02]  /*4000*/  IADD3 R41, PT, PT, R37, R41, RZ ;  /* 0x0000002925297210 */ /* 0x000fe40007ffe0ff */
[----:B------:R-:W-:Y:S02]  /*4010*/  IADD3 R42, PT, PT, R42, 0x1, RZ ;  /* 0x000000012a2a7810 */ /* 0x000fe40007ffe0ff */
[----:B------:R-:W-:-:S13]  /*4020*/  ISETP.GE.AND P1, PT, R41, UR5, PT ;  /* 0x0000000529007c0c */ /* 0x000fda000bf26270 */
[----:B------:R-:W-:Y:S05]  /*4030*/  @!P1 BRA `(.L_x_2144) ;  /* 0xffffffc000789947 */ /* 0x000fea000383ffff */
[----:B------:R-:W-:Y:S05]  /*4040*/  EXIT ;  /* 0x000000000000794d */ /* 0x000fea0003800000 */
.L_x_2145:
        /* <DEDUP_REMOVED lines=11> */
.L_x_4390:


//--------------------- .text._Z35group_norm_nhwc_fwd_one_pass_kernelI11Bf16IOBf16WLi256ELi70ELi560EEv26Group_norm_nhwc_fwd_params --------------------------
	.section	.text._Z35group_norm_nhwc_fwd_one_pass_kernelI11Bf16IOBf16WLi256ELi70ELi560EEv26Group_norm_nhwc_fwd_params,"ax",@progbits
	.align	128
        .global         _Z35group_norm_nhwc_fwd_one_pass_kernelI11Bf16IOBf16WLi256ELi70ELi560EEv26Group_norm_nhwc_fwd_params
        .type           _Z35group_norm_nhwc_fwd_one_pass_kernelI11Bf16IOBf16WLi256ELi70ELi560EEv26Group_norm_nhwc_fwd_params,@function
        .size           _Z35group_norm_nhwc_fwd_one_pass_kernelI11Bf16IOBf16WLi256ELi70ELi560EEv26Group_norm_nhwc_fwd_params,(.L_x_4391 - _Z35group_norm_nhwc_fwd_one_pass_kernelI11Bf16IOBf16WLi256ELi70ELi560EEv26Group_norm_nhwc_fwd_params)
        .other          _Z35group_norm_nhwc_fwd_one_pass_kernelI11Bf16IOBf16WLi256ELi70ELi560EEv26Group_norm_nhwc_fwd_params,@"STO_CUDA_ENTRY STV_DEFAULT"
_Z35group_norm_nhwc_fwd_one_pass_kernelI11Bf16IOBf16WLi256ELi70ELi560EEv26Group_norm_nhwc_fwd_params:
.text._Z35group_norm_nhwc_fwd_one_pass_kernelI11Bf16IOBf16WLi256ELi70ELi560EEv26Group_norm_nhwc_fwd_params:
        /* <DEDUP_REMOVED lines=57> */
.L_x_2219:
[----:B0-----:R-:W0:Y:S01]  /*0390*/  LDC R23, c[0x0][0x3f8] ;  /* 0x0000fe00ff177b82 */ /* 0x001e220000000800 */
[----:B-1----:R-:W1:Y:S01]  /*03a0*/  LDCU UR8, c[0x0][0x404] ;  /* 0x00008080ff0877ac */ /* 0x002e620008000800 */
[----:B------:R-:W-:Y:S02]  /*03b0*/  LOP3.LUT R89, R70, 0xffff, RZ, 0xc0, !PT ;  /* 0x0000ffff46597812 */ /* 0x000fe400078ec0ff */
[----:B------:R-:W-:Y:S01]  /*03c0*/  MOV R24, RZ ;  /* 0x000000ff00187202 */ /* 0x000fe20000000f00 */
[----:B--2---:R-:W2:Y:S01]  /*03d0*/  LDCU.64 UR4, c[0x0][0x3e8] ;  /* 0x00007d00ff0477ac */ /* 0x004ea20008000a00 */
[----:B-1----:R-:W-:Y:S01]  /*03e0*/  IMAD R21, R65, UR8, R85 ;  /* 0x0000000841157c24 */ /* 0x002fe2000f8e0255 */
[----:B------:R-:W1:Y:S01]  /*03f0*/  LDCU.64 UR8, c[0x0][0x3f0] ;  /* 0x00007e00ff0877ac */ /* 0x000e620008000a00 */
[----:B--2---:R-:W-:Y:S02]  /*0400*/  ISETP.GE.U32.AND P4, PT, R82, UR4, PT ;  /* 0x0000000452007c0c */ /* 0x004fe4000bf86070 */
[----:B0--34-:R-:W-:-:S02]  /*0410*/  IABS R15, R23 ;  /* 0x00000017000f7213 */ /* 0x019fc40000000000 */
[C---:B------:R-:W-:Y:S02]  /*0420*/  ISETP.GE.U32.AND P5, PT, R21.reuse, UR4, PT ;  /* 0x0000000415007c0c */ /* 0x040fe4000bfa6070 */
[----:B------:R-:W0:Y:S01]  /*0430*/  I2F.RP R14, R15 ;  /* 0x0000000f000e7306 */ /* 0x000e220000209400 */
[----:B------:R-:W-:Y:S02]  /*0440*/  SHF.R.S32.HI R19, RZ, 0x1f, R21 ;  /* 0x0000001fff137819 */ /* 0x000fe40000011415 */
[----:B------:R-:W-:Y:S02]  /*0450*/  IADD3 R25, PT, PT, R21, 0x70, RZ ;  /* 0x0000007015197810 */ /* 0x000fe40007ffe0ff */
[----:B------:R-:W-:Y:S02]  /*0460*/  ISETP.GE.AND.EX P5, PT, R19, UR5, PT, P5 ;  /* 0x0000000513007c0c */ /* 0x000fe4000bfa6350 */
[----:B------:R-:W-:Y:S02]  /*0470*/  SHF.R.S32.HI R27, RZ, 0x1f, R25 ;  /* 0x0000001fff1b7819 */ /* 0x000fe40000011419 */
[----:B------:R-:W-:Y:S01]  /*0480*/  ISETP.GE.AND.EX P4, PT, R60, UR5, PT, P4 ;  /* 0x000000053c007c0c */ /* 0x000fe2000bf86340 */
[----:B0-----:R-:W0:Y:S02]  /*0490*/  MUFU.RCP R14, R14 ;  /* 0x0000000e000e7308 */ /* 0x001e240000001000 */
[----:B0-----:R-:W-:-:S06]  /*04a0*/  IADD3 R12, PT, PT, R14, 0xffffffe, RZ ;  /* 0x0ffffffe0e0c7810 */ /* 0x001fcc0007ffe0ff */
[----:B------:R0:W2:Y:S02]  /*04b0*/  F2I.FTZ.U32.TRUNC.NTZ R13, R12 ;  /* 0x0000000c000d7305 */ /* 0x0000a4000021f000 */
[----:B0-----:R-:W-:Y:S02]  /*04c0*/  MOV R12, RZ ;  /* 0x000000ff000c7202 */ /* 0x001fe40000000f00 */
        /* <DEDUP_REMOVED lines=8> */
[----:B------:R-:W-:-:S05]  /*0550*/  IMAD R14, R15, R14, R16 ;  /* 0x0000000e0f0e7224 */ /* 0x000fca00078e0210 */
[----:B------:R-:W-:-:S13]  /*0560*/  ISETP.GT.U32.AND P2, PT, R15, R14, PT ;  /* 0x0000000e0f00720c */ /* 0x000fda0003f44070 */
[-C--:B------:R-:W-:Y:S02]  /*0570*/  @!P2 IADD3 R14, PT, PT, R14, -R15.reuse, RZ ;  /* 0x8000000f0e0ea210 */ /* 0x080fe40007ffe0ff */
[----:B------:R-:W-:Y:S02]  /*0580*/  @!P2 IADD3 R13, PT, PT, R13, 0x1, RZ ;  /* 0x000000010d0da810 */ /* 0x000fe40007ffe0ff */
[----:B------:R-:W-:Y:S02]  /*0590*/  ISETP.GE.U32.AND P1, PT, R14, R15, PT ;  /* 0x0000000f0e00720c */ /* 0x000fe40003f26070 */
[----:B------:R-:W-:-:S11]  /*05a0*/  ISETP.NE.AND P2, PT, R23, RZ, PT ;  /* 0x000000ff1700720c */ /* 0x000fd60003f45270 */
[----:B------:R-:W-:Y:S02]  /*05b0*/  @P1 IADD3 R13, PT, PT, R13, 0x1, RZ ;  /* 0x000000010d0d1810 */ /* 0x000fe40007ffe0ff */
[----:B------:R-:W-:Y:S02]  /*05c0*/  ISETP.GE.U32.AND P1, PT, R84, UR4, PT ;  /* 0x0000000454007c0c */ /* 0x000fe4000bf26070 */
[----:B------:R-:W-:Y:S02]  /*05d0*/  MOV R15, R13 ;  /* 0x0000000d000f7202 */ /* 0x000fe40000000f00 */
[----:B------:R-:W0:Y:S01]  /*05e0*/  @!P5 LDC.64 R12, c[0x0][0x3e0] ;  /* 0x0000f800ff0cdb82 */ /* 0x000e220000000a00 */
[----:B------:R-:W-:Y:S02]  /*05f0*/  ISETP.GE.AND.EX P1, PT, R62, UR5, PT, P1 ;  /* 0x000000053e007c0c */ /* 0x000fe4000bf26310 */
[----:B------:R-:W-:Y:S02]  /*0600*/  @!P3 IADD3 R15, PT, PT, -R15, RZ, RZ ;  /* 0x000000ff0f0fb210 */ /* 0x000fe40007ffe1ff */
[----:B------:R-:W-:-:S02]  /*0610*/  ISETP.GE.U32.AND P3, PT, R25, UR4, PT ;  /* 0x0000000419007c0c */ /* 0x000fc4000bf66070 */
[----:B------:R-:W-:Y:S02]  /*0620*/  @!P2 LOP3.LUT R15, RZ, R23, RZ, 0x33, !PT ;  /* 0x00000017ff0fa212 */ /* 0x000fe400078e33ff */
[----:B------:R-:W-:Y:S02]  /*0630*/  ISETP.GE.AND.EX P3, PT, R27, UR5, PT, P3 ;  /* 0x000000051b007c0c */ /* 0x000fe4000bf66330 */
[----:B------:R-:W-:Y:S02]  /*0640*/  IADD3 R17, PT, PT, -R15, RZ, RZ ;  /* 0x000000ff0f117210 */ /* 0x000fe40007ffe1ff */
[----:B------:R-:W-:-:S03]  /*0650*/  SHF.R.S32.HI R14, RZ, 0x1f, R15 ;  /* 0x0000001fff0e7819 */ /* 0x000fc6000001140f */
[----:B------:R-:W-:Y:S02]  /*0660*/  IMAD R86, R23, R17, R68 ;  /* 0x0000001117567224 */ /* 0x000fe400078e0244 */
[----:B------:R-:W2:Y:S01]  /*0670*/  @!P5 LDC.64 R16, c[0x0][0x390] ;  /* 0x0000e400ff10db82 */ /* 0x000ea20000000a00 */
[----:B-1----:R-:W-:Y:S02]  /*0680*/  IMAD R14, R14, UR8, RZ ;  /* 0x000000080e0e7c24 */ /* 0x002fe4000f8e02ff */
[----:B------:R-:W-:Y:S02]  /*0690*/  IMAD R86, R86, 0x46, RZ ;  /* 0x0000004656567824 */ /* 0x000fe400078e02ff */
[----:B------:R-:W-:Y:S02]  /*06a0*/  IMAD R91, R15, UR9, R14 ;  /* 0x000000090f5b7c24 */ /* 0x000fe4000f8e020e */
[----:B0-----:R-:W-:Y:S01]  /*06b0*/  @!P5 IMAD R14, R19, R12, RZ ;  /* 0x0000000c130ed224 */ /* 0x001fe200078e02ff */
[----:B------:R-:W0:Y:S01]  /*06c0*/  @!P3 LDC.64 R28, c[0x0][0x3e0] ;  /* 0x0000f800ff1cbb82 */ /* 0x000e220000000a00 */
[----:B------:R-:W-:-:S02]  /*06d0*/  IADD3 R88, P2, PT, R86, R89, RZ ;  /* 0x0000005956587210 */ /* 0x000fc40007f5e0ff */
[----:B------:R-:W-:Y:S02]  /*06e0*/  @!P5 IMAD R19, R21, R13, R14 ;  /* 0x0000000d1513d224 */ /* 0x000fe400078e020e */
[----:B------:R-:W-:Y:S02]  /*06f0*/  LEA.HI.X.SX32 R89, R86, RZ, 0x1, P2 ;  /* 0x000000ff56597211 */ /* 0x000fe400010f0eff */
[----:B------:R-:W-:Y:S01]  /*0700*/  ISETP.GE.U32.AND P2, PT, R83, UR4, PT ;  /* 0x0000000453007c0c */ /* 0x000fe2000bf46070 */
[----:B------:R-:W1:Y:S01]  /*0710*/  @!P3 LDC.64 R22, c[0x0][0x390] ;  /* 0x0000e400ff16bb82 */ /* 0x000e620000000a00 */
[----:B------:R-:W-:Y:S02]  /*0720*/  IMAD.WIDE.U32 R88, R15, UR8, R88 ;  /* 0x000000080f587c25 */ /* 0x000fe4000f8e0058 */
[----:B------:R-:W-:-:S03]  /*0730*/  ISETP.GE.AND.EX P2, PT, R61, UR5, PT, P2 ;  /* 0x000000053d007c0c */ /* 0x000fc6000bf46320 */
[----:B------:R-:W-:Y:S02]  /*0740*/  IADD3 R91, PT, PT, R89, R91, RZ ;  /* 0x0000005b595b7210 */ /* 0x000fe40007ffe0ff */
[----:B------:R-:W3:Y:S01]  /*0750*/  @!P1 LDC.64 R14, c[0x0][0x3e0] ;  /* 0x0000f800ff0e9b82 */ /* 0x000ee20000000a00 */
[----:B------:R-:W-:-:S05]  /*0760*/  @!P5 MOV R90, R88 ;  /* 0x00000058005ad202 */ /* 0x000fca0000000f00 */
[----:B------:R-:W-:Y:S02]  /*0770*/  @!P5 IMAD.WIDE.U32 R12, R21, R12, R90 ;  /* 0x0000000c150cd225 */ /* 0x000fe400078e005a */
[----:B------:R-:W4:Y:S02]  /*0780*/  @!P2 LDC.64 R20, c[0x0][0x3e0] ;  /* 0x0000f800ff14ab82 */ /* 0x000f240000000a00 */
[----:B0-----:R-:W-:Y:S01]  /*0790*/  @!P3 IMAD R18, R27, R28, RZ ;  /* 0x0000001c1b12b224 */ /* 0x001fe200078e02ff */
[----:B------:R-:W-:Y:S02]  /*07a0*/  @!P5 IADD3 R13, PT, PT, R13, R19, RZ ;  /* 0x000000130d0dd210 */ /* 0x000fe40007ffe0ff */
[----:B--2---:R-:W-:Y:S01]  /*07b0*/  @!P5 LEA R16, P6, R12, R16, 0x1 ;  /* 0x000000100c10d211 */ /* 0x004fe200078c08ff */
[----:B------:R-:W-:Y:S01]  /*07c0*/  @!P3 IMAD R27, R25, R29, R18 ;  /* 0x0000001d191bb224 */ /* 0x000fe200078e0212 */
[----:B------:R-:W-:Y:S02]  /*07d0*/  @!P3 MOV R18, R88 ;  /* 0x000000580012b202 */ /* 0x000fe40000000f00 */
[----:B------:R-:W-:-:S02]  /*07e0*/  @!P3 MOV R19, R91 ;  /* 0x0000005b0013b202 */ /* 0x000fc40000000f00 */
[----:B------:R-:W-:Y:S02]  /*07f0*/  @!P5 LEA.HI.X R17, R12, R17, R13, 0x1, P6 ;  /* 0x000000110c11d211 */ /* 0x000fe400030f0c0d */
[----:B------:R-:W0:Y:S01]  /*0800*/  @!P1 LDC.64 R12, c[0x0][0x390] ;  /* 0x0000e400ff0c9b82 */ /* 0x000e220000000a00 */
[----:B------:R-:W-:Y:S02]  /*0810*/  @!P3 IMAD.WIDE.U32 R28, R25, R28, R18 ;  /* 0x0000001c191cb225 */ /* 0x000fe400078e0012 */
[----:B------:R2:W5:Y:S01]  /*0820*/  @!P5 LDG.E R24, desc[UR6][R16.64] ;  /* 0x000000061018d981 */ /* 0x000562000c1e1900 */
[----:B------:R-:W-:Y:S02]  /*0830*/  ISETP.GE.U32.AND P5, PT, R81, UR4, PT ;  /* 0x0000000451007c0c */ /* 0x000fe4000bfa6070 */
[----:B-1----:R-:W-:Y:S01]  /*0840*/  @!P3 LEA R26, P6, R28, R22, 0x1 ;  /* 0x000000161c1ab211 */ /* 0x002fe200078c08ff */
[----:B---3--:R-:W-:Y:S01]  /*0850*/  @!P1 IMAD R22, R62, R14, RZ ;  /* 0x0000000e3e169224 */ /* 0x008fe200078e02ff */
[----:B------:R-:W-:Y:S01]  /*0860*/  @!P3 IADD3 R25, PT, PT, R29, R27, RZ ;  /* 0x0000001b1d19b210 */ /* 0x000fe20007ffe0ff */
[----:B------:R-:W1:Y:S01]  /*0870*/  @!P4 LDC.64 R18, c[0x0][0x3e0] ;  /* 0x0000f800ff12cb82 */ /* 0x000e620000000a00 */
[----:B------:R-:W-:Y:S01]  /*0880*/  MOV R43, RZ ;  /* 0x000000ff002b7202 */ /* 0x000fe20000000f00 */
[----:B------:R-:W-:Y:S01]  /*0890*/  @!P1 IMAD R15, R84, R15, R22 ;  /* 0x0000000f540f9224 */ /* 0x000fe200078e0216 */
[----:B------:R-:W-:Y:S01]  /*08a0*/  @!P3 LEA.HI.X R27, R28, R23, R25, 0x1, P6 ;  /* 0x000000171c1bb211 */ /* 0x000fe200030f0c19 */
[----:B----4-:R-:W-:Y:S01]  /*08b0*/  @!P2 IMAD R28, R61, R20, RZ ;  /* 0x000000143d1ca224 */ /* 0x010fe200078e02ff */
[----:B------:R-:W-:-:S02]  /*08c0*/  ISETP.GE.AND.EX P5, PT, R0, UR5, PT, P5 ;  /* 0x0000000500007c0c */ /* 0x000fc4000bfa6350 */
[----:B------:R-:W-:Y:S01]  /*08d0*/  @!P1 MOV R22, R88 ;  /* 0x0000005800169202 */ /* 0x000fe20000000f00 */
[----:B--2---:R-:W2:Y:S01]  /*08e0*/  @!P2 LDC.64 R16, c[0x0][0x390] ;  /* 0x0000e400ff10ab82 */ /* 0x004ea20000000a00 */
[-C--:B------:R-:W-:Y:S01]  /*08f0*/  @!P1 MOV R23, R91.reuse ;  /* 0x0000005b00179202 */ /* 0x080fe20000000f00 */
[----:B------:R3:W4:Y:S02]  /*0900*/  @!P3 LDG.E R43, desc[UR6][R26.64] ;  /* 0x000000061a2bb981 */ /* 0x000724000c1e1900 */
[----:B------:R-:W-:Y:S01]  /*0910*/  @!P1 IMAD.WIDE.U32 R22, R84, R14, R22 ;  /* 0x0000000e54169225 */ /* 0x000fe200078e0016 */
[----:B------:R-:W-:Y:S02]  /*0920*/  ISETP.GE.U32.AND P3, PT, R80, UR4, PT ;  /* 0x0000000450007c0c */ /* 0x000fe4000bf66070 */
[----:B---3--:R-:W-:Y:S02]  /*0930*/  @!P2 MOV R26, R88 ;  /* 0x00000058001aa202 */ /* 0x008fe40000000f00 */
[----:B------:R-:W-:Y:S01]  /*0940*/  @!P2 MOV R27, R91 ;  /* 0x0000005b001ba202 */ /* 0x000fe20000000f00 */
[----:B------:R-:W-:Y:S01]  /*0950*/  @!P2 IMAD R29, R83, R21, R28 ;  /* 0x00000015531da224 */ /* 0x000fe200078e021c */
[----:B------:R-:W-:-:S02]  /*0960*/  @!P1 IADD3 R23, PT, PT, R23, R15, RZ ;  /* 0x0000000f17179210 */ /* 0x000fc40007ffe0ff */
[C---:B0-----:R-:W-:Y:S01]  /*0970*/  @!P1 LEA R12, P6, R22.reuse, R12, 0x1 ;  /* 0x0000000c160c9211 */ /* 0x041fe200078c08ff */
[----:B------:R-:W-:Y:S01]  /*0980*/  @!P2 IMAD.WIDE.U32 R26, R83, R20, R26 ;  /* 0x00000014531aa225 */ /* 0x000fe200078e001a */
[----:B------:R-:W0:Y:S01]  /*0990*/  @!P4 LDC.64 R14, c[0x0][0x390] ;  /* 0x0000e400ff0ecb82 */ /* 0x000e220000000a00 */
[----:B------:R-:W-:Y:S02]  /*09a0*/  MOV R25, RZ ;  /* 0x000000ff00197202 */ /* 0x000fe40000000f00 */
[----:B------:R-:W-:Y:S02]  /*09b0*/  @!P1 LEA.HI.X R13, R22, R13, R23, 0x1, P6 ;  /* 0x0000000d160d9211 */ /* 0x000fe400030f0c17 */
[----:B------:R-:W-:-:S03]  /*09c0*/  ISETP.GE.AND.EX P3, PT, R2, UR5, PT, P3 ;  /* 0x0000000502007c0c */ /* 0x000fc6000bf66330 */
[----:B------:R-:W3:Y:S01]  /*09d0*/  @!P5 LDC.64 R20, c[0x0][0x3e0] ;  /* 0x0000f800ff14db82 */ /* 0x000ee20000000a00 */
[----:B--2---:R-:W-:Y:S01]  /*09e0*/  @!P2 LEA R22, P6, R26, R16, 0x1 ;  /* 0x000000101a16a211 */ /* 0x004fe200078c08ff */
[----:B------:R2:W4:Y:S01]  /*09f0*/  @!P1 LDG.E R25, desc[UR6][R12.64] ;  /* 0x000000060c199981 */ /* 0x000522000c1e1900 */
[----:B-1----:R-:W-:Y:S01]  /*0a00*/  @!P4 IMAD R16, R60, R18, RZ ;  /* 0x000000123c10c224 */ /* 0x002fe200078e02ff */
[----:B------:R-:W-:Y:S02]  /*0a10*/  @!P2 IADD3 R23, PT, PT, R27, R29, RZ ;  /* 0x0000001d1b17a210 */ /* 0x000fe40007ffe0ff */
[----:B------:R-:W-:Y:S01]  /*0a20*/  ISETP.GE.U32.AND P1, PT, R79, UR4, PT ;  /* 0x000000044f007c0c */ /* 0x000fe2000bf26070 */
[----:B------:R-:W-:Y:S01]  /*0a30*/  @!P4 IMAD R29, R82, R19, R16 ;  /* 0x00000013521dc224 */ /* 0x000fe200078e0210 */
[----:B--2---:R-:W-:Y:S02]  /*0a40*/  @!P4 MOV R12, R88 ;  /* 0x00000058000cc202 */ /* 0x004fe40000000f00 */
[----:B------:R-:W-:-:S02]  /*0a50*/  @!P4 MOV R13, R91 ;  /* 0x0000005b000dc202 */ /* 0x000fc40000000f00 */
[----:B------:R-:W-:Y:S02]  /*0a60*/  @!P2 LEA.HI.X R23, R26, R17, R23, 0x1, P6 ;  /* 0x000000111a17a211 */ /* 0x000fe400030f0c17 */
[----:B------:R-:W-:Y:S01]  /*0a70*/  CS2R R26, SRZ ;  /* 0x00000000001a7805 */ /* 0x000fe2000001ff00 */
[----:B------:R-:W1:Y:S01]  /*0a80*/  @!P3 LDC.64 R16, c[0x0][0x3e0] ;  /* 0x0000f800ff10bb82 */ /* 0x000e620000000a00 */
[----:B------:R-:W-:Y:S01]  /*0a90*/  @!P4 IMAD.WIDE.U32 R18, R82, R18, R12 ;  /* 0x000000125212c225 */ /* 0x000fe200078e000c */
[----:B------:R-:W-:Y:S02]  /*0aa0*/  ISETP.GE.U32.AND P6, PT, R78, UR4, PT ;  /* 0x000000044e007c0c */ /* 0x000fe4000bfc6070 */
[----:B------:R-:W-:Y:S01]  /*0ab0*/  ISETP.GE.AND.EX P1, PT, R3, UR5, PT, P1 ;  /* 0x0000000503007c0c */ /* 0x000fe2000bf26310 */
[----:B------:R0:W2:Y:S03]  /*0ac0*/  @!P2 LDG.E R27, desc[UR6][R22.64] ;  /* 0x00000006161ba981 */ /* 0x0000a6000c1e1900 */
[----:B------:R-:W1:Y:S01]  /*0ad0*/  @!P5 LDC.64 R12, c[0x0][0x390] ;  /* 0x0000e400ff0cdb82 */ /* 0x000e620000000a00 */
[----:B------:R-:W-:-:S02]  /*0ae0*/  ISETP.GE.AND.EX P2, PT, R4, UR5, PT, P6 ;  /* 0x0000000504007c0c */ /* 0x000fc4000bf46360 */
[----:B------:R-:W-:Y:S02]  /*0af0*/  @!P4 IADD3 R19, PT, PT, R19, R29, RZ ;  /* 0x0000001d1313c210 */ /* 0x000fe40007ffe0ff */
[----:B0-----:R-:W-:Y:S01]  /*0b00*/  @!P4 LEA R22, P6, R18, R14, 0x1 ;  /* 0x0000000e1216c211 */ /* 0x001fe200078c08ff */
[----:B---3--:R-:W-:Y:S01]  /*0b10*/  @!P5 IMAD R14, R0, R20, RZ ;  /* 0x00000014000ed224 */ /* 0x008fe200078e02ff */
[----:B------:R-:W-:Y:S02]  /*0b20*/  @!P5 MOV R28, R88 ;  /* 0x00000058001cd202 */ /* 0x000fe40000000f00 */
[----:B------:R-:W-:Y:S01]  /*0b30*/  @!P4 LEA.HI.X R23, R18, R15, R19, 0x1, P6 ;  /* 0x0000000f1217c211 */ /* 0x000fe200030f0c13 */
[C---:B------:R-:W-:Y:S01]  /*0b40*/  @!P5 IMAD R21, R81.reuse, R21, R14 ;  /* 0x000000155115d224 */ /* 0x040fe200078e020e */
[----:B------:R-:W-:Y:S01]  /*0b50*/  @!P5 MOV R29, R91 ;  /* 0x0000005b001dd202 */ /* 0x000fe20000000f00 */
[----:B------:R-:W0:Y:S02]  /*0b60*/  @!P3 LDC.64 R14, c[0x0][0x390] ;  /* 0x0000e400ff0ebb82 */ /* 0x000e240000000a00 */
[----:B------:R3:W2:Y:S01]  /*0b70*/  @!P4 LDG.E R26, desc[UR6][R22.64] ;  /* 0x00000006161ac981 */ /* 0x0006a2000c1e1900 */
[----:B------:R-:W-:-:S05]  /*0b80*/  @!P5 IMAD.WIDE.U32 R28, R81, R20, R28 ;  /* 0x00000014511cd225 */ /* 0x000fca00078e001c */
[----:B------:R-:W0:Y:S01]  /*0b90*/  @!P1 LDC.64 R18, c[0x0][0x3e0] ;  /* 0x0000f800ff129b82 */ /* 0x000e220000000a00 */
[----:B------:R-:W-:Y:S02]  /*0ba0*/  ISETP.GE.U32.AND P4, PT, R77, UR4, PT ;  /* 0x000000044d007c0c */ /* 0x000fe4000bf86070 */
[----:B------:R-:W-:-:S05]  /*0bb0*/  @!P5 IADD3 R21, PT, PT, R29, R21, RZ ;  /* 0x000000151d15d210 */ /* 0x000fca0007ffe0ff */
[----:B---3--:R-:W3:Y:S01]  /*0bc0*/  @!P2 LDC.64 R22, c[0x0][0x3e0] ;  /* 0x0000f800ff16ab82 */ /* 0x008ee20000000a00 */
[----:B-1----:R-:W-:Y:S01]  /*0bd0*/  @!P5 LEA R20, P6, R28, R12, 0x1 ;  /* 0x0000000c1c14d211 */ /* 0x002fe200078c08ff */
[----:B------:R-:W-:Y:S01]  /*0be0*/  @!P3 IMAD R12, R2, R16, RZ ;  /* 0x00000010020cb224 */ /* 0x000fe200078e02ff */
[----:B------:R-:W-:Y:S02]  /*0bf0*/  ISETP.GE.AND.EX P4, PT, R5, UR5, PT, P4 ;  /* 0x0000000505007c0c */ /* 0x000fe4000bf86340 */
[----:B------:R-:W-:Y:S01]  /*0c00*/  @!P5 LEA.HI.X R21, R28, R13, R21, 0x1, P6 ;  /* 0x0000000d1c15d211 */ /* 0x000fe200030f0c15 */
[C---:B------:R-:W-:Y:S01]  /*0c10*/  @!P3 IMAD R31, R80.reuse, R17, R12 ;  /* 0x00000011501fb224 */ /* 0x040fe200078e020c */
[----:B------:R-:W-:Y:S01]  /*0c20*/  @!P3 MOV R28, R88 ;  /* 0x00000058001cb202 */ /* 0x000fe20000000f00 */
[----:B------:R-:W1:Y:S01]  /*0c30*/  @!P1 LDC.64 R12, c[0x0][0x390] ;  /* 0x0000e400ff0c9b82 */ /* 0x000e620000000a00 */
[----:B------:R-:W-:Y:S02]  /*0c40*/  @!P3 MOV R29, R91 ;  /* 0x0000005b001db202 */ /* 0x000fe40000000f00 */
[----:B------:R-:W-:Y:S01]  /*0c50*/  MOV R37, RZ ;  /* 0x000000ff00257202 */ /* 0x000fe20000000f00 */
[----:B------:R-:W-:-:S04]  /*0c60*/  @!P3 IMAD.WIDE.U32 R28, R80, R16, R28 ;  /* 0x00000010501cb225 */ /* 0x000fc800078e001c */
[----:B------:R-:W1:Y:S01]  /*0c70*/  @!P2 LDC.64 R16, c[0x0][0x390] ;  /* 0x0000e400ff10ab82 */ /* 0x000e620000000a00 */
[----:B------:R0:W2:Y:S01]  /*0c80*/  @!P5 LDG.E R37, desc[UR6][R20.64] ;  /* 0x000000061425d981 */ /* 0x0000a2000c1e1900 */
[----:B------:R-:W-:Y:S01]  /*0c90*/  ISETP.GE.U32.AND P5, PT, R76, UR4, PT ;  /* 0x000000044c007c0c */ /* 0x000fe2000bfa6070 */
[----:B0-----:R-:W-:Y:S01]  /*0ca0*/  @!P1 IMAD R30, R3, R18, RZ ;  /* 0x00000012031e9224 */ /* 0x001fe200078e02ff */
[----:B------:R-:W-:Y:S02]  /*0cb0*/  @!P3 IADD3 R29, PT, PT, R29, R31, RZ ;  /* 0x0000001f1d1db210 */ /* 0x000fe40007ffe0ff */
[----:B------:R-:W-:Y:S01]  /*0cc0*/  @!P3 LEA R14, P6, R28, R14, 0x1 ;  /* 0x0000000e1c0eb211 */ /* 0x000fe200078c08ff */
[----:B------:R-:W-:Y:S01]  /*0cd0*/  @!P1 IMAD R19, R79, R19, R30 ;  /* 0x000000134f139224 */ /* 0x000fe200078e021e */
[----:B------:R-:W-:Y:S01]  /*0ce0*/  ISETP.GE.AND.EX P5, PT, R6, UR5, PT, P5 ;  /* 0x0000000506007c0c */ /* 0x000fe2000bfa6350 */
[----:B------:R-:W0:Y:S01]  /*0cf0*/  @!P4 LDC.64 R20, c[0x0][0x3e0] ;  /* 0x0000f800ff14cb82 */ /* 0x000e220000000a00 */
[----:B------:R-:W-:Y:S01]  /*0d00*/  @!P3 LEA.HI.X R15, R28, R15, R29, 0x1, P6 ;  /* 0x0000000f1c0fb211 */ /* 0x000fe200030f0c1d */
[----:B---3--:R-:W-:Y:S01]  /*0d10*/  @!P2 IMAD R28, R4, R22, RZ ;  /* 0x00000016041ca224 */ /* 0x008fe200078e02ff */
[----:B------:R-:W-:-:S02]  /*0d20*/  MOV R39, RZ ;  /* 0x000000ff00277202 */ /* 0x000fc40000000f00 */
[-C--:B------:R-:W-:Y:S02]  /*0d30*/  @!P1 MOV R30, R88.reuse ;  /* 0x00000058001e9202 */ /* 0x080fe40000000f00 */
[----:B------:R-:W-:Y:S01]  /*0d40*/  @!P1 MOV R31, R91 ;  /* 0x0000005b001f9202 */ /* 0x000fe20000000f00 */
[----:B------:R-:W-:Y:S01]  /*0d50*/  @!P2 IMAD R23, R78, R23, R28 ;  /* 0x000000174e17a224 */ /* 0x000fe200078e021c */
[----:B------:R-:W-:Y:S01]  /*0d60*/  @!P2 MOV R28, R88 ;  /* 0x00000058001ca202 */ /* 0x000fe20000000f00 */
[----:B------:R3:W2:Y:S01]  /*0d70*/  @!P3 LDG.E R39, desc[UR6][R14.64] ;  /* 0x000000060e27b981 */ /* 0x0006a2000c1e1900 */
[----:B------:R-:W-:Y:S01]  /*0d80*/  @!P2 MOV R29, R91 ;  /* 0x0000005b001da202 */ /* 0x000fe20000000f00 */
[----:B------:R-:W-:-:S04]  /*0d90*/  @!P1 IMAD.WIDE.U32 R30, R79, R18, R30 ;  /* 0x000000124f1e9225 */ /* 0x000fc800078e001e */
[----:B------:R-:W-:Y:S01]  /*0da0*/  @!P2 IMAD.WIDE.U32 R28, R78, R22, R28 ;  /* 0x000000164e1ca225 */ /* 0x000fe200078e001c */
[----:B---3--:R-:W3:Y:S01]  /*0db0*/  @!P4 LDC.64 R14, c[0x0][0x390] ;  /* 0x0000e400ff0ecb82 */ /* 0x008ee20000000a00 */
[----:B------:R-:W-:Y:S02]  /*0dc0*/  @!P1 IADD3 R22, PT, PT, R31, R19, RZ ;  /* 0x000000131f169210 */ /* 0x000fe40007ffe0ff */
[----:B-1----:R-:W-:Y:S02]  /*0dd0*/  @!P1 LEA R12, P6, R30, R12, 0x1 ;  /* 0x0000000c1e0c9211 */ /* 0x002fe400078c08ff */
[----:B------:R-:W-:-:S03]  /*0de0*/  MOV R41, RZ ;  /* 0x000000ff00297202 */ /* 0x000fc60000000f00 */
[----:B------:R-:W1:Y:S01]  /*0df0*/  @!P5 LDC.64 R18, c[0x0][0x3e0] ;  /* 0x0000f800ff12db82 */ /* 0x000e620000000a00 */
[----:B------:R-:W-:Y:S02]  /*0e00*/  @!P1 LEA.HI.X R13, R30, R13, R22, 0x1, P6 ;  /* 0x0000000d1e0d9211 */ /* 0x000fe400030f0c16 */
[----:B------:R-:W-:Y:S02]  /*0e10*/  ISETP.GE.U32.AND P3, PT, R75, UR4, PT ;  /* 0x000000044b007c0c */ /* 0x000fe4000bf66070 */
[C---:B------:R-:W-:Y:S01]  /*0e20*/  @!P2 LEA R22, P6, R28.reuse, R16, 0x1 ;  /* 0x000000101c16a211 */ /* 0x040fe200078c08ff */
[----:B0-----:R-:W-:Y:S01]  /*0e30*/  @!P4 IMAD R16, R5, R20, RZ ;  /* 0x000000140510c224 */ /* 0x001fe200078e02ff */
[----:B------:R-:W-:Y:S01]  /*0e40*/  @!P2 IADD3 R23, PT, PT, R29, R23, RZ ;  /* 0x000000171d17a210 */ /* 0x000fe20007ffe0ff */
[----:B------:R0:W2:Y:S01]  /*0e50*/  @!P1 LDG.E R41, desc[UR6][R12.64] ;  /* 0x000000060c299981 */ /* 0x0000a2000c1e1900 */
[----:B------:R-:W-:Y:S02]  /*0e60*/  ISETP.GE.AND.EX P3, PT, R7, UR5, PT, P3 ;  /* 0x0000000507007c0c */ /* 0x000fe4000bf66330 */
[----:B------:R-:W-:Y:S01]  /*0e70*/  MOV R45, RZ ;  /* 0x000000ff002d7202 */ /* 0x000fe20000000f00 */
[----:B------:R-:W-:Y:S01]  /*0e80*/  @!P4 IMAD R29, R77, R21, R16 ;  /* 0x000000154d1dc224 */ /* 0x000fe200078e0210 */
[----:B------:R-:W-:-:S02]  /*0e90*/  @!P2 LEA.HI.X R23, R28, R17, R23, 0x1, P6 ;  /* 0x000000111c17a211 */ /* 0x000fc400030f0c17 */
[----:B0-----:R-:W-:Y:S01]  /*0ea0*/  @!P4 MOV R12, R88 ;  /* 0x00000058000cc202 */ /* 0x001fe20000000f00 */
[----:B------:R-:W0:Y:S01]  /*0eb0*/  @!P5 LDC.64 R16, c[0x0][0x390] ;  /* 0x0000e400ff10db82 */ /* 0x000e220000000a00 */
[----:B------:R-:W-:Y:S01]  /*0ec0*/  @!P4 MOV R13, R91 ;  /* 0x0000005b000dc202 */ /* 0x000fe20000000f00 */
[----:B------:R1:W2:Y:S01]  /*0ed0*/  @!P2 LDG.E R45, desc[UR6][R22.64] ;  /* 0x00000006162da981 */ /* 0x0002a2000c1e1900 */
[----:B------:R-:W-:Y:S02]  /*0ee0*/  ISETP.GE.U32.AND P1, PT, R74, UR4, PT ;  /* 0x000000044a007c0c */ /* 0x000fe4000bf26070 */
[----:B------:R-:W-:Y:S01]  /*0ef0*/  ISETP.GE.U32.AND P6, PT, R73, UR4, PT ;  /* 0x0000000449007c0c */ /* 0x000fe2000bfc6070 */
[----:B------:R-:W-:Y:S01]  /*0f00*/  @!P4 IMAD.WIDE.U32 R20, R77, R20, R12 ;  /* 0x000000144d14c225 */ /* 0x000fe200078e000c */
[----:B------:R-:W-:Y:S01]  /*0f10*/  ISETP.GE.AND.EX P1, PT, R8, UR5, PT, P1 ;  /* 0x0000000508007c0c */ /* 0x000fe2000bf26310 */
[----:B------:R-:W5:Y:S01]  /*0f20*/  @!P3 LDC.64 R12, c[0x0][0x3e0] ;  /* 0x0000f800ff0cbb82 */ /* 0x000f620000000a00 */
[----:B------:R-:W-:-:S02]  /*0f30*/  ISETP.GE.AND.EX P2, PT, R9, UR5, PT, P6 ;  /* 0x0000000509007c0c */ /* 0x000fc4000bf46360 */
[----:B------:R-:W-:Y:S02]  /*0f40*/  @!P4 IADD3 R21, PT, PT, R21, R29, RZ ;  /* 0x0000001d1515c210 */ /* 0x000fe40007ffe0ff */
[----:B---3--:R-:W-:Y:S01]  /*0f50*/  @!P4 LEA R14, P6, R20, R14, 0x1 ;  /* 0x0000000e140ec211 */ /* 0x008fe200078c08ff */
[----:B-1----:R-:W-:Y:S02]  /*0f60*/  @!P5 IMAD R28, R6, R18, RZ ;  /* 0x00000012061cd224 */ /* 0x002fe400078e02ff */
[----:B------:R-:W1:Y:S01]  /*0f70*/  @!P3 LDC.64 R22, c[0x0][0x390] ;  /* 0x0000e400ff16bb82 */ /* 0x000e620000000a00 */
[----:B------:R-:W-:Y:S02]  /*0f80*/  @!P4 LEA.HI.X R15, R20, R15, R21, 0x1, P6 ;  /* 0x0000000f140fc211 */ /* 0x000fe400030f0c15 */
[----:B------:R-:W-:Y:S02]  /*0f90*/  @!P5 MOV R20, R88 ;  /* 0x000000580014d202 */ /* 0x000fe40000000f00 */
[----:B------:R-:W-:Y:S01]  /*0fa0*/  @!P5 MOV R21, R91 ;  /* 0x0000005b0015d202 */ /* 0x000fe20000000f00 */
[C---:B------:R-:W-:Y:S01]  /*0fb0*/  @!P5 IMAD R29, R76.reuse, R19, R28 ;  /* 0x000000134c1dd224 */ /* 0x040fe200078e021c */
[----:B------:R-:W-:Y:S01]  /*0fc0*/  MOV R47, RZ ;  /* 0x000000ff002f7202 */ /* 0x000fe20000000f00 */
[----:B------:R-:W-:-:S03]  /*0fd0*/  @!P5 IMAD.WIDE.U32 R18, R76, R18, R20 ;  /* 0x000000124c12d225 */ /* 0x000fc600078e0014 */
[----:B------:R-:W3:Y:S02]  /*0fe0*/  @!P1 LDC.64 R20, c[0x0][0x3e0] ;  /* 0x0000f800ff149b82 */ /* 0x000ee40000000a00 */
[----:B------:R0:W2:Y:S01]  /*0ff0*/  @!P4 LDG.E R47, desc[UR6][R14.64] ;  /* 0x000000060e2fc981 */ /* 0x0000a2000c1e1900 */
[----:B------:R-:W-:Y:S02]  /*1000*/  ISETP.GE.U32.AND P4, PT, R72, UR4, PT ;  /* 0x0000000448007c0c */ /* 0x000fe4000bf86070 */
[----:B------:R-:W-:Y:S02]  /*1010*/  @!P5 IADD3 R19, PT, PT, R19, R29, RZ ;  /* 0x0000001d1313d210 */ /* 0x000fe40007ffe0ff */
[C---:B0-----:R-:W-:Y:S01]  /*1020*/  @!P5 LEA R16, P6, R18.reuse, R16, 0x1 ;  /* 0x000000101210d211 */ /* 0x041fe200078c08ff */
[----:B------:R-:W0:Y:S03]  /*1030*/  @!P2 LDC.64 R14, c[0x0][0x3e0] ;  /* 0x0000f800ff0eab82 */ /* 0x000e260000000a00 */
[----:B------:R-:W-:-:S02]  /*1040*/  @!P5 LEA.HI.X R17, R18, R17, R19, 0x1, P6 ;  /* 0x000000111211d211 */ /* 0x000fc400030f0c13 */
[----:B------:R-:W-:Y:S02]  /*1050*/  ISETP.GE.AND.EX P4, PT, R10, UR5, PT, P4 ;  /* 0x000000050a007c0c */ /* 0x000fe4000bf86340 */
[----:B------:R-:W-:Y:S02]  /*1060*/  ISETP.GE.U32.AND P6, PT, R71, UR4, PT ;  /* 0x0000000447007c0c */ /* 0x000fe4000bfc6070 */
[----:B------:R-:W-:Y:S01]  /*1070*/  @!P3 MOV R30, R88 ;  /* 0x00000058001eb202 */ /* 0x000fe20000000f00 */
[----:B------:R-:W0:Y:S01]  /*1080*/  @!P1 LDC.64 R18, c[0x0][0x390] ;  /* 0x0000e400ff129b82 */ /* 0x000e220000000a00 */
[----:B------:R-:W-:Y:S01]  /*1090*/  @!P3 MOV R31, R91 ;  /* 0x0000005b001fb202 */ /* 0x000fe20000000f00 */
[-C--:B-----5:R-:W-:Y:S01]  /*10a0*/  @!P3 IMAD R28, R7, R12.reuse, RZ ;  /* 0x0000000c071cb224 */ /* 0x0a0fe200078e02ff */
[----:B------:R-:W-:Y:S02]  /*10b0*/  MOV R49, RZ ;  /* 0x000000ff00317202 */ /* 0x000fe40000000f00 */
[----:B------:R-:W-:Y:S01]  /*10c0*/  ISETP.GE.AND.EX P6, PT, R11, UR5, PT, P6 ;  /* 0x000000050b007c0c */ /* 0x000fe2000bfc6360 */
[----:B------:R-:W-:-:S03]  /*10d0*/  @!P3 IMAD.WIDE.U32 R30, R75, R12, R30 ;  /* 0x0000000c4b1eb225 */ /* 0x000fc600078e001e */
[----:B------:R5:W2:Y:S01]  /*10e0*/  @!P5 LDG.E R49, desc[UR6][R16.64] ;  /* 0x000000061031d981 */ /* 0x000aa2000c1e1900 */
[----:B------:R-:W-:Y:S01]  /*10f0*/  @!P3 IMAD R29, R75, R13, R28 ;  /* 0x0000000d4b1db224 */ /* 0x000fe200078e021c */
[----:B-1----:R-:W-:Y:S01]  /*1100*/  @!P3 LEA R28, P5, R30, R22, 0x1 ;  /* 0x000000161e1cb211 */ /* 0x002fe200078a08ff */
[----:B---3--:R-:W-:Y:S01]  /*1110*/  @!P1 IMAD R22, R8, R20, RZ ;  /* 0x0000001408169224 */ /* 0x008fe200078e02ff */
[----:B------:R-:W1:Y:S02]  /*1120*/  @!P4 LDC.64 R12, c[0x0][0x3e0] ;  /* 0x0000f800ff0ccb82 */ /* 0x000e640000000a00 */
[----:B------:R-:W-:Y:S01]  /*1130*/  @!P3 IADD3 R29, PT, PT, R31, R29, RZ ;  /* 0x0000001d1f1db210 */ /* 0x000fe20007ffe0ff */
[----:B------:R-:W-:Y:S01]  /*1140*/  @!P1 IMAD R35, R74, R21, R22 ;  /* 0x000000154a239224 */ /* 0x000fe200078e0216 */
[----:B------:R-:W-:Y:S02]  /*1150*/  @!P1 MOV R32, R88 ;  /* 0x0000005800209202 */ /* 0x000fe40000000f00 */
[----:B------:R-:W-:-:S02]  /*1160*/  @!P1 MOV R33, R91 ;  /* 0x0000005b00219202 */ /* 0x000fc40000000f00 */
[----:B------:R-:W-:Y:S01]  /*1170*/  @!P3 LEA.HI.X R29, R30, R23, R29, 0x1, P5 ;  /* 0x000000171e1db211 */ /* 0x000fe200028f0c1d */
[----:B-----5:R-:W3:Y:S01]  /*1180*/  @!P2 LDC.64 R16, c[0x0][0x390] ;  /* 0x0000e400ff10ab82 */ /* 0x020ee20000000a00 */
[----:B0-----:R-:W-:Y:S02]  /*1190*/  @!P2 IMAD R30, R9, R14, RZ ;  /* 0x0000000e091ea224 */ /* 0x001fe400078e02ff */
[----:B------:R-:W-:-:S05]  /*11a0*/  @!P1 IMAD.WIDE.U32 R32, R74, R20, R32 ;  /* 0x000000144a209225 */ /* 0x000fca00078e0020 */
[----:B------:R-:W0:Y:S01]  /*11b0*/  @!P6 LDC.64 R22, c[0x0][0x3e0] ;  /* 0x0000f800ff16eb82 */ /* 0x000e220000000a00 */
[----:B------:R-:W-:Y:S01]  /*11c0*/  @!P2 IMAD R55, R73, R15, R30 ;  /* 0x0000000f4937a224 */ /* 0x000fe200078e021e */
[----:B------:R-:W-:Y:S02]  /*11d0*/  @!P1 IADD3 R15, PT, PT, R33, R35, RZ ;  /* 0x00000023210f9210 */ /* 0x000fe40007ffe0ff */
[----:B------:R-:W-:Y:S02]  /*11e0*/  @!P1 LEA R18, P5, R32, R18, 0x1 ;  /* 0x0000001220129211 */ /* 0x000fe400078a08ff */
[----:B------:R-:W-:Y:S02]  /*11f0*/  @!P2 MOV R30, R88 ;  /* 0x00000058001ea202 */ /* 0x000fe40000000f00 */
[----:B------:R-:W-:Y:S01]  /*1200*/  @!P2 MOV R31, R91 ;  /* 0x0000005b001fa202 */ /* 0x000fe20000000f00 */
[----:B------:R-:W5:Y:S01]  /*1210*/  @!P4 LDC.64 R20, c[0x0][0x390] ;  /* 0x0000e400ff14cb82 */ /* 0x000f620000000a00 */
[----:B------:R-:W-:-:S02]  /*1220*/  MOV R53, RZ ;  /* 0x000000ff00357202 */ /* 0x000fc40000000f00 */
[----:B------:R-:W-:Y:S01]  /*1230*/  @!P1 LEA.HI.X R19, R32, R19, R15, 0x1, P5 ;  /* 0x0000001320139211 */ /* 0x000fe200028f0c0f */
[----:B------:R-:W-:-:S04]  /*1240*/  @!P2 IMAD.WIDE.U32 R30, R73, R14, R30 ;  /* 0x0000000e491ea225 */ /* 0x000fc800078e001e */
[----:B------:R-:W4:Y:S01]  /*1250*/  @!P6 LDC.64 R14, c[0x0][0x390] ;  /* 0x0000e400ff0eeb82 */ /* 0x000f220000000a00 */
[----:B------:R3:W2:Y:S01]  /*1260*/  @!P1 LDG.E R53, desc[UR6][R18.64] ;  /* 0x0000000612359981 */ /* 0x0006a2000c1e1900 */
[----:B-1----:R-:W-:Y:S01]  /*1270*/  @!P4 IMAD R32, R10, R12, RZ ;  /* 0x0000000c0a20c224 */ /* 0x002fe200078e02ff */
[----:B------:R-:W-:Y:S02]  /*1280*/  MOV R51, RZ ;  /* 0x000000ff00337202 */ /* 0x000fe40000000f00 */
[----:B---3--:R-:W-:Y:S02]  /*1290*/  @!P4 MOV R18, R88 ;  /* 0x000000580012c202 */ /* 0x008fe40000000f00 */
[----:B------:R-:W-:Y:S01]  /*12a0*/  @!P4 MOV R19, R91 ;  /* 0x0000005b0013c202 */ /* 0x000fe20000000f00 */
[C---:B------:R-:W-:Y:S01]  /*12b0*/  @!P4 IMAD R13, R72.reuse, R13, R32 ;  /* 0x0000000d480dc224 */ /* 0x040fe200078e0220 */
[----:B------:R1:W3:Y:S01]  /*12c0*/  @!P3 LDG.E R51, desc[UR6][R28.64] ;  /* 0x000000061c33b981 */ /* 0x0002e2000c1e1900 */
[----:B------:R-:W-:-:S04]  /*12d0*/  @!P4 IMAD.WIDE.U32 R18, R72, R12, R18 ;  /* 0x0000000c4812c225 */ /* 0x000fc800078e0012 */
[----:B0-----:R-:W-:Y:S01]  /*12e0*/  @!P6 IMAD R12, R11, R22, RZ ;  /* 0x000000160b0ce224 */ /* 0x001fe200078e02ff */
[----:B------:R-:W-:-:S03]  /*12f0*/  @!P2 IADD3 R31, PT, PT, R31, R55, RZ ;  /* 0x000000371f1fa210 */ /* 0x000fc60007ffe0ff */
[----:B-1----:R-:W-:Y:S01]  /*1300*/  @!P6 IMAD R29, R71, R23, R12 ;  /* 0x00000017471de224 */ /* 0x002fe200078e020c */
[----:B------:R-:W-:Y:S02]  /*1310*/  @!P4 IADD3 R23, PT, PT, R19, R13, RZ ;  /* 0x0000000d1317c210 */ /* 0x000fe40007ffe0ff */
[C---:B------:R-:W-:Y:S02]  /*1320*/  @!P2 LEA R16, P3, R30.reuse, R16, 0x1 ;  /* 0x000000101e10a211 */ /* 0x040fe400078608ff */
[----:B------:R-:W-:Y:S02]  /*1330*/  @!P6 MOV R12, R88 ;  /* 0x00000058000ce202 */ /* 0x000fe40000000f00 */
[----:B------:R-:W-:Y:S02]  /*1340*/  @!P6 MOV R13, R91 ;  /* 0x0000005b000de202 */ /* 0x000fe40000000f00 */
[----:B------:R-:W-:Y:S02]  /*1350*/  MOV R55, RZ ;  /* 0x000000ff00377202 */ /* 0x000fe40000000f00 */
[----:B------:R-:W-:Y:S01]  /*1360*/  @!P2 LEA.HI.X R17, R30, R17, R31, 0x1, P3 ;  /* 0x000000111e11a211 */ /* 0x000fe200018f0c1f */
[----:B------:R-:W-:Y:S01]  /*1370*/  @!P6 IMAD.WIDE.U32 R12, R71, R22, R12 ;  /* 0x00000016470ce225 */ /* 0x000fe200078e000c */
[----:B-----5:R-:W-:-:S02]  /*1380*/  @!P4 LEA R20, P1, R18, R20, 0x1 ;  /* 0x000000141214c211 */ /* 0x020fc400078208ff */
[----:B------:R-:W-:Y:S01]  /*1390*/  MOV R57, RZ ;  /* 0x000000ff00397202 */ /* 0x000fe20000000f00 */
[----:B------:R-:W5:Y:S01]  /*13a0*/  @!P2 LDG.E R55, desc[UR6][R16.64] ;  /* 0x000000061037a981 */ /* 0x000f62000c1e1900 */
[----:B------:R-:W-:Y:S02]  /*13b0*/  @!P4 LEA.HI.X R21, R18, R21, R23, 0x1, P1 ;  /* 0x000000151215c211 */ /* 0x000fe400008f0c17 */
[----:B------:R-:W-:Y:S02]  /*13c0*/  @!P6 IADD3 R13, PT, PT, R13, R29, RZ ;  /* 0x0000001d0d0de210 */ /* 0x000fe40007ffe0ff */
[C---:B----4-:R-:W-:Y:S01]  /*13d0*/  @!P6 LEA R14, P1, R12.reuse, R14, 0x1 ;  /* 0x0000000e0c0ee211 */ /* 0x050fe200078208ff */
[----:B------:R0:W4:Y:S01]  /*13e0*/  @!P4 LDG.E R57, desc[UR6][R20.64] ;  /* 0x000000061439c981 */ /* 0x000122000c1e1900 */
[----:B------:R-:W-:Y:S02]  /*13f0*/  MOV R59, RZ ;  /* 0x000000ff003b7202 */ /* 0x000fe40000000f00 */
[----:B------:R-:W-:-:S05]  /*1400*/  @!P6 LEA.HI.X R15, R12, R15, R13, 0x1, P1 ;  /* 0x0000000f0c0fe211 */ /* 0x000fca00008f0c0d */
[----:B------:R1:W4:Y:S01]  /*1410*/  @!P6 LDG.E R59, desc[UR6][R14.64] ;  /* 0x000000060e3be981 */ /* 0x000322000c1e1900 */
[C---:B------:R-:W-:Y:S02]  /*1420*/  PRMT R13, R24.reuse, 0x7632, R13 ;  /* 0x00007632180d7816 */ /* 0x040fe4000000000d */
[----:B------:R-:W-:Y:S02]  /*1430*/  SHF.L.U32 R12, R24, 0x10, RZ ;  /* 0x00000010180c7819 */ /* 0x000fe400000006ff */
[----:B------:R-:W-:-:S05]  /*1440*/  SHF.L.U32 R13, R13, 0x10, RZ ;  /* 0x000000100d0d7819 */ /* 0x000fca00000006ff */
[----:B------:R-:W-:Y:S01]  /*1450*/  FMUL.FTZ R19, R13, R13 ;  /* 0x0000000d0d137220 */ /* 0x000fe20000410000 */
[----:B------:R-:W-:-:S03]  /*1460*/  FADD.FTZ R18, R12, R13 ;  /* 0x0000000d0c127221 */ /* 0x000fc60000010000 */
[----:B0-----:R-:W-:Y:S01]  /*1470*/  FFMA.FTZ R20, R12, R12, R19 ;  /* 0x0000000c0c147223 */ /* 0x001fe20000010013 */
[C---:B------:R-:W-:Y:S02]  /*1480*/  PRMT R16, R25.reuse, 0x7632, R16 ;  /* 0x0000763219107816 */ /* 0x040fe40000000010 */
[----:B-1----:R-:W-:Y:S02]  /*1490*/  SHF.L.U32 R14, R25, 0x10, RZ ;  /* 0x00000010190e7819 */ /* 0x002fe400000006ff */
[----:B------:R-:W-:Y:S01]  /*14a0*/  SHF.L.U32 R15, R16, 0x10, RZ ;  /* 0x00000010100f7819 */ /* 0x000fe200000006ff */
[----:B------:R-:W-:-:S04]  /*14b0*/  FADD.FTZ R19, RZ, R18 ;  /* 0x00000012ff137221 */ /* 0x000fc80000010000 */
[----:B------:R-:W-:Y:S01]  /*14c0*/  FADD.FTZ R22, R14, R15 ;  /* 0x0000000f0e167221 */ /* 0x000fe20000010000 */
[----:B------:R-:W-:Y:S01]  /*14d0*/  FMUL.FTZ R21, R15, R15 ;  /* 0x0000000f0f157220 */ /* 0x000fe20000410000 */
[----:B------:R-:W-:Y:S02]  /*14e0*/  FADD.FTZ R20, RZ, R20 ;  /* 0x00000014ff147221 */ /* 0x000fe40000010000 */
[----:B------:R-:W-:Y:S01]  /*14f0*/  FADD.FTZ R22, R19, R22 ;  /* 0x0000001613167221 */ /* 0x000fe20000010000 */
[----:B--2---:R-:W-:-:S04]  /*1500*/  PRMT R17, R27, 0x7632, R17 ;  /* 0x000076321b117816 */ /* 0x004fc80000000011 */
[----:B------:R-:W-:Y:S01]  /*1510*/  SHF.L.U32 R17, R17, 0x10, RZ ;  /* 0x0000001011117819 */ /* 0x000fe200000006ff */
[----:B------:R-:W-:Y:S01]  /*1520*/  FFMA.FTZ R21, R14, R14, R21 ;  /* 0x0000000e0e157223 */ /* 0x000fe20000010015 */
[----:B------:R-:W-:-:S03]  /*1530*/  SHF.L.U32 R16, R27, 0x10, RZ ;  /* 0x000000101b107819 */ /* 0x000fc600000006ff */
[----:B------:R-:W-:Y:S01]  /*1540*/  FMUL.FTZ R19, R17, R17 ;  /* 0x0000001111137220 */ /* 0x000fe20000410000 */
[----:B------:R-:W-:Y:S01]  /*1550*/  FADD.FTZ R20, R20, R21 ;  /* 0x0000001514147221 */ /* 0x000fe20000010000 */
[C---:B------:R-:W-:Y:S02]  /*1560*/  FADD.FTZ R21, R16.reuse, R17 ;  /* 0x0000001110157221 */ /* 0x040fe40000010000 */
[----:B------:R-:W-:Y:S01]  /*1570*/  FFMA.FTZ R23, R16, R16, R19 ;  /* 0x0000001010177223 */ /* 0x000fe20000010013 */
[C---:B------:R-:W-:Y:S02]  /*1580*/  PRMT R18, R26.reuse, 0x7632, R18 ;  /* 0x000076321a127816 */ /* 0x040fe40000000012 */
[----:B------:R-:W-:Y:S02]  /*1590*/  SHF.L.U32 R19, R26, 0x10, RZ ;  /* 0x000000101a137819 */ /* 0x000fe400000006ff */
[----:B------:R-:W-:Y:S01]  /*15a0*/  SHF.L.U32 R18, R18, 0x10, RZ ;  /* 0x0000001012127819 */ /* 0x000fe200000006ff */
[----:B------:R-:W-:Y:S01]  /*15b0*/  FADD.FTZ R21, R22, R21 ;  /* 0x0000001516157221 */ /* 0x000fe20000010000 */
[----:B------:R-:W-:-:S03]  /*15c0*/  FADD.FTZ R20, R20, R23 ;  /* 0x0000001714147221 */ /* 0x000fc60000010000 */
[----:B------:R-:W-:Y:S01]  /*15d0*/  FMUL.FTZ R24, R18, R18 ;  /* 0x0000001212187220 */ /* 0x000fe20000410000 */
[----:B------:R-:W-:-:S03]  /*15e0*/  FADD.FTZ R22, R19, R18 ;  /* 0x0000001213167221 */ /* 0x000fc60000010000 */
[----:B------:R-:W-:Y:S01]  /*15f0*/  FFMA.FTZ R23, R19, R19, R24 ;  /* 0x0000001313177223 */ /* 0x000fe20000010018 */
[----:B------:R-:W-:-:S03]  /*1600*/  FADD.FTZ R21, R21, R22 ;  /* 0x0000001615157221 */ /* 0x000fc60000010000 */
[----:B------:R-:W-:Y:S01]  /*1610*/  FADD.FTZ R20, R20, R23 ;  /* 0x0000001714147221 */ /* 0x000fe20000010000 */
[C---:B------:R-:W-:Y:S02]  /*1620*/  PRMT R36, R37.reuse, 0x7632, R36 ;  /* 0x0000763225247816 */ /* 0x040fe40000000024 */
[----:B------:R-:W-:Y:S02]  /*1630*/  SHF.L.U32 R37, R37, 0x10, RZ ;  /* 0x0000001025257819 */ /* 0x000fe400000006ff */
[----:B------:R-:W-:-:S05]  /*1640*/  SHF.L.U32 R36, R36, 0x10, RZ ;  /* 0x0000001024247819 */ /* 0x000fca00000006ff */
[----:B------:R-:W-:Y:S01]  /*1650*/  FMUL.FTZ R24, R36, R36 ;  /* 0x0000002424187220 */ /* 0x000fe20000410000 */
[----:B------:R-:W-:Y:S01]  /*1660*/  FADD.FTZ R22, R37, R36 ;  /* 0x0000002425167221 */ /* 0x000fe20000010000 */
[C---:B------:R-:W-:Y:S02]  /*1670*/  PRMT R38, R39.reuse, 0x7632, R38 ;  /* 0x0000763227267816 */ /* 0x040fe40000000026 */
[----:B------:R-:W-:Y:S02]  /*1680*/  SHF.L.U32 R39, R39, 0x10, RZ ;  /* 0x0000001027277819 */ /* 0x000fe400000006ff */
[----:B------:R-:W-:Y:S01]  /*1690*/  SHF.L.U32 R38, R38, 0x10, RZ ;  /* 0x0000001026267819 */ /* 0x000fe200000006ff */
[----:B------:R-:W-:Y:S01]  /*16a0*/  FFMA.FTZ R23, R37, R37, R24 ;  /* 0x0000002525177223 */ /* 0x000fe20000010018 */
[----:B------:R-:W-:Y:S01]  /*16b0*/  FADD.FTZ R21, R21, R22 ;  /* 0x0000001615157221 */ /* 0x000fe20000010000 */
[----:B------:R-:W-:Y:S02]  /*16c0*/  PRMT R42, R43, 0x7632, R42 ;  /* 0x000076322b2a7816 */ /* 0x000fe4000000002a */
[----:B------:R-:W-:Y:S01]  /*16d0*/  FMUL.FTZ R24, R38, R38 ;  /* 0x0000002626187220 */ /* 0x000fe20000410000 */
[C---:B------:R-:W-:Y:S01]  /*16e0*/  FADD.FTZ R22, R39.reuse, R38 ;  /* 0x0000002627167221 */ /* 0x040fe20000010000 */
[----:B------:R-:W-:Y:S01]  /*16f0*/  FADD.FTZ R20, R20, R23 ;  /* 0x0000001714147221 */ /* 0x000fe20000010000 */
[----:B------:R-:W-:Y:S01]  /*1700*/  SHF.L.U32 R42, R42, 0x10, RZ ;  /* 0x000000102a2a7819 */ /* 0x000fe200000006ff */
[----:B------:R-:W-:Y:S01]  /*1710*/  FFMA.FTZ R23, R39, R39, R24 ;  /* 0x0000002727177223 */ /* 0x000fe20000010018 */
[----:B------:R-:W-:Y:S01]  /*1720*/  FADD.FTZ R21, R21, R22 ;  /* 0x0000001615157221 */ /* 0x000fe20000010000 */
[----:B------:R-:W-:-:S02]  /*1730*/  SHF.L.U32 R43, R43, 0x10, RZ ;  /* 0x000000102b2b7819 */ /* 0x000fc400000006ff */
[C---:B------:R-:W-:Y:S02]  /*1740*/  PRMT R40, R41.reuse, 0x7632, R40 ;  /* 0x0000763229287816 */ /* 0x040fe40000000028 */
[----:B------:R-:W-:Y:S02]  /*1750*/  SHF.L.U32 R41, R41, 0x10, RZ ;  /* 0x0000001029297819 */ /* 0x000fe400000006ff */
[----:B------:R-:W-:Y:S01]  /*1760*/  SHF.L.U32 R40, R40, 0x10, RZ ;  /* 0x0000001028287819 */ /* 0x000fe200000006ff */
[----:B------:R-:W-:-:S04]  /*1770*/  FADD.FTZ R20, R20, R23 ;  /* 0x0000001714147221 */ /* 0x000fc80000010000 */
[----:B------:R-:W-:Y:S01]  /*1780*/  FMUL.FTZ R24, R40, R40 ;  /* 0x0000002828187220 */ /* 0x000fe20000410000 */
[----:B------:R-:W-:Y:S01]  /*1790*/  FADD.FTZ R22, R41, R40 ;  /* 0x0000002829167221 */ /* 0x000fe20000010000 */
[----:B------:R-:W-:Y:S02]  /*17a0*/  PRMT R44, R45, 0x7632, R44 ;  /* 0x000076322d2c7816 */ /* 0x000fe4000000002c */
        /* <DEDUP_REMOVED lines=10> */
[----:B------:R-:W-:Y:S01]  /*1850*/  FADD.FTZ R22, R45, R44 ;  /* 0x0000002c2d167221 */ /* 0x000fe20000010000 */
[----:B------:R-:W-:-:S02]  /*1860*/  FADD.FTZ R20, R20, R23 ;  /* 0x0000001714147221 */ /* 0x000fc40000010000 */
[----:B------:R-:W-:Y:S01]  /*1870*/  FFMA.FTZ R23, R45, R45, R24 ;  /* 0x0000002d2d177223 */ /* 0x000fe20000010018 */
[----:B------:R-:W-:Y:S01]  /*1880*/  FADD.FTZ R21, R21, R22 ;  /* 0x0000001615157221 */ /* 0x000fe20000010000 */
[C---:B------:R-:W-:Y:S02]  /*1890*/  PRMT R46, R47.reuse, 0x7632, R46 ;  /* 0x000076322f2e7816 */ /* 0x040fe4000000002e */
[----:B------:R-:W-:Y:S02]  /*18a0*/  SHF.L.U32 R47, R47, 0x10, RZ ;  /* 0x000000102f2f7819 */ /* 0x000fe400000006ff */
[----:B------:R-:W-:Y:S01]  /*18b0*/  SHF.L.U32 R46, R46, 0x10, RZ ;  /* 0x000000102e2e7819 */ /* 0x000fe200000006ff */
[----:B------:R-:W-:-:S04]  /*18c0*/  FADD.FTZ R20, R20, R23 ;  /* 0x0000001714147221 */ /* 0x000fc80000010000 */
[----:B------:R-:W-:Y:S01]  /*18d0*/  FMUL.FTZ R24, R46, R46 ;  /* 0x0000002e2e187220 */ /* 0x000fe20000410000 */
[----:B------:R-:W-:-:S03]  /*18e0*/  FADD.FTZ R22, R47, R46 ;  /* 0x0000002e2f167221 */ /* 0x000fc60000010000 */
        /* <DEDUP_REMOVED lines=9> */
[----:B------:R-:W-:-:S03]  /*1980*/  FADD.FTZ R21, R21, R22 ;  /* 0x0000001615157221 */ /* 0x000fc60000010000 */
[----:B------:R-:W-:Y:S01]  /*1990*/  FADD.FTZ R20, R20, R23 ;  /* 0x0000001714147221 */ /* 0x000fe20000010000 */
[C---:B------:R-:W-:Y:S02]  /*19a0*/  PRMT R52, R53.reuse, 0x7632, R52 ;  /* 0x0000763235347816 */ /* 0x040fe40000000034 */
[----:B------:R-:W-:Y:S02]  /*19b0*/  SHF.L.U32 R53, R53, 0x10, RZ ;  /* 0x0000001035357819 */ /* 0x000fe400000006ff */
[----:B------:R-:W-:Y:S02]  /*19c0*/  SHF.L.U32 R52, R52, 0x10, RZ ;  /* 0x0000001034347819 */ /* 0x000fe400000006ff */
[C---:B---3--:R-:W-:Y:S02]  /*19d0*/  PRMT R50, R51.reuse, 0x7632, R50 ;  /* 0x0000763233327816 */ /* 0x048fe40000000032 */
[----:B------:R-:W-:Y:S02]  /*19e0*/  SHF.L.U32 R51, R51, 0x10, RZ ;  /* 0x0000001033337819 */ /* 0x000fe400000006ff */
[----:B------:R-:W-:-:S05]  /*19f0*/  SHF.L.U32 R50, R50, 0x10, RZ ;  /* 0x0000001032327819 */ /* 0x000fca00000006ff */
[----:B------:R-:W-:Y:S01]  /*1a00*/  FMUL.FTZ R24, R50, R50 ;  /* 0x0000003232187220 */ /* 0x000fe20000410000 */
[----:B------:R-:W-:-:S03]  /*1a10*/  FADD.FTZ R22, R51, R50 ;  /* 0x0000003233167221 */ /* 0x000fc60000010000 */
[----:B------:R-:W-:Y:S01]  /*1a20*/  FFMA.FTZ R23, R51, R51, R24 ;  /* 0x0000003333177223 */ /* 0x000fe20000010018 */
[----:B------:R-:W-:Y:S01]  /*1a30*/  FADD.FTZ R21, R21, R22 ;  /* 0x0000001615157221 */ /* 0x000fe20000010000 */
[----:B------:R-:W-:Y:S01]  /*1a40*/  FMUL.FTZ R24, R52, R52 ;  /* 0x0000003434187220 */ /* 0x000fe20000410000 */
[C---:B------:R-:W-:Y:S01]  /*1a50*/  FADD.FTZ R22, R53.reuse, R52 ;  /* 0x0000003435167221 */ /* 0x040fe20000010000 */
[----:B------:R-:W-:Y:S02]  /*1a60*/  FADD.FTZ R20, R20, R23 ;  /* 0x0000001714147221 */ /* 0x000fe40000010000 */
[----:B------:R-:W-:Y:S01]  /*1a70*/  FFMA.FTZ R23, R53, R53, R24 ;  /* 0x0000003535177223 */ /* 0x000fe20000010018 */
[C---:B-----5:R-:W-:Y:S02]  /*1a80*/  PRMT R54, R55.reuse, 0x7632, R54 ;  /* 0x0000763237367816 */ /* 0x060fe40000000036 */
[----:B------:R-:W-:Y:S02]  /*1a90*/  SHF.L.U32 R55, R55, 0x10, RZ ;  /* 0x0000001037377819 */ /* 0x000fe400000006ff */
[----:B------:R-:W-:-:S02]  /*1aa0*/  SHF.L.U32 R54, R54, 0x10, RZ ;  /* 0x0000001036367819 */ /* 0x000fc400000006ff */
[----:B----4-:R-:W-:Y:S01]  /*1ab0*/  PRMT R56, R57, 0x7632, R56 ;  /* 0x0000763239387816 */ /* 0x010fe20000000038 */
[----:B------:R-:W-:Y:S01]  /*1ac0*/  FADD.FTZ R21, R21, R22 ;  /* 0x0000001615157221 */ /* 0x000fe20000010000 */
[----:B------:R-:W-:Y:S01]  /*1ad0*/  SHF.L.U32 R57, R57, 0x10, RZ ;  /* 0x0000001039397819 */ /* 0x000fe200000006ff */
[----:B------:R-:W-:Y:S01]  /*1ae0*/  FMUL.FTZ R24, R54, R54 ;  /* 0x0000003636187220 */ /* 0x000fe20000410000 */
[----:B------:R-:W-:Y:S01]  /*1af0*/  SHF.L.U32 R56, R56, 0x10, RZ ;  /* 0x0000001038387819 */ /* 0x000fe200000006ff */
[----:B------:R-:W-:Y:S01]  /*1b00*/  FADD.FTZ R22, R55, R54 ;  /* 0x0000003637167221 */ /* 0x000fe20000010000 */
[----:B------:R-:W-:Y:S01]  /*1b10*/  FADD.FTZ R20, R20, R23 ;  /* 0x0000001714147221 */ /* 0x000fe20000010000 */
[----:B------:R-:W-:Y:S01]  /*1b20*/  PRMT R58, R59, 0x7632, R58 ;  /* 0x000076323b3a7816 */ /* 0x000fe2000000003a */
[----:B------:R-:W-:Y:S01]  /*1b30*/  FFMA.FTZ R23, R55, R55, R24 ;  /* 0x0000003737177223 */ /* 0x000fe20000010018 */
[----:B------:R-:W-:Y:S01]  /*1b40*/  FADD.FTZ R21, R21, R22 ;  /* 0x0000001615157221 */ /* 0x000fe20000010000 */
[----:B------:R-:W-:Y:S01]  /*1b50*/  FMUL.FTZ R24, R56, R56 ;  /* 0x0000003838187220 */ /* 0x000fe20000410000 */
[----:B------:R-:W-:Y:S01]  /*1b60*/  SHF.L.U32 R58, R58, 0x10, RZ ;  /* 0x000000103a3a7819 */ /* 0x000fe200000006ff */
[C---:B------:R-:W-:Y:S01]  /*1b70*/  FADD.FTZ R22, R57.reuse, R56 ;  /* 0x0000003839167221 */ /* 0x040fe20000010000 */
[----:B------:R-:W-:Y:S01]  /*1b80*/  FADD.FTZ R23, R20, R23 ;  /* 0x0000001714177221 */ /* 0x000fe20000010000 */
[----:B------:R-:W-:Y:S01]  /*1b90*/  FFMA.FTZ R24, R57, R57, R24 ;  /* 0x0000003939187223 */ /* 0x000fe20000010018 */
[----:B------:R-:W-:Y:S01]  /*1ba0*/  LOP3.LUT R20, R66, 0x3e0, RZ, 0xc0, !PT ;  /* 0x000003e042147812 */ /* 0x000fe200078ec0ff */
[----:B------:R-:W-:Y:S01]  /*1bb0*/  FADD.FTZ R21, R21, R22 ;  /* 0x0000001615157221 */ /* 0x000fe20000010000 */
[----:B------:R-:W-:Y:S01]  /*1bc0*/  SHF.L.U32 R59, R59, 0x10, RZ ;  /* 0x000000103b3b7819 */ /* 0x000fe200000006ff */
[----:B------:R-:W-:Y:S01]  /*1bd0*/  FMUL.FTZ R22, R58, R58 ;  /* 0x0000003a3a167220 */ /* 0x000fe20000410000 */
[----:B------:R-:W-:Y:S01]  /*1be0*/  FADD.FTZ R23, R23, R24 ;  /* 0x0000001817177221 */ /* 0x000fe20000010000 */
[----:B------:R-:W-:-:S02]  /*1bf0*/  ISETP.GT.U32.AND P1, PT, R20, 0x210, PT ;  /* 0x000002101400780c */ /* 0x000fc40003f24070 */
        /* <DEDUP_REMOVED lines=93> */
.L_x_2147:
[----:B------:R-:W-:Y:S05]  /*21d0*/  BSYNC.RECONVERGENT B0 ;  /* 0x0000000000007941 */ /* 0x000fea0003800200 */
.L_x_2146:
        /* <DEDUP_REMOVED lines=26> */
.L_x_2150:
[----:B0-----:R-:W2:Y:S04]  /*2380*/  LDG.E.STRONG.GPU R22, desc[UR6][R20.64] ;  /* 0x0000000614167981 */ /* 0x001ea8000c1ef900 */
[----:B--2---:R-:W-:Y:S01]  /*2390*/  CCTL.IVALL ;  /* 0x00000000ff00798f */ /* 0x004fe20002000000 */
[----:B------:R-:W-:Y:S05]  /*23a0*/  YIELD ;  /* 0x0000000000007946 */ /* 0x000fea0003800000 */
[----:B------:R-:W-:-:S13]  /*23b0*/  ISETP.NE.AND P1, PT, R22, R29, PT ;  /* 0x0000001d1600720c */ /* 0x000fda0003f25270 */
[----:B------:R-:W-:Y:S05]  /*23c0*/  @P1 BRA `(.L_x_2150) ;  /* 0xfffffffc00ec1947 */ /* 0x000fea000383ffff */
.L_x_2149:
        /* <DEDUP_REMOVED lines=14> */
.L_x_2152:
        /* <DEDUP_REMOVED lines=62> */
.L_x_2151:
        /* <DEDUP_REMOVED lines=36> */
.L_x_2153:
        /* <DEDUP_REMOVED lines=18> */
.L_x_2154:
        /* <DEDUP_REMOVED lines=9> */
.L_x_2155:
[----:B------:R-:W-:Y:S05]  /*2c80*/  BSYNC.RECONVERGENT B0 ;  /* 0x0000000000007941 */ /* 0x000fea0003800200 */
.L_x_2148:
[----:B------:R-:W1:Y:S01]  /*2c90*/  S2UR UR5, SR_CgaCtaId ;  /* 0x00000000000579c3 */ /* 0x000e620000008800 */
[----:B------:R-:W2:Y:S01]  /*2ca0*/  LDCU UR8, c[0x0][0x414] ;  /* 0x00008280ff0877ac */ /* 0x000ea20008000800 */
[----:B------:R-:W-:Y:S01]  /*2cb0*/  LOP3.LUT R31, R70, 0xffff, RZ, 0xc0, !PT ;  /* 0x0000ffff461f7812 */ /* 0x000fe200078ec0ff */
[----:B------:R-:W-:-:S03]  /*2cc0*/  UMOV UR4, 0x400 ;  /* 0x0000040000047882 */ /* 0x000fc60000000000 */
[----:B------:R-:W-:Y:S02]  /*2cd0*/  IADD3 R31, PT, PT, R86, R31, RZ ;  /* 0x0000001f561f7210 */ /* 0x000fe40007ffe0ff */
[----:B0-----:R-:W0:Y:S08]  /*2ce0*/  @P0 LDC.64 R20, c[0x0][0x388] ;  /* 0x0000e200ff140b82 */ /* 0x001e300000000a00 */
[----:B------:R-:W3:Y:S01]  /*2cf0*/  LDC.64 R26, c[0x0][0x398] ;  /* 0x0000e600ff1a7b82 */ /* 0x000ee20000000a00 */
[----:B-1----:R-:W-:-:S07]  /*2d00*/  ULEA UR4, UR5, UR4, 0x18 ;  /* 0x0000000405047291 */ /* 0x002fce000f8ec0ff */
[----:B------:R-:W1:Y:S01]  /*2d10*/  LDC.64 R22, c[0x0][0x3a0] ;  /* 0x0000e800ff167b82 */ /* 0x000e620000000a00 */
[----:B------:R-:W4:Y:S01]  /*2d20*/  LDCU UR5, c[0x0][0x404] ;  /* 0x00008080ff0577ac */ /* 0x000f220008000800 */
[----:B0-----:R-:W-:-:S04]  /*2d30*/  @P0 IMAD.WIDE R28, R68, 0x8, R20 ;  /* 0x00000008441c0825 */ /* 0x001fc800078e0214 */
[----:B--2---:R-:W-:Y:S01]  /*2d40*/  @P0 FMUL.FTZ R20, R24, UR8 ;  /* 0x0000000818140c20 */ /* 0x004fe20008410000 */
[----:B------:R-:W-:Y:S01]  /*2d50*/  @P0 FMUL.FTZ R21, R25, UR8 ;  /* 0x0000000819150c20 */ /* 0x000fe20008410000 */
[----:B------:R0:W-:Y:S04]  /*2d60*/  @!P2 STS.64 [UR4+0xb0], R24 ;  /* 0x0000b018ff00a988 */ /* 0x0001e80008000a04 */
[----:B------:R-:W-:Y:S01]  /*2d70*/  @P0 STG.E.64 desc[UR6][R28.64], R20 ;  /* 0x000000141c000986 */ /* 0x000fe2000c101b06 */
[C---:B---3--:R-:W-:Y:S01]  /*2d80*/  IMAD.WIDE R26, R31.reuse, 0x2, R26 ;  /* 0x000000021f1a7825 */ /* 0x048fe200078e021a */
[----:B------:R-:W-:Y:S03]  /*2d90*/  BAR.SYNC.DEFER_BLOCKING 0x0 ;  /* 0x0000000000007b1d */ /* 0x000fe60000010000 */
[----:B-1----:R-:W-:-:S03]  /*2da0*/  IMAD.WIDE R22, R31, 0x2, R22 ;  /* 0x000000021f167825 */ /* 0x002fc600078e0216 */
[----:B------:R-:W2:Y:S04]  /*2db0*/  LDG.E.U16 R30, desc[UR6][R26.64] ;  /* 0x000000061a1e7981 */ /* 0x000ea8000c1e1500 */
[----:B------:R-:W3:Y:S04]  /*2dc0*/  LDG.E.U16 R32, desc[UR6][R26.64+0x2] ;  /* 0x000002061a207981 */ /* 0x000ee8000c1e1500 */
[----:B------:R-:W5:Y:S04]  /*2dd0*/  LDG.E.U16 R33, desc[UR6][R22.64] ;  /* 0x0000000616217981 */ /* 0x000f68000c1e1500 */
[----:B------:R1:W5:Y:S01]  /*2de0*/  LDG.E.U16 R34, desc[UR6][R22.64+0x2] ;  /* 0x0000020616227981 */ /* 0x000362000c1e1500 */
[----:B----4-:R-:W-:Y:S01]  /*2df0*/  IMAD R31, R65, UR5, R85 ;  /* 0x00000005411f7c24 */ /* 0x010fe2000f8e0255 */
[----:B------:R-:W-:Y:S02]  /*2e00*/  BSSY.RECONVERGENT B0, `(.L_x_2156) ;  /* 0x0000392000007945 */ /* 0x000fe40003800200 */
[----:B------:R-:W4:Y:S01]  /*2e10*/  LDS.64 R20, [UR4+0xb0] ;  /* 0x0000b004ff147984 */ /* 0x000f220008000a00 */
[----:B------:R-:W1:Y:S01]  /*2e20*/  LDCU.U8 UR4, c[0x0][0x3fc] ;  /* 0x00007f80ff0477ac */ /* 0x000e620008000000 */
[----:B0-----:R-:W-:Y:S01]  /*2e30*/  IADD3 R24, PT, PT, R31, 0x70, RZ ;  /* 0x000000701f187810 */ /* 0x001fe20007ffe0ff */
[----:B-1----:R-:W-:-:S03]  /*2e40*/  HFMA2 R23, -RZ, RZ, 1.875, 0 ;  /* 0x3f800000ff177431 */ /* 0x002fc600000001ff */
[----:B------:R-:W-:Y:S01]  /*2e50*/  SHF.R.S32.HI R25, RZ, 0x1f, R24 ;  /* 0x0000001fff197819 */ /* 0x000fe20000011418 */
[----:B------:R-:W-:Y:S01]  /*2e60*/  UISETP.NE.AND UP0, UPT, UR4, URZ, UPT ;  /* 0x000000ff0400728c */ /* 0x000fe2000bf05270 */
[----:B----4-:R-:W-:Y:S01]  /*2e70*/  FMUL.FTZ R22, R20, UR8 ;  /* 0x0000000814167c20 */ /* 0x010fe20008410000 */
[----:B------:R-:W-:-:S03]  /*2e80*/  SHF.R.S32.HI R20, RZ, 0x1f, R31 ;  /* 0x0000001fff147819 */ /* 0x000fc6000001141f */
        /* <DEDUP_REMOVED lines=8> */
[----:B-----5:R-:W-:Y:S02]  /*2f10*/  SHF.L.U32 R29, R33, 0x10, RZ ;  /* 0x00000010211d7819 */ /* 0x020fe400000006ff */
[----:B------:R-:W-:Y:S01]  /*2f20*/  SHF.L.U32 R28, R34, 0x10, RZ ;  /* 0x00000010221c7819 */ /* 0x000fe200000006ff */
[----:B01----:R-:W-:Y:S06]  /*2f30*/  BRA.U UP0, `(.L_x_2157) ;  /* 0x0000001500bc7547 */ /* 0x003fec000b800000 */
[----:B------:R-:W0:Y:S01]  /*2f40*/  LDCU.64 UR8, c[0x0][0x3e8] ;  /* 0x00007d00ff0877ac */ /* 0x000e220008000a00 */
[----:B------:R-:W-:Y:S01]  /*2f50*/  BSSY.RECONVERGENT B1, `(.L_x_2158) ;  /* 0x000001a000017945 */ /* 0x000fe20003800200 */
[----:B0-----:R-:W-:Y:S02]  /*2f60*/  ISETP.GE.U32.AND P1, PT, R31, UR8, PT ;  /* 0x000000081f007c0c */ /* 0x001fe4000bf26070 */
[----:B------:R-:W-:Y:S02]  /*2f70*/  ISETP.GE.U32.AND P2, PT, R84, UR8, PT ;  /* 0x0000000854007c0c */ /* 0x000fe4000bf46070 */
[----:B------:R-:W-:Y:S02]  /*2f80*/  ISETP.GE.AND.EX P1, PT, R20, UR9, PT, P1 ;  /* 0x0000000914007c0c */ /* 0x000fe4000bf26310 */
[----:B------:R-:W-:Y:S02]  /*2f90*/  ISETP.GE.U32.AND P5, PT, R83, UR8, PT ;  /* 0x0000000853007c0c */ /* 0x000fe4000bfa6070 */
[----:B------:R-:W-:-:S02]  /*2fa0*/  ISETP.GE.U32.AND P6, PT, R82, UR8, PT ;  /* 0x0000000852007c0c */ /* 0x000fc4000bfc6070 */
[----:B------:R-:W-:-:S07]  /*2fb0*/  ISETP.GE.AND.EX P2, PT, R62, UR9, PT, P2 ;  /* 0x000000093e007c0c */ /* 0x000fce000bf46320 */
[----:B------:R-:W-:Y:S06]  /*2fc0*/  @P1 BRA `(.L_x_2159) ;  /* 0x0000000000481947 */ /* 0x000fec0003800000 */
[----:B------:R-:W0:Y:S01]  /*2fd0*/  LDCU.64 UR10, c[0x0][0x3e0] ;  /* 0x00007c00ff0a77ac */ /* 0x000e220008000a00 */
[--C-:B------:R-:W-:Y:S01]  /*2fe0*/  FADD.FTZ R30, R12, -R22.reuse ;  /* 0x800000160c1e7221 */ /* 0x100fe20000010000 */
[----:B------:R-:W-:Y:S01]  /*2ff0*/  FADD.FTZ R32, R13, -R22 ;  /* 0x800000160d207221 */ /* 0x000fe20000010000 */
[----:B------:R-:W-:Y:S01]  /*3000*/  MOV R12, R88 ;  /* 0x00000058000c7202 */ /* 0x000fe20000000f00 */
[----:B------:R-:W1:Y:S01]  /*3010*/  LDCU.64 UR4, c[0x0][0x380] ;  /* 0x00007000ff0477ac */ /* 0x000e620008000a00 */
[----:B------:R-:W-:Y:S01]  /*3020*/  MOV R13, R91 ;  /* 0x0000005b000d7202 */ /* 0x000fe20000000f00 */
[-C--:B------:R-:W-:Y:S01]  /*3030*/  FMUL.FTZ R30, R30, R23.reuse ;  /* 0x000000171e1e7220 */ /* 0x080fe20000410000 */
[----:B------:R-:W-:-:S03]  /*3040*/  FMUL.FTZ R32, R32, R23 ;  /* 0x0000001720207220 */ /* 0x000fc60000410000 */
[----:B------:R-:W-:Y:S01]  /*3050*/  FFMA.FTZ R30, R26, R30, R29 ;  /* 0x0000001e1a1e7223 */ /* 0x000fe2000001001d */
[----:B0-----:R-:W-:Y:S02]  /*3060*/  IMAD R20, R20, UR10, RZ ;  /* 0x0000000a14147c24 */ /* 0x001fe4000f8e02ff */
[----:B------:R-:W-:-:S04]  /*3070*/  IMAD.WIDE.U32 R12, R31, UR10, R12 ;  /* 0x0000000a1f0c7c25 */ /* 0x000fc8000f8e000c */
[----:B------:R-:W-:Y:S02]  /*3080*/  IMAD R21, R31, UR11, R20 ;  /* 0x0000000b1f157c24 */ /* 0x000fe4000f8e0214 */
[----:B------:R-:W-:Y:S01]  /*3090*/  FFMA.FTZ R31, R27, R32, R28 ;  /* 0x000000201b1f7223 */ /* 0x000fe2000001001c */
[C---:B-1----:R-:W-:Y:S02]  /*30a0*/  LEA R20, P1, R12.reuse, UR4, 0x1 ;  /* 0x000000040c147c11 */ /* 0x042fe4000f8208ff */
[----:B------:R-:W-:Y:S02]  /*30b0*/  IADD3 R21, PT, PT, R13, R21, RZ ;  /* 0x000000150d157210 */ /* 0x000fe40007ffe0ff */
[----:B------:R-:W-:Y:S02]  /*30c0*/  F2FP.BF16.F32.PACK_AB R13, R31, R30 ;  /* 0x0000001e1f0d723e */ /* 0x000fe400000010ff */
[----:B------:R-:W-:-:S05]  /*30d0*/  LEA.HI.X R21, R12, UR5, R21, 0x1, P1 ;  /* 0x000000050c157c11 */ /* 0x000fca00088f0c15 */
[----:B------:R0:W-:Y:S02]  /*30e0*/  STG.E desc[UR6][R20.64], R13 ;  /* 0x0000000d14007986 */ /* 0x0001e4000c101906 */
.L_x_2159:
[----:B------:R-:W-:Y:S05]  /*30f0*/  BSYNC.RECONVERGENT B1 ;  /* 0x0000000000017941 */ /* 0x000fea0003800200 */
.L_x_2158:
[----:B------:R-:W-:Y:S04]  /*3100*/  BSSY.RECONVERGENT B1, `(.L_x_2160) ;  /* 0x0000014000017945 */ /* 0x000fe80003800200 */
[----:B------:R-:W-:Y:S05]  /*3110*/  @P2 BRA `(.L_x_2161) ;  /* 0x0000000000482947 */ /* 0x000fea0003800000 */
[----:B------:R-:W1:Y:S01]  /*3120*/  LDCU.64 UR4, c[0x0][0x3e0] ;  /* 0x00007c00ff0477ac */ /* 0x000e620008000a00 */
[--C-:B0-----:R-:W-:Y:S01]  /*3130*/  FADD.FTZ R20, R15, -R22.reuse ;  /* 0x800000160f147221 */ /* 0x101fe20000010000 */
        /* <DEDUP_REMOVED lines=16> */
.L_x_2161:
[----:B------:R-:W-:Y:S05]  /*3240*/  BSYNC.RECONVERGENT B1 ;  /* 0x0000000000017941 */ /* 0x000fea0003800200 */
.L_x_2160:
        /* <DEDUP_REMOVED lines=10> */
[----:B------:R-:W2:Y:S01]  /*32f0*/  LDCU.64 UR4, c[0x0][0x3e0] ;  /* 0x00007c00ff0477ac */ /* 0x000ea20008000a00 */
[----:B------:R-:W-:Y:S01]  /*3300*/  MOV R12, R88 ;  /* 0x00000058000c7202 */ /* 0x000fe20000000f00 */
[--C-:B------:R-:W-:Y:S01]  /*3310*/  FADD.FTZ R16, R16, -R22.reuse ;  /* 0x8000001610107221 */ /* 0x100fe20000010000 */
[----:B01----:R-:W-:Y:S01]  /*3320*/  MOV R13, R91 ;  /* 0x0000005b000d7202 */ /* 0x003fe20000000f00 */
        /* <DEDUP_REMOVED lines=14> */
.L_x_2163:
[----:B------:R-:W-:Y:S05]  /*3410*/  BSYNC.RECONVERGENT B1 ;  /* 0x0000000000017941 */ /* 0x000fea0003800200 */
.L_x_2162:
[----:B------:R-:W-:Y:S04]  /*3420*/  BSSY.RECONVERGENT B1, `(.L_x_2164) ;  /* 0x0000014000017945 */ /* 0x000fe80003800200 */
[----:B------:R-:W-:Y:S05]  /*3430*/  @P6 BRA `(.L_x_2165) ;  /* 0x0000000000486947 */ /* 0x000fea0003800000 */
[----:B------:R-:W3:Y:S01]  /*3440*/  LDCU.64 UR4, c[0x0][0x3e0] ;  /* 0x00007c00ff0477ac */ /* 0x000ee20008000a00 */
[----:B------:R-:W-:Y:S01]  /*3450*/  MOV R12, R88 ;  /* 0x00000058000c7202 */ /* 0x000fe20000000f00 */
[--C-:B-12---:R-:W-:Y:S01]  /*3460*/  FADD.FTZ R14, R19, -R22.reuse ;  /* 0x80000016130e7221 */ /* 0x106fe20000010000 */
[----:B0-----:R-:W-:Y:S01]  /*3470*/  MOV R13, R91 ;  /* 0x0000005b000d7202 */ /* 0x001fe20000000f00 */
        /* <DEDUP_REMOVED lines=14> */
.L_x_2165:
[----:B------:R-:W-:Y:S05]  /*3560*/  BSYNC.RECONVERGENT B1 ;  /* 0x0000000000017941 */ /* 0x000fea0003800200 */
.L_x_2164:
[----:B------:R-:W-:Y:S04]  /*3570*/  BSSY.RECONVERGENT B1, `(.L_x_2166) ;  /* 0x0000014000017945 */ /* 0x000fe80003800200 */
[----:B------:R-:W-:Y:S05]  /*3580*/  @P1 BRA `(.L_x_2167) ;  /* 0x0000000000481947 */ /* 0x000fea0003800000 */
[----:B------:R-:W4:Y:S01]  /*3590*/  LDCU.64 UR4, c[0x0][0x3e0] ;  /* 0x00007c00ff0477ac */ /* 0x000f220008000a00 */
[----:B------:R-:W-:Y:S01]  /*35a0*/  MOV R12, R88 ;  /* 0x00000058000c7202 */ /* 0x000fe20000000f00 */
[--C-:B-123--:R-:W-:Y:S01]  /*35b0*/  FADD.FTZ R14, R37, -R22.reuse ;  /* 0x80000016250e7221 */ /* 0x10efe20000010000 */
[----:B0-----:R-:W-:Y:S01]  /*35c0*/  MOV R13, R91 ;  /* 0x0000005b000d7202 */ /* 0x001fe20000000f00 */
[----:B------:R-:W0:Y:S01]  /*35d0*/  LDCU.64 UR10, c[0x0][0x380] ;  /* 0x00007000ff0a77ac */ /* 0x000e220008000a00 */
[----:B------:R-:W-:Y:S01]  /*35e0*/  FADD.FTZ R36, R36, -R22 ;  /* 0x8000001624247221 */ /* 0x000fe20000010000 */
[----:B------:R-:W-:-:S03]  /*35f0*/  FMUL.FTZ R14, R14, R23 ;  /* 0x000000170e0e7220 */ /* 0x000fc60000410000 */
[----:B------:R-:W-:-:S04]  /*3600*/  FMUL.FTZ R36, R36, R23 ;  /* 0x0000001724247220 */ /* 0x000fc80000410000 */
[----:B------:R-:W-:Y:S01]  /*3610*/  FFMA.FTZ R17, R27, R36, R28 ;  /* 0x000000241b117223 */ /* 0x000fe2000001001c */
[----:B----4-:R-:W-:Y:S02]  /*3620*/  IMAD R16, R0, UR4, RZ ;  /* 0x0000000400107c24 */ /* 0x010fe4000f8e02ff */
        /* <DEDUP_REMOVED lines=8> */
.L_x_2167:
[----:B------:R-:W-:Y:S05]  /*36b0*/  BSYNC.RECONVERGENT B1 ;  /* 0x0000000000017941 */ /* 0x000fea0003800200 */
.L_x_2166:
[----:B------:R-:W-:Y:S04]  /*36c0*/  BSSY.RECONVERGENT B1, `(.L_x_2168) ;  /* 0x0000014000017945 */ /* 0x000fe80003800200 */
[----:B------:R-:W-:Y:S05]  /*36d0*/  @P2 BRA `(.L_x_2169) ;  /* 0x0000000000482947 */ /* 0x000fea0003800000 */
[----:B------:R-:W5:Y:S01]  /*36e0*/  LDCU.64 UR4, c[0x0][0x3e0] ;  /* 0x00007c00ff0477ac */ /* 0x000f620008000a00 */
[----:B------:R-:W-:Y:S01]  /*36f0*/  MOV R12, R88 ;  /* 0x00000058000c7202 */ /* 0x000fe20000000f00 */
[--C-:B-1234-:R-:W-:Y:S01]  /*3700*/  FADD.FTZ R14, R39, -R22.reuse ;  /* 0x80000016270e7221 */ /* 0x11efe20000010000 */
[----:B0-----:R-:W-:Y:S01]  /*3710*/  MOV R13, R91 ;  /* 0x0000005b000d7202 */ /* 0x001fe20000000f00 */
[----:B------:R-:W0:Y:S01]  /*3720*/  LDCU.64 UR10, c[0x0][0x380] ;  /* 0x00007000ff0a77ac */ /* 0x000e220008000a00 */
[----:B------:R-:W-:Y:S01]  /*3730*/  FADD.FTZ R38, R38, -R22 ;  /* 0x8000001626267221 */ /* 0x000fe20000010000 */
[----:B------:R-:W-:-:S03]  /*3740*/  FMUL.FTZ R14, R14, R23 ;  /* 0x000000170e0e7220 */ /* 0x000fc60000410000 */
[----:B------:R-:W-:Y:S01]  /*3750*/  FMUL.FTZ R38, R38, R23 ;  /* 0x0000001726267220 */ /* 0x000fe20000410000 */
[----:B------:R-:W-:-:S03]  /*3760*/  FFMA.FTZ R16, R26, R14, R29 ;  /* 0x0000000e1a107223 */ /* 0x000fc6000001001d */
        /* <DEDUP_REMOVED lines=8> */
[----:B------:R0:W-:Y:S02]  /*37f0*/  STG.E desc[UR6][R14.64], R13 ;  /* 0x0000000d0e007986 */ /* 0x0001e4000c101906 */
.L_x_2169:
[----:B------:R-:W-:Y:S05]  /*3800*/  BSYNC.RECONVERGENT B1 ;  /* 0x0000000000017941 */ /* 0x000fea0003800200 */
.L_x_2168:
        /* <DEDUP_REMOVED lines=10> */
[----:B------:R-:W5:Y:S01]  /*38b0*/  LDCU.64 UR4, c[0x0][0x3e0] ;  /* 0x00007c00ff0477ac */ /* 0x000f620008000a00 */
[----:B------:R-:W-:Y:S01]  /*38c0*/  MOV R12, R88 ;  /* 0x00000058000c7202 */ /* 0x000fe20000000f00 */
[--C-:B01234-:R-:W-:Y:S01]  /*38d0*/  FADD.FTZ R14, R41, -R22.reuse ;  /* 0x80000016290e7221 */ /* 0x11ffe20000010000 */
[----:B------:R-:W-:Y:S01]  /*38e0*/  MOV R13, R91 ;  /* 0x0000005b000d7202 */ /* 0x000fe20000000f00 */
[----:B------:R-:W0:Y:S01]  /*38f0*/  LDCU.64 UR10, c[0x0][0x380] ;  /* 0x00007000ff0a77ac */ /* 0x000e220008000a00 */
[----:B------:R-:W-:Y:S01]  /*3900*/  FADD.FTZ R40, R40, -R22 ;  /* 0x8000001628287221 */ /* 0x000fe20000010000 */
[----:B------:R-:W-:-:S03]  /*3910*/  FMUL.FTZ R14, R14, R23 ;  /* 0x000000170e0e7220 */ /* 0x000fc60000410000 */
[----:B------:R-:W-:-:S04]  /*3920*/  FMUL.FTZ R40, R40, R23 ;  /* 0x0000001728287220 */ /* 0x000fc80000410000 */
[----:B------:R-:W-:Y:S01]  /*3930*/  FFMA.FTZ R17, R27, R40, R28 ;  /* 0x000000281b117223 */ /* 0x000fe2000001001c */
[----:B-----5:R-:W-:Y:S02]  /*3940*/  IMAD R16, R3, UR4, RZ ;  /* 0x0000000403107c24 */ /* 0x020fe4000f8e02ff */
        /* <DEDUP_REMOVED lines=8> */
.L_x_2171:
[----:B------:R-:W-:Y:S05]  /*39d0*/  BSYNC.RECONVERGENT B1 ;  /* 0x0000000000017941 */ /* 0x000fea0003800200 */
.L_x_2170:
[----:B------:R-:W-:Y:S04]  /*39e0*/  BSSY.RECONVERGENT B1, `(.L_x_2172) ;  /* 0x0000014000017945 */ /* 0x000fe80003800200 */
[----:B------:R-:W-:Y:S05]  /*39f0*/  @P3 BRA `(.L_x_2173) ;  /* 0x0000000000483947 */ /* 0x000fea0003800000 */
[----:B------:R-:W5:Y:S01]  /*3a00*/  LDCU.64 UR4, c[0x0][0x3e0] ;  /* 0x00007c00ff0477ac */ /* 0x000f620008000a00 */
[----:B------:R-:W-:Y:S01]  /*3a10*/  MOV R12, R88 ;  /* 0x00000058000c7202 */ /* 0x000fe20000000f00 */
[--C-:B01234-:R-:W-:Y:S01]  /*3a20*/  FADD.FTZ R14, R43, -R22.reuse ;  /* 0x800000162b0e7221 */ /* 0x11ffe20000010000 */
[----:B------:R-:W-:Y:S01]  /*3a30*/  MOV R13, R91 ;  /* 0x0000005b000d7202 */ /* 0x000fe20000000f00 */
        /* <DEDUP_REMOVED lines=14> */
.L_x_2173:
[----:B------:R-:W-:Y:S05]  /*3b20*/  BSYNC.RECONVERGENT B1 ;  /* 0x0000000000017941 */ /* 0x000fea0003800200 */
.L_x_2172:
        /* <DEDUP_REMOVED lines=20> */
.L_x_2175:
[----:B------:R-:W-:Y:S05]  /*3c70*/  BSYNC.RECONVERGENT B1 ;  /* 0x0000000000017941 */ /* 0x000fea0003800200 */
.L_x_2174:
        /* <DEDUP_REMOVED lines=20> */
.L_x_2177:
[----:B------:R-:W-:Y:S05]  /*3dc0*/  BSYNC.RECONVERGENT B1 ;  /* 0x0000000000017941 */ /* 0x000fea0003800200 */
.L_x_2176:
        /* <DEDUP_REMOVED lines=30> */
.L_x_2179:
[----:B------:R-:W-:Y:S05]  /*3fb0*/  BSYNC.RECONVERGENT B1 ;  /* 0x0000000000017941 */ /* 0x000fea0003800200 */
.L_x_2178:
        /* <DEDUP_REMOVED lines=20> */
.L_x_2181:
[----:B------:R-:W-:Y:S05]  /*4100*/  BSYNC.RECONVERGENT B1 ;  /* 0x0000000000017941 */ /* 0x000fea0003800200 */
.L_x_2180:
        /* <DEDUP_REMOVED lines=20> */
.L_x_2183:
[----:B------:R-:W-:Y:S05]  /*4250*/  BSYNC.RECONVERGENT B1 ;  /* 0x0000000000017941 */ /* 0x000fea0003800200 */
.L_x_2182:
        /* <DEDUP_REMOVED lines=20> */
.L_x_2185:
[----:B------:R-:W-:Y:S05]  /*43a0*/  BSYNC.RECONVERGENT B1 ;  /* 0x0000000000017941 */ /* 0x000fea0003800200 */
.L_x_2184:
        /* <DEDUP_REMOVED lines=20> */
.L_x_2187:
[----:B------:R-:W-:Y:S05]  /*44f0*/  BSYNC.RECONVERGENT B1 ;  /* 0x0000000000017941 */ /* 0x000fea0003800200 */
.L_x_2186:
[----:B------:R-:W-:Y:S05]  /*4500*/  @P4 BRA `(.L_x_2188) ;  /* 0x0000002000844947 */ /* 0x000fea0003800000 */
[----:B------:R-:W5:Y:S01]  /*4510*/  LDCU.64 UR4, c[0x0][0x3e0] ;  /* 0x00007c00ff0477ac */ /* 0x000f620008000a00 */
[--C-:B------:R-:W-:Y:S01]  /*4520*/  FADD.FTZ R12, R59, -R22.reuse ;  /* 0x800000163b0c7221 */ /* 0x100fe20000010000 */
[----:B------:R-:W-:Y:S01]  /*4530*/  MOV R89, R91 ;  /* 0x0000005b00597202 */ /* 0x000fe20000000f00 */
[----:B------:R-:W-:Y:S01]  /*4540*/  FADD.FTZ R22, R58, -R22 ;  /* 0x800000163a167221 */ /* 0x000fe20000010000 */
[----:B------:R-:W5:Y:S01]  /*4550*/  LDCU.64 UR8, c[0x0][0x380] ;  /* 0x00007000ff0877ac */ /* 0x000f620008000a00 */
[-C--:B------:R-:W-:Y:S02]  /*4560*/  FMUL.FTZ R12, R12, R23.reuse ;  /* 0x000000170c0c7220 */ /* 0x080fe40000410000 */
[----:B------:R-:W-:Y:S02]  /*4570*/  FMUL.FTZ R22, R22, R23 ;  /* 0x0000001716167220 */ /* 0x000fe40000410000 */
[----:B01234-:R-:W-:Y:S02]  /*4580*/  FFMA.FTZ R15, R26, R12, R29 ;  /* 0x0000000c1a0f7223 */ /* 0x01ffe4000001001d */
[----:B------:R-:W-:-:S05]  /*4590*/  FFMA.FTZ R22, R27, R22, R28 ;  /* 0x000000161b167223 */ /* 0x000fca000001001c */
[----:B------:R-:W-:Y:S01]  /*45a0*/  F2FP.BF16.F32.PACK_AB R15, R22, R15 ;  /* 0x0000000f160f723e */ /* 0x000fe200000010ff */
[----:B-----5:R-:W-:Y:S02]  /*45b0*/  IMAD R14, R11, UR4, RZ ;  /* 0x000000040b0e7c24 */ /* 0x020fe4000f8e02ff */
[----:B------:R-:W-:-:S04]  /*45c0*/  IMAD.WIDE.U32 R88, R71, UR4, R88 ;  /* 0x0000000447587c25 */ /* 0x000fc8000f8e0058 */
[----:B------:R-:W-:Y:S01]  /*45d0*/  IMAD R13, R71, UR5, R14 ;  /* 0x00000005470d7c24 */ /* 0x000fe2000f8e020e */
[----:B------:R-:W-:-:S04]  /*45e0*/  LEA R12, P1, R88, UR8, 0x1 ;  /* 0x00000008580c7c11 */ /* 0x000fc8000f8208ff */
[----:B------:R-:W-:-:S04]  /*45f0*/  IADD3 R13, PT, PT, R89, R13, RZ ;  /* 0x0000000d590d7210 */ /* 0x000fc80007ffe0ff */
[----:B------:R-:W-:-:S05]  /*4600*/  LEA.HI.X R13, R88, UR9, R13, 0x1, P1 ;  /* 0x00000009580d7c11 */ /* 0x000fca00088f0c0d */
[----:B------:R0:W-:Y:S01]  /*4610*/  STG.E desc[UR6][R12.64], R15 ;  /* 0x0000000f0c007986 */ /* 0x0001e2000c101906 */
[----:B------:R-:W-:Y:S05]  /*4620*/  BRA `(.L_x_2188) ;  /* 0x00000020003c7947 */ /* 0x000fea0003800000 */
.L_x_2157:
        /* <DEDUP_REMOVED lines=9> */
[--C-:B------:R-:W-:Y:S01]  /*46c0*/  FADD.FTZ R12, R12, -R22.reuse ;  /* 0x800000160c0c7221 */ /* 0x100fe20000010000 */
[----:B------:R-:W-:Y:S01]  /*46d0*/  FADD.FTZ R30, R13, -R22 ;  /* 0x800000160d1e7221 */ /* 0x000fe20000010000 */
[----:B------:R-:W0:Y:S02]  /*46e0*/  LDCU.64 UR8, c[0x0][0x3e0] ;  /* 0x00007c00ff0877ac */ /* 0x000e240008000a00 */
[-C--:B------:R-:W-:Y:S01]  /*46f0*/  FMUL.FTZ R12, R12, R23.reuse ;  /* 0x000000170c0c7220 */ /* 0x080fe20000410000 */
[----:B------:R-:W1:Y:S03]  /*4700*/  LDCU.64 UR10, c[0x0][0x380] ;  /* 0x00007000ff0a77ac */ /* 0x000e660008000a00 */
[----:B------:R-:W-:Y:S01]  /*4710*/  FFMA.FTZ R13, R26, R12, R29 ;  /* 0x0000000c1a0d7223 */ /* 0x000fe2000001001d */
[----:B------:R-:W-:-:S03]  /*4720*/  FMUL.FTZ R12, R30, R23 ;  /* 0x000000171e0c7220 */ /* 0x000fc60000410000 */
[----:B------:R-:W-:Y:S01]  /*4730*/  FMUL.FTZ R21, R13, -1.4426950216293334961 ;  /* 0xbfb8aa3b0d157820 */ /* 0x000fe20000410000 */
[----:B------:R-:W-:-:S04]  /*4740*/  FFMA.FTZ R12, R27, R12, R28 ;  /* 0x0000000c1b0c7223 */ /* 0x000fc8000001001c */
[----:B------:R-:W-:Y:S01]  /*4750*/  FMUL.FTZ R32, R12, -1.4426950216293334961 ;  /* 0xbfb8aa3b0c207820 */ /* 0x000fe20000410000 */
[----:B------:R-:W2:Y:S01]  /*4760*/  MUFU.EX2 R21, R21 ;  /* 0x0000001500157308 */ /* 0x000ea20000000800 */
[----:B0-----:R-:W-:Y:S01]  /*4770*/  IMAD R34, R20, UR8, RZ ;  /* 0x0000000814227c24 */ /* 0x001fe2000f8e02ff */
[----:B------:R-:W-:-:S03]  /*4780*/  MOV R20, R88 ;  /* 0x0000005800147202 */ /* 0x000fc60000000f00 */
        /* <DEDUP_REMOVED lines=15> */
.L_x_2190:
[----:B------:R-:W-:Y:S05]  /*4880*/  BSYNC.RECONVERGENT B1 ;  /* 0x0000000000017941 */ /* 0x000fea0003800200 */
.L_x_2189:
        /* <DEDUP_REMOVED lines=16> */
[----:B------:R-:W-:Y:S02]  /*4990*/  IMAD R33, R84, UR9, R33 ;  /* 0x0000000954217c24 */ /* 0x000fe4000f8e0221 */
[----:B--2---:R-:W-:Y:S01]  /*49a0*/  FADD.FTZ R20, R14, 1 ;  /* 0x3f8000000e147421 */ /* 0x004fe20000010000 */
[----:B------:R-:W-:-:S03]  /*49b0*/  MOV R14, R88 ;  /* 0x00000058000e7202 */ /* 0x000fc60000000f00 */
[----:B------:R-:W2:Y:S01]  /*49c0*/  MUFU.RCP R21, R20 ;  /* 0x0000001400157308 */ /* 0x000ea20000001000 */
[----:B-1----:R-:W-:Y:S01]  /*49d0*/  FADD.FTZ R31, R30, 1 ;  /* 0x3f8000001e1f7421 */ /* 0x002fe20000010000 */
[----:B------:R-:W-:-:S05]  /*49e0*/  IMAD.WIDE.U32 R14, R84, UR8, R14 ;  /* 0x00000008540e7c25 */ /* 0x000fca000f8e000e */
[----:B------:R-:W-:Y:S01]  /*49f0*/  IADD3 R33, PT, PT, R15, R33, RZ ;  /* 0x000000210f217210 */ /* 0x000fe20007ffe0ff */
[----:B------:R-:W1:Y:S01]  /*4a00*/  MUFU.RCP R32, R31 ;  /* 0x0000001f00207308 */ /* 0x000e620000001000 */
[----:B--2---:R-:W-:Y:S01]  /*4a10*/  FMUL.FTZ R21, R12, R21 ;  /* 0x000000150c157220 */ /* 0x004fe20000410000 */
[----:B0-----:R-:W-:Y:S01]  /*4a20*/  LEA R12, P1, R14, UR10, 0x1 ;  /* 0x0000000a0e0c7c11 */ /* 0x001fe2000f8208ff */
[----:B-1----:R-:W-:-:S03]  /*4a30*/  FMUL.FTZ R32, R13, R32 ;  /* 0x000000200d207220 */ /* 0x002fc60000410000 */
[----:B------:R-:W-:Y:S02]  /*4a40*/  LEA.HI.X R13, R14, UR11, R33, 0x1, P1 ;  /* 0x0000000b0e0d7c11 */ /* 0x000fe400088f0c21 */
[----:B------:R-:W-:-:S05]  /*4a50*/  F2FP.BF16.F32.PACK_AB R21, R32, R21 ;  /* 0x000000152015723e */ /* 0x000fca00000010ff */
[----:B------:R1:W-:Y:S02]  /*4a60*/  STG.E desc[UR6][R12.64], R21 ;  /* 0x000000150c007986 */ /* 0x0003e4000c101906 */
.L_x_2192:
[----:B------:R-:W-:Y:S05]  /*4a70*/  BSYNC.RECONVERGENT B1 ;  /* 0x0000000000017941 */ /* 0x000fea0003800200 */
.L_x_2191:
        /* <DEDUP_REMOVED lines=11> */
[----:B01----:R-:W-:Y:S01]  /*4b30*/  FADD.FTZ R12, R17, -R22 ;  /* 0x80000016110c7221 */ /* 0x003fe20000010000 */
[----:B------:R-:W0:Y:S01]  /*4b40*/  LDCU.64 UR8, c[0x0][0x3e0] ;  /* 0x00007c00ff0877ac */ /* 0x000e220008000a00 */
[----:B------:R-:W-:Y:S01]  /*4b50*/  MOV R14, R88 ;  /* 0x00000058000e7202 */ /* 0x000fe20000000f00 */
[-C--:B------:R-:W-:Y:S01]  /*4b60*/  FMUL.FTZ R16, R16, R23.reuse ;  /* 0x0000001710107220 */ /* 0x080fe20000410000 */
[----:B------:R-:W-:Y:S01]  /*4b70*/  FMUL.FTZ R13, R12, R23 ;  /* 0x000000170c0d7220 */ /* 0x000fe20000410000 */
[----:B------:R-:W1:Y:S01]  /*4b80*/  LDCU.64 UR10, c[0x0][0x380] ;  /* 0x00007000ff0a77ac */ /* 0x000e620008000a00 */
[----:B------:R-:W-:Y:S01]  /*4b90*/  MOV R15, R91 ;  /* 0x0000005b000f7202 */ /* 0x000fe20000000f00 */
[----:B------:R-:W-:Y:S01]  /*4ba0*/  FFMA.FTZ R20, R26, R16, R29 ;  /* 0x000000101a147223 */ /* 0x000fe2000001001d */
[----:B------:R-:W-:-:S03]  /*4bb0*/  FFMA.FTZ R30, R27, R13, R28 ;  /* 0x0000000d1b1e7223 */ /* 0x000fc6000001001c */
[----:B------:R-:W-:Y:S01]  /*4bc0*/  FMUL.FTZ R12, R20, -1.4426950216293334961 ;  /* 0xbfb8aa3b140c7820 */ /* 0x000fe20000410000 */
[----:B------:R-:W-:-:S05]  /*4bd0*/  FMUL.FTZ R16, R30, -1.4426950216293334961 ;  /* 0xbfb8aa3b1e107820 */ /* 0x000fca0000410000 */
[----:B------:R-:W2:Y:S01]  /*4be0*/  MUFU.EX2 R12, R12 ;  /* 0x0000000c000c7308 */ /* 0x000ea20000000800 */
[----:B0-----:R-:W-:-:S03]  /*4bf0*/  IMAD R32, R61, UR8, RZ ;  /* 0x000000083d207c24 */ /* 0x001fc6000f8e02ff */
[----:B------:R-:W0:Y:S01]  /*4c00*/  MUFU.EX2 R16, R16 ;  /* 0x0000001000107308 */ /* 0x000e220000000800 */
[----:B------:R-:W-:-:S04]  /*4c10*/  IMAD.WIDE.U32 R14, R83, UR8, R14 ;  /* 0x00000008530e7c25 */ /* 0x000fc8000f8e000e */
[----:B------:R-:W-:Y:S02]  /*4c20*/  IMAD R31, R83, UR9, R32 ;  /* 0x00000009531f7c24 */ /* 0x000fe4000f8e0220 */
[----:B--2---:R-:W-:Y:S01]  /*4c30*/  FADD.FTZ R13, R12, 1 ;  /* 0x3f8000000c0d7421 */ /* 0x004fe20000010000 */
[----:B-1----:R-:W-:Y:S02]  /*4c40*/  LEA R12, P5, R14, UR10, 0x1 ;  /* 0x0000000a0e0c7c11 */ /* 0x002fe4000f8a08ff */
[----:B------:R-:W-:Y:S01]  /*4c50*/  IADD3 R31, PT, PT, R15, R31, RZ ;  /* 0x0000001f0f1f7210 */ /* 0x000fe20007ffe0ff */
[----:B0-----:R-:W-:Y:S02]  /*4c60*/  FADD.FTZ R17, R16, 1 ;  /* 0x3f80000010117421 */ /* 0x001fe40000010000 */
[----:B------:R-:W0:Y:S08]  /*4c70*/  MUFU.RCP R13, R13 ;  /* 0x0000000d000d7308 */ /* 0x000e300000001000 */
[----:B------:R-:W1:Y:S01]  /*4c80*/  MUFU.RCP R17, R17 ;  /* 0x0000001100117308 */ /* 0x000e620000001000 */
[----:B0-----:R-:W-:Y:S01]  /*4c90*/  FMUL.FTZ R16, R20, R13 ;  /* 0x0000000d14107220 */ /* 0x001fe20000410000 */
[----:B------:R-:W-:Y:S01]  /*4ca0*/  LEA.HI.X R13, R14, UR11, R31, 0x1, P5 ;  /* 0x0000000b0e0d7c11 */ /* 0x000fe2000a8f0c1f */
[----:B-1----:R-:W-:-:S05]  /*4cb0*/  FMUL.FTZ R21, R30, R17 ;  /* 0x000000111e157220 */ /* 0x002fca0000410000 */
[----:B------:R-:W-:-:S05]  /*4cc0*/  F2FP.BF16.F32.PACK_AB R21, R21, R16 ;  /* 0x000000101515723e */ /* 0x000fca00000010ff */
[----:B------:R2:W-:Y:S02]  /*4cd0*/  STG.E desc[UR6][R12.64], R21 ;  /* 0x000000150c007986 */ /* 0x0005e4000c101906 */
.L_x_2194:
[----:B------:R-:W-:Y:S05]  /*4ce0*/  BSYNC.RECONVERGENT B1 ;  /* 0x0000000000017941 */ /* 0x000fea0003800200 */
.L_x_2193:
[----:B------:R-:W-:Y:S04]  /*4cf0*/  BSSY.RECONVERGENT B1, `(.L_x_2195) ;  /* 0x000001e000017945 */ /* 0x000fe80003800200 */
[----:B------:R-:W-:Y:S05]  /*4d00*/  @P6 BRA `(.L_x_2196) ;  /* 0x0000000000706947 */ /* 0x000fea0003800000 */
[--C-:B012---:R-:W-:Y:S01]  /*4d10*/  FADD.FTZ R12, R19, -R22.reuse ;  /* 0x80000016130c7221 */ /* 0x107fe20000010000 */
[----:B------:R-:W-:Y:S01]  /*4d20*/  FADD.FTZ R18, R18, -R22 ;  /* 0x8000001612127221 */ /* 0x000fe20000010000 */
        /* <DEDUP_REMOVED lines=26> */
.L_x_2196:
[----:B------:R-:W-:Y:S05]  /*4ed0*/  BSYNC.RECONVERGENT B1 ;  /* 0x0000000000017941 */ /* 0x000fea0003800200 */
.L_x_2195:
[----:B------:R-:W-:Y:S04]  /*4ee0*/  BSSY.RECONVERGENT B1, `(.L_x_2197) ;  /* 0x000001e000017945 */ /* 0x000fe80003800200 */
[----:B------:R-:W-:Y:S05]  /*4ef0*/  @P1 BRA `(.L_x_2198) ;  /* 0x0000000000701947 */ /* 0x000fea0003800000 */
[--C-:B0123--:R-:W-:Y:S01]  /*4f00*/  FADD.FTZ R12, R37, -R22.reuse ;  /* 0x80000016250c7221 */ /* 0x10ffe20000010000 */
        /* <DEDUP_REMOVED lines=27> */
.L_x_2198:
[----:B------:R-:W-:Y:S05]  /*50c0*/  BSYNC.RECONVERGENT B1 ;  /* 0x0000000000017941 */ /* 0x000fea0003800200 */
.L_x_2197:
[----:B------:R-:W-:Y:S04]  /*50d0*/  BSSY.RECONVERGENT B1, `(.L_x_2199) ;  /* 0x000001e000017945 */ /* 0x000fe80003800200 */
[----:B------:R-:W-:Y:S05]  /*50e0*/  @P2 BRA `(.L_x_2200) ;  /* 0x0000000000702947 */ /* 0x000fea0003800000 */
[--C-:B01234-:R-:W-:Y:S01]  /*50f0*/  FADD.FTZ R12, R39, -R22.reuse ;  /* 0x80000016270c7221 */ /* 0x11ffe20000010000 */
        /* <DEDUP_REMOVED lines=27> */
.L_x_2200:
[----:B------:R-:W-:Y:S05]  /*52b0*/  BSYNC.RECONVERGENT B1 ;  /* 0x0000000000017941 */ /* 0x000fea0003800200 */
.L_x_2199:
        /* <DEDUP_REMOVED lines=38> */
.L_x_2202:
[----:B------:R-:W-:Y:S05]  /*5520*/  BSYNC.RECONVERGENT B1 ;  /* 0x0000000000017941 */ /* 0x000fea0003800200 */
.L_x_2201:
        /* <DEDUP_REMOVED lines=30> */
.L_x_2204:
[----:B------:R-:W-:Y:S05]  /*5710*/  BSYNC.RECONVERGENT B1 ;  /* 0x0000000000017941 */ /* 0x000fea0003800200 */
.L_x_2203:
        /* <DEDUP_REMOVED lines=30> */
.L_x_2206:
[----:B------:R-:W-:Y:S05]  /*5900*/  BSYNC.RECONVERGENT B1 ;  /* 0x0000000000017941 */ /* 0x000fea0003800200 */
.L_x_2205:
        /* <DEDUP_REMOVED lines=30> */
.L_x_2208:
[----:B------:R-:W-:Y:S05]  /*5af0*/  BSYNC.RECONVERGENT B1 ;  /* 0x0000000000017941 */ /* 0x000fea0003800200 */
.L_x_2207:
        /* <DEDUP_REMOVED lines=40> */
.L_x_2210:
[----:B------:R-:W-:Y:S05]  /*5d80*/  BSYNC.RECONVERGENT B1 ;  /* 0x0000000000017941 */ /* 0x000fea0003800200 */
.L_x_2209:
        /* <DEDUP_REMOVED lines=30> */
.L_x_2212:
[----:B------:R-:W-:Y:S05]  /*5f70*/  BSYNC.RECONVERGENT B1 ;  /* 0x0000000000017941 */ /* 0x000fea0003800200 */
.L_x_2211:
        /* <DEDUP_REMOVED lines=30> */
.L_x_2214:
[----:B------:R-:W-:Y:S05]  /*6160*/  BSYNC.RECONVERGENT B1 ;  /* 0x0000000000017941 */ /* 0x000fea0003800200 */
.L_x_2213:
        /* <DEDUP_REMOVED lines=30> */
.L_x_2216:
[----:B------:R-:W-:Y:S05]  /*6350*/  BSYNC.RECONVERGENT B1 ;  /* 0x0000000000017941 */ /* 0x000fea0003800200 */
.L_x_2215:
        /* <DEDUP_REMOVED lines=30> */
.L_x_2218:
[----:B------:R-:W-:Y:S05]  /*6540*/  BSYNC.RECONVERGENT B1 ;  /* 0x0000000000017941 */ /* 0x000fea0003800200 */
.L_x_2217:
        /* <DEDUP_REMOVED lines=29> */
.L_x_2188:
[----:B------:R-:W-:Y:S05]  /*6720*/  BSYNC.RECONVERGENT B0 ;  /* 0x0000000000007941 */ /* 0x000fea0003800200 */
.L_x_2156:
[----:B------:R-:W5:Y:S01]  /*6730*/  LDCU UR4, c[0x0][0x3f8] ;  /* 0x00007f00ff0477ac */ /* 0x000f620008000800 */
[----:B------:R-:W-:Y:S02]  /*6740*/  IADD3 R68, PT, PT, R64, R68, RZ ;  /* 0x0000004440447210 */ /* 0x000fe40007ffe0ff */
[----:B------:R-:W-:Y:S01]  /*6750*/  IADD3 R69, PT, PT, R69, 0x1, RZ ;  /* 0x0000000145457810 */ /* 0x000fe20007ffe0ff */
[----:B------:R-:W5:Y:S02]  /*6760*/  LDCU UR5, c[0x0][0x3c8] ;  /* 0x00007900ff0577ac */ /* 0x000f640008000800 */
[----:B-----5:R-:W-:-:S06]  /*6770*/  UIMAD UR4, UR4, UR5, URZ ;  /* 0x00000005040472a4 */ /* 0x020fcc000f8e02ff */
[----:B------:R-:W-:-:S13]  /*6780*/  ISETP.GE.AND P1, PT, R68, UR4, PT ;  /* 0x0000000444007c0c */ /* 0x000fda000bf26270 */
[----:B------:R-:W-:Y:S05]  /*6790*/  @!P1 BRA `(.L_x_2219) ;  /* 0xffffff9800fc9947 */ /* 0x000fea000383ffff */
[----:B------:R-:W-:Y:S05]  /*67a0*/  EXIT ;  /* 0x000000000000794d */ /* 0x000fea0003800000 */
.L_x_2220:
        /* <DEDUP_REMOVED lines=13> */
.L_x_4391:


//--------------------- .text._Z35group_norm_nhwc_fwd_one_pass_kernelI11Bf16IOBf16WLi512ELi70ELi560EEv26Group_norm_nhwc_fwd_params --------------------------
	.section	.text._Z35group_norm_nhwc_fwd_one_pass_kernelI11Bf16IOBf16WLi512ELi70ELi560EEv26Group_norm_nhwc_fwd_params,"ax",@progbits
	.align	128
        .global         _Z35group_norm_nhwc_fwd_one_pass_kernelI11Bf16IOBf16WLi512ELi70ELi560EEv26Group_norm_nhwc_fwd_params
        .type           _Z35group_norm_nhwc_fwd_one_pass_kernelI11Bf16IOBf16WLi512ELi70ELi560EEv26Group_norm_nhwc_fwd_params,@function
        .size           _Z35group_norm_nhwc_fwd_one_pass_kernelI11Bf16IOBf16WLi512ELi70ELi560EEv26Group_norm_nhwc_fwd_params,(.L_x_4392 - _Z35group_norm_nhwc_fwd_one_pass_kernelI11Bf16IOBf16WLi512ELi70ELi560EEv26Group_norm_nhwc_fwd_params)
        .other          _Z35group_norm_nhwc_fwd_one_pass_kernelI11Bf16IOBf16WLi512ELi70ELi560EEv26Group_norm_nhwc_fwd_params,@"STO_CUDA_ENTRY STV_DEFAULT"
_Z35group_norm_nhwc_fwd_one_pass_kernelI11Bf16IOBf16WLi512ELi70ELi560EEv26Group_norm_nhwc_fwd_params:
.text._Z35group_norm_nhwc_fwd_one_pass_kernelI11Bf16IOBf16WLi512ELi70ELi560EEv26Group_norm_nhwc_fwd_params:
        /* <DEDUP_REMOVED lines=26> */
.L_x_2358:
[----:B0-----:R-:W0:Y:S01]  /*01a0*/  LDCU UR12, c[0x0][0x3f8] ;  /* 0x00007f00ff0c77ac */ /* 0x001e220008000800 */
[----:B---3--:R-:W-:Y:S01]  /*01b0*/  IABS R6, UR6 ;  /* 0x0000000600067c13 */ /* 0x008fe20008000000 */
[----:B------:R-:W-:Y:S01]  /*01c0*/  HFMA2 R83, -RZ, RZ, 0, 0 ;  /* 0x00000000ff537431 */ /* 0x000fe200000001ff */
[----:B------:R-:W1:Y:S01]  /*01d0*/  LDCU.64 UR16, c[0x0][0x3e8] ;  /* 0x00007d00ff1077ac */ /* 0x000e620008000a00 */
[----:B--2---:R-:W2:Y:S01]  /*01e0*/  LDCU.64 UR10, c[0x0][0x3f0] ;  /* 0x00007e00ff0a77ac */ /* 0x004ea20008000a00 */
[----:B0-----:R-:W-:Y:S01]  /*01f0*/  MOV R0, UR12 ;  /* 0x0000000c00007c02 */ /* 0x001fe20008000f00 */
[----:B------:R-:W-:-:S03]  /*0200*/  UISETP.NE.AND UP0, UPT, UR12, URZ, UPT ;  /* 0x000000ff0c00728c */ /* 0x000fc6000bf05270 */
[----:B----4-:R-:W-:-:S04]  /*0210*/  IABS R5, R0 ;  /* 0x0000000000057213 */ /* 0x010fc80000000000 */
        /* <DEDUP_REMOVED lines=29> */
[----:B------:R-:W-:-:S04]  /*03f0*/  PLOP3.LUT P1, PT, PT, PT, UP2, 0x80, 0x8 ;  /* 0x000000000008781c */ /* 0x000fc80003f2f028 */
[----:B------:R-:W-:Y:S02]  /*0400*/  @!UP2 UIADD3 UR9, UPT, UPT, UR9, 0x1, URZ ;  /* 0x000000010909a890 */ /* 0x000fe4000fffe0ff */
[----:B------:R-:W-:-:S07]  /*0410*/  UISETP.GE.AND UP2, UPT, UR7, URZ, UPT ;  /* 0x000000ff0700728c */ /* 0x000fce000bf46270 */
[----:B------:R-:W-:-:S04]  /*0420*/  @!P1 IADD3 R0, PT, PT, R0, -R5, RZ ;  /* 0x8000000500009210 */ /* 0x000fc80007ffe0ff */
[----:B------:R-:W-:Y:S02]  /*0430*/  ISETP.GE.U32.AND P1, PT, R0, R5, PT ;  /* 0x000000050000720c */ /* 0x000fe40003f26070 */
[----:B------:R-:W-:-:S11]  /*0440*/  SHF.R.S32.HI R5, RZ, 0x1f, R3 ;  /* 0x0000001fff057819 */ /* 0x000fd60000011403 */
        /* <DEDUP_REMOVED lines=8> */
[----:B------:R-:W1:Y:S03]  /*04d0*/  @!P1 LDC.64 R14, c[0x0][0x3e0] ;  /* 0x0000f800ff0e9b82 */ /* 0x000e660000000a00 */
[----:B------:R-:W-:Y:S02]  /*04e0*/  UIMAD UR8, UR7, 0x46, URZ ;  /* 0x00000046070878a4 */ /* 0x000fe4000f8e02ff */
[----:B------:R-:W-:-:S03]  /*04f0*/  USHF.R.S32.HI UR7, URZ, 0x1f, UR9 ;  /* 0x0000001fff077899 */ /* 0x000fc60008011409 */
[----:B------:R-:W2:Y:S01]  /*0500*/  @!P1 LDC.64 R16, c[0x0][0x390] ;  /* 0x0000e400ff109b82 */ /* 0x000ea20000000a00 */
[----:B------:R-:W-:Y:S01]  /*0510*/  IADD3 R88, P2, PT, R24, UR8, RZ ;  /* 0x0000000818587c10 */ /* 0x000fe2000ff5e0ff */
[----:B------:R-:W-:Y:S01]  /*0520*/  UIMAD UR7, UR7, UR10, URZ ;  /* 0x0000000a070772a4 */ /* 0x000fe2000f8e02ff */
[----:B------:R-:W-:-:S03]  /*0530*/  MOV R0, UR8 ;  /* 0x0000000800007c02 */ /* 0x000fc60008000f00 */
[----:B------:R-:W-:Y:S01]  /*0540*/  UIMAD UR7, UR9, UR11, UR7 ;  /* 0x0000000b090772a4 */ /* 0x000fe2000f8e0207 */
[----:B------:R-:W-:Y:S01]  /*0550*/  LEA.HI.X.SX32 R89, R0, RZ, 0x1, P2 ;  /* 0x000000ff00597211 */ /* 0x000fe200010f0eff */
[----:B------:R-:W3:Y:S01]  /*0560*/  @!P6 LDC.64 R24, c[0x0][0x3e0] ;  /* 0x0000f800ff18eb82 */ /* 0x000ee20000000a00 */
[----:B------:R-:W-:Y:S01]  /*0570*/  ISETP.GE.U32.AND P2, PT, R11, UR16, PT ;  /* 0x000000100b007c0c */ /* 0x000fe2000bf46070 */
[----:B------:R-:W-:Y:S01]  /*0580*/  IMAD.WIDE.U32 R88, R13, UR9, R88 ;  /* 0x000000090d587c25 */ /* 0x000fe2000f8e0058 */
[----:B------:R-:W-:Y:S02]  /*0590*/  IADD3 R13, PT, PT, R3, 0x30, RZ ;  /* 0x00000030030d7810 */ /* 0x000fe40007ffe0ff */
[----:B------:R-:W-:Y:S01]  /*05a0*/  ISETP.GE.AND.EX P2, PT, R19, UR17, PT, P2 ;  /* 0x0000001113007c0c */ /* 0x000fe2000bf46320 */
[----:B-1----:R-:W-:Y:S01]  /*05b0*/  @!P1 IMAD R0, R5, R14, RZ ;  /* 0x0000000e05009224 */ /* 0x002fe200078e02ff */
[----:B------:R-:W-:Y:S02]  /*05c0*/  ISETP.GE.U32.AND P3, PT, R13, UR16, PT ;  /* 0x000000100d007c0c */ /* 0x000fe4000bf66070 */
[----:B------:R-:W-:Y:S01]  /*05d0*/  SHF.R.S32.HI R21, RZ, 0x1f, R13 ;  /* 0x0000001fff157819 */ /* 0x000fe2000001140d */
[----:B------:R-:W-:Y:S01]  /*05e0*/  @!P1 IMAD R15, R3, R15, R0 ;  /* 0x0000000f030f9224 */ /* 0x000fe200078e0200 */
[----:B------:R-:W-:-:S02]  /*05f0*/  IADD3 R91, PT, PT, R89, UR7, RZ ;  /* 0x00000007595b7c10 */ /* 0x000fc4000fffe0ff */
[----:B------:R-:W-:Y:S02]  /*0600*/  @!P1 MOV R90, R88 ;  /* 0x00000058005a9202 */ /* 0x000fe40000000f00 */
[----:B------:R-:W-:-:S03]  /*0610*/  ISETP.GE.AND.EX P3, PT, R21, UR17, PT, P3 ;  /* 0x0000001115007c0c */ /* 0x000fc6000bf66330 */
[----:B------:R-:W-:Y:S01]  /*0620*/  @!P1 IMAD.WIDE.U32 R4, R3, R14, R90 ;  /* 0x0000000e03049225 */ /* 0x000fe200078e005a */
[----:B------:R-:W1:Y:S03]  /*0630*/  @!P2 LDC.64 R28, c[0x0][0x3e0] ;  /* 0x0000f800ff1cab82 */ /* 0x000e660000000a00 */
[----:B---3--:R-:W-:Y:S01]  /*0640*/  @!P6 IMAD R2, R7, R24, RZ ;  /* 0x000000180702e224 */ /* 0x008fe200078e02ff */
[----:B------:R-:W-:Y:S02]  /*0650*/  @!P1 IADD3 R0, PT, PT, R5, R15, RZ ;  /* 0x0000000f05009210 */ /* 0x000fe40007ffe0ff */
[C---:B--2---:R-:W-:Y:S01]  /*0660*/  @!P1 LEA R6, P4, R4.reuse, R16, 0x1 ;  /* 0x0000001004069211 */ /* 0x044fe200078808ff */
[----:B------:R-:W-:Y:S01]  /*0670*/  @!P6 IMAD R25, R9, R25, R2 ;  /* 0x000000190919e224 */ /* 0x000fe200078e0202 */
        /* <DEDUP_REMOVED lines=16> */
[C---:B0-----:R-:W-:Y:S02]  /*0780*/  @!P6 LEA R8, P1, R4.reuse, R26, 0x1 ;  /* 0x0000001a0408e211 */ /* 0x041fe400078208ff */
[----:B------:R-:W-:Y:S02]  /*0790*/  ISETP.GE.AND.EX P5, PT, R25, UR17, PT, P5 ;  /* 0x0000001119007c0c */ /* 0x000fe4000bfa6350 */
[----:B------:R-:W-:Y:S01]  /*07a0*/  @!P6 LEA.HI.X R9, R4, R27, R0, 0x1, P1 ;  /* 0x0000001b0409e211 */ /* 0x000fe200008f0c00 */
[----:B------:R-:W0:Y:S01]  /*07b0*/  @!P4 LDC.64 R36, c[0x0][0x3e0] ;  /* 0x0000f800ff24cb82 */ /* 0x000e220000000a00 */
[----:B-1----:R-:W-:Y:S01]  /*07c0*/  @!P2 IMAD R0, R19, R28, RZ ;  /* 0x0000001c1300a224 */ /* 0x002fe200078e02ff */
        /* <DEDUP_REMOVED lines=9> */
[----:B------:R-:W1:Y:S01]  /*0860*/  @!P5 LDC.64 R4, c[0x0][0x3e0] ;  /* 0x0000f800ff04db82 */ /* 0x000e620000000a00 */
        /* <DEDUP_REMOVED lines=14> */
[----:B0-----:R-:W-:Y:S01]  /*0950*/  @!P4 IMAD R2, R23, R36, RZ ;  /* 0x000000241702c224 */ /* 0x001fe200078e02ff */
[----:B------:R-:W0:Y:S01]  /*0960*/  @!P5 LDC.64 R32, c[0x0][0x390] ;  /* 0x0000e400ff20db82 */ /* 0x000e220000000a00 */
[----:B------:R-:W5:Y:S01]  /*0970*/  @!P2 LDG.E R79, desc[UR14][R8.64] ;  /* 0x0000000e084fa981 */ /* 0x000f62000c1e1900 */
[----:B------:R-:W-:Y:S02]  /*0980*/  @!P3 LEA.HI.X R7, R10, R35, R0, 0x1, P6 ;  /* 0x000000230a07b211 */ /* 0x000fe400030f0c00 */
[----:B------:R-:W-:Y:S02]  /*0990*/  ISETP.GE.U32.AND P2, PT, R13, UR16, PT ;  /* 0x000000100d007c0c */ /* 0x000fe4000bf46070 */
[----:B------:R-:W-:Y:S01]  /*09a0*/  SHF.R.S32.HI R23, RZ, 0x1f, R13 ;  /* 0x0000001fff177819 */ /* 0x000fe2000001140d */
[----:B------:R-:W-:Y:S01]  /*09b0*/  HFMA2 R77, -RZ, RZ, 0, 0 ;  /* 0x00000000ff4d7431 */ /* 0x000fe200000001ff */
[----:B------:R-:W0:Y:S01]  /*09c0*/  @!P1 LDC.64 R34, c[0x0][0x3e0] ;  /* 0x0000f800ff229b82 */ /* 0x000e220000000a00 */
[----:B------:R-:W-:-:S02]  /*09d0*/  @!P4 MOV R10, R88 ;  /* 0x00000058000ac202 */ /* 0x000fc40000000f00 */
[----:B------:R-:W-:Y:S02]  /*09e0*/  @!P4 MOV R11, R91 ;  /* 0x0000005b000bc202 */ /* 0x000fe40000000f00 */
[----:B------:R-:W-:Y:S01]  /*09f0*/  ISETP.GE.AND.EX P2, PT, R23, UR17, PT, P2 ;  /* 0x0000001117007c0c */ /* 0x000fe2000bf46320 */
[----:B------:R1:W5:Y:S01]  /*0a00*/  @!P3 LDG.E R77, desc[UR14][R6.64] ;  /* 0x0000000e064db981 */ /* 0x000362000c1e1900 */
[C---:B------:R-:W-:Y:S02]  /*0a10*/  @!P4 IMAD R27, R15.reuse, R37, R2 ;  /* 0x000000250f1bc224 */ /* 0x040fe400078e0202 */
[----:B------:R-:W-:Y:S01]  /*0a20*/  @!P4 IMAD.WIDE.U32 R10, R15, R36, R10 ;  /* 0x000000240f0ac225 */ /* 0x000fe200078e000a */
[----:B------:R-:W-:-:S03]  /*0a30*/  IADD3 R15, PT, PT, R3, 0x80, RZ ;  /* 0x00000080030f7810 */ /* 0x000fc60007ffe0ff */
[----:B-1----:R-:W-:Y:S01]  /*0a40*/  @!P5 IMAD R0, R25, R4, RZ ;  /* 0x000000041900d224 */ /* 0x002fe200078e02ff */
[----:B------:R-:W-:Y:S02]  /*0a50*/  @!P5 MOV R6, R88 ;  /* 0x000000580006d202 */ /* 0x000fe40000000f00 */
[----:B------:R-:W-:Y:S01]  /*0a60*/  @!P5 MOV R7, R91 ;  /* 0x0000005b0007d202 */ /* 0x000fe20000000f00 */
[----:B------:R-:W-:Y:S01]  /*0a70*/  @!P5 IMAD R29, R17, R5, R0 ;  /* 0x00000005111dd224 */ /* 0x000fe200078e0200 */
[----:B------:R-:W-:Y:S01]  /*0a80*/  @!P4 IADD3 R0, PT, PT, R11, R27, RZ ;  /* 0x0000001b0b00c210 */ /* 0x000fe20007ffe0ff */
[----:B------:R-:W1:Y:S01]  /*0a90*/  @!P2 LDC.64 R36, c[0x0][0x3e0] ;  /* 0x0000f800ff24ab82 */ /* 0x000e620000000a00 */
        /* <DEDUP_REMOVED lines=8> */
[C---:B0-----:R-:W-:Y:S01]  /*0b20*/  @!P5 LEA R6, P6, R4.reuse, R32, 0x1 ;  /* 0x000000200406d211 */ /* 0x041fe200078c08ff */
[----:B------:R-:W-:Y:S01]  /*0b30*/  HFMA2 R75, -RZ, RZ, 0, 0 ;  /* 0x00000000ff4b7431 */ /* 0x000fe200000001ff */
[----:B------:R-:W-:Y:S02]  /*0b40*/  @!P1 MOV R5, R91 ;  /* 0x0000005b00059202 */ /* 0x000fe40000000f00 */
[----:B------:R-:W-:Y:S01]  /*0b50*/  @!P5 LEA.HI.X R7, R4, R33, R0, 0x1, P6 ;  /* 0x000000210407d211 */ /* 0x000fe200030f0c00 */
[----:B------:R-:W-:Y:S01]  /*0b60*/  @!P1 IMAD R2, R21, R34, RZ ;  /* 0x0000002215029224 */ /* 0x000fe200078e02ff */
[----:B------:R-:W-:Y:S01]  /*0b70*/  @!P1 MOV R4, R88 ;  /* 0x0000005800049202 */ /* 0x000fe20000000f00 */
[----:B------:R-:W0:Y:S01]  /*0b80*/  @!P2 LDC.64 R20, c[0x0][0x390] ;  /* 0x0000e400ff14ab82 */ /* 0x000e220000000a00 */
[----:B------:R-:W-:Y:S01]  /*0b90*/  IADD3 R17, PT, PT, R3, 0x90, RZ ;  /* 0x0000009003117810 */ /* 0x000fe20007ffe0ff */
[----:B------:R-:W-:Y:S01]  /*0ba0*/  HFMA2 R73, -RZ, RZ, 0, 0 ;  /* 0x00000000ff497431 */ /* 0x000fe200000001ff */
[----:B------:R3:W5:Y:S01]  /*0bb0*/  @!P4 LDG.E R75, desc[UR14][R8.64] ;  /* 0x0000000e084bc981 */ /* 0x000762000c1e1900 */
[----:B------:R-:W-:Y:S01]  /*0bc0*/  @!P1 IMAD R11, R19, R35, R2 ;  /* 0x00000023130b9224 */ /* 0x000fe200078e0202 */
[----:B------:R-:W-:Y:S01]  /*0bd0*/  ISETP.GE.U32.AND P4, PT, R17, UR16, PT ;  /* 0x0000001011007c0c */ /* 0x000fe2000bf86070 */
[----:B------:R-:W-:Y:S01]  /*0be0*/  @!P1 IMAD.WIDE.U32 R4, R19, R34, R4 ;  /* 0x0000002213049225 */ /* 0x000fe200078e0004 */
[----:B------:R-:W-:Y:S01]  /*0bf0*/  SHF.R.S32.HI R27, RZ, 0x1f, R17 ;  /* 0x0000001fff1b7819 */ /* 0x000fe20000011411 */
[----:B------:R-:W0:Y:S01]  /*0c00*/  @!P3 LDC.64 R32, c[0x0][0x3e0] ;  /* 0x0000f800ff20bb82 */ /* 0x000e220000000a00 */
[----:B------:R-:W-:Y:S01]  /*0c10*/  IADD3 R19, PT, PT, R3, 0xa0, RZ ;  /* 0x000000a003137810 */ /* 0x000fe20007ffe0ff */
[----:B------:R3:W5:Y:S01]  /*0c20*/  @!P5 LDG.E R73, desc[UR14][R6.64] ;  /* 0x0000000e0649d981 */ /* 0x000762000c1e1900 */
[----:B------:R-:W-:-:S02]  /*0c30*/  ISETP.GE.AND.EX P4, PT, R27, UR17, PT, P4 ;  /* 0x000000111b007c0c */ /* 0x000fc4000bf86340 */
[----:B------:R-:W-:Y:S02]  /*0c40*/  ISETP.GE.U32.AND P5, PT, R19, UR16, PT ;  /* 0x0000001013007c0c */ /* 0x000fe4000bfa6070 */
[----:B------:R-:W-:Y:S01]  /*0c50*/  SHF.R.S32.HI R29, RZ, 0x1f, R19 ;  /* 0x0000001fff1d7819 */ /* 0x000fe20000011413 */
[----:B-1----:R-:W-:Y:S01]  /*0c60*/  @!P2 IMAD R2, R23, R36, RZ ;  /* 0x000000241702a224 */ /* 0x002fe200078e02ff */
[----:B------:R-:W-:Y:S01]  /*0c70*/  @!P1 IADD3 R0, PT, PT, R5, R11, RZ ;  /* 0x0000000b05009210 */ /* 0x000fe20007ffe0ff */
[----:B------:R-:W1:Y:S01]  /*0c80*/  @!P3 LDC.64 R34, c[0x0][0x390] ;  /* 0x0000e400ff22bb82 */ /* 0x000e620000000a00 */
[----:B------:R-:W-:Y:S01]  /*0c90*/  ISETP.GE.AND.EX P5, PT, R29, UR17, PT, P5 ;  /* 0x000000111d007c0c */ /* 0x000fe2000bfa6350 */
[----:B------:R-:W-:Y:S01]  /*0ca0*/  @!P2 IMAD.MOV.U32 R11, RZ, RZ, R91 ;  /* 0x000000ffff0ba224 */ /* 0x000fe200078e005b */
[----:B------:R-:W-:Y:S01]  /*0cb0*/  @!P2 MOV R10, R88 ;  /* 0x00000058000aa202 */ /* 0x000fe20000000f00 */
[----:B------:R-:W-:Y:S01]  /*0cc0*/  @!P2 IMAD R5, R13, R37, R2 ;  /* 0x000000250d05a224 */ /* 0x000fe200078e0202 */
[----:B---3--:R-:W-:-:S03]  /*0cd0*/  @!P1 LEA R8, P6, R4, R30, 0x1 ;  /* 0x0000001e04089211 */ /* 0x008fc600078c08ff */
[----:B------:R-:W-:Y:S01]  /*0ce0*/  @!P2 IMAD.WIDE.U32 R10, R13, R36, R10 ;  /* 0x000000240d0aa225 */ /* 0x000fe200078e000a */
[----:B------:R-:W3:Y:S01]  /*0cf0*/  @!P4 LDC.64 R6, c[0x0][0x3e0] ;  /* 0x0000f800ff06cb82 */ /* 0x000ee20000000a00 */
[----:B------:R-:W-:-:S03]  /*0d00*/  @!P1 LEA.HI.X R9, R4, R31, R0, 0x1, P6 ;  /* 0x0000001f04099211 */ /* 0x000fc600030f0c00 */
[----:B------:R-:W-:Y:S02]  /*0d10*/  @!P2 IADD3 R0, PT, PT, R11, R5, RZ ;  /* 0x000000050b00a210 */ /* 0x000fe40007ffe0ff */
[C---:B0-----:R-:W-:Y:S02]  /*0d20*/  @!P2 LEA R12, P6, R10.reuse, R20, 0x1 ;  /* 0x000000140a0ca211 */ /* 0x041fe400078c08ff */
[----:B------:R-:W0:Y:S01]  /*0d30*/  @!P5 LDC.64 R4, c[0x0][0x3e0] ;  /* 0x0000f800ff04db82 */ /* 0x000e220000000a00 */
[----:B------:R-:W-:Y:S02]  /*0d40*/  @!P3 MOV R11, R91 ;  /* 0x0000005b000bb202 */ /* 0x000fe40000000f00 */
[----:B------:R-:W-:Y:S01]  /*0d50*/  @!P2 LEA.HI.X R13, R10, R21, R0, 0x1, P6 ;  /* 0x000000150a0da211 */ /* 0x000fe200030f0c00 */
[----:B------:R-:W-:Y:S01]  /*0d60*/  @!P3 IMAD R2, R25, R32, RZ ;  /* 0x000000201902b224 */ /* 0x000fe200078e02ff */
[----:B------:R-:W-:Y:S01]  /*0d70*/  @!P3 MOV R10, R88 ;  /* 0x00000058000ab202 */ /* 0x000fe20000000f00 */
[----:B------:R-:W-:-:S02]  /*0d80*/  HFMA2 R71, -RZ, RZ, 0, 0 ;  /* 0x00000000ff477431 */ /* 0x000fc400000001ff */
[----:B------:R-:W0:Y:S01]  /*0d90*/  @!P4 LDC.64 R36, c[0x0][0x390] ;  /* 0x0000e400ff24cb82 */ /* 0x000e220000000a00 */
[----:B------:R-:W-:Y:S01]  /*0da0*/  @!P3 IMAD R25, R15, R33, R2 ;  /* 0x000000210f19b224 */ /* 0x000fe200078e0202 */
[----:B------:R-:W-:Y:S01]  /*0db0*/  IADD3 R21, PT, PT, R3, 0xb0, RZ ;  /* 0x000000b003157810 */ /* 0x000fe20007ffe0ff */
[----:B------:R-:W-:-:S04]  /*0dc0*/  @!P3 IMAD.WIDE.U32 R10, R15, R32, R10 ;  /* 0x000000200f0ab225 */ /* 0x000fc800078e000a */
[----:B------:R-:W-:Y:S01]  /*0dd0*/  HFMA2 R69, -RZ, RZ, 0, 0 ;  /* 0x00000000ff457431 */ /* 0x000fe200000001ff */
[----:B------:R3:W5:Y:S01]  /*0de0*/  @!P1 LDG.E R71, desc[UR14][R8.64] ;  /* 0x0000000e08479981 */ /* 0x000762000c1e1900 */
[----:B------:R-:W-:Y:S02]  /*0df0*/  ISETP.GE.U32.AND P1, PT, R21, UR16, PT ;  /* 0x0000001015007c0c */ /* 0x000fe4000bf26070 */
[----:B------:R-:W-:Y:S02]  /*0e00*/  SHF.R.S32.HI R31, RZ, 0x1f, R21 ;  /* 0x0000001fff1f7819 */ /* 0x000fe40000011415 */
[----:B------:R-:W-:Y:S01]  /*0e10*/  @!P3 IADD3 R0, PT, PT, R11, R25, RZ ;  /* 0x000000190b00b210 */ /* 0x000fe20007ffe0ff */
[----:B------:R0:W5:Y:S01]  /*0e20*/  @!P2 LDG.E R69, desc[UR14][R12.64] ;  /* 0x0000000e0c45a981 */ /* 0x000162000c1e1900 */
[C---:B-1----:R-:W-:Y:S02]  /*0e30*/  @!P3 LEA R14, P6, R10.reuse, R34, 0x1 ;  /* 0x000000220a0eb211 */ /* 0x042fe400078c08ff */
[----:B------:R-:W-:Y:S01]  /*0e40*/  IADD3 R23, PT, PT, R3, 0xc0, RZ ;  /* 0x000000c003177810 */ /* 0x000fe20007ffe0ff */
[----:B---3--:R-:W-:Y:S01]  /*0e50*/  @!P4 IMAD R2, R27, R6, RZ ;  /* 0x000000061b02c224 */ /* 0x008fe200078e02ff */
[----:B------:R-:W-:Y:S01]  /*0e60*/  ISETP.GE.AND.EX P1, PT, R31, UR17, PT, P1 ;  /* 0x000000111f007c0c */ /* 0x000fe2000bf26310 */
[----:B------:R-:W1:Y:S01]  /*0e70*/  @!P5 LDC.64 R8, c[0x0][0x390] ;  /* 0x0000e400ff08db82 */ /* 0x000e620000000a00 */
[----:B------:R-:W-:-:S02]  /*0e80*/  @!P3 LEA.HI.X R15, R10, R35, R0, 0x1, P6 ;  /* 0x000000230a0fb211 */ /* 0x000fc400030f0c00 */
[----:B------:R-:W-:Y:S02]  /*0e90*/  ISETP.GE.U32.AND P2, PT, R23, UR16, PT ;  /* 0x0000001017007c0c */ /* 0x000fe4000bf46070 */
[----:B------:R-:W-:Y:S02]  /*0ea0*/  SHF.R.S32.HI R33, RZ, 0x1f, R23 ;  /* 0x0000001fff217819 */ /* 0x000fe40000011417 */
[----:B------:R-:W-:Y:S02]  /*0eb0*/  @!P4 MOV R10, R88 ;  /* 0x00000058000ac202 */ /* 0x000fe40000000f00 */
[----:B------:R-:W-:Y:S02]  /*0ec0*/  @!P4 MOV R11, R91 ;  /* 0x0000005b000bc202 */ /* 0x000fe40000000f00 */
[----:B------:R-:W-:Y:S01]  /*0ed0*/  MOV R67, RZ ;  /* 0x000000ff00437202 */ /* 0x000fe20000000f00 */
[----:B------:R-:W-:Y:S01]  /*0ee0*/  @!P4 IMAD R25, R17, R7, R2 ;  /* 0x000000071119c224 */ /* 0x000fe200078e0202 */
[----:B------:R-:W-:Y:S01]  /*0ef0*/  ISETP.GE.AND.EX P2, PT, R33, UR17, PT, P2 ;  /* 0x0000001121007c0c */ /* 0x000fe2000bf46320 */
[----:B0-----:R-:W-:Y:S01]  /*0f00*/  @!P5 IMAD R0, R29, R4, RZ ;  /* 0x000000041d00d224 */ /* 0x001fe200078e02ff */
[----:B------:R-:W0:Y:S01]  /*0f10*/  @!P1 LDC.64 R34, c[0x0][0x390] ;  /* 0x0000e400ff229b82 */ /* 0x000e220000000a00 */
[----:B------:R-:W-:Y:S01]  /*0f20*/  @!P4 IMAD.WIDE.U32 R10, R17, R6, R10 ;  /* 0x00000006110ac225 */ /* 0x000fe200078e000a */
[----:B------:R3:W5:Y:S03]  /*0f30*/  @!P3 LDG.E R67, desc[UR14][R14.64] ;  /* 0x0000000e0e43b981 */ /* 0x000766000c1e1900 */
[----:B------:R-:W-:Y:S01]  /*0f40*/  @!P5 IMAD R17, R19, R5, R0 ;  /* 0x000000051311d224 */ /* 0x000fe200078e0200 */
[----:B------:R-:W-:-:S02]  /*0f50*/  @!P4 IADD3 R0, PT, PT, R11, R25, RZ ;  /* 0x000000190b00c210 */ /* 0x000fc40007ffe0ff */
[C---:B------:R-:W-:Y:S01]  /*0f60*/  @!P4 LEA R12, P3, R10.reuse, R36, 0x1 ;  /* 0x000000240a0cc211 */ /* 0x040fe200078608ff */
[----:B------:R-:W0:Y:S01]  /*0f70*/  @!P1 LDC.64 R6, c[0x0][0x3e0] ;  /* 0x0000f800ff069b82 */ /* 0x000e220000000a00 */
[----:B------:R-:W-:Y:S02]  /*0f80*/  IADD3 R25, PT, PT, R3, 0xd0, RZ ;  /* 0x000000d003197810 */ /* 0x000fe40007ffe0ff */
[----:B---3--:R-:W-:Y:S02]  /*0f90*/  @!P5 MOV R14, R88 ;  /* 0x00000058000ed202 */ /* 0x008fe40000000f00 */
[----:B------:R-:W-:Y:S02]  /*0fa0*/  @!P5 MOV R15, R91 ;  /* 0x0000005b000fd202 */ /* 0x000fe40000000f00 */
[----:B------:R-:W-:Y:S01]  /*0fb0*/  @!P4 LEA.HI.X R13, R10, R37, R0, 0x1, P3 ;  /* 0x000000250a0dc211 */ /* 0x000fe200018f0c00 */
[----:B------:R-:W3:Y:S01]  /*0fc0*/  @!P2 LDC.64 R28, c[0x0][0x3e0] ;  /* 0x0000f800ff1cab82 */ /* 0x000ee20000000a00 */
[----:B------:R-:W-:Y:S01]  /*0fd0*/  ISETP.GE.U32.AND P3, PT, R25, UR16, PT ;  /* 0x0000001019007c0c */ /* 0x000fe2000bf66070 */
[----:B------:R-:W-:Y:S01]  /*0fe0*/  @!P5 IMAD.WIDE.U32 R4, R19, R4, R14 ;  /* 0x000000041304d225 */ /* 0x000fe200078e000e */
[----:B------:R-:W-:-:S04]  /*0ff0*/  SHF.R.S32.HI R19, RZ, 0x1f, R25 ;  /* 0x0000001fff137819 */ /* 0x000fc80000011419 */
[----:B------:R-:W-:Y:S02]  /*1000*/  ISETP.GE.AND.EX P3, PT, R19, UR17, PT, P3 ;  /* 0x0000001113007c0c */ /* 0x000fe4000bf66330 */
[----:B------:R-:W-:Y:S02]  /*1010*/  @!P5 IADD3 R0, PT, PT, R5, R17, RZ ;  /* 0x000000110500d210 */ /* 0x000fe40007ffe0ff */
[C---:B-1----:R-:W-:Y:S02]  /*1020*/  @!P5 LEA R10, P6, R4.reuse, R8, 0x1 ;  /* 0x00000008040ad211 */ /* 0x042fe400078c08ff */
[----:B------:R-:W-:Y:S01]  /*1030*/  MOV R63, RZ ;  /* 0x000000ff003f7202 */ /* 0x000fe20000000f00 */
[----:B------:R-:W-:Y:S01]  /*1040*/  HFMA2 R65, -RZ, RZ, 0, 0 ;  /* 0x00000000ff417431 */ /* 0x000fe200000001ff */
[----:B------:R-:W-:Y:S02]  /*1050*/  @!P5 LEA.HI.X R11, R4, R9, R0, 0x1, P6 ;  /* 0x00000009040bd211 */ /* 0x000fe400030f0c00 */
[----:B------:R-:W1:Y:S01]  /*1060*/  @!P2 LDC.64 R4, c[0x0][0x390] ;  /* 0x0000e400ff04ab82 */ /* 0x000e620000000a00 */
[----:B------:R-:W-:Y:S01]  /*1070*/  IADD3 R27, PT, PT, R3, 0xe0, RZ ;  /* 0x000000e0031b7810 */ /* 0x000fe20007ffe0ff */
[----:B0-----:R-:W-:Y:S01]  /*1080*/  @!P1 IMAD R0, R31, R6, RZ ;  /* 0x000000061f009224 */ /* 0x001fe200078e02ff */
[----:B------:R0:W5:Y:S01]  /*1090*/  @!P5 LDG.E R63, desc[UR14][R10.64] ;  /* 0x0000000e0a3fd981 */ /* 0x000162000c1e1900 */
[----:B------:R-:W-:-:S03]  /*10a0*/  IADD3 R2, PT, PT, R3, 0xf0, RZ ;  /* 0x000000f003027810 */ /* 0x000fc60007ffe0ff */
[----:B------:R4:W5:Y:S01]  /*10b0*/  @!P4 LDG.E R65, desc[UR14][R12.64] ;  /* 0x0000000e0c41c981 */ /* 0x000962000c1e1900 */
[----:B------:R-:W2:Y:S01]  /*10c0*/  @!P3 LDC.64 R8, c[0x0][0x3e0] ;  /* 0x0000f800ff08bb82 */ /* 0x000ea20000000a00 */
[----:B------:R-:W-:Y:S02]  /*10d0*/  ISETP.GE.U32.AND P4, PT, R27, UR16, PT ;  /* 0x000000101b007c0c */ /* 0x000fe4000bf86070 */
[----:B------:R-:W-:Y:S02]  /*10e0*/  SHF.R.S32.HI R31, RZ, 0x1f, R27 ;  /* 0x0000001fff1f7819 */ /* 0x000fe4000001141b */
[----:B0-----:R-:W-:Y:S02]  /*10f0*/  @!P1 MOV R10, R88 ;  /* 0x00000058000a9202 */ /* 0x001fe40000000f00 */
[----:B------:R-:W-:Y:S01]  /*1100*/  @!P1 MOV R11, R91 ;  /* 0x0000005b000b9202 */ /* 0x000fe20000000f00 */
[----:B------:R-:W-:Y:S01]  /*1110*/  @!P1 IMAD R15, R21, R7, R0 ;  /* 0x00000007150f9224 */ /* 0x000fe200078e0200 */
[----:B------:R-:W-:Y:S01]  /*1120*/  ISETP.GE.AND.EX P4, PT, R31, UR17, PT, P4 ;  /* 0x000000111f007c0c */ /* 0x000fe2000bf86340 */
[----:B---3--:R-:W-:Y:S01]  /*1130*/  @!P2 IMAD R0, R33, R28, RZ ;  /* 0x0000001c2100a224 */ /* 0x008fe200078e02ff */
[----:B------:R-:W-:Y:S01]  /*1140*/  ISETP.GE.U32.AND P5, PT, R2, UR16, PT ;  /* 0x0000001002007c0c */ /* 0x000fe2000bfa6070 */
[----:B------:R-:W-:Y:S01]  /*1150*/  @!P1 IMAD.WIDE.U32 R6, R21, R6, R10 ;  /* 0x0000000615069225 */ /* 0x000fe200078e000a */
[----:B------:R-:W-:Y:S01]  /*1160*/  SHF.R.S32.HI R21, RZ, 0x1f, R2 ;  /* 0x0000001fff157819 */ /* 0x000fe20000011402 */
[----:B----4-:R-:W0:Y:S01]  /*1170*/  @!P3 LDC.64 R12, c[0x0][0x390] ;  /* 0x0000e400ff0cbb82 */ /* 0x010e220000000a00 */
[----:B------:R-:W-:Y:S01]  /*1180*/  @!P2 MOV R16, R88 ;  /* 0x000000580010a202 */ /* 0x000fe20000000f00 */
[----:B------:R-:W-:Y:S01]  /*1190*/  @!P2 IMAD R29, R23, R29, R0 ;  /* 0x0000001d171da224 */ /* 0x000fe200078e0200 */
[----:B------:R-:W-:-:S02]  /*11a0*/  @!P2 MOV R17, R91 ;  /* 0x0000005b0011a202 */ /* 0x000fc40000000f00 */
[----:B------:R-:W-:Y:S02]  /*11b0*/  @!P1 IADD3 R0, PT, PT, R7, R15, RZ ;  /* 0x0000000f07009210 */ /* 0x000fe40007ffe0ff */
[C---:B------:R-:W-:Y:S01]  /*11c0*/  @!P1 LEA R14, P6, R6.reuse, R34, 0x1 ;  /* 0x00000022060e9211 */ /* 0x040fe200078c08ff */
[----:B------:R-:W-:Y:S01]  /*11d0*/  HFMA2 R61, -RZ, RZ, 0, 0 ;  /* 0x00000000ff3d7431 */ /* 0x000fe200000001ff */
[----:B------:R-:W-:Y:S01]  /*11e0*/  ISETP.GE.AND.EX P5, PT, R21, UR17, PT, P5 ;  /* 0x0000001115007c0c */ /* 0x000fe2000bfa6350 */
[----:B------:R-:W-:Y:S01]  /*11f0*/  @!P2 IMAD.WIDE.U32 R16, R23, R28, R16 ;  /* 0x0000001c1710a225 */ /* 0x000fe200078e0010 */
[----:B------:R-:W-:Y:S01]  /*1200*/  @!P1 LEA.HI.X R15, R6, R35, R0, 0x1, P6 ;  /* 0x00000023060f9211 */ /* 0x000fe200030f0c00 */
[----:B------:R-:W3:Y:S03]  /*1210*/  @!P4 LDC.64 R10, c[0x0][0x3e0] ;  /* 0x0000f800ff0acb82 */ /* 0x000ee60000000a00 */
[----:B------:R-:W-:Y:S01]  /*1220*/  @!P2 IADD3 R0, PT, PT, R17, R29, RZ ;  /* 0x0000001d1100a210 */ /* 0x000fe20007ffe0ff */
[----:B------:R4:W5:Y:S01]  /*1230*/  @!P1 LDG.E R61, desc[UR14][R14.64] ;  /* 0x0000000e0e3d9981 */ /* 0x000962000c1e1900 */
[----:B-1----:R-:W-:Y:S01]  /*1240*/  @!P2 LEA R18, P6, R16, R4, 0x1 ;  /* 0x000000041012a211 */ /* 0x002fe200078c08ff */
[----:B--2---:R-:W-:-:S03]  /*1250*/  @!P3 IMAD R4, R19, R8, RZ ;  /* 0x000000081304b224 */ /* 0x004fc600078e02ff */
[----:B------:R-:W-:Y:S01]  /*1260*/  @!P2 LEA.HI.X R19, R16, R5, R0, 0x1, P6 ;  /* 0x000000051013a211 */ /* 0x000fe200030f0c00 */
[----:B------:R-:W1:Y:S01]  /*1270*/  @!P5 LDC.64 R6, c[0x0][0x3e0] ;  /* 0x0000f800ff06db82 */ /* 0x000e620000000a00 */
[----:B----4-:R-:W-:Y:S02]  /*1280*/  @!P3 MOV R14, R88 ;  /* 0x00000058000eb202 */ /* 0x010fe40000000f00 */
[----:B------:R-:W-:Y:S01]  /*1290*/  @!P3 MOV R15, R91 ;  /* 0x0000005b000fb202 */ /* 0x000fe20000000f00 */
[C---:B------:R-:W-:Y:S01]  /*12a0*/  @!P3 IMAD R5, R25.reuse, R9, R4 ;  /* 0x000000091905b224 */ /* 0x040fe200078e0204 */
[----:B------:R-:W-:Y:S01]  /*12b0*/  MOV R4, RZ ;  /* 0x000000ff00047202 */ /* 0x000fe20000000f00 */
[----:B------:R-:W-:Y:S01]  /*12c0*/  @!P3 IMAD.WIDE.U32 R8, R25, R8, R14 ;  /* 0x000000081908b225 */ /* 0x000fe200078e000e */
[C---:B------:R-:W-:Y:S02]  /*12d0*/  IADD3 R25, PT, PT, R3.reuse, 0x100, RZ ;  /* 0x0000010003197810 */ /* 0x040fe40007ffe0ff */
[----:B------:R-:W2:Y:S01]  /*12e0*/  @!P4 LDC.64 R14, c[0x0][0x390] ;  /* 0x0000e400ff0ecb82 */ /* 0x000ea20000000a00 */
[----:B------:R-:W-:Y:S01]  /*12f0*/  IADD3 R29, PT, PT, R3, 0x110, RZ ;  /* 0x00000110031d7810 */ /* 0x000fe20007ffe0ff */
[----:B------:R4:W5:Y:S01]  /*1300*/  @!P2 LDG.E R4, desc[UR14][R18.64] ;  /* 0x0000000e1204a981 */ /* 0x000962000c1e1900 */
[----:B------:R-:W-:-:S02]  /*1310*/  ISETP.GE.U32.AND P1, PT, R25, UR16, PT ;  /* 0x0000001019007c0c */ /* 0x000fc4000bf26070 */
[----:B------:R-:W-:Y:S02]  /*1320*/  SHF.R.S32.HI R33, RZ, 0x1f, R25 ;  /* 0x0000001fff217819 */ /* 0x000fe40000011419 */
[----:B------:R-:W-:Y:S02]  /*1330*/  @!P3 IADD3 R0, PT, PT, R9, R5, RZ ;  /* 0x000000050900b210 */ /* 0x000fe40007ffe0ff */
[----:B0-----:R-:W-:Y:S02]  /*1340*/  @!P3 LEA R12, P6, R8, R12, 0x1 ;  /* 0x0000000c080cb211 */ /* 0x001fe400078c08ff */
[----:B------:R-:W-:Y:S02]  /*1350*/  ISETP.GE.AND.EX P1, PT, R33, UR17, PT, P1 ;  /* 0x0000001121007c0c */ /* 0x000fe4000bf26310 */
[----:B------:R-:W-:Y:S02]  /*1360*/  ISETP.GE.U32.AND P2, PT, R29, UR16, PT ;  /* 0x000000101d007c0c */ /* 0x000fe4000bf46070 */
[----:B------:R-:W-:-:S02]  /*1370*/  SHF.R.S32.HI R35, RZ, 0x1f, R29 ;  /* 0x0000001fff237819 */ /* 0x000fc4000001141d */
[----:B------:R-:W-:Y:S02]  /*1380*/  @!P3 LEA.HI.X R13, R8, R13, R0, 0x1, P6 ;  /* 0x0000000d080db211 */ /* 0x000fe400030f0c00 */
[----:B------:R-:W0:Y:S01]  /*1390*/  @!P5 LDC.64 R8, c[0x0][0x390] ;  /* 0x0000e400ff08db82 */ /* 0x000e220000000a00 */
[----:B------:R-:W-:Y:S01]  /*13a0*/  ISETP.GE.AND.EX P2, PT, R35, UR17, PT, P2 ;  /* 0x0000001123007c0c */ /* 0x000fe2000bf46320 */
[----:B------:R-:W-:Y:S02]  /*13b0*/  HFMA2 R5, -RZ, RZ, 0, 0 ;  /* 0x00000000ff057431 */ /* 0x000fe400000001ff */
[----:B---3--:R-:W-:Y:S01]  /*13c0*/  @!P4 IMAD R0, R31, R10, RZ ;  /* 0x0000000a1f00c224 */ /* 0x008fe200078e02ff */
[----:B------:R-:W-:Y:S02]  /*13d0*/  @!P4 MOV R16, R88 ;  /* 0x000000580010c202 */ /* 0x000fe40000000f00 */
[----:B------:R-:W-:Y:S01]  /*13e0*/  @!P4 MOV R17, R91 ;  /* 0x0000005b0011c202 */ /* 0x000fe20000000f00 */
[----:B------:R-:W-:Y:S01]  /*13f0*/  @!P4 IMAD R23, R27, R11, R0 ;  /* 0x0000000b1b17c224 */ /* 0x000fe200078e0200 */
[----:B----4-:R-:W3:Y:S01]  /*1400*/  @!P1 LDC.64 R18, c[0x0][0x3e0] ;  /* 0x0000f800ff129b82 */ /* 0x010ee20000000a00 */
[----:B-1----:R-:W-:Y:S01]  /*1410*/  @!P5 IMAD R21, R21, R6, RZ ;  /* 0x000000061515d224 */ /* 0x002fe200078e02ff */
[----:B------:R-:W-:Y:S01]  /*1420*/  IADD3 R0, PT, PT, R3, 0x120, RZ ;  /* 0x0000012003007810 */ /* 0x000fe20007ffe0ff */
[----:B------:R-:W-:Y:S01]  /*1430*/  @!P4 IMAD.WIDE.U32 R16, R27, R10, R16 ;  /* 0x0000000a1b10c225 */ /* 0x000fe200078e0010 */
[----:B------:R1:W4:Y:S02]  /*1440*/  @!P3 LDG.E R5, desc[UR14][R12.64] ;  /* 0x0000000e0c05b981 */ /* 0x000324000c1e1900 */
[----:B------:R-:W-:Y:S01]  /*1450*/  ISETP.GE.U32.AND P3, PT, R0, UR16, PT ;  /* 0x0000001000007c0c */ /* 0x000fe2000bf66070 */
[----:B------:R-:W-:Y:S01]  /*1460*/  @!P5 IMAD R27, R2, R7, R21 ;  /* 0x00000007021bd224 */ /* 0x000fe200078e0215 */
[----:B------:R-:W3:Y:S01]  /*1470*/  @!P2 LDC.64 R10, c[0x0][0x3e0] ;  /* 0x0000f800ff0aab82 */ /* 0x000ee20000000a00 */
[----:B------:R-:W-:-:S02]  /*1480*/  SHF.R.S32.HI R7, RZ, 0x1f, R0 ;  /* 0x0000001fff077819 */ /* 0x000fc40000011400 */
[----:B------:R-:W-:Y:S02]  /*1490*/  @!P4 IADD3 R17, PT, PT, R17, R23, RZ ;  /* 0x000000171111c210 */ /* 0x000fe40007ffe0ff */
[----:B-1----:R-:W-:Y:S02]  /*14a0*/  @!P5 MOV R12, R88 ;  /* 0x00000058000cd202 */ /* 0x002fe40000000f00 */
[----:B------:R-:W-:Y:S02]  /*14b0*/  @!P5 MOV R13, R91 ;  /* 0x0000005b000dd202 */ /* 0x000fe40000000f00 */
[----:B--2---:R-:W-:Y:S02]  /*14c0*/  @!P4 LEA R20, P6, R16, R14, 0x1 ;  /* 0x0000000e1014c211 */ /* 0x004fe400078c08ff */
[----:B------:R-:W-:Y:S01]  /*14d0*/  ISETP.GE.AND.EX P3, PT, R7, UR17, PT, P3 ;  /* 0x0000001107007c0c */ /* 0x000fe2000bf66330 */
[----:B------:R-:W-:Y:S01]  /*14e0*/  @!P5 IMAD.WIDE.U32 R12, R2, R6, R12 ;  /* 0x00000006020cd225 */ /* 0x000fe200078e000c */
[----:B------:R-:W-:-:S03]  /*14f0*/  @!P4 LEA.HI.X R21, R16, R15, R17, 0x1, P6 ;  /* 0x0000000f1015c211 */ /* 0x000fc600030f0c11 */
[----:B------:R-:W-:Y:S01]  /*1500*/  HFMA2 R6, -RZ, RZ, 0, 0 ;  /* 0x00000000ff067431 */ /* 0x000fe200000001ff */
[----:B------:R-:W1:Y:S01]  /*1510*/  @!P1 LDC.64 R14, c[0x0][0x390] ;  /* 0x0000e400ff0e9b82 */ /* 0x000e620000000a00 */
[----:B0-----:R-:W-:Y:S02]  /*1520*/  @!P5 LEA R22, P6, R12, R8, 0x1 ;  /* 0x000000080c16d211 */ /* 0x001fe400078c08ff */
[----:B------:R-:W-:Y:S02]  /*1530*/  IADD3 R8, PT, PT, R3, 0x130, RZ ;  /* 0x0000013003087810 */ /* 0x000fe40007ffe0ff */
[----:B------:R0:W2:Y:S01]  /*1540*/  @!P4 LDG.E R6, desc[UR14][R20.64] ;  /* 0x0000000e1406c981 */ /* 0x0000a2000c1e1900 */
[----:B------:R-:W-:Y:S02]  /*1550*/  @!P5 IADD3 R2, PT, PT, R13, R27, RZ ;  /* 0x0000001b0d02d210 */ /* 0x000fe40007ffe0ff */
[----:B------:R-:W1:Y:S01]  /*1560*/  @!P2 LDC.64 R16, c[0x0][0x390] ;  /* 0x0000e400ff10ab82 */ /* 0x000e620000000a00 */
[----:B------:R-:W-:-:S02]  /*1570*/  ISETP.GE.U32.AND P4, PT, R8, UR16, PT ;  /* 0x0000001008007c0c */ /* 0x000fc4000bf86070 */
[----:B------:R-:W-:Y:S02]  /*1580*/  SHF.R.S32.HI R31, RZ, 0x1f, R8 ;  /* 0x0000001fff1f7819 */ /* 0x000fe40000011408 */
[----:B------:R-:W-:Y:S02]  /*1590*/  @!P5 LEA.HI.X R23, R12, R9, R2, 0x1, P6 ;  /* 0x000000090c17d211 */ /* 0x000fe400030f0c02 */
[----:B------:R-:W-:Y:S01]  /*15a0*/  ISETP.GE.AND.EX P4, PT, R31, UR17, PT, P4 ;  /* 0x000000111f007c0c */ /* 0x000fe2000bf86340 */
[----:B------:R-:W1:Y:S01]  /*15b0*/  @!P3 LDC.64 R12, c[0x0][0x3e0] ;  /* 0x0000f800ff0cbb82 */ /* 0x000e620000000a00 */
[----:B---3--:R-:W-:Y:S01]  /*15c0*/  @!P1 IMAD R2, R33, R18, RZ ;  /* 0x0000001221029224 */ /* 0x008fe200078e02ff */
[-C--:B0-----:R-:W-:Y:S01]  /*15d0*/  @!P1 MOV R20, R88.reuse ;  /* 0x0000005800149202 */ /* 0x081fe20000000f00 */
[----:B------:R-:W-:Y:S01]  /*15e0*/  @!P1 IMAD.MOV.U32 R21, RZ, RZ, R91 ;  /* 0x000000ffff159224 */ /* 0x000fe200078e005b */
[----:B------:R-:W-:Y:S01]  /*15f0*/  MOV R9, RZ ;  /* 0x000000ff00097202 */ /* 0x000fe20000000f00 */
[----:B------:R-:W-:Y:S01]  /*1600*/  @!P1 IMAD R19, R25, R19, R2 ;  /* 0x0000001319139224 */ /* 0x000fe200078e0202 */
[----:B------:R-:W-:Y:S01]  /*1610*/  @!P2 MOV R26, R88 ;  /* 0x00000058001aa202 */ /* 0x000fe20000000f00 */
[----:B------:R-:W-:Y:S01]  /*1620*/  @!P2 IMAD R2, R35, R10, RZ ;  /* 0x0000000a2302a224 */ /* 0x000fe200078e02ff */
[----:B------:R-:W-:Y:S01]  /*1630*/  @!P2 MOV R27, R91 ;  /* 0x0000005b001ba202 */ /* 0x000fe20000000f00 */
[----:B------:R-:W-:Y:S01]  /*1640*/  @!P1 IMAD.WIDE.U32 R20, R25, R18, R20 ;  /* 0x0000001219149225 */ /* 0x000fe200078e0014 */
[----:B------:R-:W-:Y:S01]  /*1650*/  IADD3 R34, PT, PT, R3, 0x140, RZ ;  /* 0x0000014003227810 */ /* 0x000fe20007ffe0ff */
[----:B------:R0:W3:Y:S02]  /*1660*/  @!P5 LDG.E R9, desc[UR14][R22.64] ;  /* 0x0000000e1609d981 */ /* 0x0000e4000c1e1900 */
[C---:B------:R-:W-:Y:S01]  /*1670*/  @!P2 IMAD R25, R29.reuse, R11, R2 ;  /* 0x0000000b1d19a224 */ /* 0x040fe200078e0202 */
[----:B------:R-:W-:Y:S01]  /*1680*/  ISETP.GE.U32.AND P5, PT, R34, UR16, PT ;  /* 0x0000001022007c0c */ /* 0x000fe2000bfa6070 */
[----:B------:R-:W-:Y:S01]  /*1690*/  @!P2 IMAD.WIDE.U32 R26, R29, R10, R26 ;  /* 0x0000000a1d1aa225 */ /* 0x000fe200078e001a */
[----:B------:R-:W-:-:S02]  /*16a0*/  SHF.R.S32.HI R29, RZ, 0x1f, R34 ;  /* 0x0000001fff1d7819 */ /* 0x000fc40000011422 */
[----:B------:R-:W-:Y:S02]  /*16b0*/  @!P1 IADD3 R2, PT, PT, R21, R19, RZ ;  /* 0x0000001315029210 */ /* 0x000fe40007ffe0ff */
[C---:B-1----:R-:W-:Y:S01]  /*16c0*/  @!P1 LEA R14, P6, R20.reuse, R14, 0x1 ;  /* 0x0000000e140e9211 */ /* 0x042fe200078c08ff */
[----:B0-----:R-:W0:Y:S01]  /*16d0*/  @!P4 LDC.64 R22, c[0x0][0x3e0] ;  /* 0x0000f800ff16cb82 */ /* 0x001e220000000a00 */
[----:B------:R-:W-:Y:S02]  /*16e0*/  ISETP.GE.AND.EX P5, PT, R29, UR17, PT, P5 ;  /* 0x000000111d007c0c */ /* 0x000fe4000bfa6350 */
[----:B------:R-:W-:Y:S02]  /*16f0*/  @!P1 LEA.HI.X R15, R20, R15, R2, 0x1, P6 ;  /* 0x0000000f140f9211 */ /* 0x000fe400030f0c02 */
[----:B------:R-:W-:Y:S02]  /*1700*/  @!P2 IADD3 R10, PT, PT, R27, R25, RZ ;  /* 0x000000191b0aa210 */ /* 0x000fe40007ffe0ff */
[----:B------:R-:W-:Y:S01]  /*1710*/  @!P2 LEA R24, P6, R26, R16, 0x1 ;  /* 0x000000101a18a211 */ /* 0x000fe200078c08ff */
[----:B------:R-:W1:Y:S01]  /*1720*/  @!P3 LDC.64 R18, c[0x0][0x390] ;  /* 0x0000e400ff12bb82 */ /* 0x000e620000000a00 */
[----:B------:R-:W-:-:S02]  /*1730*/  HFMA2 R11, -RZ, RZ, 0, 0 ;  /* 0x00000000ff0b7431 */ /* 0x000fc400000001ff */
[----:B------:R-:W-:Y:S01]  /*1740*/  @!P2 LEA.HI.X R25, R26, R17, R10, 0x1, P6 ;  /* 0x000000111a19a211 */ /* 0x000fe200030f0c0a */
[----:B------:R-:W-:Y:S01]  /*1750*/  @!P3 IMAD R7, R7, R12, RZ ;  /* 0x0000000c0707b224 */ /* 0x000fe200078e02ff */
[----:B------:R-:W-:Y:S02]  /*1760*/  @!P3 MOV R26, R88 ;  /* 0x00000058001ab202 */ /* 0x000fe40000000f00 */
[----:B------:R-:W-:Y:S01]  /*1770*/  @!P3 MOV R27, R91 ;  /* 0x0000005b001bb202 */ /* 0x000fe20000000f00 */
[----:B------:R-:W1:Y:S01]  /*1780*/  @!P4 LDC.64 R16, c[0x0][0x390] ;  /* 0x0000e400ff10cb82 */ /* 0x000e620000000a00 */
[C---:B------:R-:W-:Y:S01]  /*1790*/  IADD3 R2, PT, PT, R3.reuse, 0x150, RZ ;  /* 0x0000015003027810 */ /* 0x040fe20007ffe0ff */
[----:B------:R0:W3:Y:S01]  /*17a0*/  @!P1 LDG.E R11, desc[UR14][R14.64] ;  /* 0x0000000e0e0b9981 */ /* 0x0000e2000c1e1900 */
[----:B------:R-:W-:Y:S02]  /*17b0*/  @!P3 IMAD R33, R0, R13, R7 ;  /* 0x0000000d0021b224 */ /* 0x000fe400078e0207 */
[----:B------:R-:W-:Y:S01]  /*17c0*/  ISETP.GE.U32.AND P1, PT, R2, UR16, PT ;  /* 0x0000001002007c0c */ /* 0x000fe2000bf26070 */
[----:B------:R-:W-:Y:S01]  /*17d0*/  @!P3 IMAD.WIDE.U32 R26, R0, R12, R26 ;  /* 0x0000000c001ab225 */ /* 0x000fe200078e001a */
[----:B------:R-:W-:Y:S01]  /*17e0*/  SHF.R.S32.HI R13, RZ, 0x1f, R2 ;  /* 0x0000001fff0d7819 */ /* 0x000fe20000011402 */
[----:B------:R-:W1:Y:S02]  /*17f0*/  @!P5 LDC.64 R20, c[0x0][0x3e0] ;  /* 0x0000f800ff14db82 */ /* 0x000e640000000a00 */
[----:B------:R-:W-:Y:S01]  /*1800*/  HFMA2 R12, -RZ, RZ, 0, 0 ;  /* 0x00000000ff0c7431 */ /* 0x000fe200000001ff */
[----:B------:R-:W-:-:S02]  /*1810*/  IADD3 R7, PT, PT, R3, 0x160, RZ ;  /* 0x0000016003077810 */ /* 0x000fc40007ffe0ff */
[----:B------:R-:W-:Y:S01]  /*1820*/  ISETP.GE.AND.EX P1, PT, R13, UR17, PT, P1 ;  /* 0x000000110d007c0c */ /* 0x000fe2000bf26310 */
[----:B0-----:R-:W-:Y:S01]  /*1830*/  @!P4 IMAD R10, R31, R22, RZ ;  /* 0x000000161f0ac224 */ /* 0x001fe200078e02ff */
[----:B------:R-:W-:Y:S01]  /*1840*/  SHF.R.S32.HI R39, RZ, 0x1f, R7 ;  /* 0x0000001fff277819 */ /* 0x000fe20000011407 */
[----:B------:R0:W3:Y:S01]  /*1850*/  @!P2 LDG.E R12, desc[UR14][R24.64] ;  /* 0x0000000e180ca981 */ /* 0x0000e2000c1e1900 */
[----:B------:R-:W-:Y:S02]  /*1860*/  ISETP.GE.U32.AND P2, PT, R7, UR16, PT ;  /* 0x0000001007007c0c */ /* 0x000fe4000bf46070 */
[----:B------:R-:W-:Y:S02]  /*1870*/  @!P4 MOV R14, R88 ;  /* 0x00000058000ec202 */ /* 0x000fe40000000f00 */
        /* <DEDUP_REMOVED lines=17> */
[----:B------:R-:W0:Y:S01]  /*1990*/  @!P1 LDC.64 R26, c[0x0][0x390] ;  /* 0x0000e400ff1a9b82 */ /* 0x000e220000000a00 */
[----:B------:R-:W-:Y:S01]  /*19a0*/  IADD3 R0, PT, PT, R3, 0x180, RZ ;  /* 0x0000018003007810 */ /* 0x000fe20007ffe0ff */
[----:B------:R1:W3:Y:S01]  /*19b0*/  @!P3 LDG.E R14, desc[UR14][R30.64] ;  /* 0x0000000e1e0eb981 */ /* 0x0002e2000c1e1900 */
[----:B------:R-:W-:-:S02]  /*19c0*/  ISETP.GE.AND.EX P6, PT, R15, UR17, PT, P6 ;  /* 0x000000110f007c0c */ /* 0x000fc4000bfc6360 */
[----:B------:R-:W-:-:S03]  /*19d0*/  ISETP.GE.U32.AND P3, PT, R0, UR16, PT ;  /* 0x0000001000007c0c */ /* 0x000fc6000bf66070 */
[----:B------:R-:W0:Y:S01]  /*19e0*/  @!P2 LDC.64 R28, c[0x0][0x3e0] ;  /* 0x0000f800ff1cab82 */ /* 0x000e220000000a00 */
[----:B------:R-:W-:Y:S02]  /*19f0*/  SHF.R.S32.HI R17, RZ, 0x1f, R0 ;  /* 0x0000001fff117819 */ /* 0x000fe40000011400 */
[----:B-1----:R-:W-:Y:S02]  /*1a00*/  @!P5 MOV R30, R88 ;  /* 0x00000058001ed202 */ /* 0x002fe40000000f00 */
[----:B------:R-:W-:Y:S02]  /*1a10*/  @!P5 MOV R31, R91 ;  /* 0x0000005b001fd202 */ /* 0x000fe40000000f00 */
[----:B------:R-:W-:Y:S01]  /*1a20*/  ISETP.GE.AND.EX P3, PT, R17, UR17, PT, P3 ;  /* 0x0000001111007c0c */ /* 0x000fe2000bf66330 */
[C---:B------:R-:W-:Y:S01]  /*1a30*/  @!P5 IMAD R23, R34.reuse, R21, R10 ;  /* 0x000000152217d224 */ /* 0x040fe200078e020a */
[----:B------:R-:W-:Y:S01]  /*1a40*/  MOV R16, RZ ;  /* 0x000000ff00107202 */ /* 0x000fe20000000f00 */
[----:B------:R-:W-:Y:S01]  /*1a50*/  @!P5 IMAD.WIDE.U32 R30, R34, R20, R30 ;  /* 0x00000014221ed225 */ /* 0x000fe200078e001e */
[----:B------:R-:W-:Y:S01]  /*1a60*/  @!P1 MOV R36, R88 ;  /* 0x0000005800249202 */ /* 0x000fe20000000f00 */
[----:B------:R-:W1:Y:S01]  /*1a70*/  @!P2 LDC.64 R20, c[0x0][0x390] ;  /* 0x0000e400ff14ab82 */ /* 0x000e620000000a00 */
[----:B------:R-:W-:-:S02]  /*1a80*/  @!P1 MOV R37, R91 ;  /* 0x0000005b00259202 */ /* 0x000fc40000000f00 */
[----:B------:R1:W3:Y:S01]  /*1a90*/  @!P4 LDG.E R16, desc[UR14][R32.64] ;  /* 0x0000000e2010c981 */ /* 0x0002e2000c1e1900 */
[----:B------:R-:W-:Y:S01]  /*1aa0*/  @!P5 IADD3 R10, PT, PT, R31, R23, RZ ;  /* 0x000000171f0ad210 */ /* 0x000fe20007ffe0ff */
[----:B------:R-:W-:Y:S01]  /*1ab0*/  @!P1 IMAD R13, R13, R18, RZ ;  /* 0x000000120d0d9224 */ /* 0x000fe200078e02ff */
[----:B0-----:R-:W-:Y:S02]  /*1ac0*/  @!P5 LEA R34, P4, R30, R24, 0x1 ;  /* 0x000000181e22d211 */ /* 0x001fe400078808ff */
[----:B------:R-:W0:Y:S01]  /*1ad0*/  @!P6 LDC.64 R22, c[0x0][0x3e0] ;  /* 0x0000f800ff16eb82 */ /* 0x000e220000000a00 */
[----:B------:R-:W-:Y:S01]  /*1ae0*/  @!P1 IMAD.WIDE.U32 R36, R2, R18, R36 ;  /* 0x0000001202249225 */ /* 0x000fe200078e0024 */
[----:B------:R-:W-:-:S03]  /*1af0*/  @!P5 LEA.HI.X R35, R30, R25, R10, 0x1, P4 ;  /* 0x000000191e23d211 */ /* 0x000fc600020f0c0a */
[----:B------:R-:W-:-:S03]  /*1b00*/  @!P1 IMAD R13, R2, R19, R13 ;  /* 0x00000013020d9224 */ /* 0x000fc600078e020d */
[----:B------:R-:W5:Y:S01]  /*1b10*/  @!P3 LDC.64 R24, c[0x0][0x3e0] ;  /* 0x0000f800ff18bb82 */ /* 0x000f620000000a00 */
[C---:B------:R-:W-:Y:S01]  /*1b20*/  @!P1 LEA R30, P4, R36.reuse, R26, 0x1 ;  /* 0x0000001a241e9211 */ /* 0x040fe200078808ff */
        /* <DEDUP_REMOVED lines=12> */
[----:B------:R1:W3:Y:S02]  /*1bf0*/  @!P5 LDG.E R18, desc[UR14][R34.64] ;  /* 0x0000000e2212d981 */ /* 0x0002e4000c1e1900 */
[----:B------:R-:W-:-:S03]  /*1c00*/  ISETP.GE.AND.EX P4, PT, R13, UR17, PT, P4 ;  /* 0x000000110d007c0c */ /* 0x000fc6000bf86340 */
[----:B------:R-:W5:Y:S01]  /*1c10*/  @!P3 LDC.64 R28, c[0x0][0x390] ;  /* 0x0000e400ff1cbb82 */ /* 0x000f620000000a00 */
[----:B------:R-:W-:Y:S02]  /*1c20*/  @!P2 IADD3 R7, PT, PT, R39, R19, RZ ;  /* 0x000000132707a210 */ /* 0x000fe40007ffe0ff */
[C---:B-1----:R-:W-:Y:S01]  /*1c30*/  @!P2 LEA R32, P5, R38.reuse, R20, 0x1 ;  /* 0x000000142620a211 */ /* 0x042fe200078a08ff */
[----:B------:R-:W-:Y:S01]  /*1c40*/  HFMA2 R36, -RZ, RZ, 0, 0 ;  /* 0x00000000ff247431 */ /* 0x000fe200000001ff */
[----:B------:R-:W-:Y:S01]  /*1c50*/  @!P6 MOV R34, R88 ;  /* 0x000000580022e202 */ /* 0x000fe20000000f00 */
[-C--:B0-----:R-:W-:Y:S01]  /*1c60*/  @!P6 IMAD R15, R15, R22.reuse, RZ ;  /* 0x000000160f0fe224 */ /* 0x081fe200078e02ff */
[----:B------:R-:W-:Y:S02]  /*1c70*/  @!P6 MOV R35, R91 ;  /* 0x0000005b0023e202 */ /* 0x000fe40000000f00 */
[----:B------:R-:W-:Y:S01]  /*1c80*/  @!P2 LEA.HI.X R33, R38, R21, R7, 0x1, P5 ;  /* 0x000000152621a211 */ /* 0x000fe200028f0c07 */
[----:B------:R-:W3:Y:S01]  /*1c90*/  @!P1 LDG.E R36, desc[UR14][R30.64] ;  /* 0x0000000e1e249981 */ /* 0x000ee2000c1e1900 */
[----:B------:R-:W-:Y:S01]  /*1ca0*/  IADD3 R7, PT, PT, R3, 0x1a0, RZ ;  /* 0x000001a003077810 */ /* 0x000fe20007ffe0ff */
[C---:B------:R-:W-:Y:S01]  /*1cb0*/  @!P6 IMAD R19, R8.reuse, R23, R15 ;  /* 0x000000170813e224 */ /* 0x040fe200078e020f */
[----:B------:R-:W-:Y:S01]  /*1cc0*/  @!P3 MOV R23, R91 ;  /* 0x0000005b0017b202 */ /* 0x000fe20000000f00 */
[----:B------:R-:W-:Y:S01]  /*1cd0*/  @!P6 IMAD.WIDE.U32 R34, R8, R22, R34 ;  /* 0x000000160822e225 */ /* 0x000fe200078e0022 */
[----:B------:R-:W-:Y:S01]  /*1ce0*/  @!P3 MOV R22, R88 ;  /* 0x000000580016b202 */ /* 0x000fe20000000f00 */
[----:B------:R-:W0:Y:S01]  /*1cf0*/  @!P4 LDC.64 R20, c[0x0][0x3e0] ;  /* 0x0000f800ff14cb82 */ /* 0x000e220000000a00 */
[----:B------:R-:W-:Y:S01]  /*1d00*/  ISETP.GE.U32.AND P1, PT, R7, UR16, PT ;  /* 0x0000001007007c0c */ /* 0x000fe2000bf26070 */
[----:B-----5:R-:W-:Y:S01]  /*1d10*/  @!P3 IMAD R17, R17, R24, RZ ;  /* 0x000000181111b224 */ /* 0x020fe200078e02ff */
[----:B------:R-:W-:Y:S01]  /*1d20*/  SHF.R.S32.HI R15, RZ, 0x1f, R7 ;  /* 0x0000001fff0f7819 */ /* 0x000fe20000011407 */
[----:B------:R-:W-:-:S02]  /*1d30*/  HFMA2 R39, -RZ, RZ, 0, 0 ;  /* 0x00000000ff277431 */ /* 0x000fc400000001ff */
[C---:B------:R-:W-:Y:S01]  /*1d40*/  @!P3 IMAD R17, R0.reuse, R25, R17 ;  /* 0x000000190011b224 */ /* 0x040fe200078e0211 */
[----:B------:R-:W-:Y:S01]  /*1d50*/  ISETP.GE.AND.EX P1, PT, R15, UR17, PT, P1 ;  /* 0x000000110f007c0c */ /* 0x000fe2000bf26310 */
[----:B------:R-:W-:Y:S01]  /*1d60*/  @!P3 IMAD.WIDE.U32 R24, R0, R24, R22 ;  /* 0x000000180018b225 */ /* 0x000fe200078e0016 */
[----:B------:R-:W-:Y:S01]  /*1d70*/  @!P6 IADD3 R8, PT, PT, R35, R19, RZ ;  /* 0x000000132308e210 */ /* 0x000fe20007ffe0ff */
[----:B------:R1:W5:Y:S01]  /*1d80*/  @!P2 LDG.E R39, desc[UR14][R32.64] ;  /* 0x0000000e2027a981 */ /* 0x000362000c1e1900 */
[----:B------:R-:W-:Y:S01]  /*1d90*/  @!P6 LEA R26, P2, R34, R26, 0x1 ;  /* 0x0000001a221ae211 */ /* 0x000fe200078408ff */
[----:B------:R-:W4:Y:S01]  /*1da0*/  @!P4 LDC.64 R22, c[0x0][0x390] ;  /* 0x0000e400ff16cb82 */ /* 0x000f220000000a00 */
        /* <DEDUP_REMOVED lines=9> */
[----:B------:R-:W1:Y:S01]  /*1e40*/  @!P1 LDC.64 R24, c[0x0][0x3e0] ;  /* 0x0000f800ff189b82 */ /* 0x000e620000000a00 */
[----:B------:R-:W-:-:S02]  /*1e50*/  MOV R42, RZ ;  /* 0x000000ff002a7202 */ /* 0x000fc40000000f00 */
[----:B------:R-:W-:Y:S01]  /*1e60*/  IADD3 R8, PT, PT, R3, 0x1c0, RZ ;  /* 0x000001c003087810 */ /* 0x000fe20007ffe0ff */
[----:B0-----:R-:W-:Y:S01]  /*1e70*/  @!P4 IMAD R13, R13, R20, RZ ;  /* 0x000000140d0dc224 */ /* 0x001fe200078e02ff */
[----:B------:R-:W-:Y:S02]  /*1e80*/  @!P4 MOV R30, R88 ;  /* 0x00000058001ec202 */ /* 0x000fe40000000f00 */
[----:B------:R-:W-:Y:S01]  /*1e90*/  @!P4 MOV R31, R91 ;  /* 0x0000005b001fc202 */ /* 0x000fe20000000f00 */
[----:B------:R-:W5:Y:S01]  /*1ea0*/  @!P3 LDG.E R42, desc[UR14][R28.64] ;  /* 0x0000000e1c2ab981 */ /* 0x000f62000c1e1900 */
[----:B------:R-:W-:Y:S01]  /*1eb0*/  ISETP.GE.U32.AND P3, PT, R8, UR16, PT ;  /* 0x0000001008007c0c */ /* 0x000fe2000bf66070 */
[----:B------:R-:W-:Y:S01]  /*1ec0*/  HFMA2 R41, -RZ, RZ, 0, 0 ;  /* 0x00000000ff297431 */ /* 0x000fe200000001ff */
[----:B------:R-:W-:Y:S01]  /*1ed0*/  SHF.R.S32.HI R35, RZ, 0x1f, R8 ;  /* 0x0000001fff237819 */ /* 0x000fe20000011408 */
[C---:B------:R-:W-:Y:S01]  /*1ee0*/  @!P4 IMAD R37, R2.reuse, R21, R13 ;  /* 0x000000150225c224 */ /* 0x040fe200078e020d */
[----:B------:R-:W-:Y:S01]  /*1ef0*/  IADD3 R13, PT, PT, R3, 0x1d0, RZ ;  /* 0x000001d0030d7810 */ /* 0x000fe20007ffe0ff */
[----:B------:R-:W-:Y:S01]  /*1f00*/  @!P4 IMAD.WIDE.U32 R30, R2, R20, R30 ;  /* 0x00000014021ec225 */ /* 0x000fe200078e001e */
[----:B------:R-:W-:Y:S01]  /*1f10*/  ISETP.GE.AND.EX P3, PT, R35, UR17, PT, P3 ;  /* 0x0000001123007c0c */ /* 0x000fe2000bf66330 */
[----:B------:R-:W0:Y:S01]  /*1f20*/  @!P2 LDC.64 R20, c[0x0][0x3e0] ;  /* 0x0000f800ff14ab82 */ /* 0x000e220000000a00 */
[----:B------:R4:W5:Y:S01]  /*1f30*/  @!P6 LDG.E R41, desc[UR14][R26.64] ;  /* 0x0000000e1a29e981 */ /* 0x000962000c1e1900 */
[----:B------:R-:W-:Y:S01]  /*1f40*/  @!P4 IMAD.IADD R0, R31, 0x1, R37 ;  /* 0x000000011f00c824 */ /* 0x000fe200078e0225 */
[----:B------:R-:W-:-:S02]  /*1f50*/  ISETP.GE.U32.AND P5, PT, R13, UR16, PT ;  /* 0x000000100d007c0c */ /* 0x000fc4000bfa6070 */
[----:B------:R-:W-:Y:S02]  /*1f60*/  SHF.R.S32.HI R37, RZ, 0x1f, R13 ;  /* 0x0000001fff257819 */ /* 0x000fe4000001140d */
[----:B----4-:R-:W-:Y:S01]  /*1f70*/  @!P4 LEA R26, P6, R30, R22, 0x1 ;  /* 0x000000161e1ac211 */ /* 0x010fe200078c08ff */
[----:B------:R-:W-:Y:S01]  /*1f80*/  HFMA2 R45, -RZ, RZ, 0, 0 ;  /* 0x00000000ff2d7431 */ /* 0x000fe200000001ff */
[----:B------:R-:W-:-:S03]  /*1f90*/  ISETP.GE.AND.EX P5, PT, R37, UR17, PT, P5 ;  /* 0x0000001125007c0c */ /* 0x000fc6000bfa6350 */
[----:B------:R-:W4:Y:S01]  /*1fa0*/  @!P3 LDC.64 R28, c[0x0][0x3e0] ;  /* 0x0000f800ff1cbb82 */ /* 0x000f220000000a00 */
[----:B------:R-:W-:Y:S01]  /*1fb0*/  @!P4 LEA.HI.X R27, R30, R23, R0, 0x1, P6 ;  /* 0x000000171e1bc211 */ /* 0x000fe200030f0c00 */
[----:B-1----:R-:W-:Y:S01]  /*1fc0*/  @!P1 IMAD R0, R15, R24, RZ ;  /* 0x000000180f009224 */ /* 0x002fe200078e02ff */
[----:B------:R-:W-:Y:S02]  /*1fd0*/  @!P1 MOV R22, R88 ;  /* 0x0000005800169202 */ /* 0x000fe40000000f00 */
[----:B------:R-:W-:Y:S01]  /*1fe0*/  @!P1 MOV R23, R91 ;  /* 0x0000005b00179202 */ /* 0x000fe20000000f00 */
[----:B------:R-:W-:Y:S02]  /*1ff0*/  @!P1 IMAD R43, R7, R25, R0 ;  /* 0x00000019072b9224 */ /* 0x000fe400078e0200 */
[----:B------:R-:W1:Y:S01]  /*2000*/  @!P2 LDC.64 R30, c[0x0][0x390] ;  /* 0x0000e400ff1eab82 */ /* 0x000e620000000a00 */
[----:B------:R-:W-:Y:S01]  /*2010*/  IADD3 R0, PT, PT, R3, 0x1e0, RZ ;  /* 0x000001e003007810 */ /* 0x000fe20007ffe0ff */
[----:B------:R-:W-:Y:S01]  /*2020*/  @!P1 IMAD.WIDE.U32 R22, R7, R24, R22 ;  /* 0x0000001807169225 */ /* 0x000fe200078e0016 */
[----:B------:R2:W5:Y:S02]  /*2030*/  @!P4 LDG.E R45, desc[UR14][R26.64] ;  /* 0x0000000e1a2dc981 */ /* 0x000564000c1e1900 */
[----:B------:R-:W-:-:S02]  /*2040*/  ISETP.GE.U32.AND P4, PT, R0, UR16, PT ;  /* 0x0000001000007c0c */ /* 0x000fc4000bf86070 */
[----:B------:R-:W-:Y:S01]  /*2050*/  SHF.R.S32.HI R15, RZ, 0x1f, R0 ;  /* 0x0000001fff0f7819 */ /* 0x000fe20000011400 */
[----:B------:R-:W1:Y:S01]  /*2060*/  @!P5 LDC.64 R24, c[0x0][0x3e0] ;  /* 0x0000f800ff18db82 */ /* 0x000e620000000a00 */
[----:B------:R-:W-:Y:S02]  /*2070*/  @!P1 IADD3 R2, PT, PT, R23, R43, RZ ;  /* 0x0000002b17029210 */ /* 0x000fe40007ffe0ff */
[C---:B------:R-:W-:Y:S02]  /*2080*/  @!P1 LEA R32, P6, R22.reuse, R32, 0x1 ;  /* 0x0000002016209211 */ /* 0x040fe400078c08ff */
[----:B------:R-:W-:Y:S01]  /*2090*/  IADD3 R7, PT, PT, R3, 0x1f0, RZ ;  /* 0x000001f003077810 */ /* 0x000fe20007ffe0ff */
[----:B0-----:R-:W-:Y:S01]  /*20a0*/  @!P2 IMAD R10, R19, R20, RZ ;  /* 0x00000014130aa224 */ /* 0x001fe200078e02ff */
[----:B------:R-:W-:Y:S01]  /*20b0*/  ISETP.GE.AND.EX P4, PT, R15, UR17, PT, P4 ;  /* 0x000000110f007c0c */ /* 0x000fe2000bf86340 */
[----:B--2---:R-:W0:Y:S01]  /*20c0*/  @!P3 LDC.64 R26, c[0x0][0x390] ;  /* 0x0000e400ff1abb82 */ /* 0x004e220000000a00 */
[----:B------:R-:W-:-:S02]  /*20d0*/  @!P1 LEA.HI.X R33, R22, R33, R2, 0x1, P6 ;  /* 0x0000002116219211 */ /* 0x000fc400030f0c02 */
[----:B------:R-:W-:Y:S02]  /*20e0*/  ISETP.GE.U32.AND P6, PT, R7, UR16, PT ;  /* 0x0000001007007c0c */ /* 0x000fe4000bfc6070 */
[----:B------:R-:W-:Y:S02]  /*20f0*/  SHF.R.S32.HI R19, RZ, 0x1f, R7 ;  /* 0x0000001fff137819 */ /* 0x000fe40000011407 */
[----:B------:R-:W-:Y:S02]  /*2100*/  @!P2 MOV R2, R88 ;  /* 0x000000580002a202 */ /* 0x000fe40000000f00 */
[----:B------:R-:W-:Y:S01]  /*2110*/  @!P2 MOV R3, R91 ;  /* 0x0000005b0003a202 */ /* 0x000fe20000000f00 */
[----:B------:R-:W-:Y:S01]  /*2120*/  HFMA2 R47, -RZ, RZ, 0, 0 ;  /* 0x00000000ff2f7431 */ /* 0x000fe200000001ff */
[----:B------:R-:W-:Y:S01]  /*2130*/  ISETP.GE.AND.EX P6, PT, R19, UR17, PT, P6 ;  /* 0x0000001113007c0c */ /* 0x000fe2000bfc6360 */
[C---:B------:R-:W-:Y:S01]  /*2140*/  @!P2 IMAD R43, R17.reuse, R21, R10 ;  /* 0x00000015112ba224 */ /* 0x040fe200078e020a */
[----:B------:R-:W2:Y:S01]  /*2150*/  @!P5 LDC.64 R22, c[0x0][0x390] ;  /* 0x0000e400ff16db82 */ /* 0x000ea20000000a00 */
[----:B------:R-:W-:-:S02]  /*2160*/  @!P2 IMAD.WIDE.U32 R20, R17, R20, R2 ;  /* 0x000000141114a225 */ /* 0x000fc400078e0002 */
[----:B------:R1:W5:Y:S02]  /*2170*/  @!P1 LDG.E R47, desc[UR14][R32.64] ;  /* 0x0000000e202f9981 */ /* 0x000364000c1e1900 */
[----:B----4-:R-:W-:Y:S01]  /*2180*/  @!P3 IMAD R35, R35, R28, RZ ;  /* 0x0000001c2323b224 */ /* 0x010fe200078e02ff */
[----:B------:R-:W-:Y:S02]  /*2190*/  @!P2 IADD3 R10, PT, PT, R21, R43, RZ ;  /* 0x0000002b150aa210 */ /* 0x000fe40007ffe0ff */
[----:B------:R-:W4:Y:S01]  /*21a0*/  @!P4 LDC.64 R2, c[0x0][0x3e0] ;  /* 0x0000f800ff02cb82 */ /* 0x000f220000000a00 */
[----:B-1----:R-:W-:Y:S02]  /*21b0*/  @!P2 LEA R30, P1, R20, R30, 0x1 ;  /* 0x0000001e141ea211 */ /* 0x002fe400078208ff */
[----:B------:R-:W-:Y:S02]  /*21c0*/  @!P3 MOV R32, R88 ;  /* 0x000000580020b202 */ /* 0x000fe40000000f00 */
[----:B------:R-:W-:Y:S01]  /*21d0*/  @!P3 MOV R33, R91 ;  /* 0x0000005b0021b202 */ /* 0x000fe20000000f00 */
[----:B------:R-:W-:Y:S01]  /*21e0*/  @!P3 IMAD R17, R8, R29, R35 ;  /* 0x0000001d0811b224 */ /* 0x000fe200078e0223 */
[----:B------:R-:W-:-:S02]  /*21f0*/  @!P2 LEA.HI.X R31, R20, R31, R10, 0x1, P1 ;  /* 0x0000001f141fa211 */ /* 0x000fc400008f0c0a */
[----:B------:R-:W1:Y:S01]  /*2200*/  @!P6 LDC.64 R20, c[0x0][0x3e0] ;  /* 0x0000f800ff14eb82 */ /* 0x000e620000000a00 */
[----:B------:R-:W-:Y:S01]  /*2210*/  @!P3 IMAD.WIDE.U32 R32, R8, R28, R32 ;  /* 0x0000001c0820b225 */ /* 0x000fe200078e0020 */
[----:B------:R-:W-:Y:S02]  /*2220*/  @!P5 MOV R34, R88 ;  /* 0x000000580022d202 */ /* 0x000fe40000000f00 */
[----:B------:R-:W-:Y:S01]  /*2230*/  @!P5 MOV R35, R91 ;  /* 0x0000005b0023d202 */ /* 0x000fe20000000f00 */
[----:B------:R-:W-:Y:S01]  /*2240*/  @!P5 IMAD R10, R37, R24, RZ ;  /* 0x00000018250ad224 */ /* 0x000fe200078e02ff */
        /* <DEDUP_REMOVED lines=8> */
[C---:B--2---:R-:W-:Y:S01]  /*22d0*/  @!P5 LEA R22, P1, R24.reuse, R22, 0x1 ;  /* 0x000000161816d211 */ /* 0x044fe200078208ff */
[----:B------:R-:W-:Y:S01]  /*22e0*/  HFMA2 R49, -RZ, RZ, 0, 0 ;  /* 0x00000000ff317431 */ /* 0x000fe200000001ff */
[----:B------:R-:W-:Y:S01]  /*22f0*/  MOV R53, RZ ;  /* 0x000000ff00357202 */ /* 0x000fe20000000f00 */
[----:B----4-:R-:W-:Y:S01]  /*2300*/  @!P4 IMAD R15, R15, R2, RZ ;  /* 0x000000020f0fc224 */ /* 0x010fe200078e02ff */
[----:B------:R-:W-:Y:S02]  /*2310*/  @!P5 LEA.HI.X R23, R24, R23, R8, 0x1, P1 ;  /* 0x000000171817d211 */ /* 0x000fe400008f0c08 */
[----:B------:R-:W-:Y:S02]  /*2320*/  @!P4 MOV R24, R88 ;  /* 0x000000580018c202 */ /* 0x000fe40000000f00 */
[----:B------:R-:W-:Y:S01]  /*2330*/  @!P4 MOV R25, R91 ;  /* 0x0000005b0019c202 */ /* 0x000fe20000000f00 */
[----:B------:R-:W-:-:S02]  /*2340*/  HFMA2 R51, -RZ, RZ, 0, 0 ;  /* 0x00000000ff337431 */ /* 0x000fc400000001ff */
[C---:B------:R-:W-:Y:S01]  /*2350*/  @!P4 IMAD R15, R0.reuse, R3, R15 ;  /* 0x00000003000fc224 */ /* 0x040fe200078e020f */
[----:B------:R-:W2:Y:S01]  /*2360*/  @!P2 LDG.E R49, desc[UR14][R30.64] ;  /* 0x0000000e1e31a981 */ /* 0x000ea2000c1e1900 */
[----:B------:R-:W-:-:S03]  /*2370*/  @!P4 IMAD.WIDE.U32 R2, R0, R2, R24 ;  /* 0x000000020002c225 */ /* 0x000fc600078e0018 */
[----:B------:R4:W2:Y:S01]  /*2380*/  @!P5 LDG.E R53, desc[UR14][R22.64] ;  /* 0x0000000e1635d981 */ /* 0x0008a2000c1e1900 */
[----:B-1----:R-:W-:Y:S01]  /*2390*/  @!P6 IMAD R0, R19, R20, RZ ;  /* 0x000000141300e224 */ /* 0x002fe200078e02ff */
[----:B------:R-:W-:Y:S02]  /*23a0*/  @!P4 LEA R28, P1, R2, R28, 0x1 ;  /* 0x0000001c021cc211 */ /* 0x000fe400078208ff */
[----:B------:R-:W2:Y:S01]  /*23b0*/  @!P3 LDG.E R51, desc[UR14][R26.64] ;  /* 0x0000000e1a33b981 */ /* 0x000ea2000c1e1900 */
[----:B------:R-:W-:Y:S01]  /*23c0*/  @!P6 IMAD R13, R7, R21, R0 ;  /* 0x00000015070de224 */ /* 0x000fe200078e0200 */
[----:B----4-:R-:W-:Y:S02]  /*23d0*/  @!P6 MOV R22, R88 ;  /* 0x000000580016e202 */ /* 0x010fe40000000f00 */
[----:B------:R-:W-:Y:S02]  /*23e0*/  @!P6 MOV R23, R91 ;  /* 0x0000005b0017e202 */ /* 0x000fe40000000f00 */
[----:B------:R-:W-:Y:S01]  /*23f0*/  @!P4 IADD3 R0, PT, PT, R3, R15, RZ ;  /* 0x0000000f0300c210 */ /* 0x000fe20007ffe0ff */
[----:B------:R-:W-:-:S04]  /*2400*/  @!P6 IMAD.WIDE.U32 R20, R7, R20, R22 ;  /* 0x000000140714e225 */ /* 0x000fc800078e0016 */
[----:B------:R-:W-:Y:S01]  /*2410*/  HFMA2 R57, -RZ, RZ, 0, 0 ;  /* 0x00000000ff397431 */ /* 0x000fe200000001ff */
[----:B------:R-:W-:Y:S02]  /*2420*/  @!P4 LEA.HI.X R29, R2, R29, R0, 0x1, P1 ;  /* 0x0000001d021dc211 */ /* 0x000fe400008f0c00 */
[----:B------:R-:W-:Y:S02]  /*2430*/  @!P6 IADD3 R0, PT, PT, R21, R13, RZ ;  /* 0x0000000d1500e210 */ /* 0x000fe40007ffe0ff */
[C---:B0-----:R-:W-:Y:S01]  /*2440*/  @!P6 LEA R32, P1, R20.reuse, R32, 0x1 ;  /* 0x000000201420e211 */ /* 0x041fe200078208ff */
[----:B------:R-:W4:Y:S01]  /*2450*/  @!P4 LDG.E R57, desc[UR14][R28.64] ;  /* 0x0000000e1c39c981 */ /* 0x000f22000c1e1900 */
[----:B------:R-:W-:Y:S02]  /*2460*/  MOV R59, RZ ;  /* 0x000000ff003b7202 */ /* 0x000fe40000000f00 */
[----:B------:R-:W-:-:S05]  /*2470*/  @!P6 LEA.HI.X R33, R20, R33, R0, 0x1, P1 ;  /* 0x000000211421e211 */ /* 0x000fca00008f0c00 */
[----:B------:R-:W4:Y:S01]  /*2480*/  @!P6 LDG.E R59, desc[UR14][R32.64] ;  /* 0x0000000e203be981 */ /* 0x000f22000c1e1900 */
        /* <DEDUP_REMOVED lines=9> */
[----:B------:R-:W-:Y:S01]  /*2520*/  SHF.L.U32 R79, R79, 0x10, RZ ;  /* 0x000000104f4f7819 */ /* 0x000fe200000006ff */
        /* <DEDUP_REMOVED lines=60> */
[C---:B------:R-:W-:Y:S01]  /*28f0*/  FFMA.FTZ R7, R67.reuse, R67, R8 ;  /* 0x0000004343077223 */ /* 0x040fe20000010008 */
[----:B------:R-:W-:Y:S01]  /*2900*/  FADD.FTZ R3, R67, R64 ;  /* 0x0000004043037221 */ /* 0x000fe20000010000 */
[----:B------:R-:W-:Y:S01]  /*2910*/  IMAD.U32 R65, R65, 0x10000, RZ ;  /* 0x0001000041417824 */ /* 0x000fe200078e00ff */
        /* <DEDUP_REMOVED lines=40> */
[----:B---3--:R-:W-:Y:S01]  /*2ba0*/  PRMT R8, R9, 0x7632, R8 ;  /* 0x0000763209087816 */ /* 0x008fe20000000008 */
        /* <DEDUP_REMOVED lines=50> */
[----:B-----5:R-:W-:Y:S01]  /*2ed0*/  PRMT R38, R39, 0x7632, R38 ;  /* 0x0000763227267816 */ /* 0x020fe20000000026 */
        /* <DEDUP_REMOVED lines=52> */
[C---:B--2---:R-:W-:Y:S02]  /*3220*/  PRMT R48, R49.reuse, 0x7632, R48 ;  /* 0x0000763231307816 */ /* 0x044fe40000000030 */
[----:B------:R-:W-:Y:S02]  /*3230*/  SHF.L.U32 R49, R49, 0x10, RZ ;  /* 0x0000001031317819 */ /* 0x000fe400000006ff */
[----:B------:R-:W-:Y:S02]  /*3240*/  SHF.L.U32 R48, R48, 0x10, RZ ;  /* 0x0000001030307819 */ /* 0x000fe400000006ff */
[----:B------:R-:W-:-:S03]  /*3250*/  PRMT R50, R51, 0x7632, R50 ;  /* 0x0000763233327816 */ /* 0x000fc60000000032 */
        /* <DEDUP_REMOVED lines=15> */
[----:B----4-:R-:W-:Y:S01]  /*3350*/  PRMT R56, R57, 0x7632, R56 ;  /* 0x0000763239387816 */ /* 0x010fe20000000038 */
[----:B------:R-:W-:Y:S01]  /*3360*/  FADD.FTZ R22, R53, R52 ;  /* 0x0000003435167221 */ /* 0x000fe20000010000 */
[----:B------:R-:W-:-:S02]  /*3370*/  SHF.L.U32 R57, R57, 0x10, RZ ;  /* 0x0000001039397819 */ /* 0x000fc400000006ff */
[----:B------:R-:W-:Y:S01]  /*3380*/  SHF.L.U32 R56, R56, 0x10, RZ ;  /* 0x0000001038387819 */ /* 0x000fe200000006ff */
[----:B------:R-:W-:Y:S01]  /*3390*/  FADD.FTZ R20, R20, R23 ;  /* 0x0000001714147221 */ /* 0x000fe20000010000 */
        /* <DEDUP_REMOVED lines=34> */
[----:B------:R-:W-:Y:S01]  /*35c0*/  ISETP.GT.AND P1, PT, R20, R21, PT ;  /* 0x000000151400720c */ /* 0x000fe20003f24270 */
[C---:B------:R-:W-:Y:S01]  /*35d0*/  VIADD R20, R82.reuse, 0x8 ;  /* 0x0000000852147836 */ /* 0x040fe20000000000 */
[----:B------:R-:W-:-:S11]  /*35e0*/  ISETP.NE.AND P2, PT, R82, RZ, PT ;  /* 0x000000ff5200720c */ /* 0x000fd60003f45270 */
        /* <DEDUP_REMOVED lines=18> */
[----:B-1----:R-:W-:Y:S01]  /*3710*/  @!P1 FADD.FTZ R55, R55, R22 ;  /* 0x0000001637379221 */ /* 0x002fe20000010000 */
[----:B------:R-:W-:Y:S01]  /*3720*/  ISETP.NE.AND P1, PT, R86, RZ, PT ;  /* 0x000000ff5600720c */ /* 0x000fe20003f25270 */
[----:B------:R-:W-:Y:S03]  /*3730*/  BSSY.RECONVERGENT B0, `(.L_x_2221) ;  /* 0x0000032000007945 */ /* 0x000fe60003800200 */
[----:B------:R0:W-:Y:S01]  /*3740*/  @!P2 STS.64 [R20+0x18], R54 ;  /* 0x000018361400a388 */ /* 0x0001e20000000a00 */
[----:B------:R-:W-:Y:S08]  /*3750*/  BAR.SYNC.DEFER_BLOCKING 0x0 ;  /* 0x0000000000007b1d */ /* 0x000ff00000010000 */
        /* <DEDUP_REMOVED lines=47> */
.L_x_2222:
[----:B------:R-:W-:Y:S05]  /*3a50*/  BSYNC.RECONVERGENT B0 ;  /* 0x0000000000007941 */ /* 0x000fea0003800200 */
.L_x_2221:
        /* <DEDUP_REMOVED lines=32> */
.L_x_2225:
[----:B0-----:R-:W2:Y:S04]  /*3c60*/  LDG.E.STRONG.GPU R22, desc[UR14][R20.64] ;  /* 0x0000000e14167981 */ /* 0x001ea8000c1ef900 */
[----:B--2---:R-:W-:Y:S01]  /*3c70*/  CCTL.IVALL ;  /* 0x00000000ff00798f */ /* 0x004fe20002000000 */
[----:B------:R-:W-:Y:S05]  /*3c80*/  YIELD ;  /* 0x0000000000007946 */ /* 0x000fea0003800000 */
[----:B------:R-:W-:-:S13]  /*3c90*/  ISETP.NE.AND P1, PT, R22, R25, PT ;  /* 0x000000191600720c */ /* 0x000fda0003f25270 */
[----:B------:R-:W-:Y:S05]  /*3ca0*/  @P1 BRA `(.L_x_2225) ;  /* 0xfffffffc00ec1947 */ /* 0x000fea000383ffff */
.L_x_2224:
        /* <DEDUP_REMOVED lines=15> */
.L_x_2227:
        /* <DEDUP_REMOVED lines=73> */
.L_x_2226:
        /* <DEDUP_REMOVED lines=42> */
.L_x_2228:
        /* <DEDUP_REMOVED lines=19> */
.L_x_2229:
        /* <DEDUP_REMOVED lines=11> */
.L_x_2230:
[----:B------:R-:W-:Y:S05]  /*46b0*/  BSYNC.RECONVERGENT B0 ;  /* 0x0000000000007941 */ /* 0x000fea0003800200 */
.L_x_2223:
[----:B------:R-:W1:Y:S01]  /*46c0*/  S2UR UR7, SR_CgaCtaId ;  /* 0x00000000000779c3 */ /* 0x000e620000008800 */
[----:B------:R-:W2:Y:S01]  /*46d0*/  LDCU UR9, c[0x0][0x414] ;  /* 0x00008280ff0977ac */ /* 0x000ea20008000800 */
[----:B------:R-:W-:Y:S02]  /*46e0*/  ISETP.NE.AND P1, PT, R86, RZ, PT ;  /* 0x000000ff5600720c */ /* 0x000fe40003f25270 */
[----:B0-----:R-:W-:Y:S01]  /*46f0*/  MOV R29, UR6 ;  /* 0x00000006001d7c02 */ /* 0x001fe20008000f00 */
[----:B------:R-:W-:Y:S01]  /*4700*/  UMOV UR5, 0x400 ;  /* 0x0000040000057882 */ /* 0x000fe20000000000 */
[----:B------:R-:W-:Y:S01]  /*4710*/  LOP3.LUT R24, R84, 0xffff, RZ, 0xc0, !PT ;  /* 0x0000ffff54187812 */ /* 0x000fe200078ec0ff */
[----:B------:R-:W0:Y:S01]  /*4720*/  LDCU.U8 UR10, c[0x0][0x3fc] ;  /* 0x00007f80ff0a77ac */ /* 0x000e220008000000 */
[----:B------:R-:W3:Y:S02]  /*4730*/  @P0 LDC.64 R20, c[0x0][0x388] ;  /* 0x0000e200ff140b82 */ /* 0x000ee40000000a00 */
[----:B------:R-:W-:-:S06]  /*4740*/  IADD3 R31, PT, PT, R24, UR8, RZ ;  /* 0x00000008181f7c10 */ /* 0x000fcc000fffe0ff */
[----:B------:R-:W4:Y:S01]  /*4750*/  LDC.64 R26, c[0x0][0x398] ;  /* 0x0000e600ff1a7b82 */ /* 0x000f220000000a00 */
[----:B-1----:R-:W-:-:S07]  /*4760*/  ULEA UR5, UR7, UR5, 0x18 ;  /* 0x0000000507057291 */ /* 0x002fce000f8ec0ff */
[----:B------:R-:W1:Y:S01]  /*4770*/  LDC.64 R22, c[0x0][0x3a0] ;  /* 0x0000e800ff167b82 */ /* 0x000e620000000a00 */
[----:B---3--:R-:W-:-:S04]  /*4780*/  @P0 IMAD.WIDE R28, R29, 0x8, R20 ;  /* 0x000000081d1c0825 */ /* 0x008fc800078e0214 */
[----:B--2---:R-:W-:Y:S01]  /*4790*/  @P0 FMUL.FTZ R20, R54, UR9 ;  /* 0x0000000936140c20 */ /* 0x004fe20008410000 */
[----:B------:R-:W-:Y:S01]  /*47a0*/  @P0 FMUL.FTZ R21, R55, UR9 ;  /* 0x0000000937150c20 */ /* 0x000fe20008410000 */
[----:B------:R-:W-:Y:S04]  /*47b0*/  @!P1 STS.64 [UR5+0xb0], R54 ;  /* 0x0000b036ff009988 */ /* 0x000fe80008000a05 */
[----:B------:R2:W-:Y:S01]  /*47c0*/  @P0 STG.E.64 desc[UR14][R28.64], R20 ;  /* 0x000000141c000986 */ /* 0x0005e2000c101b0e */
[C---:B----4-:R-:W-:Y:S01]  /*47d0*/  IMAD.WIDE R26, R31.reuse, 0x2, R26 ;  /* 0x000000021f1a7825 */ /* 0x050fe200078e021a */
[----:B------:R-:W-:Y:S03]  /*47e0*/  BAR.SYNC.DEFER_BLOCKING 0x0 ;  /* 0x0000000000007b1d */ /* 0x000fe60000010000 */
[----:B-1----:R-:W-:-:S05]  /*47f0*/  IMAD.WIDE R30, R31, 0x2, R22 ;  /* 0x000000021f1e7825 */ /* 0x002fca00078e0216 */
[----:B--2---:R-:W1:Y:S01]  /*4800*/  LDC R20, c[0x0][0x404] ;  /* 0x00010100ff147b82 */ /* 0x004e620000000800 */
[----:B------:R-:W2:Y:S04]  /*4810*/  LDG.E.U16 R35, desc[UR14][R26.64] ;  /* 0x0000000e1a237981 */ /* 0x000ea8000c1e1500 */
[----:B------:R3:W4:Y:S04]  /*4820*/  LDG.E.U16 R86, desc[UR14][R26.64+0x2] ;  /* 0x0000020e1a567981 */ /* 0x000728000c1e1500 */
[----:B------:R-:W5:Y:S04]  /*4830*/  LDG.E.U16 R32, desc[UR14][R30.64] ;  /* 0x0000000e1e207981 */ /* 0x000f68000c1e1500 */
[----:B------:R5:W5:Y:S01]  /*4840*/  LDG.E.U16 R87, desc[UR14][R30.64+0x2] ;  /* 0x0000020e1e577981 */ /* 0x000b62000c1e1500 */
[----:B0-----:R-:W-:Y:S01]  /*4850*/  UISETP.NE.AND UP1, UPT, UR10, URZ, UPT ;  /* 0x000000ff0a00728c */ /* 0x001fe2000bf25270 */
[----:B------:R-:W-:Y:S02]  /*4860*/  BSSY.RECONVERGENT B0, `(.L_x_2231) ;  /* 0x000078e000007945 */ /* 0x000fe40003800200 */
[----:B------:R-:W0:Y:S01]  /*4870*/  LDS.64 R22, [UR5+0xb0] ;  /* 0x0000b005ff167984 */ /* 0x000e220008000a00 */
[----:B------:R-:W1:Y:S02]  /*4880*/  S2UR UR5, SR_CTAID.X ;  /* 0x00000000000579c3 */ /* 0x000e640000002500 */
[----:B-1----:R-:W-:-:S05]  /*4890*/  IMAD R25, R20, UR5, R85 ;  /* 0x0000000514197c24 */ /* 0x002fca000f8e0255 */
[C---:B------:R-:W-:Y:S02]  /*48a0*/  IADD3 R33, PT, PT, R25.reuse, 0x20, RZ ;  /* 0x0000002019217810 */ /* 0x040fe40007ffe0ff */
[----:B---3--:R-:W-:Y:S02]  /*48b0*/  IADD3 R26, PT, PT, R25, 0x90, RZ ;  /* 0x00000090191a7810 */ /* 0x008fe40007ffe0ff */
[----:B------:R-:W-:Y:S02]  /*48c0*/  SHF.R.S32.HI R34, RZ, 0x1f, R33 ;  /* 0x0000001fff227819 */ /* 0x000fe40000011421 */
[----:B------:R-:W-:Y:S01]  /*48d0*/  SHF.R.S32.HI R27, RZ, 0x1f, R26 ;  /* 0x0000001fff1b7819 */ /* 0x000fe2000001141a */
[----:B0-----:R-:W-:-:S05]  /*48e0*/  FMUL.FTZ R22, R22, UR9 ;  /* 0x0000000916167c20 */ /* 0x001fca0008410000 */
[----:B------:R-:W-:-:S13]  /*48f0*/  R2UR UR7, R22 ;  /* 0x00000000160772ca */ /* 0x000fda00000e0000 */
[----:B------:R-:W-:-:S05]  /*4900*/  MOV R22, UR7 ;  /* 0x0000000700167c02 */ /* 0x000fca0008000f00 */
[----:B------:R-:W-:-:S04]  /*4910*/  FMUL.FTZ R22, R22, UR7 ;  /* 0x0000000716167c20 */ /* 0x000fc80008410000 */
[----:B------:R-:W-:-:S05]  /*4920*/  FFMA.FTZ R22, R23, UR9, -R22 ;  /* 0x0000000917167c23 */ /* 0x000fca0008010816 */
[----:B------:R-:W-:-:S13]  /*4930*/  FSETP.GTU.FTZ.AND P1, PT, R22, RZ, PT ;  /* 0x000000ff1600720b */ /* 0x000fda0003f3c000 */
[----:B------:R-:W-:Y:S01]  /*4940*/  VOTEU.ANY UP0, P1 ;  /* 0x0000000000ff7886 */ /* 0x000fe20000800100 */
[----:B------:R-:W-:-:S04]  /*4950*/  PLOP3.LUT P1, PT, PT, PT, UP0, 0x80, 0x8 ;  /* 0x000000000008781c */ /* 0x000fc80003f2f008 */
[----:B------:R-:W0:Y:S09]  /*4960*/  @UP0 LDCU UR8, c[0x0][0x3a8] ;  /* 0x00007500ff0807ac */ /* 0x000e320008000800 */
[----:B0-----:R-:W-:Y:S01]  /*4970*/  @P1 FADD.FTZ R22, R22, UR8 ;  /* 0x0000000816161e21 */ /* 0x001fe20008010000 */
[----:B------:R-:W-:-:S05]  /*4980*/  UMOV UR8, 0x3f800000 ;  /* 0x3f80000000087882 */ /* 0x000fca0000000000 */
[----:B------:R-:W0:Y:S02]  /*4990*/  @P1 MUFU.RSQ R22, R22 ;  /* 0x0000001600161308 */ /* 0x000e240000001400 */
[----:B0-----:R-:W-:-:S13]  /*49a0*/  @P1 R2UR UR9, R22 ;  /* 0x00000000160912ca */ /* 0x001fda00000e0000 */
[----:B------:R-:W-:Y:S01]  /*49b0*/  @UP0 UMOV UR8, UR9 ;  /* 0x0000000900080c82 */ /* 0x000fe20008000000 */
[----:B--2---:R-:W-:Y:S02]  /*49c0*/  SHF.L.U32 R28, R35, 0x10, RZ ;  /* 0x00000010231c7819 */ /* 0x004fe400000006ff */
[----:B----4-:R-:W-:Y:S02]  /*49d0*/  SHF.L.U32 R29, R86, 0x10, RZ ;  /* 0x00000010561d7819 */ /* 0x010fe400000006ff */
[----:B-----5:R-:W-:Y:S02]  /*49e0*/  SHF.L.U32 R31, R32, 0x10, RZ ;  /* 0x00000010201f7819 */ /* 0x020fe400000006ff */
[----:B------:R-:W-:Y:S01]  /*49f0*/  SHF.L.U32 R30, R87, 0x10, RZ ;  /* 0x00000010571e7819 */ /* 0x000fe200000006ff */
[----:B------:R-:W-:Y:S06]  /*4a00*/  BRA.U UP1, `(.L_x_2232) ;  /* 0x0000003101687547 */ /* 0x000fec000b800000 */
        /* <DEDUP_REMOVED lines=18> */
[----:B------:R-:W-:Y:S01]  /*4b30*/  FFMA.FTZ R80, R29, R80, R30 ;  /* 0x000000501d507223 */ /* 0x000fe2000001001e */
        /* <DEDUP_REMOVED lines=10> */
.L_x_2234:
[----:B------:R-:W-:Y:S05]  /*4be0*/  BSYNC.RECONVERGENT B1 ;  /* 0x0000000000017941 */ /* 0x000fea0003800200 */
.L_x_2233:
        /* <DEDUP_REMOVED lines=11> */
[----:B------:R-:W-:-:S03]  /*4ca0*/  FFMA.FTZ R81, R28, R81, R31 ;  /* 0x000000511c517223 */ /* 0x000fc6000001001f */
        /* <DEDUP_REMOVED lines=9> */
.L_x_2236:
[----:B------:R-:W-:Y:S05]  /*4d40*/  BSYNC.RECONVERGENT B1 ;  /* 0x0000000000017941 */ /* 0x000fea0003800200 */
.L_x_2235:
        /* <DEDUP_REMOVED lines=24> */
[----:B01----:R-:W-:Y:S02]  /*4ed0*/  IMAD.MOV.U32 R21, RZ, RZ, R91 ;  /* 0x000000ffff157224 */ /* 0x003fe400078e005b */
[----:B------:R-:W-:Y:S01]  /*4ee0*/  FADD.FTZ R79, R79, -UR7 ;  /* 0x800000074f4f7e21 */ /* 0x000fe20008010000 */
[----:B------:R-:W0:Y:S01]  /*4ef0*/  LDCU.64 UR16, c[0x0][0x380] ;  /* 0x00007000ff1077ac */ /* 0x000e220008000a00 */
[----:B------:R-:W-:Y:S02]  /*4f00*/  FADD.FTZ R76, R76, -UR7 ;  /* 0x800000074c4c7e21 */ /* 0x000fe40008010000 */
[----:B------:R-:W-:Y:S02]  /*4f10*/  FMUL.FTZ R79, R79, UR8 ;  /* 0x000000084f4f7c20 */ /* 0x000fe40008410000 */
[----:B------:R-:W-:-:S04]  /*4f20*/  FMUL.FTZ R76, R76, UR8 ;  /* 0x000000084c4c7c20 */ /* 0x000fc80008410000 */
[----:B------:R-:W-:Y:S01]  /*4f30*/  FFMA.FTZ R76, R29, R76, R30 ;  /* 0x0000004c1d4c7223 */ /* 0x000fe2000001001e */
        /* <DEDUP_REMOVED lines=9> */
.L_x_2238:
[----:B------:R-:W-:Y:S05]  /*4fd0*/  BSYNC.RECONVERGENT B1 ;  /* 0x0000000000017941 */ /* 0x000fea0003800200 */
.L_x_2237:
        /* <DEDUP_REMOVED lines=22> */
.L_x_2240:
[----:B------:R-:W-:Y:S05]  /*5140*/  BSYNC.RECONVERGENT B1 ;  /* 0x0000000000017941 */ /* 0x000fea0003800200 */
.L_x_2239:
        /* <DEDUP_REMOVED lines=20> */
.L_x_2242:
[----:B------:R-:W-:Y:S05]  /*5290*/  BSYNC.RECONVERGENT B1 ;  /* 0x0000000000017941 */ /* 0x000fea0003800200 */
.L_x_2241:
[----:B------:R-:W-:Y:S04]  /*52a0*/  BSSY.RECONVERGENT B1, `(.L_x_2243) ;  /* 0x0000014000017945 */ /* 0x000fe80003800200 */
[----:B------:R-:W-:Y:S05]  /*52b0*/  @P6 BRA `(.L_x_2244) ;  /* 0x0000000000486947 */ /* 0x000fea0003800000 */
[----:B------:R-:W5:Y:S01]  /*52c0*/  LDCU.64 UR12, c[0x0][0x3e0] ;  /* 0x00007c00ff0c77ac */ /* 0x000f620008000a00 */
[----:B------:R-:W-:Y:S01]  /*52d0*/  MOV R20, R88 ;  /* 0x0000005800147202 */ /* 0x000fe20000000f00 */
[----:B------:R-:W-:Y:S01]  /*52e0*/  FADD.FTZ R73, R73, -UR7 ;  /* 0x8000000749497e21 */ /* 0x000fe20008010000 */
[----:B01234-:R-:W-:Y:S01]  /*52f0*/  MOV R21, R91 ;  /* 0x0000005b00157202 */ /* 0x01ffe20000000f00 */
[----:B------:R-:W0:Y:S01]  /*5300*/  LDCU.64 UR16, c[0x0][0x380] ;  /* 0x00007000ff1077ac */ /* 0x000e220008000a00 */
[----:B------:R-:W-:Y:S01]  /*5310*/  FADD.FTZ R70, R70, -UR7 ;  /* 0x8000000746467e21 */ /* 0x000fe20008010000 */
[----:B------:R-:W-:-:S03]  /*5320*/  FMUL.FTZ R73, R73, UR8 ;  /* 0x0000000849497c20 */ /* 0x000fc60008410000 */
[----:B------:R-:W-:Y:S01]  /*5330*/  FMUL.FTZ R70, R70, UR8 ;  /* 0x0000000846467c20 */ /* 0x000fe20008410000 */
        /* <DEDUP_REMOVED lines=10> */
.L_x_2244:
[----:B------:R-:W-:Y:S05]  /*53e0*/  BSYNC.RECONVERGENT B1 ;  /* 0x0000000000017941 */ /* 0x000fea0003800200 */
.L_x_2243:
        /* <DEDUP_REMOVED lines=20> */
.L_x_2246:
[----:B------:R-:W-:Y:S05]  /*5530*/  BSYNC.RECONVERGENT B1 ;  /* 0x0000000000017941 */ /* 0x000fea0003800200 */
.L_x_2245:
        /* <DEDUP_REMOVED lines=20> */
.L_x_2248:
[----:B------:R-:W-:Y:S05]  /*5680*/  BSYNC.RECONVERGENT B1 ;  /* 0x0000000000017941 */ /* 0x000fea0003800200 */
.L_x_2247:
[----:B------:R-:W-:Y:S01]  /*5690*/  ISETP.GE.U32.AND P5, PT, R33, UR10, PT ;  /* 0x0000000a21007c0c */ /* 0x000fe2000bfa6070 */
[----:B------:R-:W-:Y:S01]  /*56a0*/  BSSY.RECONVERGENT B1, `(.L_x_2249) ;  /* 0x0000029000017945 */ /* 0x000fe20003800200 */
[----:B01234-:R-:W-:Y:S02]  /*56b0*/  SHF.R.S32.HI R22, RZ, 0x1f, R33 ;  /* 0x0000001fff167819 */ /* 0x01ffe40000011421 */
[C---:B------:R-:W-:Y:S02]  /*56c0*/  IADD3 R69, PT, PT, R25.reuse, 0xb0, RZ ;  /* 0x000000b019457810 */ /* 0x040fe40007ffe0ff */
        /* <DEDUP_REMOVED lines=28> */
[----:B------:R-:W-:-:S03]  /*5890*/  FFMA.FTZ R67, R28, R67, R31 ;  /* 0x000000431c437223 */ /* 0x000fc6000001001f */
        /* <DEDUP_REMOVED lines=9> */
.L_x_2250:
[----:B------:R-:W-:Y:S05]  /*5930*/  BSYNC.RECONVERGENT B1 ;  /* 0x0000000000017941 */ /* 0x000fea0003800200 */
.L_x_2249:
        /* <DEDUP_REMOVED lines=20> */
.L_x_2252:
[----:B------:R-:W-:Y:S05]  /*5a80*/  BSYNC.RECONVERGENT B1 ;  /* 0x0000000000017941 */ /* 0x000fea0003800200 */
.L_x_2251:
        /* <DEDUP_REMOVED lines=20> */
.L_x_2254:
[----:B------:R-:W-:Y:S05]  /*5bd0*/  BSYNC.RECONVERGENT B1 ;  /* 0x0000000000017941 */ /* 0x000fea0003800200 */
.L_x_2253:
        /* <DEDUP_REMOVED lines=20> */
.L_x_2256:
[----:B------:R-:W-:Y:S05]  /*5d20*/  BSYNC.RECONVERGENT B1 ;  /* 0x0000000000017941 */ /* 0x000fea0003800200 */
.L_x_2255:
[----:B------:R-:W-:Y:S04]  /*5d30*/  BSSY.RECONVERGENT B1, `(.L_x_2257) ;  /* 0x0000014000017945 */ /* 0x000fe80003800200 */
[----:B------:R-:W-:Y:S05]  /*5d40*/  @P3 BRA `(.L_x_2258) ;  /* 0x0000000000483947 */ /* 0x000fea0003800000 */
[----:B------:R-:W4:Y:S01]  /*5d50*/  LDCU.64 UR12, c[0x0][0x3e0] ;  /* 0x00007c00ff0c77ac */ /* 0x000f220008000a00 */
[----:B------:R-:W-:Y:S01]  /*5d60*/  FADD.FTZ R0, R3, -UR7 ;  /* 0x8000000703007e21 */ /* 0x000fe20008010000 */
[----:B------:R-:W-:Y:S01]  /*5d70*/  FADD.FTZ R20, R2, -UR7 ;  /* 0x8000000702147e21 */ /* 0x000fe20008010000 */
[----:B------:R-:W-:Y:S01]  /*5d80*/  MOV R2, R88 ;  /* 0x0000005800027202 */ /* 0x000fe20000000f00 */
[----:B------:R-:W5:Y:S01]  /*5d90*/  LDCU.64 UR16, c[0x0][0x380] ;  /* 0x00007000ff1077ac */ /* 0x000f620008000a00 */
[----:B------:R-:W-:Y:S01]  /*5da0*/  MOV R3, R91 ;  /* 0x0000005b00037202 */ /* 0x000fe20000000f00 */
[----:B------:R-:W-:Y:S01]  /*5db0*/  FMUL.FTZ R0, R0, UR8 ;  /* 0x0000000800007c20 */ /* 0x000fe20008410000 */
[----:B------:R-:W-:-:S03]  /*5dc0*/  FMUL.FTZ R20, R20, UR8 ;  /* 0x0000000814147c20 */ /* 0x000fc60008410000 */
[----:B------:R-:W-:Y:S01]  /*5dd0*/  FFMA.FTZ R0, R28, R0, R31 ;  /* 0x000000001c007223 */ /* 0x000fe2000001001f */
[----:B0123--:R-:W-:Y:S01]  /*5de0*/  FFMA.FTZ R23, R29, R20, R30 ;  /* 0x000000141d177223 */ /* 0x00ffe2000001001e */
[----:B----4-:R-:W-:Y:S02]  /*5df0*/  IMAD R21, R54, UR12, RZ ;  /* 0x0000000c36157c24 */ /* 0x010fe4000f8e02ff */
[----:B------:R-:W-:-:S04]  /*5e00*/  IMAD.WIDE.U32 R2, R32, UR12, R2 ;  /* 0x0000000c20027c25 */ /* 0x000fc8000f8e0002 */
[----:B------:R-:W-:Y:S01]  /*5e10*/  IMAD R21, R32, UR13, R21 ;  /* 0x0000000d20157c24 */ /* 0x000fe2000f8e0215 */
[----:B-----5:R-:W-:-:S04]  /*5e20*/  LEA R20, P1, R2, UR16, 0x1 ;  /* 0x0000001002147c11 */ /* 0x020fc8000f8208ff */
[----:B------:R-:W-:Y:S02]  /*5e30*/  IADD3 R21, PT, PT, R3, R21, RZ ;  /* 0x0000001503157210 */ /* 0x000fe40007ffe0ff */
[----:B------:R-:W-:Y:S02]  /*5e40*/  F2FP.BF16.F32.PACK_AB R3, R23, R0 ;  /* 0x000000001703723e */ /* 0x000fe400000010ff */
[----:B------:R-:W-:-:S05]  /*5e50*/  LEA.HI.X R21, R2, UR17, R21, 0x1, P1 ;  /* 0x0000001102157c11 */ /* 0x000fca00088f0c15 */
[----:B------:R4:W-:Y:S02]  /*5e60*/  STG.E desc[UR14][R20.64], R3 ;  /* 0x0000000314007986 */ /* 0x0009e4000c10190e */
.L_x_2258:
[----:B------:R-:W-:Y:S05]  /*5e70*/  BSYNC.RECONVERGENT B1 ;  /* 0x0000000000017941 */ /* 0x000fea0003800200 */
.L_x_2257:
[----:B------:R-:W-:Y:S04]  /*5e80*/  BSSY.RECONVERGENT B1, `(.L_x_2259) ;  /* 0x0000014000017945 */ /* 0x000fe80003800200 */
[----:B------:R-:W-:Y:S05]  /*5e90*/  @P4 BRA `(.L_x_2260) ;  /* 0x0000000000484947 */ /* 0x000fea0003800000 */
[----:B------:R-:W5:Y:S01]  /*5ea0*/  LDCU.64 UR12, c[0x0][0x3e0] ;  /* 0x00007c00ff0c77ac */ /* 0x000f620008000a00 */
[----:B------:R-:W-:Y:S01]  /*5eb0*/  MOV R2, R88 ;  /* 0x0000005800027202 */ /* 0x000fe20000000f00 */
[----:B------:R-:W-:Y:S01]  /*5ec0*/  FADD.FTZ R5, R5, -UR7 ;  /* 0x8000000705057e21 */ /* 0x000fe20008010000 */
[----:B----4-:R-:W-:Y:S01]  /*5ed0*/  MOV R3, R91 ;  /* 0x0000005b00037202 */ /* 0x010fe20000000f00 */
[----:B------:R-:W4:Y:S01]  /*5ee0*/  LDCU.64 UR16, c[0x0][0x380] ;  /* 0x00007000ff1077ac */ /* 0x000f220008000a00 */
[----:B------:R-:W-:Y:S01]  /*5ef0*/  FADD.FTZ R4, R4, -UR7 ;  /* 0x8000000704047e21 */ /* 0x000fe20008010000 */
[----:B------:R-:W-:-:S03]  /*5f00*/  FMUL.FTZ R5, R5, UR8 ;  /* 0x0000000805057c20 */ /* 0x000fc60008410000 */
[----:B------:R-:W-:-:S04]  /*5f10*/  FMUL.FTZ R4, R4, UR8 ;  /* 0x0000000804047c20 */ /* 0x000fc80008410000 */
[----:B0123--:R-:W-:Y:S01]  /*5f20*/  FFMA.FTZ R21, R29, R4, R30 ;  /* 0x000000041d157223 */ /* 0x00ffe2000001001e */
[----:B-----5:R-:W-:Y:S02]  /*5f30*/  IMAD R0, R55, UR12, RZ ;  /* 0x0000000c37007c24 */ /* 0x020fe4000f8e02ff */
        /* <DEDUP_REMOVED lines=8> */
.L_x_2260:
[----:B------:R-:W-:Y:S05]  /*5fc0*/  BSYNC.RECONVERGENT B1 ;  /* 0x0000000000017941 */ /* 0x000fea0003800200 */
.L_x_2259:
[----:B------:R-:W-:Y:S01]  /*5fd0*/  ISETP.GE.U32.AND P5, PT, R66, UR10, PT ;  /* 0x0000000a42007c0c */ /* 0x000fe2000bfa6070 */
[----:B------:R-:W-:Y:S01]  /*5fe0*/  BSSY.RECONVERGENT B1, `(.L_x_2261) ;  /* 0x000002b000017945 */ /* 0x000fe20003800200 */
[----:B0-----:R-:W-:Y:S01]  /*5ff0*/  SHF.R.S32.HI R4, RZ, 0x1f, R66 ;  /* 0x0000001fff047819 */ /* 0x001fe20000011442 */
[C---:B------:R-:W-:Y:S01]  /*6000*/  VIADD R0, R25.reuse, 0x150 ;  /* 0x0000015019007836 */ /* 0x040fe20000000000 */
        /* <DEDUP_REMOVED lines=20> */
[----:B------:R-:W-:Y:S01]  /*6150*/  IADD3 R20, PT, PT, R25, 0x140, RZ ;  /* 0x0000014019147810 */ /* 0x000fe20007ffe0ff */
[----:B------:R-:W-:Y:S10]  /*6160*/  @P5 BRA `(.L_x_2262) ;  /* 0x0000000000485947 */ /* 0x000ff40003800000 */
        /* <DEDUP_REMOVED lines=18> */
.L_x_2262:
[----:B------:R-:W-:Y:S05]  /*6290*/  BSYNC.RECONVERGENT B1 ;  /* 0x0000000000017941 */ /* 0x000fea0003800200 */
.L_x_2261:
        /* <DEDUP_REMOVED lines=20> */
.L_x_2264:
[----:B------:R-:W-:Y:S05]  /*63e0*/  BSYNC.RECONVERGENT B1 ;  /* 0x0000000000017941 */ /* 0x000fea0003800200 */
.L_x_2263:
        /* <DEDUP_REMOVED lines=20> */
.L_x_2266:
[----:B------:R-:W-:Y:S05]  /*6530*/  BSYNC.RECONVERGENT B1 ;  /* 0x0000000000017941 */ /* 0x000fea0003800200 */
.L_x_2265:
        /* <DEDUP_REMOVED lines=20> */
.L_x_2268:
[----:B------:R-:W-:Y:S05]  /*6680*/  BSYNC.RECONVERGENT B1 ;  /* 0x0000000000017941 */ /* 0x000fea0003800200 */
.L_x_2267:
        /* <DEDUP_REMOVED lines=20> */
.L_x_2270:
[----:B------:R-:W-:Y:S05]  /*67d0*/  BSYNC.RECONVERGENT B1 ;  /* 0x0000000000017941 */ /* 0x000fea0003800200 */
.L_x_2269:
        /* <DEDUP_REMOVED lines=20> */
.L_x_2272:
[----:B------:R-:W-:Y:S05]  /*6920*/  BSYNC.RECONVERGENT B1 ;  /* 0x0000000000017941 */ /* 0x000fea0003800200 */
.L_x_2271:
        /* <DEDUP_REMOVED lines=44> */
.L_x_2274:
[----:B------:R-:W-:Y:S05]  /*6bf0*/  BSYNC.RECONVERGENT B1 ;  /* 0x0000000000017941 */ /* 0x000fea0003800200 */
.L_x_2273:
        /* <DEDUP_REMOVED lines=20> */
.L_x_2276:
[----:B------:R-:W-:Y:S05]  /*6d40*/  BSYNC.RECONVERGENT B1 ;  /* 0x0000000000017941 */ /* 0x000fea0003800200 */
.L_x_2275:
        /* <DEDUP_REMOVED lines=20> */
.L_x_2278:
[----:B------:R-:W-:Y:S05]  /*6e90*/  BSYNC.RECONVERGENT B1 ;  /* 0x0000000000017941 */ /* 0x000fea0003800200 */
.L_x_2277:
        /* <DEDUP_REMOVED lines=20> */
.L_x_2280:
[----:B------:R-:W-:Y:S05]  /*6fe0*/  BSYNC.RECONVERGENT B1 ;  /* 0x0000000000017941 */ /* 0x000fea0003800200 */
.L_x_2279:
[----:B------:R-:W-:Y:S04]  /*6ff0*/  BSSY.RECONVERGENT B1, `(.L_x_2281) ;  /* 0x0000014000017945 */ /* 0x000fe80003800200 */
[----:B------:R-:W-:Y:S05]  /*7000*/  @P3 BRA `(.L_x_2282) ;  /* 0x0000000000483947 */ /* 0x000fea0003800000 */
[----:B------:R-:W4:Y:S01]  /*7010*/  LDCU.64 UR12, c[0x0][0x3e0] ;  /* 0x00007c00ff0c77ac */ /* 0x000f220008000a00 */
[----:B---3--:R-:W-:Y:S01]  /*7020*/  MOV R4, R88 ;  /* 0x0000005800047202 */ /* 0x008fe20000000f00 */
[----:B------:R-:W-:Y:S01]  /*7030*/  FADD.FTZ R42, R42, -UR7 ;  /* 0x800000072a2a7e21 */ /* 0x000fe20008010000 */
[----:B012---:R-:W-:Y:S01]  /*7040*/  MOV R5, R91 ;  /* 0x0000005b00057202 */ /* 0x007fe20000000f00 */
[----:B------:R-:W0:Y:S01]  /*7050*/  LDCU.64 UR16, c[0x0][0x380] ;  /* 0x00007000ff1077ac */ /* 0x000e220008000a00 */
[----:B------:R-:W-:Y:S01]  /*7060*/  FADD.FTZ R43, R43, -UR7 ;  /* 0x800000072b2b7e21 */ /* 0x000fe20008010000 */
[----:B------:R-:W-:-:S03]  /*7070*/  FMUL.FTZ R42, R42, UR8 ;  /* 0x000000082a2a7c20 */ /* 0x000fc60008410000 */
[----:B------:R-:W-:-:S04]  /*7080*/  FMUL.FTZ R43, R43, UR8 ;  /* 0x000000082b2b7c20 */ /* 0x000fc80008410000 */
[----:B------:R-:W-:Y:S01]  /*7090*/  FFMA.FTZ R0, R29, R43, R30 ;  /* 0x0000002b1d007223 */ /* 0x000fe2000001001e */
[----:B----4-:R-:W-:Y:S02]  /*70a0*/  IMAD R9, R9, UR12, RZ ;  /* 0x0000000c09097c24 */ /* 0x010fe4000f8e02ff */
        /* <DEDUP_REMOVED lines=8> */
.L_x_2282:
[----:B------:R-:W-:Y:S05]  /*7130*/  BSYNC.RECONVERGENT B1 ;  /* 0x0000000000017941 */ /* 0x000fea0003800200 */
.L_x_2281:
[----:B------:R-:W-:Y:S04]  /*7140*/  BSSY.RECONVERGENT B1, `(.L_x_2283) ;  /* 0x0000014000017945 */ /* 0x000fe80003800200 */
[----:B------:R-:W-:Y:S05]  /*7150*/  @P4 BRA `(.L_x_2284) ;  /* 0x0000000000484947 */ /* 0x000fea0003800000 */
[----:B------:R-:W5:Y:S01]  /*7160*/  LDCU.64 UR12, c[0x0][0x3e0] ;  /* 0x00007c00ff0c77ac */ /* 0x000f620008000a00 */
[----:B---34-:R-:W-:Y:S01]  /*7170*/  MOV R4, R88 ;  /* 0x0000005800047202 */ /* 0x018fe20000000f00 */
[----:B------:R-:W-:Y:S01]  /*7180*/  FADD.FTZ R45, R45, -UR7 ;  /* 0x800000072d2d7e21 */ /* 0x000fe20008010000 */
[----:B012---:R-:W-:Y:S01]  /*7190*/  MOV R5, R91 ;  /* 0x0000005b00057202 */ /* 0x007fe20000000f00 */
[----:B------:R-:W0:Y:S01]  /*71a0*/  LDCU.64 UR16, c[0x0][0x380] ;  /* 0x00007000ff1077ac */ /* 0x000e220008000a00 */
[----:B------:R-:W-:Y:S01]  /*71b0*/  FADD.FTZ R44, R44, -UR7 ;  /* 0x800000072c2c7e21 */ /* 0x000fe20008010000 */
[----:B------:R-:W-:-:S03]  /*71c0*/  FMUL.FTZ R45, R45, UR8 ;  /* 0x000000082d2d7c20 */ /* 0x000fc60008410000 */
[----:B------:R-:W-:-:S04]  /*71d0*/  FMUL.FTZ R44, R44, UR8 ;  /* 0x000000082c2c7c20 */ /* 0x000fc80008410000 */
[----:B------:R-:W-:Y:S01]  /*71e0*/  FFMA.FTZ R44, R29, R44, R30 ;  /* 0x0000002c1d2c7223 */ /* 0x000fe2000001001e */
[----:B-----5:R-:W-:Y:S02]  /*71f0*/  IMAD R7, R7, UR12, RZ ;  /* 0x0000000c07077c24 */ /* 0x020fe4000f8e02ff */
        /* <DEDUP_REMOVED lines=8> */
.L_x_2284:
[----:B------:R-:W-:Y:S05]  /*7280*/  BSYNC.RECONVERGENT B1 ;  /* 0x0000000000017941 */ /* 0x000fea0003800200 */
.L_x_2283:
[----:B------:R-:W-:Y:S01]  /*7290*/  ISETP.GE.U32.AND P5, PT, R3, UR10, PT ;  /* 0x0000000a03007c0c */ /* 0x000fe2000bfa6070 */
[----:B------:R-:W-:Y:S01]  /*72a0*/  BSSY.RECONVERGENT B1, `(.L_x_2285) ;  /* 0x0000029000017945 */ /* 0x000fe20003800200 */
[----:B0-----:R-:W-:Y:S02]  /*72b0*/  SHF.R.S32.HI R7, RZ, 0x1f, R3 ;  /* 0x0000001fff077819 */ /* 0x001fe40000011403 */
[----:B------:R-:W-:Y:S02]  /*72c0*/  IADD3 R15, PT, PT, R25, 0x1c0, RZ ;  /* 0x000001c0190f7810 */ /* 0x000fe40007ffe0ff */
[----:B------:R-:W-:Y:S02]  /*72d0*/  ISETP.GE.AND.EX P5, PT, R7, UR11, PT, P5 ;  /* 0x0000000b07007c0c */ /* 0x000fe4000bfa6350 */
[C---:B------:R-:W-:Y:S02]  /*72e0*/  IADD3 R6, PT, PT, R25.reuse, 0x1d0, RZ ;  /* 0x000001d019067810 */ /* 0x040fe40007ffe0ff */
[----:B---34-:R-:W-:-:S02]  /*72f0*/  IADD3 R4, PT, PT, R25, 0x1e0, RZ ;  /* 0x000001e019047810 */ /* 0x018fc40007ffe0ff */
        /* <DEDUP_REMOVED lines=9> */
[----:B-12---:R-:W-:Y:S02]  /*7390*/  SHF.R.S32.HI R5, RZ, 0x1f, R4 ;  /* 0x0000001fff057819 */ /* 0x006fe40000011404 */
[----:B------:R-:W-:Y:S02]  /*73a0*/  SHF.R.S32.HI R0, RZ, 0x1f, R25 ;  /* 0x0000001fff007819 */ /* 0x000fe40000011419 */
[----:B------:R-:W-:-:S02]  /*73b0*/  ISETP.GE.AND.EX P2, PT, R13, UR11, PT, P2 ;  /* 0x0000000b0d007c0c */ /* 0x000fc4000bf46320 */
[----:B------:R-:W-:Y:S02]  /*73c0*/  ISETP.GE.AND.EX P1, PT, R14, UR11, PT, P1 ;  /* 0x0000000b0e007c0c */ /* 0x000fe4000bf26310 */
[----:B------:R-:W-:Y:S02]  /*73d0*/  ISETP.GE.AND.EX P6, PT, R16, UR11, PT, P6 ;  /* 0x0000000b10007c0c */ /* 0x000fe4000bfc6360 */
[----:B------:R-:W-:Y:S02]  /*73e0*/  ISETP.GE.AND.EX P3, PT, R5, UR11, PT, P3 ;  /* 0x0000000b05007c0c */ /* 0x000fe4000bf66330 */
[----:B------:R-:W-:Y:S01]  /*73f0*/  ISETP.GE.AND.EX P4, PT, R0, UR11, PT, P4 ;  /* 0x0000000b00007c0c */ /* 0x000fe2000bf86340 */
[----:B------:R-:W-:-:S12]  /*7400*/  @P5 BRA `(.L_x_2286) ;  /* 0x0000000000485947 */ /* 0x000fd80003800000 */
[----:B------:R-:W0:Y:S01]  /*7410*/  LDCU.64 UR12, c[0x0][0x3e0] ;  /* 0x00007c00ff0c77ac */ /* 0x000e220008000a00 */
[----:B------:R-:W-:Y:S01]  /*7420*/  MOV R9, R91 ;  /* 0x0000005b00097202 */ /* 0x000fe20000000f00 */
[----:B------:R-:W-:Y:S01]  /*7430*/  FADD.FTZ R47, R47, -UR7 ;  /* 0x800000072f2f7e21 */ /* 0x000fe20008010000 */
[----:B------:R-:W-:Y:S01]  /*7440*/  FADD.FTZ R46, R46, -UR7 ;  /* 0x800000072e2e7e21 */ /* 0x000fe20008010000 */
[----:B------:R-:W1:Y:S01]  /*7450*/  LDCU.64 UR16, c[0x0][0x380] ;  /* 0x00007000ff1077ac */ /* 0x000e620008000a00 */
[----:B------:R-:W-:Y:S02]  /*7460*/  IMAD.MOV.U32 R8, RZ, RZ, R88 ;  /* 0x000000ffff087224 */ /* 0x000fe400078e0058 */
[----:B------:R-:W-:Y:S01]  /*7470*/  FMUL.FTZ R47, R47, UR8 ;  /* 0x000000082f2f7c20 */ /* 0x000fe20008410000 */
[----:B------:R-:W-:-:S04]  /*7480*/  FMUL.FTZ R46, R46, UR8 ;  /* 0x000000082e2e7c20 */ /* 0x000fc80008410000 */
[----:B------:R-:W-:Y:S01]  /*7490*/  FFMA.FTZ R46, R29, R46, R30 ;  /* 0x0000002e1d2e7223 */ /* 0x000fe2000001001e */
        /* <DEDUP_REMOVED lines=9> */
.L_x_2286:
[----:B------:R-:W-:Y:S05]  /*7530*/  BSYNC.RECONVERGENT B1 ;  /* 0x0000000000017941 */ /* 0x000fea0003800200 */
.L_x_2285:
        /* <DEDUP_REMOVED lines=20> */
.L_x_2288:
[----:B------:R-:W-:Y:S05]  /*7680*/  BSYNC.RECONVERGENT B1 ;  /* 0x0000000000017941 */ /* 0x000fea0003800200 */
.L_x_2287:
        /* <DEDUP_REMOVED lines=20> */
.L_x_2290:
[----:B------:R-:W-:Y:S05]  /*77d0*/  BSYNC.RECONVERGENT B1 ;  /* 0x0000000000017941 */ /* 0x000fea0003800200 */
.L_x_2289:
        /* <DEDUP_REMOVED lines=10> */
[----:B------:R-:W-:Y:S01]  /*7880*/  FFMA.FTZ R52, R29, R52, R30 ;  /* 0x000000341d347223 */ /* 0x000fe2000001001e */
        /* <DEDUP_REMOVED lines=9> */
.L_x_2292:
[----:B------:R-:W-:Y:S05]  /*7920*/  BSYNC.RECONVERGENT B1 ;  /* 0x0000000000017941 */ /* 0x000fea0003800200 */
.L_x_2291:
        /* <DEDUP_REMOVED lines=20> */
.L_x_2294:
[----:B------:R-:W-:Y:S05]  /*7a70*/  BSYNC.RECONVERGENT B1 ;  /* 0x0000000000017941 */ /* 0x000fea0003800200 */
.L_x_2293:
[----:B------:R-:W-:Y:S05]  /*7a80*/  @P4 BRA `(.L_x_2295) ;  /* 0x0000004400ac4947 */ /* 0x000fea0003800000 */
[----:B------:R-:W5:Y:S01]  /*7a90*/  LDCU.64 UR10, c[0x0][0x3e0] ;  /* 0x00007c00ff0a77ac */ /* 0x000f620008000a00 */
[----:B------:R-:W-:Y:S01]  /*7aa0*/  MOV R89, R91 ;  /* 0x0000005b00597202 */ /* 0x000fe20000000f00 */
[----:B------:R-:W-:Y:S01]  /*7ab0*/  FADD.FTZ R59, R59, -UR7 ;  /* 0x800000073b3b7e21 */ /* 0x000fe20008010000 */
[----:B------:R-:W-:Y:S01]  /*7ac0*/  FADD.FTZ R58, R58, -UR7 ;  /* 0x800000073a3a7e21 */ /* 0x000fe20008010000 */
[----:B------:R-:W1:Y:S02]  /*7ad0*/  LDCU.64 UR12, c[0x0][0x380] ;  /* 0x00007000ff0c77ac */ /* 0x000e640008000a00 */
[----:B------:R-:W-:Y:S01]  /*7ae0*/  FMUL.FTZ R59, R59, UR8 ;  /* 0x000000083b3b7c20 */ /* 0x000fe20008410000 */
[----:B------:R-:W-:-:S03]  /*7af0*/  FMUL.FTZ R58, R58, UR8 ;  /* 0x000000083a3a7c20 */ /* 0x000fc60008410000 */
[----:B----4-:R-:W-:Y:S01]  /*7b00*/  FFMA.FTZ R5, R28, R59, R31 ;  /* 0x0000003b1c057223 */ /* 0x010fe2000001001f */
[----:B------:R-:W-:-:S05]  /*7b10*/  FFMA.FTZ R58, R29, R58, R30 ;  /* 0x0000003a1d3a7223 */ /* 0x000fca000001001e */
[----:B------:R-:W-:Y:S01]  /*7b20*/  F2FP.BF16.F32.PACK_AB R5, R58, R5 ;  /* 0x000000053a05723e */ /* 0x000fe200000010ff */
[----:B-----5:R-:W-:Y:S02]  /*7b30*/  IMAD R0, R0, UR10, RZ ;  /* 0x0000000a00007c24 */ /* 0x020fe4000f8e02ff */
[----:B------:R-:W-:-:S04]  /*7b40*/  IMAD.WIDE.U32 R88, R25, UR10, R88 ;  /* 0x0000000a19587c25 */ /* 0x000fc8000f8e0058 */
[----:B------:R-:W-:Y:S01]  /*7b50*/  IMAD R25, R25, UR11, R0 ;  /* 0x0000000b19197c24 */ /* 0x000fe2000f8e0200 */
[----:B-123--:R-:W-:-:S04]  /*7b60*/  LEA R2, P1, R88, UR12, 0x1 ;  /* 0x0000000c58027c11 */ /* 0x00efc8000f8208ff */
[----:B------:R-:W-:-:S04]  /*7b70*/  IADD3 R25, PT, PT, R89, R25, RZ ;  /* 0x0000001959197210 */ /* 0x000fc80007ffe0ff */
[----:B0-----:R-:W-:-:S05]  /*7b80*/  LEA.HI.X R3, R88, UR13, R25, 0x1, P1 ;  /* 0x0000000d58037c11 */ /* 0x001fca00088f0c19 */
[----:B------:R0:W-:Y:S01]  /*7b90*/  STG.E desc[UR14][R2.64], R5 ;  /* 0x0000000502007986 */ /* 0x0001e2000c10190e */
[----:B------:R-:W-:Y:S05]  /*7ba0*/  BRA `(.L_x_2295) ;  /* 0x0000004400647947 */ /* 0x000fea0003800000 */
.L_x_2232:
        /* <DEDUP_REMOVED lines=39> */
.L_x_2297:
[----:B------:R-:W-:Y:S05]  /*7e20*/  BSYNC.RECONVERGENT B1 ;  /* 0x0000000000017941 */ /* 0x000fea0003800200 */
.L_x_2296:
        /* <DEDUP_REMOVED lines=31> */
.L_x_2299:
[----:B------:R-:W-:Y:S05]  /*8020*/  BSYNC.RECONVERGENT B1 ;  /* 0x0000000000017941 */ /* 0x000fea0003800200 */
.L_x_2298:
[----:B------:R-:W-:Y:S01]  /*8030*/  ISETP.GE.U32.AND P5, PT, R33, UR10, PT ;  /* 0x0000000a21007c0c */ /* 0x000fe2000bfa6070 */
[----:B------:R-:W-:Y:S01]  /*8040*/  BSSY.RECONVERGENT B1, `(.L_x_2300) ;  /* 0x0000031000017945 */ /* 0x000fe20003800200 */
[C---:B------:R-:W-:Y:S02]  /*8050*/  IADD3 R54, PT, PT, R25.reuse, 0x50, RZ ;  /* 0x0000005019367810 */ /* 0x040fe40007ffe0ff */
[----:B------:R-:W-:Y:S02]  /*8060*/  ISETP.GE.AND.EX P5, PT, R34, UR11, PT, P5 ;  /* 0x0000000b22007c0c */ /* 0x000fe4000bfa6350 */
[C---:B-1----:R-:W-:Y:S02]  /*8070*/  IADD3 R55, PT, PT, R25.reuse, 0x60, RZ ;  /* 0x0000006019377810 */ /* 0x042fe40007ffe0ff */
        /* <DEDUP_REMOVED lines=9> */
[----:B0-----:R-:W-:Y:S02]  /*8110*/  SHF.R.S32.HI R83, RZ, 0x1f, R55 ;  /* 0x0000001fff537819 */ /* 0x001fe40000011437 */
        /* <DEDUP_REMOVED lines=35> */
.L_x_2301:
[----:B------:R-:W-:Y:S05]  /*8350*/  BSYNC.RECONVERGENT B1 ;  /* 0x0000000000017941 */ /* 0x000fea0003800200 */
.L_x_2300:
        /* <DEDUP_REMOVED lines=32> */
.L_x_2303:
[----:B------:R-:W-:Y:S05]  /*8560*/  BSYNC.RECONVERGENT B1 ;  /* 0x0000000000017941 */ /* 0x000fea0003800200 */
.L_x_2302:
        /* <DEDUP_REMOVED lines=9> */
[----:B------:R-:W-:Y:S01]  /*8600*/  FFMA.FTZ R33, R28, R33, R31 ;  /* 0x000000211c217223 */ /* 0x000fe2000001001f */
        /* <DEDUP_REMOVED lines=20> */
.L_x_2305:
[----:B------:R-:W-:Y:S05]  /*8750*/  BSYNC.RECONVERGENT B1 ;  /* 0x0000000000017941 */ /* 0x000fea0003800200 */
.L_x_2304:
        /* <DEDUP_REMOVED lines=9> */
[----:B------:R-:W-:Y:S01]  /*87f0*/  FFMA.FTZ R73, R28, R73, R31 ;  /* 0x000000491c497223 */ /* 0x000fe2000001001f */
        /* <DEDUP_REMOVED lines=20> */
.L_x_2307:
[----:B------:R-:W-:Y:S05]  /*8940*/  BSYNC.RECONVERGENT B1 ;  /* 0x0000000000017941 */ /* 0x000fea0003800200 */
.L_x_2306:
        /* <DEDUP_REMOVED lines=9> */
[----:B------:R-:W-:Y:S01]  /*89e0*/  FFMA.FTZ R71, R28, R71, R31 ;  /* 0x000000471c477223 */ /* 0x000fe2000001001f */
        /* <DEDUP_REMOVED lines=20> */
.L_x_2309:
[----:B------:R-:W-:Y:S05]  /*8b30*/  BSYNC.RECONVERGENT B1 ;  /* 0x0000000000017941 */ /* 0x000fea0003800200 */
.L_x_2308:
[----:B------:R-:W-:Y:S04]  /*8b40*/  BSSY.RECONVERGENT B1, `(.L_x_2310) ;  /* 0x000001e000017945 */ /* 0x000fe80003800200 */
[----:B------:R-:W-:Y:S05]  /*8b50*/  @P4 BRA `(.L_x_2311) ;  /* 0x0000000000704947 */ /* 0x000fea0003800000 */
[----:B------:R-:W-:Y:S01]  /*8b60*/  FADD.FTZ R69, R69, -UR7 ;  /* 0x8000000745457e21 */ /* 0x000fe20008010000 */
[----:B------:R-:W-:Y:S01]  /*8b70*/  FADD.FTZ R66, R66, -UR7 ;  /* 0x8000000742427e21 */ /* 0x000fe20008010000 */
[----:B------:R-:W5:Y:S01]  /*8b80*/  LDCU.64 UR12, c[0x0][0x3e0] ;  /* 0x00007c00ff0c77ac */ /* 0x000f620008000a00 */
[----:B01----:R-:W-:Y:S02]  /*8b90*/  IMAD.MOV.U32 R21, RZ, RZ, R91 ;  /* 0x000000ffff157224 */ /* 0x003fe400078e005b */
[----:B------:R-:W-:Y:S01]  /*8ba0*/  FMUL.FTZ R69, R69, UR8 ;  /* 0x0000000845457c20 */ /* 0x000fe20008410000 */
[----:B------:R-:W-:Y:S01]  /*8bb0*/  FMUL.FTZ R66, R66, UR8 ;  /* 0x0000000842427c20 */ /* 0x000fe20008410000 */
[----:B------:R-:W0:Y:S02]  /*8bc0*/  LDCU.64 UR16, c[0x0][0x380] ;  /* 0x00007000ff1077ac */ /* 0x000e240008000a00 */
[----:B------:R-:W-:Y:S01]  /*8bd0*/  FFMA.FTZ R69, R28, R69, R31 ;  /* 0x000000451c457223 */ /* 0x000fe2000001001f */
[----:B------:R-:W-:-:S03]  /*8be0*/  FFMA.FTZ R66, R29, R66, R30 ;  /* 0x000000421d427223 */ /* 0x000fc6000001001e */
[----:B------:R-:W-:Y:S01]  /*8bf0*/  FMUL.FTZ R20, R69, -1.4426950216293334961 ;  /* 0xbfb8aa3b45147820 */ /* 0x000fe20000410000 */
[----:B--234-:R-:W-:-:S05]  /*8c00*/  FMUL.FTZ R33, R66, -1.4426950216293334961 ;  /* 0xbfb8aa3b42217820 */ /* 0x01cfca0000410000 */
[----:B------:R-:W1:Y:S01]  /*8c10*/  MUFU.EX2 R20, R20 ;  /* 0x0000001400147308 */ /* 0x000e620000000800 */
[----:B-----5:R-:W-:-:S03]  /*8c20*/  IMAD R55, R86, UR12, RZ ;  /* 0x0000000c56377c24 */ /* 0x020fc6000f8e02ff */
        /* <DEDUP_REMOVED lines=15> */
.L_x_2311:
[----:B------:R-:W-:Y:S05]  /*8d20*/  BSYNC.RECONVERGENT B1 ;  /* 0x0000000000017941 */ /* 0x000fea0003800200 */
.L_x_2310:
[----:B------:R-:W-:Y:S01]  /*8d30*/  ISETP.GE.U32.AND P5, PT, R22, UR10, PT ;  /* 0x0000000a16007c0c */ /* 0x000fe2000bfa6070 */
[----:B------:R-:W-:Y:S01]  /*8d40*/  BSSY.RECONVERGENT B1, `(.L_x_2312) ;  /* 0x0000033000017945 */ /* 0x000fe20003800200 */
[----:B01----:R-:W-:Y:S02]  /*8d50*/  SHF.R.S32.HI R21, RZ, 0x1f, R22 ;  /* 0x0000001fff157819 */ /* 0x003fe40000011416 */
[----:B------:R-:W-:Y:S02]  /*8d60*/  IADD3 R69, PT, PT, R25, 0xb0, RZ ;  /* 0x000000b019457810 */ /* 0x000fe40007ffe0ff */
[----:B------:R-:W-:Y:S02]  /*8d70*/  ISETP.GE.AND.EX P5, PT, R21, UR11, PT, P5 ;  /* 0x0000000b15007c0c */ /* 0x000fe4000bfa6350 */
[C---:B------:R-:W-:Y:S02]  /*8d80*/  IADD3 R34, PT, PT, R25.reuse, 0xc0, RZ ;  /* 0x000000c019227810 */ /* 0x040fe40007ffe0ff */
[----:B--2---:R-:W-:-:S02]  /*8d90*/  IADD3 R35, PT, PT, R25, 0xd0, RZ ;  /* 0x000000d019237810 */ /* 0x004fc40007ffe0ff */
        /* <DEDUP_REMOVED lines=8> */
[----:B----4-:R-:W-:Y:S02]  /*8e20*/  SHF.R.S32.HI R55, RZ, 0x1f, R35 ;  /* 0x0000001fff377819 */ /* 0x010fe40000011423 */
        /* <DEDUP_REMOVED lines=14> */
[----:B------:R-:W-:Y:S01]  /*8f10*/  FFMA.FTZ R67, R28, R67, R31 ;  /* 0x000000431c437223 */ /* 0x000fe2000001001f */
[----:B---3--:R-:W-:-:S03]  /*8f20*/  FFMA.FTZ R73, R29, R64, R30 ;  /* 0x000000401d497223 */ /* 0x008fc6000001001e */
        /* <DEDUP_REMOVED lines=20> */
.L_x_2313:
[----:B------:R-:W-:Y:S05]  /*9070*/  BSYNC.RECONVERGENT B1 ;  /* 0x0000000000017941 */ /* 0x000fea0003800200 */
.L_x_2312:
        /* <DEDUP_REMOVED lines=9> */
[----:B------:R-:W-:Y:S01]  /*9110*/  FFMA.FTZ R65, R28, R65, R31 ;  /* 0x000000411c417223 */ /* 0x000fe2000001001f */
[----:B------:R-:W-:-:S03]  /*9120*/  FFMA.FTZ R62, R29, R62, R30 ;  /* 0x0000003e1d3e7223 */ /* 0x000fc6000001001e */
[----:B------:R-:W-:Y:S01]  /*9130*/  FMUL.FTZ R20, R65, -1.4426950216293334961 ;  /* 0xbfb8aa3b41147820 */ /* 0x000fe20000410000 */
[----:B0--3--:R-:W-:-:S05]  /*9140*/  FMUL.FTZ R32, R62, -1.4426950216293334961 ;  /* 0xbfb8aa3b3e207820 */ /* 0x009fca0000410000 */
        /* <DEDUP_REMOVED lines=8> */
[----:B------:R-:W-:-:S03]  /*91d0*/  IMAD.WIDE.U32 R20, R26, UR12, R20 ;  /* 0x0000000c1a147c25 */ /* 0x000fc6000f8e0014 */
[----:B--2---:R-:W-:-:S04]  /*91e0*/  LEA R26, P2, R20, UR16, 0x1 ;  /* 0x00000010141a7c11 */ /* 0x004fc8000f8408ff */
[----:B------:R-:W1:Y:S01]  /*91f0*/  MUFU.RCP R33, R33 ;  /* 0x0000002100217308 */ /* 0x000e620000001000 */
[----:B------:R-:W-:-:S04]  /*9200*/  IADD3 R27, PT, PT, R21, R27, RZ ;  /* 0x0000001b151b7210 */ /* 0x000fc80007ffe0ff */
[----:B------:R-:W-:Y:S01]  /*9210*/  LEA.HI.X R27, R20, UR17, R27, 0x1, P2 ;  /* 0x00000011141b7c11 */ /* 0x000fe200090f0c1b */
[----:B0-----:R-:W-:Y:S01]  /*9220*/  FMUL.FTZ R32, R65, R22 ;  /* 0x0000001641207220 */ /* 0x001fe20000410000 */
[----:B-1----:R-:W-:-:S05]  /*9230*/  FMUL.FTZ R65, R62, R33 ;  /* 0x000000213e417220 */ /* 0x002fca0000410000 */
[----:B------:R-:W-:-:S05]  /*9240*/  F2FP.BF16.F32.PACK_AB R65, R65, R32 ;  /* 0x000000204141723e */ /* 0x000fca00000010ff */
[----:B------:R1:W-:Y:S02]  /*9250*/  STG.E desc[UR14][R26.64], R65 ;  /* 0x000000411a007986 */ /* 0x0003e4000c10190e */
.L_x_2315:
[----:B------:R-:W-:Y:S05]  /*9260*/  BSYNC.RECONVERGENT B1 ;  /* 0x0000000000017941 */ /* 0x000fea0003800200 */
.L_x_2314:
        /* <DEDUP_REMOVED lines=8> */
[----:B------:R-:W2:Y:S02]  /*92f0*/  LDCU.64 UR16, c[0x0][0x380] ;  /* 0x00007000ff1077ac */ /* 0x000ea40008000a00 */
[----:B------:R-:W-:Y:S01]  /*9300*/  FFMA.FTZ R63, R28, R63, R31 ;  /* 0x0000003f1c3f7223 */ /* 0x000fe2000001001f */
[----:B------:R-:W-:-:S03]  /*9310*/  FFMA.FTZ R60, R29, R60, R30 ;  /* 0x0000003c1d3c7223 */ /* 0x000fc6000001001e */
[----:B------:R-:W-:Y:S01]  /*9320*/  FMUL.FTZ R20, R63, -1.4426950216293334961 ;  /* 0xbfb8aa3b3f147820 */ /* 0x000fe20000410000 */
[----:B-1----:R-:W-:-:S05]  /*9330*/  FMUL.FTZ R26, R60, -1.4426950216293334961 ;  /* 0xbfb8aa3b3c1a7820 */ /* 0x002fca0000410000 */
[----:B------:R-:W1:Y:S01]  /*9340*/  MUFU.EX2 R20, R20 ;  /* 0x0000001400147308 */ /* 0x000e620000000800 */
[----:B0--3--:R-:W-:-:S03]  /*9350*/  IMAD R32, R71, UR12, RZ ;  /* 0x0000000c47207c24 */ /* 0x009fc6000f8e02ff */
[----:B------:R-:W0:Y:S01]  /*9360*/  MUFU.EX2 R26, R26 ;  /* 0x0000001a001a7308 */ /* 0x000e220000000800 */
[----:B-1----:R-:W-:Y:S01]  /*9370*/  FADD.FTZ R22, R20, 1 ;  /* 0x3f80000014167421 */ /* 0x002fe20000010000 */
[----:B------:R-:W-:Y:S01]  /*9380*/  MOV R20, R88 ;  /* 0x0000005800147202 */ /* 0x000fe20000000f00 */
[----:B0-----:R-:W-:-:S04]  /*9390*/  FADD.FTZ R27, R26, 1 ;  /* 0x3f8000001a1b7421 */ /* 0x001fc80000010000 */
        /* <DEDUP_REMOVED lines=11> */
.L_x_2317:
[----:B------:R-:W-:Y:S05]  /*9450*/  BSYNC.RECONVERGENT B1 ;  /* 0x0000000000017941 */ /* 0x000fea0003800200 */
.L_x_2316:
[----:B------:R-:W-:Y:S04]  /*9460*/  BSSY.RECONVERGENT B1, `(.L_x_2318) ;  /* 0x000001e000017945 */ /* 0x000fe80003800200 */
[----:B------:R-:W-:Y:S05]  /*9470*/  @P6 BRA `(.L_x_2319) ;  /* 0x0000000000706947 */ /* 0x000fea0003800000 */
[----:B------:R-:W-:Y:S01]  /*9480*/  FADD.FTZ R61, R61, -UR7 ;  /* 0x800000073d3d7e21 */ /* 0x000fe20008010000 */
[----:B------:R-:W-:Y:S01]  /*9490*/  FADD.FTZ R0, R0, -UR7 ;  /* 0x8000000700007e21 */ /* 0x000fe20008010000 */
[----:B------:R-:W4:Y:S01]  /*94a0*/  LDCU.64 UR12, c[0x0][0x3e0] ;  /* 0x00007c00ff0c77ac */ /* 0x000f220008000a00 */
[----:B--2---:R-:W-:Y:S01]  /*94b0*/  MOV R22, R88 ;  /* 0x0000005800167202 */ /* 0x004fe20000000f00 */
[----:B------:R-:W-:Y:S01]  /*94c0*/  FMUL.FTZ R61, R61, UR8 ;  /* 0x000000083d3d7c20 */ /* 0x000fe20008410000 */
[----:B------:R-:W-:Y:S01]  /*94d0*/  FMUL.FTZ R20, R0, UR8 ;  /* 0x0000000800147c20 */ /* 0x000fe20008410000 */
[----:B------:R-:W2:Y:S01]  /*94e0*/  LDCU.64 UR16, c[0x0][0x380] ;  /* 0x00007000ff1077ac */ /* 0x000ea20008000a00 */
[----:B------:R-:W-:Y:S01]  /*94f0*/  MOV R23, R91 ;  /* 0x0000005b00177202 */ /* 0x000fe20000000f00 */
[----:B------:R-:W-:Y:S01]  /*9500*/  FFMA.FTZ R61, R28, R61, R31 ;  /* 0x0000003d1c3d7223 */ /* 0x000fe2000001001f */
[----:B-1----:R-:W-:-:S03]  /*9510*/  FFMA.FTZ R27, R29, R20, R30 ;  /* 0x000000141d1b7223 */ /* 0x002fc6000001001e */
[----:B------:R-:W-:Y:S01]  /*9520*/  FMUL.FTZ R0, R61, -1.4426950216293334961 ;  /* 0xbfb8aa3b3d007820 */ /* 0x000fe20000410000 */
[----:B------:R-:W-:-:S05]  /*9530*/  FMUL.FTZ R21, R27, -1.4426950216293334961 ;  /* 0xbfb8aa3b1b157820 */ /* 0x000fca0000410000 */
[----:B------:R-:W1:Y:S01]  /*9540*/  MUFU.EX2 R0, R0 ;  /* 0x0000000000007308 */ /* 0x000e620000000800 */
[----:B----4-:R-:W-:-:S03]  /*9550*/  IMAD R70, R70, UR12, RZ ;  /* 0x0000000c46467c24 */ /* 0x010fc6000f8e02ff */
[----:B------:R-:W4:Y:S01]  /*9560*/  MUFU.EX2 R21, R21 ;  /* 0x0000001500157308 */ /* 0x000f220000000800 */
[----:B------:R-:W-:-:S04]  /*9570*/  IMAD.WIDE.U32 R22, R69, UR12, R22 ;  /* 0x0000000c45167c25 */ /* 0x000fc8000f8e0016 */
[----:B------:R-:W-:Y:S02]  /*9580*/  IMAD R69, R69, UR13, R70 ;  /* 0x0000000d45457c24 */ /* 0x000fe4000f8e0246 */
[----:B-1----:R-:W-:-:S03]  /*9590*/  FADD.FTZ R20, R0, 1 ;  /* 0x3f80000000147421 */ /* 0x002fc60000010000 */
[----:B------:R-:W-:Y:S01]  /*95a0*/  IADD3 R69, PT, PT, R23, R69, RZ ;  /* 0x0000004517457210 */ /* 0x000fe20007ffe0ff */
[----:B----4-:R-:W-:Y:S02]  /*95b0*/  FADD.FTZ R26, R21, 1 ;  /* 0x3f800000151a7421 */ /* 0x010fe40000010000 */
[----:B------:R-:W1:Y:S08]  /*95c0*/  MUFU.RCP R20, R20 ;  /* 0x0000001400147308 */ /* 0x000e700000001000 */
[----:B------:R-:W4:Y:S01]  /*95d0*/  MUFU.RCP R26, R26 ;  /* 0x0000001a001a7308 */ /* 0x000f220000001000 */
[----:B-1----:R-:W-:Y:S01]  /*95e0*/  FMUL.FTZ R0, R61, R20 ;  /* 0x000000143d007220 */ /* 0x002fe20000410000 */
[----:B--2---:R-:W-:-:S04]  /*95f0*/  LEA R20, P1, R22, UR16, 0x1 ;  /* 0x0000001016147c11 */ /* 0x004fc8000f8208ff */
[----:B------:R-:W-:Y:S01]  /*9600*/  LEA.HI.X R21, R22, UR17, R69, 0x1, P1 ;  /* 0x0000001116157c11 */ /* 0x000fe200088f0c45 */
[----:B----4-:R-:W-:-:S05]  /*9610*/  FMUL.FTZ R27, R27, R26 ;  /* 0x0000001a1b1b7220 */ /* 0x010fca0000410000 */
[----:B------:R-:W-:-:S05]  /*9620*/  F2FP.BF16.F32.PACK_AB R27, R27, R0 ;  /* 0x000000001b1b723e */ /* 0x000fca00000010ff */
[----:B------:R4:W-:Y:S02]  /*9630*/  STG.E desc[UR14][R20.64], R27 ;  /* 0x0000001b14007986 */ /* 0x0009e4000c10190e */
.L_x_2319:
[----:B------:R-:W-:Y:S05]  /*9640*/  BSYNC.RECONVERGENT B1 ;  /* 0x0000000000017941 */ /* 0x000fea0003800200 */
.L_x_2318:
[----:B------:R-:W-:Y:S04]  /*9650*/  BSSY.RECONVERGENT B1, `(.L_x_2320) ;  /* 0x000001e000017945 */ /* 0x000fe80003800200 */
[----:B------:R-:W-:Y:S05]  /*9660*/  @P3 BRA `(.L_x_2321) ;  /* 0x0000000000703947 */ /* 0x000fea0003800000 */
[----:B------:R-:W-:Y:S01]  /*9670*/  FADD.FTZ R3, R3, -UR7 ;  /* 0x8000000703037e21 */ /* 0x000fe20008010000 */
[----:B------:R-:W-:Y:S01]  /*9680*/  FADD.FTZ R2, R2, -UR7 ;  /* 0x8000000702027e21 */ /* 0x000fe20008010000 */
[----:B------:R-:W0:Y:S02]  /*9690*/  LDCU.64 UR12, c[0x0][0x3e0] ;  /* 0x00007c00ff0c77ac */ /* 0x000e240008000a00 */
[----:B------:R-:W-:Y:S01]  /*96a0*/  FMUL.FTZ R3, R3, UR8 ;  /* 0x0000000803037c20 */ /* 0x000fe20008410000 */
[----:B------:R-:W-:Y:S01]  /*96b0*/  FMUL.FTZ R2, R2, UR8 ;  /* 0x0000000802027c20 */ /* 0x000fe20008410000 */
[----:B------:R-:W5:Y:S02]  /*96c0*/  LDCU.64 UR16, c[0x0][0x380] ;  /* 0x00007000ff1077ac */ /* 0x000f640008000a00 */
[----:B--2---:R-:W-:Y:S01]  /*96d0*/  FFMA.FTZ R23, R28, R3, R31 ;  /* 0x000000031c177223 */ /* 0x004fe2000001001f */
[----:B-1--4-:R-:W-:Y:S01]  /*96e0*/  FFMA.FTZ R27, R29, R2, R30 ;  /* 0x000000021d1b7223 */ /* 0x012fe2000001001e */
[----:B------:R-:W-:-:S02]  /*96f0*/  MOV R2, R88 ;  /* 0x0000005800027202 */ /* 0x000fc40000000f00 */
[----:B------:R-:W-:Y:S01]  /*9700*/  FMUL.FTZ R0, R23, -1.4426950216293334961 ;  /* 0xbfb8aa3b17007820 */ /* 0x000fe20000410000 */
[----:B------:R-:W-:Y:S01]  /*9710*/  FMUL.FTZ R21, R27, -1.4426950216293334961 ;  /* 0xbfb8aa3b1b157820 */ /* 0x000fe20000410000 */
[----:B------:R-:W-:-:S04]  /*9720*/  MOV R3, R91 ;  /* 0x0000005b00037202 */ /* 0x000fc80000000f00 */
[----:B------:R-:W1:Y:S01]  /*9730*/  MUFU.EX2 R0, R0 ;  /* 0x0000000000007308 */ /* 0x000e620000000800 */
[----:B0--3--:R-:W-:-:S03]  /*9740*/  IMAD R33, R54, UR12, RZ ;  /* 0x0000000c36217c24 */ /* 0x009fc6000f8e02ff */
        /* <DEDUP_REMOVED lines=9> */
[----:B-----5:R-:W-:-:S04]  /*97e0*/  LEA R20, P1, R2, UR16, 0x1 ;  /* 0x0000001002147c11 */ /* 0x020fc8000f8208ff */
[----:B------:R-:W-:Y:S01]  /*97f0*/  LEA.HI.X R21, R2, UR17, R33, 0x1, P1 ;  /* 0x0000001102157c11 */ /* 0x000fe200088f0c21 */
[----:B-1----:R-:W-:-:S05]  /*9800*/  FMUL.FTZ R23, R27, R22 ;  /* 0x000000161b177220 */ /* 0x002fca0000410000 */
[----:B------:R-:W-:-:S05]  /*9810*/  F2FP.BF16.F32.PACK_AB R23, R23, R0 ;  /* 0x000000001717723e */ /* 0x000fca00000010ff */
[----:B------:R0:W-:Y:S02]  /*9820*/  STG.E desc[UR14][R20.64], R23 ;  /* 0x0000001714007986 */ /* 0x0001e4000c10190e */
.L_x_2321:
[----:B------:R-:W-:Y:S05]  /*9830*/  BSYNC.RECONVERGENT B1 ;  /* 0x0000000000017941 */ /* 0x000fea0003800200 */
.L_x_2320:
[----:B------:R-:W-:Y:S04]  /*9840*/  BSSY.RECONVERGENT B1, `(.L_x_2322) ;  /* 0x000001e000017945 */ /* 0x000fe80003800200 */
[----:B------:R-:W-:Y:S05]  /*9850*/  @P4 BRA `(.L_x_2323) ;  /* 0x0000000000704947 */ /* 0x000fea0003800000 */
[----:B------:R-:W-:Y:S01]  /*9860*/  FADD.FTZ R5, R5, -UR7 ;  /* 0x8000000705057e21 */ /* 0x000fe20008010000 */
[----:B------:R-:W-:Y:S01]  /*9870*/  FADD.FTZ R4, R4, -UR7 ;  /* 0x8000000704047e21 */ /* 0x000fe20008010000 */
[----:B------:R-:W5:Y:S01]  /*9880*/  LDCU.64 UR12, c[0x0][0x3e0] ;  /* 0x00007c00ff0c77ac */ /* 0x000f620008000a00 */
[----:B------:R-:W-:Y:S01]  /*9890*/  MOV R2, R88 ;  /* 0x0000005800027202 */ /* 0x000fe20000000f00 */
[----:B------:R-:W-:Y:S01]  /*98a0*/  FMUL.FTZ R5, R5, UR8 ;  /* 0x0000000805057c20 */ /* 0x000fe20008410000 */
[----:B------:R-:W-:Y:S01]  /*98b0*/  FMUL.FTZ R4, R4, UR8 ;  /* 0x0000000804047c20 */ /* 0x000fe20008410000 */
[----:B------:R-:W1:Y:S01]  /*98c0*/  LDCU.64 UR16, c[0x0][0x380] ;  /* 0x00007000ff1077ac */ /* 0x000e620008000a00 */
[----:B------:R-:W-:Y:S01]  /*98d0*/  MOV R3, R91 ;  /* 0x0000005b00037202 */ /* 0x000fe20000000f00 */
[----:B0---4-:R-:W-:Y:S01]  /*98e0*/  FFMA.FTZ R21, R28, R5, R31 ;  /* 0x000000051c157223 */ /* 0x011fe2000001001f */
[----:B--2---:R-:W-:-:S03]  /*98f0*/  FFMA.FTZ R23, R29, R4, R30 ;  /* 0x000000041d177223 */ /* 0x004fc6000001001e */
[----:B------:R-:W-:Y:S01]  /*9900*/  FMUL.FTZ R0, R21, -1.4426950216293334961 ;  /* 0xbfb8aa3b15007820 */ /* 0x000fe20000410000 */
[----:B------:R-:W-:-:S05]  /*9910*/  FMUL.FTZ R5, R23, -1.4426950216293334961 ;  /* 0xbfb8aa3b17057820 */ /* 0x000fca0000410000 */
[----:B------:R-:W0:Y:S01]  /*9920*/  MUFU.EX2 R0, R0 ;  /* 0x0000000000007308 */ /* 0x000e220000000800 */
[----:B-----5:R-:W-:-:S03]  /*9930*/  IMAD R22, R55, UR12, RZ ;  /* 0x0000000c37167c24 */ /* 0x020fc6000f8e02ff */
        /* <DEDUP_REMOVED lines=14> */
.L_x_2323:
[----:B------:R-:W-:Y:S05]  /*9a20*/  BSYNC.RECONVERGENT B1 ;  /* 0x0000000000017941 */ /* 0x000fea0003800200 */
.L_x_2322:
[----:B------:R-:W-:Y:S01]  /*9a30*/  ISETP.GE.U32.AND P5, PT, R66, UR10, PT ;  /* 0x0000000a42007c0c */ /* 0x000fe2000bfa6070 */
[----:B------:R-:W-:Y:S01]  /*9a40*/  BSSY.RECONVERGENT B1, `(.L_x_2324) ;  /* 0x0000035000017945 */ /* 0x000fe20003800200 */
[----:B------:R-:W-:Y:S02]  /*9a50*/  SHF.R.S32.HI R3, RZ, 0x1f, R66 ;  /* 0x0000001fff037819 */ /* 0x000fe40000011442 */
[----:B0-23--:R-:W-:Y:S02]  /*9a60*/  IADD3 R33, PT, PT, R25, 0x100, RZ ;  /* 0x0000010019217810 */ /* 0x00dfe40007ffe0ff */
[----:B------:R-:W-:Y:S02]  /*9a70*/  ISETP.GE.AND.EX P5, PT, R3, UR11, PT, P5 ;  /* 0x0000000b03007c0c */ /* 0x000fe4000bfa6350 */
[C---:B-1--4-:R-:W-:Y:S02]  /*9a80*/  IADD3 R27, PT, PT, R25.reuse, 0x110, RZ ;  /* 0x00000110191b7810 */ /* 0x052fe40007ffe0ff */
        /* <DEDUP_REMOVED lines=48> */
.L_x_2325:
[----:B------:R-:W-:Y:S05]  /*9d90*/  BSYNC.RECONVERGENT B1 ;  /* 0x0000000000017941 */ /* 0x000fea0003800200 */
.L_x_2324:
        /* <DEDUP_REMOVED lines=25> */
[----:B--2---:R-:W-:-:S04]  /*9f30*/  LEA R4, P2, R2, UR16, 0x1 ;  /* 0x0000001002047c11 */ /* 0x004fc8000f8408ff */
[----:B------:R-:W-:Y:S01]  /*9f40*/  LEA.HI.X R5, R2, UR17, R35, 0x1, P2 ;  /* 0x0000001102057c11 */ /* 0x000fe200090f0c23 */
[----:B-1----:R-:W-:-:S05]  /*9f50*/  FMUL.FTZ R9, R8, R7 ;  /* 0x0000000708097220 */ /* 0x002fca0000410000 */
[----:B------:R-:W-:-:S05]  /*9f60*/  F2FP.BF16.F32.PACK_AB R9, R9, R6 ;  /* 0x000000060909723e */ /* 0x000fca00000010ff */
[----:B------:R1:W-:Y:S02]  /*9f70*/  STG.E desc[UR14][R4.64], R9 ;  /* 0x0000000904007986 */ /* 0x0003e4000c10190e */
.L_x_2327:
[----:B------:R-:W-:Y:S05]  /*9f80*/  BSYNC.RECONVERGENT B1 ;  /* 0x0000000000017941 */ /* 0x000fea0003800200 */
.L_x_2326:
        /* <DEDUP_REMOVED lines=9> */
[----:B------:R-:W-:Y:S01]  /*a020*/  FFMA.FTZ R11, R28, R11, R31 ;  /* 0x0000000b1c0b7223 */ /* 0x000fe2000001001f */
        /* <DEDUP_REMOVED lines=20> */
.L_x_2329:
[----:B------:R-:W-:Y:S05]  /*a170*/  BSYNC.RECONVERGENT B1 ;  /* 0x0000000000017941 */ /* 0x000fea0003800200 */
.L_x_2328:
        /* <DEDUP_REMOVED lines=8> */
[----:B------:R-:W4:Y:S02]  /*a200*/  LDCU.64 UR16, c[0x0][0x380] ;  /* 0x00007000ff1077ac */ /* 0x000f240008000a00 */
[----:B-12---:R-:W-:Y:S01]  /*a210*/  FFMA.FTZ R9, R28, R12, R31 ;  /* 0x0000000c1c097223 */ /* 0x006fe2000001001f */
[----:B------:R-:W-:-:S03]  /*a220*/  FFMA.FTZ R8, R29, R13, R30 ;  /* 0x0000000d1d087223 */ /* 0x000fc6000001001e */
[----:B------:R-:W-:Y:S01]  /*a230*/  FMUL.FTZ R2, R9, -1.4426950216293334961 ;  /* 0xbfb8aa3b09027820 */ /* 0x000fe20000410000 */
[----:B0-----:R-:W-:-:S05]  /*a240*/  FMUL.FTZ R5, R8, -1.4426950216293334961 ;  /* 0xbfb8aa3b08057820 */ /* 0x001fca0000410000 */
        /* <DEDUP_REMOVED lines=17> */
.L_x_2331:
[----:B------:R-:W-:Y:S05]  /*a360*/  BSYNC.RECONVERGENT B1 ;  /* 0x0000000000017941 */ /* 0x000fea0003800200 */
.L_x_2330:
[----:B------:R-:W-:Y:S04]  /*a370*/  BSSY.RECONVERGENT B1, `(.L_x_2332) ;  /* 0x000001e000017945 */ /* 0x000fe80003800200 */
[----:B------:R-:W-:Y:S05]  /*a380*/  @P3 BRA `(.L_x_2333) ;  /* 0x0000000000703947 */ /* 0x000fea0003800000 */
[----:B------:R-:W-:Y:S01]  /*a390*/  FADD.FTZ R14, R14, -UR7 ;  /* 0x800000070e0e7e21 */ /* 0x000fe20008010000 */
[----:B------:R-:W-:Y:S01]  /*a3a0*/  FADD.FTZ R15, R15, -UR7 ;  /* 0x800000070f0f7e21 */ /* 0x000fe20008010000 */
[----:B------:R-:W4:Y:S01]  /*a3b0*/  LDCU.64 UR12, c[0x0][0x3e0] ;  /* 0x00007c00ff0c77ac */ /* 0x000f220008000a00 */
[----:B------:R-:W-:Y:S01]  /*a3c0*/  MOV R3, R91 ;  /* 0x0000005b00037202 */ /* 0x000fe20000000f00 */
[----:B------:R-:W-:Y:S01]  /*a3d0*/  FMUL.FTZ R14, R14, UR8 ;  /* 0x000000080e0e7c20 */ /* 0x000fe20008410000 */
[----:B------:R-:W-:Y:S01]  /*a3e0*/  FMUL.FTZ R15, R15, UR8 ;  /* 0x000000080f0f7c20 */ /* 0x000fe20008410000 */
[----:B------:R-:W5:Y:S02]  /*a3f0*/  LDCU.64 UR16, c[0x0][0x380] ;  /* 0x00007000ff1077ac */ /* 0x000f640008000a00 */
[----:B-123--:R-:W-:Y:S01]  /*a400*/  FFMA.FTZ R9, R28, R14, R31 ;  /* 0x0000000e1c097223 */ /* 0x00efe2000001001f */
[----:B------:R-:W-:-:S03]  /*a410*/  FFMA.FTZ R8, R29, R15, R30 ;  /* 0x0000000f1d087223 */ /* 0x000fc6000001001e */
[----:B------:R-:W-:Y:S01]  /*a420*/  FMUL.FTZ R2, R9, -1.4426950216293334961 ;  /* 0xbfb8aa3b09027820 */ /* 0x000fe20000410000 */
[----:B0-----:R-:W-:-:S05]  /*a430*/  FMUL.FTZ R5, R8, -1.4426950216293334961 ;  /* 0xbfb8aa3b08057820 */ /* 0x001fca0000410000 */
        /* <DEDUP_REMOVED lines=12> */
[----:B-----5:R-:W-:-:S04]  /*a500*/  LEA R4, P1, R2, UR16, 0x1 ;  /* 0x0000001002047c11 */ /* 0x020fc8000f8208ff */
[----:B------:R-:W-:Y:S01]  /*a510*/  LEA.HI.X R5, R2, UR17, R23, 0x1, P1 ;  /* 0x0000001102057c11 */ /* 0x000fe200088f0c17 */
[----:B-1----:R-:W-:-:S05]  /*a520*/  FMUL.FTZ R9, R8, R7 ;  /* 0x0000000708097220 */ /* 0x002fca0000410000 */
[----:B------:R-:W-:-:S05]  /*a530*/  F2FP.BF16.F32.PACK_AB R9, R9, R6 ;  /* 0x000000060909723e */ /* 0x000fca00000010ff */
[----:B------:R4:W-:Y:S02]  /*a540*/  STG.E desc[UR14][R4.64], R9 ;  /* 0x0000000904007986 */ /* 0x0009e4000c10190e */
.L_x_2333:
[----:B------:R-:W-:Y:S05]  /*a550*/  BSYNC.RECONVERGENT B1 ;  /* 0x0000000000017941 */ /* 0x000fea0003800200 */
.L_x_2332:
[----:B------:R-:W-:Y:S04]  /*a560*/  BSSY.RECONVERGENT B1, `(.L_x_2334) ;  /* 0x000001e000017945 */ /* 0x000fe80003800200 */
[----:B------:R-:W-:Y:S05]  /*a570*/  @P4 BRA `(.L_x_2335) ;  /* 0x0000000000704947 */ /* 0x000fea0003800000 */
[----:B------:R-:W-:Y:S01]  /*a580*/  FADD.FTZ R16, R16, -UR7 ;  /* 0x8000000710107e21 */ /* 0x000fe20008010000 */
[----:B------:R-:W-:Y:S01]  /*a590*/  FADD.FTZ R17, R17, -UR7 ;  /* 0x8000000711117e21 */ /* 0x000fe20008010000 */
[----:B------:R-:W5:Y:S01]  /*a5a0*/  LDCU.64 UR12, c[0x0][0x3e0] ;  /* 0x00007c00ff0c77ac */ /* 0x000f620008000a00 */
[----:B------:R-:W-:Y:S02]  /*a5b0*/  IMAD.MOV.U32 R3, RZ, RZ, R91 ;  /* 0x000000ffff037224 */ /* 0x000fe400078e005b */
[----:B------:R-:W-:Y:S01]  /*a5c0*/  FMUL.FTZ R16, R16, UR8 ;  /* 0x0000000810107c20 */ /* 0x000fe20008410000 */
[----:B------:R-:W-:Y:S01]  /*a5d0*/  FMUL.FTZ R17, R17, UR8 ;  /* 0x0000000811117c20 */ /* 0x000fe20008410000 */
[----:B------:R-:W5:Y:S02]  /*a5e0*/  LDCU.64 UR16, c[0x0][0x380] ;  /* 0x00007000ff1077ac */ /* 0x000f640008000a00 */
[----:B-1234-:R-:W-:Y:S01]  /*a5f0*/  FFMA.FTZ R9, R28, R16, R31 ;  /* 0x000000101c097223 */ /* 0x01efe2000001001f */
[----:B------:R-:W-:-:S03]  /*a600*/  FFMA.FTZ R8, R29, R17, R30 ;  /* 0x000000111d087223 */ /* 0x000fc6000001001e */
[----:B------:R-:W-:Y:S01]  /*a610*/  FMUL.FTZ R2, R9, -1.4426950216293334961 ;  /* 0xbfb8aa3b09027820 */ /* 0x000fe20000410000 */
[----:B0-----:R-:W-:-:S05]  /*a620*/  FMUL.FTZ R5, R8, -1.4426950216293334961 ;  /* 0xbfb8aa3b08057820 */ /* 0x001fca0000410000 */
[----:B------:R-:W0:Y:S01]  /*a630*/  MUFU.EX2 R2, R2 ;  /* 0x0000000200027308 */ /* 0x000e220000000800 */
[----:B-----5:R-:W-:-:S03]  /*a640*/  IMAD R22, R22, UR12, RZ ;  /* 0x0000000c16167c24 */ /* 0x020fc6000f8e02ff */
        /* <DEDUP_REMOVED lines=10> */
[----:B------:R-:W-:-:S04]  /*a6f0*/  LEA R4, P1, R2, UR16, 0x1 ;  /* 0x0000001002047c11 */ /* 0x000fc8000f8208ff */
[----:B------:R-:W-:Y:S01]  /*a700*/  LEA.HI.X R5, R2, UR17, R21, 0x1, P1 ;  /* 0x0000001102057c11 */ /* 0x000fe200088f0c15 */
[----:B-1----:R-:W-:-:S05]  /*a710*/  FMUL.FTZ R9, R8, R7 ;  /* 0x0000000708097220 */ /* 0x002fca0000410000 */
[----:B------:R-:W-:-:S05]  /*a720*/  F2FP.BF16.F32.PACK_AB R9, R9, R6 ;  /* 0x000000060909723e */ /* 0x000fca00000010ff */
[----:B------:R0:W-:Y:S02]  /*a730*/  STG.E desc[UR14][R4.64], R9 ;  /* 0x0000000904007986 */ /* 0x0001e4000c10190e */
.L_x_2335:
[----:B------:R-:W-:Y:S05]  /*a740*/  BSYNC.RECONVERGENT B1 ;  /* 0x0000000000017941 */ /* 0x000fea0003800200 */
.L_x_2334:
        /* <DEDUP_REMOVED lines=54> */
.L_x_2337:
[----:B------:R-:W-:Y:S05]  /*aab0*/  BSYNC.RECONVERGENT B1 ;  /* 0x0000000000017941 */ /* 0x000fea0003800200 */
.L_x_2336:
        /* <DEDUP_REMOVED lines=30> */
.L_x_2339:
[----:B------:R-:W-:Y:S05]  /*aca0*/  BSYNC.RECONVERGENT B1 ;  /* 0x0000000000017941 */ /* 0x000fea0003800200 */
.L_x_2338:
        /* <DEDUP_REMOVED lines=10> */
[----:B------:R-:W-:Y:S01]  /*ad50*/  FFMA.FTZ R39, R28, R39, R31 ;  /* 0x000000271c277223 */ /* 0x000fe2000001001f */
        /* <DEDUP_REMOVED lines=19> */
.L_x_2341:
[----:B------:R-:W-:Y:S05]  /*ae90*/  BSYNC.RECONVERGENT B1 ;  /* 0x0000000000017941 */ /* 0x000fea0003800200 */
.L_x_2340:
        /* <DEDUP_REMOVED lines=10> */
[----:B------:R-:W-:Y:S01]  /*af40*/  FFMA.FTZ R41, R28, R41, R31 ;  /* 0x000000291c297223 */ /* 0x000fe2000001001f */
        /* <DEDUP_REMOVED lines=19> */
.L_x_2343:
[----:B------:R-:W-:Y:S05]  /*b080*/  BSYNC.RECONVERGENT B1 ;  /* 0x0000000000017941 */ /* 0x000fea0003800200 */
.L_x_2342:
        /* <DEDUP_REMOVED lines=8> */
[----:B------:R-:W5:Y:S01]  /*b110*/  LDCU.64 UR16, c[0x0][0x380] ;  /* 0x00007000ff1077ac */ /* 0x000f620008000a00 */
[----:B------:R-:W-:Y:S01]  /*b120*/  MOV R3, R91 ;  /* 0x0000005b00037202 */ /* 0x000fe20000000f00 */
[----:B---3--:R-:W-:Y:S01]  /*b130*/  FFMA.FTZ R13, R28, R42, R31 ;  /* 0x0000002a1c0d7223 */ /* 0x008fe2000001001f */
[----:B------:R-:W-:-:S03]  /*b140*/  FFMA.FTZ R43, R29, R43, R30 ;  /* 0x0000002b1d2b7223 */ /* 0x000fc6000001001e */
[----:B------:R-:W-:Y:S01]  /*b150*/  FMUL.FTZ R0, R13, -1.4426950216293334961 ;  /* 0xbfb8aa3b0d007820 */ /* 0x000fe20000410000 */
[----:B012---:R-:W-:-:S05]  /*b160*/  FMUL.FTZ R7, R43, -1.4426950216293334961 ;  /* 0xbfb8aa3b2b077820 */ /* 0x007fca0000410000 */
        /* <DEDUP_REMOVED lines=16> */
.L_x_2345:
[----:B------:R-:W-:Y:S05]  /*b270*/  BSYNC.RECONVERGENT B1 ;  /* 0x0000000000017941 */ /* 0x000fea0003800200 */
.L_x_2344:
        /* <DEDUP_REMOVED lines=8> */
[----:B------:R-:W5:Y:S01]  /*b300*/  LDCU.64 UR16, c[0x0][0x380] ;  /* 0x00007000ff1077ac */ /* 0x000f620008000a00 */
[----:B------:R-:W-:Y:S01]  /*b310*/  MOV R3, R91 ;  /* 0x0000005b00037202 */ /* 0x000fe20000000f00 */
[----:B------:R-:W-:Y:S01]  /*b320*/  FFMA.FTZ R45, R28, R45, R31 ;  /* 0x0000002d1c2d7223 */ /* 0x000fe2000001001f */
[----:B----4-:R-:W-:-:S03]  /*b330*/  FFMA.FTZ R11, R29, R44, R30 ;  /* 0x0000002c1d0b7223 */ /* 0x010fc6000001001e */
[----:B------:R-:W-:Y:S01]  /*b340*/  FMUL.FTZ R0, R45, -1.4426950216293334961 ;  /* 0xbfb8aa3b2d007820 */ /* 0x000fe20000410000 */
[----:B0123--:R-:W-:-:S05]  /*b350*/  FMUL.FTZ R7, R11, -1.4426950216293334961 ;  /* 0xbfb8aa3b0b077820 */ /* 0x00ffca0000410000 */
[----:B------:R-:W0:Y:S01]  /*b360*/  MUFU.EX2 R0, R0 ;  /* 0x0000000000007308 */ /* 0x000e220000000800 */
[----:B-----5:R-:W-:-:S03]  /*b370*/  IMAD R9, R9, UR12, RZ ;  /* 0x0000000c09097c24 */ /* 0x020fc6000f8e02ff */
        /* <DEDUP_REMOVED lines=14> */
.L_x_2347:
[----:B------:R-:W-:Y:S05]  /*b460*/  BSYNC.RECONVERGENT B1 ;  /* 0x0000000000017941 */ /* 0x000fea0003800200 */
.L_x_2346:
[----:B------:R-:W-:Y:S01]  /*b470*/  ISETP.GE.U32.AND P5, PT, R5, UR10, PT ;  /* 0x0000000a05007c0c */ /* 0x000fe2000bfa6070 */
[----:B------:R-:W-:Y:S01]  /*b480*/  BSSY.RECONVERGENT B1, `(.L_x_2348) ;  /* 0x0000033000017945 */ /* 0x000fe20003800200 */
[----:B----4-:R-:W-:Y:S02]  /*b490*/  SHF.R.S32.HI R11, RZ, 0x1f, R5 ;  /* 0x0000001fff0b7819 */ /* 0x010fe40000011405 */
[----:B------:R-:W-:Y:S02]  /*b4a0*/  IADD3 R8, PT, PT, R25, 0x1c0, RZ ;  /* 0x000001c019087810 */ /* 0x000fe40007ffe0ff */
[----:B------:R-:W-:Y:S02]  /*b4b0*/  ISETP.GE.AND.EX P5, PT, R11, UR11, PT, P5 ;  /* 0x0000000b0b007c0c */ /* 0x000fe4000bfa6350 */
[C---:B0123--:R-:W-:Y:S02]  /*b4c0*/  IADD3 R6, PT, PT, R25.reuse, 0x1d0, RZ ;  /* 0x000001d019067810 */ /* 0x04ffe40007ffe0ff */
        /* <DEDUP_REMOVED lines=46> */
.L_x_2349:
[----:B------:R-:W-:Y:S05]  /*b7b0*/  BSYNC.RECONVERGENT B1 ;  /* 0x0000000000017941 */ /* 0x000fea0003800200 */
.L_x_2348:
        /* <DEDUP_REMOVED lines=10> */
[----:B------:R-:W-:Y:S01]  /*b860*/  FFMA.FTZ R49, R28, R49, R31 ;  /* 0x000000311c317223 */ /* 0x000fe2000001001f */
        /* <DEDUP_REMOVED lines=19> */
.L_x_2351:
[----:B------:R-:W-:Y:S05]  /*b9a0*/  BSYNC.RECONVERGENT B1 ;  /* 0x0000000000017941 */ /* 0x000fea0003800200 */
.L_x_2350:
        /* <DEDUP_REMOVED lines=30> */
.L_x_2353:
[----:B------:R-:W-:Y:S05]  /*bb90*/  BSYNC.RECONVERGENT B1 ;  /* 0x0000000000017941 */ /* 0x000fea0003800200 */
.L_x_2352:
        /* <DEDUP_REMOVED lines=30> */
.L_x_2355:
[----:B------:R-:W-:Y:S05]  /*bd80*/  BSYNC.RECONVERGENT B1 ;  /* 0x0000000000017941 */ /* 0x000fea0003800200 */
.L_x_2354:
        /* <DEDUP_REMOVED lines=10> */
[----:B--23--:R-:W-:-:S03]  /*be30*/  FFMA.FTZ R9, R29, R56, R30 ;  /* 0x000000381d097223 */ /* 0x00cfc6000001001e */
        /* <DEDUP_REMOVED lines=19> */
.L_x_2357:
[----:B------:R-:W-:Y:S05]  /*bf70*/  BSYNC.RECONVERGENT B1 ;  /* 0x0000000000017941 */ /* 0x000fea0003800200 */
.L_x_2356:
[----:B------:R-:W-:Y:S05]  /*bf80*/  @P4 BRA `(.L_x_2295) ;  /* 0x00000000006c4947 */ /* 0x000fea0003800000 */
[----:B------:R-:W-:Y:S01]  /*bf90*/  FADD.FTZ R59, R59, -UR7 ;  /* 0x800000073b3b7e21 */ /* 0x000fe20008010000 */
[----:B------:R-:W-:Y:S01]  /*bfa0*/  FADD.FTZ R58, R58, -UR7 ;  /* 0x800000073a3a7e21 */ /* 0x000fe20008010000 */
[----:B------:R-:W5:Y:S01]  /*bfb0*/  LDCU.64 UR10, c[0x0][0x3e0] ;  /* 0x00007c00ff0a77ac */ /* 0x000f620008000a00 */
[----:B------:R-:W-:Y:S01]  /*bfc0*/  MOV R89, R91 ;  /* 0x0000005b00597202 */ /* 0x000fe20000000f00 */
[----:B------:R-:W-:Y:S01]  /*bfd0*/  FMUL.FTZ R59, R59, UR8 ;  /* 0x000000083b3b7c20 */ /* 0x000fe20008410000 */
[----:B------:R-:W-:Y:S01]  /*bfe0*/  FMUL.FTZ R58, R58, UR8 ;  /* 0x000000083a3a7c20 */ /* 0x000fe20008410000 */
[----:B------:R-:W0:Y:S02]  /*bff0*/  LDCU.64 UR12, c[0x0][0x380] ;  /* 0x00007000ff0c77ac */ /* 0x000e240008000a00 */
[----:B------:R-:W-:Y:S01]  /*c000*/  FFMA.FTZ R28, R28, R59, R31 ;  /* 0x0000003b1c1c7223 */ /* 0x000fe2000001001f */
[----:B------:R-:W-:-:S03]  /*c010*/  FFMA.FTZ R58, R29, R58, R30 ;  /* 0x0000003a1d3a7223 */ /* 0x000fc6000001001e */
[----:B----4-:R-:W-:Y:S01]  /*c020*/  FMUL.FTZ R2, R28, -1.4426950216293334961 ;  /* 0xbfb8aa3b1c027820 */ /* 0x010fe20000410000 */
[----:B-1----:R-:W-:-:S05]  /*c030*/  FMUL.FTZ R4, R58, -1.4426950216293334961 ;  /* 0xbfb8aa3b3a047820 */ /* 0x002fca0000410000 */
[----:B------:R-:W1:Y:S01]  /*c040*/  MUFU.EX2 R2, R2 ;  /* 0x0000000200027308 */ /* 0x000e620000000800 */
[----:B-----5:R-:W-:-:S03]  /*c050*/  IMAD R0, R0, UR10, RZ ;  /* 0x0000000a00007c24 */ /* 0x020fc6000f8e02ff */
[----:B------:R-:W4:Y:S01]  /*c060*/  MUFU.EX2 R4, R4 ;  /* 0x0000000400047308 */ /* 0x000f220000000800 */
[----:B------:R-:W-:-:S04]  /*c070*/  IMAD.WIDE.U32 R88, R25, UR10, R88 ;  /* 0x0000000a19587c25 */ /* 0x000fc8000f8e0058 */
[----:B------:R-:W-:Y:S02]  /*c080*/  IMAD R25, R25, UR11, R0 ;  /* 0x0000000b19197c24 */ /* 0x000fe4000f8e0200 */
[----:B-1----:R-:W-:Y:S01]  /*c090*/  FADD.FTZ R3, R2, 1 ;  /* 0x3f80000002037421 */ /* 0x002fe20000010000 */
[----:B0-----:R-:W-:Y:S02]  /*c0a0*/  LEA R2, P1, R88, UR12, 0x1 ;  /* 0x0000000c58027c11 */ /* 0x001fe4000f8208ff */
[----:B------:R-:W-:Y:S01]  /*c0b0*/  IADD3 R25, PT, PT, R89, R25, RZ ;  /* 0x0000001959197210 */ /* 0x000fe20007ffe0ff */
[----:B----4-:R-:W-:Y:S02]  /*c0c0*/  FADD.FTZ R5, R4, 1 ;  /* 0x3f80000004057421 */ /* 0x010fe40000010000 */
[----:B------:R-:W0:Y:S08]  /*c0d0*/  MUFU.RCP R3, R3 ;  /* 0x0000000300037308 */ /* 0x000e300000001000 */
[----:B------:R-:W3:Y:S01]  /*c0e0*/  MUFU.RCP R5, R5 ;  /* 0x0000000500057308 */ /* 0x000ee20000001000 */
[----:B0-----:R-:W-:Y:S01]  /*c0f0*/  FMUL.FTZ R0, R28, R3 ;  /* 0x000000031c007220 */ /* 0x001fe20000410000 */
[----:B------:R-:W-:Y:S01]  /*c100*/  LEA.HI.X R3, R88, UR13, R25, 0x1, P1 ;  /* 0x0000000d58037c11 */ /* 0x000fe200088f0c19 */
[----:B---3--:R-:W-:-:S05]  /*c110*/  FMUL.FTZ R7, R58, R5 ;  /* 0x000000053a077220 */ /* 0x008fca0000410000 */
[----:B------:R-:W-:-:S05]  /*c120*/  F2FP.BF16.F32.PACK_AB R7, R7, R0 ;  /* 0x000000000707723e */ /* 0x000fca00000010ff */
[----:B------:R0:W-:Y:S02]  /*c130*/  STG.E desc[UR14][R2.64], R7 ;  /* 0x0000000702007986 */ /* 0x0001e4000c10190e */
.L_x_2295:
[----:B------:R-:W-:Y:S05]  /*c140*/  BSYNC.RECONVERGENT B0 ;  /* 0x0000000000007941 */ /* 0x000fea0003800200 */
.L_x_2231:
[----:B------:R-:W5:Y:S01]  /*c150*/  LDCU UR7, c[0x0][0x374] ;  /* 0x00006e80ff0777ac */ /* 0x000f620008000800 */
[----:B------:R-:W1:Y:S01]  /*c160*/  LDCU UR8, c[0x0][0x3f8] ;  /* 0x00007f00ff0877ac */ /* 0x000e620008000800 */
[----:B------:R-:W1:Y:S01]  /*c170*/  LDCU UR9, c[0x0][0x3c8] ;  /* 0x00007900ff0977ac */ /* 0x000e620008000800 */
[----:B------:R-:W-:Y:S02]  /*c180*/  UIADD3 UR4, UPT, UPT, UR4, 0x1, URZ ;  /* 0x0000000104047890 */ /* 0x000fe4000fffe0ff */
[----:B-----5:R-:W-:Y:S02]  /*c190*/  UIADD3 UR6, UPT, UPT, UR7, UR6, URZ ;  /* 0x0000000607067290 */ /* 0x020fe4000fffe0ff */
[----:B-1----:R-:W-:-:S04]  /*c1a0*/  UIMAD UR8, UR8, UR9, URZ ;  /* 0x00000009080872a4 */ /* 0x002fc8000f8e02ff */
[----:B------:R-:W-:-:S09]  /*c1b0*/  UISETP.GE.AND UP0, UPT, UR6, UR8, UPT ;  /* 0x000000080600728c */ /* 0x000fd2000bf06270 */
[----:B------:R-:W-:Y:S05]  /*c1c0*/  BRA.U !UP0, `(.L_x_2358) ;  /* 0xffffff3d08f47547 */ /* 0x000fea000b83ffff */
[----:B------:R-:W-:Y:S05]  /*c1d0*/  EXIT ;  /* 0x000000000000794d */ /* 0x000fea0003800000 */
.L_x_2359:
        /* <DEDUP_REMOVED lines=10> */
.L_x_4392:


//--------------------- .text._Z35group_norm_nhwc_fwd_one_pass_kernelI11Bf16IOFp16WLi64ELi70ELi560EEv26Group_norm_nhwc_fwd_params --------------------------
	.section	.text._Z35group_norm_nhwc_fwd_one_pass_kernelI11Bf16IOFp16WLi64ELi70ELi560EEv26Group_norm_nhwc_fwd_params,"ax",@progbits
	.align	128
        .global         _Z35group_norm_nhwc_fwd_one_pass_kernelI11Bf16IOFp16WLi64ELi70ELi560EEv26Group_norm_nhwc_fwd_params
        .type           _Z35group_norm_nhwc_fwd_one_pass_kernelI11Bf16IOFp16WLi64ELi70ELi560EEv26Group_norm_nhwc_fwd_params,@function
        .size           _Z35group_norm_nhwc_fwd_one_pass_kernelI11Bf16IOFp16WLi64ELi70ELi560EEv26Group_norm_nhwc_fwd_params,(.L_x_4393 - _Z35group_norm_nhwc_fwd_one_pass_kernelI11Bf16IOFp16WLi64ELi70ELi560EEv26Group_norm_nhwc_fwd_params)
        .other          _Z35group_norm_nhwc_fwd_one_pass_kernelI11Bf16IOFp16WLi64ELi70ELi560EEv26Group_norm_nhwc_fwd_params,@"STO_CUDA_ENTRY STV_DEFAULT"
_Z35group_norm_nhwc_fwd_one_pass_kernelI11Bf16IOFp16WLi64ELi70ELi560EEv26Group_norm_nhwc_fwd_params:
.text._Z35group_norm_nhwc_fwd_one_pass_kernelI11Bf16IOFp16WLi64ELi70ELi560EEv26Group_norm_nhwc_fwd_params:
        /* <DEDUP_REMOVED lines=35> */
[----:B------:R-:W-:Y:S02]  /*0230*/  SHF.R.S32.HI R2, RZ, 0x1f, R29 ;  /* 0x0000001fff027819 */ /* 0x000fe4000001141d */
[----:B----4-:R-:W-:-:S07]  /*0240*/  SHF.L.U32 R26, R26, 0x1, RZ ;  /* 0x000000011a1a7819 */ /* 0x010fce00000006ff */
.L_x_2385:
[----:B0-----:R-:W0:Y:S01]  /*0250*/  LDCU UR5, c[0x0][0x3f8] ;  /* 0x00007f00ff0577ac */ /* 0x001e220008000800 */
[----:B------:R-:W-:Y:S01]  /*0260*/  IABS R8, UR7 ;  /* 0x0000000700087c13 */ /* 0x000fe20008000000 */
[----:B------:R-:W-:Y:S01]  /*0270*/  HFMA2 R23, -RZ, RZ, 0, 0 ;  /* 0x00000000ff177431 */ /* 0x000fe200000001ff */
[----:B------:R-:W-:Y:S01]  /*0280*/  SHF.R.S32.HI R9, RZ, 0x1f, R0 ;  /* 0x0000001fff097819 */ /* 0x000fe20000011400 */
[----:B-1----:R-:W1:Y:S01]  /*0290*/  LDCU.64 UR12, c[0x0][0x3e8] ;  /* 0x00007d00ff0c77ac */ /* 0x002e620008000a00 */
[----:B------:R-:W-:Y:S02]  /*02a0*/  SHF.R.S32.HI R22, RZ, 0x1f, R28 ;  /* 0x0000001fff167819 */ /* 0x000fe4000001141c */
[----:B------:R-:W-:Y:S02]  /*02b0*/  SHF.R.S32.HI R21, RZ, 0x1f, R27 ;  /* 0x0000001fff157819 */ /* 0x000fe4000001141b */
[----:B------:R-:W-:Y:S01]  /*02c0*/  SHF.R.S32.HI R24, RZ, 0x1f, R29 ;  /* 0x0000001fff187819 */ /* 0x000fe2000001141d */
[----:B0-----:R-:W-:Y:S01]  /*02d0*/  IMAD.U32 R2, RZ, RZ, UR5 ;  /* 0x00000005ff027e24 */ /* 0x001fe2000f8e00ff */
[----:B-1----:R-:W-:-:S04]  /*02e0*/  ISETP.GE.U32.AND P2, PT, R28, UR12, PT ;  /* 0x0000000c1c007c0c */ /* 0x002fc8000bf46070 */
[----:B---34-:R-:W-:Y:S02]  /*02f0*/  IABS R5, R2 ;  /* 0x0000000200057213 */ /* 0x018fe40000000000 */
[----:B------:R-:W-:Y:S02]  /*0300*/  ISETP.GE.AND.EX P2, PT, R22, UR13, PT, P2 ;  /* 0x0000000d16007c0c */ /* 0x000fe4000bf46320 */
[----:B------:R-:W0:Y:S01]  /*0310*/  I2F.RP R4, R5 ;  /* 0x0000000500047306 */ /* 0x000e220000209400 */
[----:B------:R-:W-:Y:S02]  /*0320*/  ISETP.GE.U32.AND P3, PT, R27, UR12, PT ;  /* 0x0000000c1b007c0c */ /* 0x000fe4000bf66070 */
[----:B------:R-:W-:Y:S02]  /*0330*/  ISETP.GE.U32.AND P4, PT, R29, UR12, PT ;  /* 0x0000000c1d007c0c */ /* 0x000fe4000bf86070 */
[----:B------:R-:W-:Y:S02]  /*0340*/  ISETP.GE.AND.EX P3, PT, R21, UR13, PT, P3 ;  /* 0x0000000d15007c0c */ /* 0x000fe4000bf66330 */
[----:B------:R-:W-:-:S04]  /*0350*/  ISETP.GE.AND.EX P4, PT, R24, UR13, PT, P4 ;  /* 0x0000000d18007c0c */ /* 0x000fc8000bf86340 */
[----:B------:R-:W1:Y:S01]  /*0360*/  @!P2 LDC.64 R14, c[0x0][0x3e0] ;  /* 0x0000f800ff0eab82 */ /* 0x000e620000000a00 */
[----:B0-----:R-:W0:Y:S07]  /*0370*/  MUFU.RCP R4, R4 ;  /* 0x0000000400047308 */ /* 0x001e2e0000001000 */
[----:B--2---:R-:W2:Y:S08]  /*0380*/  @!P3 LDC.64 R18, c[0x0][0x3e0] ;  /* 0x0000f800ff12bb82 */ /* 0x004eb00000000a00 */
[----:B------:R-:W3:Y:S01]  /*0390*/  @!P2 LDC.64 R10, c[0x0][0x390] ;  /* 0x0000e400ff0aab82 */ /* 0x000ee20000000a00 */
[----:B0-----:R-:W-:-:S07]  /*03a0*/  IADD3 R2, PT, PT, R4, 0xffffffe, RZ ;  /* 0x0ffffffe04027810 */ /* 0x001fce0007ffe0ff */
[----:B------:R-:W0:Y:S01]  /*03b0*/  @!P3 LDC.64 R12, c[0x0][0x390] ;  /* 0x0000e400ff0cbb82 */ /* 0x000e220000000a00 */
[----:B-1----:R-:W-:Y:S01]  /*03c0*/  @!P2 IMAD R22, R22, R14, RZ ;  /* 0x0000000e1616a224 */ /* 0x002fe200078e02ff */
[----:B------:R1:W4:Y:S03]  /*03d0*/  F2I.FTZ.U32.TRUNC.NTZ R3, R2 ;  /* 0x0000000200037305 */ /* 0x000326000021f000 */
[----:B------:R-:W-:Y:S02]  /*03e0*/  @!P2 IMAD R22, R28, R15, R22 ;  /* 0x0000000f1c16a224 */ /* 0x000fe400078e0216 */
[----:B-1----:R-:W-:-:S05]  /*03f0*/  HFMA2 R2, -RZ, RZ, 0, 0 ;  /* 0x00000000ff027431 */ /* 0x002fca00000001ff */
[----:B------:R-:W-:Y:S02]  /*0400*/  R2UR UR8, R2 ;  /* 0x00000000020872ca */ /* 0x000fe400000e0000 */
[----:B----4-:R-:W-:Y:S02]  /*0410*/  R2UR UR9, R3 ;  /* 0x00000000030972ca */ /* 0x010fe400000e0000 */
[----:B------:R-:W-:-:S05]  /*0420*/  IADD3 R6, PT, PT, RZ, -R3, RZ ;  /* 0x80000003ff067210 */ /* 0x000fca0007ffe0ff */
[----:B------:R-:W-:Y:S02]  /*0430*/  IMAD R7, R6, R5, RZ ;  /* 0x0000000506077224 */ /* 0x000fe400078e02ff */
[----:B------:R-:W-:-:S04]  /*0440*/  IMAD.MOV.U32 R6, RZ, RZ, R8 ;  /* 0x000000ffff067224 */ /* 0x000fc800078e0008 */
[----:B------:R-:W-:Y:S01]  /*0450*/  IMAD.HI.U32 R7, R3, R7, UR8 ;  /* 0x0000000803077e27 */ /* 0x000fe2000f8e0007 */
[----:B------:R-:W-:-:S04]  /*0460*/  R2UR UR10, R6 ;  /* 0x00000000060a72ca */ /* 0x000fc800000e0000 */
[----:B------:R-:W-:-:S13]  /*0470*/  R2UR UR8, R7 ;  /* 0x00000000070872ca */ /* 0x000fda00000e0000 */
[----:B------:R-:W-:Y:S02]  /*0480*/  UIMAD.WIDE.U32 UR8, UR8, UR10, URZ ;  /* 0x0000000a080872a5 */ /* 0x000fe4000f8e00ff */
[----:B------:R-:W-:-:S04]  /*0490*/  ULOP3.LUT UR8, UR7, UR5, URZ, 0x3c, !UPT ;  /* 0x0000000507087292 */ /* 0x000fc8000f8e3cff */
[----:B------:R-:W-:-:S05]  /*04a0*/  IADD3 R2, PT, PT, RZ, -UR9, RZ ;  /* 0x80000009ff027c10 */ /* 0x000fca000fffe0ff */
[C---:B------:R-:W-:Y:S01]  /*04b0*/  IMAD R2, R5.reuse, R2, UR10 ;  /* 0x0000000a05027e24 */ /* 0x040fe2000f8e0202 */
[----:B------:R-:W1:Y:S04]  /*04c0*/  LDCU.64 UR10, c[0x0][0x3f0] ;  /* 0x00007e00ff0a77ac */ /* 0x000e680008000a00 */
[----:B------:R-:W-:-:S13]  /*04d0*/  ISETP.GT.U32.AND P1, PT, R5, R2, PT ;  /* 0x000000020500720c */ /* 0x000fda0003f24070 */
[----:B------:R-:W-:Y:S01]  /*04e0*/  VOTEU.ANY UP1, P1 ;  /* 0x0000000000ff7886 */ /* 0x000fe20000820100 */
[----:B------:R-:W-:-:S04]  /*04f0*/  PLOP3.LUT P1, PT, PT, PT, UP1, 0x80, 0x8 ;  /* 0x000000000008781c */ /* 0x000fc80003f2f018 */
[----:B------:R-:W-:Y:S02]  /*0500*/  @!UP1 UIADD3 UR9, UPT, UPT, UR9, 0x1, URZ ;  /* 0x0000000109099890 */ /* 0x000fe4000fffe0ff */
[----:B------:R-:W-:-:S07]  /*0510*/  UISETP.GE.AND UP1, UPT, UR8, URZ, UPT ;  /* 0x000000ff0800728c */ /* 0x000fce000bf26270 */
[----:B------:R-:W-:-:S04]  /*0520*/  @!P1 IADD3 R2, PT, PT, R2, -R5, RZ ;  /* 0x8000000502029210 */ /* 0x000fc80007ffe0ff */
[----:B------:R-:W-:Y:S01]  /*0530*/  ISETP.GE.U32.AND P1, PT, R2, R5, PT ;  /* 0x000000050200720c */ /* 0x000fe20003f26070 */
[----:B-1----:R-:W-:Y:S01]  /*0540*/  IMAD.U32 R5, RZ, RZ, UR10 ;  /* 0x0000000aff057e24 */ /* 0x002fe2000f8e00ff */
[----:B------:R-:W-:-:S11]  /*0550*/  LOP3.LUT R2, R26, 0xffff, RZ, 0xc0, !PT ;  /* 0x0000ffff1a027812 */ /* 0x000fd600078ec0ff */
[----:B------:R-:W-:Y:S01]  /*0560*/  VOTEU.ANY UP0, P1 ;  /* 0x0000000000ff7886 */ /* 0x000fe20000800100 */
[----:B------:R-:W-:-:S04]  /*0570*/  ISETP.GE.U32.AND P1, PT, R0, UR12, PT ;  /* 0x0000000c00007c0c */ /* 0x000fc8000bf26070 */
[----:B------:R-:W-:Y:S01]  /*0580*/  @UP0 UIADD3 UR9, UPT, UPT, UR9, 0x1, URZ ;  /* 0x0000000109090890 */ /* 0x000fe2000fffe0ff */
[----:B------:R-:W-:Y:S01]  /*0590*/  ISETP.GE.AND.EX P1, PT, R9, UR13, PT, P1 ;  /* 0x0000000d09007c0c */ /* 0x000fe2000bf26310 */
[----:B------:R-:W-:Y:S02]  /*05a0*/  UISETP.NE.AND UP0, UPT, UR5, URZ, UPT ;  /* 0x000000ff0500728c */ /* 0x000fe4000bf05270 */
[----:B------:R-:W-:-:S09]  /*05b0*/  @!UP1 UIADD3 UR9, UPT, UPT, -UR9, URZ, URZ ;  /* 0x000000ff09099290 */ /* 0x000fd2000fffe1ff */
[----:B------:R-:W-:Y:S01]  /*05c0*/  @!UP0 ULOP3.LUT UR9, URZ, UR5, URZ, 0x33, !UPT ;  /* 0x00000005ff098292 */ /* 0x000fe2000f8e33ff */
[----:B------:R-:W1:Y:S03]  /*05d0*/  @!P1 LDC.64 R6, c[0x0][0x3e0] ;  /* 0x0000f800ff069b82 */ /* 0x000e660000000a00 */
[----:B------:R-:W-:-:S04]  /*05e0*/  UIADD3 UR8, UPT, UPT, -UR9, URZ, URZ ;  /* 0x000000ff09087290 */ /* 0x000fc8000fffe1ff */
[----:B------:R-:W-:Y:S01]  /*05f0*/  UIMAD UR8, UR5, UR8, UR7 ;  /* 0x00000008050872a4 */ /* 0x000fe2000f8e0207 */
[----:B------:R-:W4:Y:S01]  /*0600*/  @!P1 LDC.64 R16, c[0x0][0x390] ;  /* 0x0000e400ff109b82 */ /* 0x000f220000000a00 */
[----:B------:R-:W-:Y:S02]  /*0610*/  USHF.R.S32.HI UR5, URZ, 0x1f, UR9 ;  /* 0x0000001fff057899 */ /* 0x000fe40008011409 */
[----:B------:R-:W-:Y:S02]  /*0620*/  UIMAD UR8, UR8, 0x46, URZ ;  /* 0x00000046080878a4 */ /* 0x000fe4000f8e02ff */
[----:B------:R-:W-:-:S04]  /*0630*/  UIMAD UR5, UR5, UR10, URZ ;  /* 0x0000000a050572a4 */ /* 0x000fc8000f8e02ff */
[----:B------:R-:W-:Y:S01]  /*0640*/  IADD3 R2, P5, PT, R2, UR8, RZ ;  /* 0x0000000802027c10 */ /* 0x000fe2000ffbe0ff */
[----:B------:R-:W-:Y:S01]  /*0650*/  UIMAD UR5, UR9, UR11, UR5 ;  /* 0x0000000b090572a4 */ /* 0x000fe2000f8e0205 */
[----:B------:R-:W-:-:S04]  /*0660*/  MOV R3, UR8 ;  /* 0x0000000800037c02 */ /* 0x000fc80008000f00 */
[----:B------:R-:W-:Y:S01]  /*0670*/  LEA.HI.X.SX32 R3, R3, RZ, 0x1, P5 ;  /* 0x000000ff03037211 */ /* 0x000fe200028f0eff */
[----:B-1----:R-:W-:Y:S02]  /*0680*/  @!P1 IMAD R20, R9, R6, RZ ;  /* 0x0000000609149224 */ /* 0x002fe400078e02ff */
[----:B------:R-:W1:Y:S01]  /*0690*/  @!P4 LDC.64 R8, c[0x0][0x3e0] ;  /* 0x0000f800ff08cb82 */ /* 0x000e620000000a00 */
[----:B------:R-:W-:-:S04]  /*06a0*/  IMAD.WIDE.U32 R2, R5, UR9, R2 ;  /* 0x0000000905027c25 */ /* 0x000fc8000f8e0002 */
[----:B------:R-:W-:Y:S01]  /*06b0*/  @!P1 IMAD R20, R0, R7, R20 ;  /* 0x0000000700149224 */ /* 0x000fe200078e0214 */
[----:B------:R-:W-:Y:S02]  /*06c0*/  IADD3 R5, PT, PT, R3, UR5, RZ ;  /* 0x0000000503057c10 */ /* 0x000fe4000fffe0ff */
[----:B------:R-:W-:-:S05]  /*06d0*/  @!P1 MOV R4, R2 ;  /* 0x0000000200049202 */ /* 0x000fca0000000f00 */
[----:B------:R-:W-:-:S05]  /*06e0*/  @!P1 IMAD.WIDE.U32 R6, R0, R6, R4 ;  /* 0x0000000600069225 */ /* 0x000fca00078e0004 */
[----:B------:R-:W-:Y:S01]  /*06f0*/  @!P1 IADD3 R7, PT, PT, R7, R20, RZ ;  /* 0x0000001407079210 */ /* 0x000fe20007ffe0ff */
[----:B--2---:R-:W-:Y:S01]  /*0700*/  @!P3 IMAD R20, R21, R18, RZ ;  /* 0x000000121514b224 */ /* 0x004fe200078e02ff */
[C---:B----4-:R-:W-:Y:S01]  /*0710*/  @!P1 LEA R16, P5, R6.reuse, R16, 0x1 ;  /* 0x0000001006109211 */ /* 0x050fe200078a08ff */
[----:B------:R-:W-:Y:S02]  /*0720*/  @!P3 IMAD.MOV.U32 R21, RZ, RZ, R5 ;  /* 0x000000ffff15b224 */ /* 0x000fe400078e0005 */
[----:B------:R-:W-:Y:S01]  /*0730*/  @!P3 IMAD R19, R27, R19, R20 ;  /* 0x000000131b13b224 */ /* 0x000fe200078e0214 */
[----:B------:R-:W-:Y:S01]  /*0740*/  @!P1 LEA.HI.X R17, R6, R17, R7, 0x1, P5 ;  /* 0x0000001106119211 */ /* 0x000fe200028f0c07 */
[----:B------:R-:W-:Y:S01]  /*0750*/  @!P2 IMAD.MOV.U32 R6, RZ, RZ, R2 ;  /* 0x000000ffff06a224 */ /* 0x000fe200078e0002 */
[----:B------:R-:W-:Y:S02]  /*0760*/  @!P2 MOV R7, R5 ;  /* 0x000000050007a202 */ /* 0x000fe40000000f00 */
[----:B------:R-:W-:Y:S01]  /*0770*/  @!P3 MOV R20, R2 ;  /* 0x000000020014b202 */ /* 0x000fe20000000f00 */
[----:B------:R2:W4:Y:S01]  /*0780*/  @!P1 LDG.E R23, desc[UR16][R16.64] ;  /* 0x0000001010179981 */ /* 0x000522000c1e1900 */
[----:B------:R-:W-:-:S02]  /*0790*/  @!P2 IMAD.WIDE.U32 R14, R28, R14, R6 ;  /* 0x0000000e1c0ea225 */ /* 0x000fc400078e0006 */
[----:B------:R-:W5:Y:S02]  /*07a0*/  @!P4 LDC.64 R6, c[0x0][0x390] ;  /* 0x0000e400ff06cb82 */ /* 0x000f640000000a00 */
[----:B------:R-:W-:Y:S01]  /*07b0*/  @!P3 IMAD.WIDE.U32 R20, R27, R18, R20 ;  /* 0x000000121b14b225 */ /* 0x000fe200078e0014 */
[----:B------:R-:W-:Y:S02]  /*07c0*/  @!P2 IADD3 R22, PT, PT, R15, R22, RZ ;  /* 0x000000160f16a210 */ /* 0x000fe40007ffe0ff */
[----:B---3--:R-:W-:Y:S01]  /*07d0*/  @!P2 LEA R10, P1, R14, R10, 0x1 ;  /* 0x0000000a0e0aa211 */ /* 0x008fe200078208ff */
[----:B-1----:R-:W-:-:S03]  /*07e0*/  @!P4 IMAD R15, R24, R8, RZ ;  /* 0x00000008180fc224 */ /* 0x002fc600078e02ff */
[----:B------:R-:W-:Y:S01]  /*07f0*/  @!P2 LEA.HI.X R11, R14, R11, R22, 0x1, P1 ;  /* 0x0000000b0e0ba211 */ /* 0x000fe200008f0c16 */
[----:B------:R-:W-:Y:S01]  /*0800*/  @!P4 IMAD R9, R29, R9, R15 ;  /* 0x000000091d09c224 */ /* 0x000fe200078e020f */
[----:B------:R-:W-:Y:S01]  /*0810*/  @!P4 MOV R14, R2 ;  /* 0x00000002000ec202 */ /* 0x000fe20000000f00 */
[----:B------:R-:W-:Y:S01]  /*0820*/  @!P4 IMAD.MOV.U32 R15, RZ, RZ, R5 ;  /* 0x000000ffff0fc224 */ /* 0x000fe200078e0005 */
[----:B------:R-:W-:Y:S02]  /*0830*/  @!P3 IADD3 R19, PT, PT, R21, R19, RZ ;  /* 0x000000131513b210 */ /* 0x000fe40007ffe0ff */
[----:B------:R-:W-:Y:S02]  /*0840*/  CS2R R24, SRZ ;  /* 0x0000000000187805 */ /* 0x000fe4000001ff00 */
[----:B0-----:R-:W-:Y:S01]  /*0850*/  @!P3 LEA R12, P5, R20, R12, 0x1 ;  /* 0x0000000c140cb211 */ /* 0x001fe200078a08ff */
[----:B------:R-:W-:-:S03]  /*0860*/  @!P4 IMAD.WIDE.U32 R14, R29, R8, R14 ;  /* 0x000000081d0ec225 */ /* 0x000fc600078e000e */
[----:B------:R-:W-:Y:S01]  /*0870*/  @!P3 LEA.HI.X R13, R20, R13, R19, 0x1, P5 ;  /* 0x0000000d140db211 */ /* 0x000fe200028f0c13 */
[----:B------:R0:W3:Y:S01]  /*0880*/  @!P2 LDG.E R24, desc[UR16][R10.64] ;  /* 0x000000100a18a981 */ /* 0x0000e2000c1e1900 */
[----:B------:R-:W-:Y:S02]  /*0890*/  @!P4 IADD3 R9, PT, PT, R15, R9, RZ ;  /* 0x000000090f09c210 */ /* 0x000fe40007ffe0ff */
[C---:B-----5:R-:W-:Y:S01]  /*08a0*/  @!P4 LEA R6, P1, R14.reuse, R6, 0x1 ;  /* 0x000000060e06c211 */ /* 0x060fe200078208ff */
[----:B------:R-:W5:Y:S01]  /*08b0*/  @!P3 LDG.E R25, desc[UR16][R12.64] ;  /* 0x000000100c19b981 */ /* 0x000f62000c1e1900 */
[----:B------:R-:W-:Y:S02]  /*08c0*/  HFMA2 R22, -RZ, RZ, 0, 0 ;  /* 0x00000000ff167431 */ /* 0x000fe400000001ff */
[----:B------:R-:W-:-:S05]  /*08d0*/  @!P4 LEA.HI.X R7, R14, R7, R9, 0x1, P1 ;  /* 0x000000070e07c211 */ /* 0x000fca00008f0c09 */
[----:B------:R1:W5:Y:S01]  /*08e0*/  @!P4 LDG.E R22, desc[UR16][R6.64] ;  /* 0x000000100616c981 */ /* 0x000362000c1e1900 */
[----:B--2---:R-:W2:Y:S01]  /*08f0*/  S2R R17, SR_TID.X ;  /* 0x0000000000117919 */ /* 0x004ea20000002100 */
[----:B------:R-:W0:Y:S02]  /*0900*/  S2R R16, SR_LANEID ;  /* 0x0000000000107919 */ /* 0x000e240000000000 */
[----:B0-----:R-:W-:Y:S01]  /*0910*/  ISETP.NE.AND P2, PT, R16, RZ, PT ;  /* 0x000000ff1000720c */ /* 0x001fe20003f45270 */
[----:B------:R-:W-:Y:S01]  /*0920*/  BSSY.RECONVERGENT B0, `(.L_x_2360) ;  /* 0x000007a000007945 */ /* 0x000fe20003800200 */
[C---:B----4-:R-:W-:Y:S02]  /*0930*/  PRMT R21, R23.reuse, 0x7632, R21 ;  /* 0x0000763217157816 */ /* 0x050fe40000000015 */
[----:B------:R-:W-:-:S03]  /*0940*/  SHF.L.U32 R23, R23, 0x10, RZ ;  /* 0x0000001017177819 */ /* 0x000fc600000006ff */
[----:B------:R-:W-:-:S04]  /*0950*/  IMAD.U32 R21, R21, 0x10000, RZ ;  /* 0x0001000015157824 */ /* 0x000fc800078e00ff */
[----:B------:R-:W-:Y:S01]  /*0960*/  FMUL.FTZ R10, R21, R21 ;  /* 0x00000015150a7220 */ /* 0x000fe20000410000 */
[----:B-1----:R-:W-:-:S03]  /*0970*/  FADD.FTZ R6, R23, R21 ;  /* 0x0000001517067221 */ /* 0x002fc60000010000 */
[----:B------:R-:W-:Y:S01]  /*0980*/  FFMA.FTZ R10, R23, R23, R10 ;  /* 0x00000017170a7223 */ /* 0x000fe2000001000a */
[----:B---3--:R-:W-:-:S04]  /*0990*/  PRMT R20, R24, 0x7632, R20 ;  /* 0x0000763218147816 */ /* 0x008fc80000000014 */
[----:B------:R-:W-:Y:S02]  /*09a0*/  SHF.L.U32 R20, R20, 0x10, RZ ;  /* 0x0000001014147819 */ /* 0x000fe400000006ff */
[C---:B-----5:R-:W-:Y:S02]  /*09b0*/  PRMT R8, R25.reuse, 0x7632, R8 ;  /* 0x0000763219087816 */ /* 0x060fe40000000008 */
[----:B------:R-:W-:Y:S01]  /*09c0*/  SHF.L.U32 R24, R24, 0x10, RZ ;  /* 0x0000001018187819 */ /* 0x000fe200000006ff */
[----:B------:R-:W-:Y:S02]  /*09d0*/  FMUL.FTZ R9, R20, R20 ;  /* 0x0000001414097220 */ /* 0x000fe40000410000 */
[----:B------:R-:W-:Y:S02]  /*09e0*/  IMAD.U32 R7, R8, 0x10000, RZ ;  /* 0x0001000008077824 */ /* 0x000fe400078e00ff */
[--C-:B------:R-:W-:Y:S01]  /*09f0*/  FADD.FTZ R8, RZ, R6.reuse ;  /* 0x00000006ff087221 */ /* 0x100fe20000010000 */
[----:B------:R-:W-:Y:S01]  /*0a00*/  PRMT R6, R22, 0x7632, R6 ;  /* 0x0000763216067816 */ /* 0x000fe20000000006 */
[C---:B------:R-:W-:Y:S01]  /*0a10*/  FADD.FTZ R11, R24.reuse, R20 ;  /* 0x00000014180b7221 */ /* 0x040fe20000010000 */
[----:B------:R-:W-:Y:S01]  /*0a20*/  SHF.L.U32 R25, R25, 0x10, RZ ;  /* 0x0000001019197819 */ /* 0x000fe200000006ff */
[----:B------:R-:W-:Y:S01]  /*0a30*/  FFMA.FTZ R9, R24, R24, R9 ;  /* 0x0000001818097223 */ /* 0x000fe20000010009 */
[----:B------:R-:W-:Y:S01]  /*0a40*/  FADD.FTZ R12, RZ, R10 ;  /* 0x0000000aff0c7221 */ /* 0x000fe20000010000 */
[----:B------:R-:W-:Y:S01]  /*0a50*/  FMUL.FTZ R10, R7, R7 ;  /* 0x00000007070a7220 */ /* 0x000fe20000410000 */
[----:B------:R-:W-:Y:S01]  /*0a60*/  SHF.L.U32 R6, R6, 0x10, RZ ;  /* 0x0000001006067819 */ /* 0x000fe200000006ff */
[----:B------:R-:W-:Y:S01]  /*0a70*/  FADD.FTZ R11, R8, R11 ;  /* 0x0000000b080b7221 */ /* 0x000fe20000010000 */
[----:B------:R-:W-:Y:S01]  /*0a80*/  FADD.FTZ R9, R12, R9 ;  /* 0x000000090c097221 */ /* 0x000fe20000010000 */
[C---:B------:R-:W-:Y:S01]  /*0a90*/  FADD.FTZ R12, R25.reuse, R7 ;  /* 0x00000007190c7221 */ /* 0x040fe20000010000 */
[----:B------:R-:W-:Y:S01]  /*0aa0*/  FFMA.FTZ R10, R25, R25, R10 ;  /* 0x00000019190a7223 */ /* 0x000fe2000001000a */
[----:B--2---:R-:W-:Y:S01]  /*0ab0*/  LOP3.LUT R8, R17, 0x3e0, RZ, 0xc0, !PT ;  /* 0x000003e011087812 */ /* 0x004fe200078ec0ff */
[----:B------:R-:W-:Y:S01]  /*0ac0*/  FMUL.FTZ R13, R6, R6 ;  /* 0x00000006060d7220 */ /* 0x000fe20000410000 */
[----:B------:R-:W-:Y:S01]  /*0ad0*/  SHF.L.U32 R22, R22, 0x10, RZ ;  /* 0x0000001016167819 */ /* 0x000fe200000006ff */
[----:B------:R-:W-:Y:S01]  /*0ae0*/  FADD.FTZ R12, R11, R12 ;  /* 0x0000000c0b0c7221 */ /* 0x000fe20000010000 */
[----:B------:R-:W-:Y:S01]  /*0af0*/  FADD.FTZ R9, R9, R10 ;  /* 0x0000000a09097221 */ /* 0x000fe20000010000 */
[----:B------:R-:W-:-:S02]  /*0b00*/  ISETP.GT.U32.AND P1, PT, R8, 0x210, PT ;  /* 0x000002100800780c */ /* 0x000fc40003f24070 */
[----:B------:R-:W-:Y:S01]  /*0b10*/  FADD.FTZ R11, R22, R6 ;  /* 0x00000006160b7221 */ /* 0x000fe20000010000 */
        /* <DEDUP_REMOVED lines=13> */
[----:B------:R-:W-:Y:S01]  /*0bf0*/  ISETP.GT.AND P1, PT, R9, R8, PT ;  /* 0x000000080900720c */ /* 0x000fe20003f24270 */
[----:B------:R-:W-:-:S12]  /*0c00*/  VIADD R9, R16, 0x4 ;  /* 0x0000000410097836 */ /* 0x000fd80000000000 */
        /* <DEDUP_REMOVED lines=9> */
[----:B------:R-:W-:-:S04]  /*0ca0*/  IADD3 R11, PT, PT, R16, 0x8, RZ ;  /* 0x00000008100b7810 */ /* 0x000fc80007ffe0ff */
        /* <DEDUP_REMOVED lines=65> */
.L_x_2361:
[----:B------:R-:W-:Y:S05]  /*10c0*/  BSYNC.RECONVERGENT B0 ;  /* 0x0000000000007941 */ /* 0x000fea0003800200 */
.L_x_2360:
[----:B------:R-:W1:Y:S02]  /*10d0*/  LDC R8, c[0x0][0x370] ;  /* 0x0000dc00ff087b82 */ /* 0x000e640000000800 */
[----:B-1----:R-:W-:-:S13]  /*10e0*/  ISETP.GE.U32.AND P2, PT, R8, 0x2, PT ;  /* 0x000000020800780c */ /* 0x002fda0003f46070 */
[----:B------:R-:W-:Y:S05]  /*10f0*/  @!P2 BRA `(.L_x_2362) ;  /* 0x0000000c00c4a947 */ /* 0x000fea0003800000 */
[----:B0-----:R-:W0:Y:S01]  /*1100*/  LDC.64 R10, c[0x0][0x3b8] ;  /* 0x0000ee00ff0a7b82 */ /* 0x001e220000000a00 */
[----:B------:R-:W-:Y:S01]  /*1110*/  ULOP3.LUT UR12, UR4, 0x1, URZ, 0xc0, !UPT ;  /* 0x00000001040c7892 */ /* 0x000fe2000f8ec0ff */
[----:B------:R-:W-:-:S03]  /*1120*/  ISETP.GE.U32.AND P3, PT, R8, 0x8, PT ;  /* 0x000000080800780c */ /* 0x000fc60003f66070 */
[----:B------:R-:W-:-:S06]  /*1130*/  UIMAD UR5, UR12, UR20, URZ ;  /* 0x000000140c0572a4 */ /* 0x000fcc000f8e02ff */
[----:B------:R-:W-:-:S04]  /*1140*/  IMAD R9, R8, UR5, RZ ;  /* 0x0000000508097c24 */ /* 0x000fc8000f8e02ff */
[----:B------:R-:W-:-:S04]  /*1150*/  IMAD.SHL.U32 R9, R9, 0x2, RZ ;  /* 0x0000000209097824 */ /* 0x000fc800078e00ff */
        /* <DEDUP_REMOVED lines=9> */
[----:B------:R-:W-:Y:S01]  /*11f0*/  MOV R9, UR9 ;  /* 0x0000000900097c02 */ /* 0x000fe20008000f00 */
[----:B------:R-:W-:-:S04]  /*1200*/  UIADD3 UR5, UPT, UPT, -UR5, 0x1, URZ ;  /* 0x0000000105057890 */ /* 0x000fc8000fffe1ff */
[----:B------:R-:W-:Y:S02]  /*1210*/  MOV R14, UR10 ;  /* 0x0000000a000e7c02 */ /* 0x000fe40008000f00 */
[----:B------:R-:W-:Y:S02]  /*1220*/  MOV R15, UR11 ;  /* 0x0000000b000f7c02 */ /* 0x000fe40008000f00 */
[----:B------:R-:W-:-:S03]  /*1230*/  PLOP3.LUT P2, PT, PT, PT, UP0, 0x80, 0x8 ;  /* 0x000000000008781c */ /* 0x000fc60003f4f008 */
[----:B------:R-:W-:Y:S01]  /*1240*/  STG.E.64 desc[UR16][R14.64], R12 ;  /* 0x0000000c0e007986 */ /* 0x000fe2000c101b10 */
[----:B0-----:R-:W-:-:S04]  /*1250*/  IMAD.WIDE.U32 R10, R9, 0x4, R10 ;  /* 0x00000004090a7825 */ /* 0x001fc800078e000a */
[----:B------:R-:W-:Y:S01]  /*1260*/  IMAD.U32 R9, RZ, RZ, UR5 ;  /* 0x00000005ff097e24 */ /* 0x000fe2000f8e00ff */
[----:B------:R-:W-:Y:S06]  /*1270*/  MEMBAR.ALL.GPU ;  /* 0x0000000000007992 */ /* 0x000fec000000a000 */
[----:B------:R-:W-:-:S00]  /*1280*/  ERRBAR ;  /* 0x00000000000079ab */ /* 0x000fc00000000000 */
[----:B------:R-:W-:Y:S06]  /*1290*/  CGAERRBAR ;  /* 0x00000000000075ab */ /* 0x000fec0000000000 */
[----:B------:R0:W-:Y:S02]  /*12a0*/  REDG.E.ADD.S32.STRONG.GPU desc[UR16][R10.64], R9 ;  /* 0x000000090a00798e */ /* 0x0001e4000c12e310 */
[----:B0-----:R-:W-:-:S04]  /*12b0*/  SEL R9, R8, RZ, !P2 ;  /* 0x000000ff08097207 */ /* 0x001fc80005000000 */
[----:B------:R-:W-:-:S13]  /*12c0*/  ISETP.NE.AND P2, PT, R9, -0x1, PT ;  /* 0xffffffff0900780c */ /* 0x000fda0003f45270 */
[----:B------:R-:W-:Y:S05]  /*12d0*/  @!P2 BRA `(.L_x_2363) ;  /* 0x000000000014a947 */ /* 0x000fea0003800000 */
.L_x_2364:
[----:B------:R-:W2:Y:S04]  /*12e0*/  LDG.E.STRONG.GPU R14, desc[UR16][R10.64] ;  /* 0x000000100a0e7981 */ /* 0x000ea8000c1ef900 */
[----:B--2---:R-:W-:Y:S01]  /*12f0*/  CCTL.IVALL ;  /* 0x00000000ff00798f */ /* 0x004fe20002000000 */
[----:B------:R-:W-:Y:S05]  /*1300*/  YIELD ;  /* 0x0000000000007946 */ /* 0x000fea0003800000 */
[----:B------:R-:W-:-:S13]  /*1310*/  ISETP.NE.AND P2, PT, R14, R9, PT ;  /* 0x000000090e00720c */ /* 0x000fda0003f45270 */
[----:B------:R-:W-:Y:S05]  /*1320*/  @P2 BRA `(.L_x_2364) ;  /* 0xfffffffc00ec2947 */ /* 0x000fea000383ffff */
.L_x_2363:
        /* <DEDUP_REMOVED lines=15> */
.L_x_2366:
[----:B------:R-:W-:Y:S01]  /*1420*/  ISETP.EQ.OR P4, PT, RZ, UR23, P1 ;  /* 0x00000017ff007c0c */ /* 0x000fe20008f82670 */
[----:B------:R-:W-:Y:S02]  /*1430*/  UIADD3 UR24, UPT, UPT, UR5, 0x1, URZ ;  /* 0x0000000105187890 */ /* 0x000fe4000fffe0ff */
[----:B------:R-:W-:-:S04]  /*1440*/  UIADD3 UR26, UPT, UPT, UR5, 0x2, URZ ;  /* 0x00000002051a7890 */ /* 0x000fc8000fffe0ff */
[----:B------:R-:W-:-:S04]  /*1450*/  MOV R10, UR24 ;  /* 0x00000018000a7c02 */ /* 0x000fc80008000f00 */
[----:B------:R-:W-:Y:S02]  /*1460*/  ISETP.EQ.OR P6, PT, R10, UR15, P1 ;  /* 0x0000000f0a007c0c */ /* 0x000fe40008fc2670 */
[----:B------:R-:W-:Y:S01]  /*1470*/  VOTEU.ALL UP0, P4 ;  /* 0x0000000000ff7886 */ /* 0x000fe20002000000 */
[----:B------:R-:W-:-:S04]  /*1480*/  MOV R10, UR26 ;  /* 0x0000001a000a7c02 */ /* 0x000fc80008000f00 */
[----:B------:R-:W-:Y:S01]  /*1490*/  @!UP0 UIMAD.WIDE.U32 UR24, UR9, 0x8, UR18 ;  /* 0x00000008091888a5 */ /* 0x000fe2000f8e0012 */
[----:B------:R-:W-:-:S05]  /*14a0*/  ISETP.EQ.OR P2, PT, R10, UR15, P1 ;  /* 0x0000000f0a007c0c */ /* 0x000fca0008f42670 */
[----:B------:R-:W-:Y:S01]  /*14b0*/  MOV R10, UR24 ;  /* 0x00000018000a7c02 */ /* 0x000fe20008000f00 */
[----:B------:R-:W-:Y:S01]  /*14c0*/  IMAD.U32 R11, RZ, RZ, UR25 ;  /* 0x00000019ff0b7e24 */ /* 0x000fe2000f8e00ff */
[----:B------:R-:W-:Y:S01]  /*14d0*/  VOTEU.ALL UP0, P6 ;  /* 0x0000000000ff7886 */ /* 0x000fe20003000000 */
[----:B------:R-:W-:-:S04]  /*14e0*/  UIADD3 UR26, UPT, UPT, UR5, 0x3, URZ ;  /* 0x00000003051a7890 */ /* 0x000fc8000fffe0ff */
[----:B------:R-:W2:Y:S01]  /*14f0*/  @!P4 LDG.E.64 R10, desc[UR16][R10.64] ;  /* 0x000000100a0ac981 */ /* 0x000ea2000c1e1b00 */
[----:B------:R-:W-:Y:S01]  /*1500*/  @!UP0 UIMAD.WIDE.U32 UR24, UR22, 0x8, UR18 ;  /* 0x00000008161888a5 */ /* 0x000fe2000f8e0012 */
[----:B------:R-:W-:Y:S01]  /*1510*/  MOV R14, UR26 ;  /* 0x0000001a000e7c02 */ /* 0x000fe20008000f00 */
[----:B------:R-:W-:-:S04]  /*1520*/  VOTEU.ALL UP0, P2 ;  /* 0x0000000000ff7886 */ /* 0x000fc80001000000 */
[----:B------:R-:W-:Y:S02]  /*1530*/  MOV R16, UR24 ;  /* 0x0000001800107c02 */ /* 0x000fe40008000f00 */
[----:B------:R-:W-:Y:S01]  /*1540*/  MOV R17, UR25 ;  /* 0x0000001900117c02 */ /* 0x000fe20008000f00 */
[----:B------:R-:W-:Y:S01]  /*1550*/  @!UP0 UIMAD.WIDE.U32 UR24, UR21, 0x8, UR18 ;  /* 0x00000008151888a5 */ /* 0x000fe2000f8e0012 */
[----:B------:R-:W-:-:S04]  /*1560*/  ISETP.EQ.OR P3, PT, R14, UR15, P1 ;  /* 0x0000000f0e007c0c */ /* 0x000fc80008f62670 */
[----:B------:R-:W3:Y:S01]  /*1570*/  @!P6 LDG.E.64 R16, desc[UR16][R16.64] ;  /* 0x000000101010e981 */ /* 0x000ee2000c1e1b00 */
[----:B------:R-:W-:Y:S01]  /*1580*/  IMAD.U32 R14, RZ, RZ, UR24 ;  /* 0x00000018ff0e7e24 */ /* 0x000fe2000f8e00ff */
[----:B------:R-:W-:-:S06]  /*1590*/  MOV R15, UR25 ;  /* 0x00000019000f7c02 */ /* 0x000fcc0008000f00 */
        /* <DEDUP_REMOVED lines=9> */
[----:B------:R-:W-:Y:S02]  /*1630*/  IMAD.U32 R10, RZ, RZ, UR24 ;  /* 0x00000018ff0a7e24 */ /* 0x000fe4000f8e00ff */
[----:B------:R-:W-:Y:S01]  /*1640*/  @!P4 FADD.FTZ R13, R13, R11 ;  /* 0x0000000b0d0dc221 */ /* 0x000fe20000010000 */
[----:B------:R-:W-:Y:S02]  /*1650*/  UIADD3 UR24, UPT, UPT, UR5, 0x6, URZ ;  /* 0x0000000605187890 */ /* 0x000fe4000fffe0ff */
[----:B------:R-:W-:Y:S02]  /*1660*/  ISETP.EQ.OR P4, PT, R10, UR15, P1 ;  /* 0x0000000f0a007c0c */ /* 0x000fe40008f82670 */
[----:B------:R-:W-:Y:S01]  /*1670*/  MOV R10, UR25 ;  /* 0x00000019000a7c02 */ /* 0x000fe20008000f00 */
[----:B------:R-:W-:-:S03]  /*1680*/  UIADD3 UR25, UPT, UPT, UR5, 0x7, URZ ;  /* 0x0000000705197890 */ /* 0x000fc6000fffe0ff */
[----:B------:R-:W-:Y:S02]  /*1690*/  ISETP.EQ.OR P5, PT, R10, UR15, P1 ;  /* 0x0000000f0a007c0c */ /* 0x000fe40008fa2670 */
[----:B------:R-:W-:Y:S01]  /*16a0*/  MOV R10, UR24 ;  /* 0x00000018000a7c02 */ /* 0x000fe20008000f00 */
[----:B---3--:R-:W-:Y:S01]  /*16b0*/  @!P6 FADD.FTZ R12, R12, R16 ;  /* 0x000000100c0ce221 */ /* 0x008fe20000010000 */
[----:B------:R-:W-:Y:S02]  /*16c0*/  @!P6 FADD.FTZ R13, R13, R17 ;  /* 0x000000110d0de221 */ /* 0x000fe40000010000 */
[----:B------:R-:W-:Y:S01]  /*16d0*/  ISETP.EQ.OR P6, PT, R10, UR15, P1 ;  /* 0x0000000f0a007c0c */ /* 0x000fe20008fc2670 */
[----:B------:R-:W-:Y:S01]  /*16e0*/  VOTEU.ALL UP0, P4 ;  /* 0x0000000000ff7886 */ /* 0x000fe20002000000 */
[----:B------:R-:W-:Y:S01]  /*16f0*/  MOV R10, UR25 ;  /* 0x00000019000a7c02 */ /* 0x000fe20008000f00 */
[----:B----4-:R-:W-:Y:S01]  /*1700*/  @!P2 FADD.FTZ R12, R12, R14 ;  /* 0x0000000e0c0ca221 */ /* 0x010fe20000010000 */
[----:B------:R-:W-:-:S02]  /*1710*/  @!P2 FADD.FTZ R13, R13, R15 ;  /* 0x0000000f0d0da221 */ /* 0x000fc40000010000 */
[----:B------:R-:W-:Y:S01]  /*1720*/  ISETP.EQ.OR P2, PT, R10, UR15, P1 ;  /* 0x0000000f0a007c0c */ /* 0x000fe20008f42670 */
[----:B------:R-:W-:Y:S01]  /*1730*/  VOTEU.ALL UP1, P5 ;  /* 0x0000000000ff7886 */ /* 0x000fe20002820000 */
[----:B------:R-:W-:-:S05]  /*1740*/  @!UP0 UIMAD.WIDE.U32 UR24, UR11, 0x8, UR18 ;  /* 0x000000080b1888a5 */ /* 0x000fca000f8e0012 */
[----:B------:R-:W-:Y:S01]  /*1750*/  VOTEU.ALL UP0, P6 ;  /* 0x0000000000ff7886 */ /* 0x000fe20003000000 */
[----:B------:R-:W-:Y:S01]  /*1760*/  @!UP1 UIMAD.WIDE.U32 UR26, UR10, 0x8, UR18 ;  /* 0x000000080a1a98a5 */ /* 0x000fe2000f8e0012 */
[----:B------:R-:W-:Y:S01]  /*1770*/  IMAD.U32 R10, RZ, RZ, UR24 ;  /* 0x00000018ff0a7e24 */ /* 0x000fe2000f8e00ff */
[----:B------:R-:W-:Y:S02]  /*1780*/  MOV R11, UR25 ;  /* 0x00000019000b7c02 */ /* 0x000fe40008000f00 */
[----:B------:R-:W-:Y:S01]  /*1790*/  @!UP0 UIMAD.WIDE.U32 UR24, UR14, 0x8, UR18 ;  /* 0x000000080e1888a5 */ /* 0x000fe2000f8e0012 */
[----:B------:R-:W-:Y:S01]  /*17a0*/  VOTEU.ALL UP1, P2 ;  /* 0x0000000000ff7886 */ /* 0x000fe20001020000 */
[----:B------:R-:W-:Y:S02]  /*17b0*/  MOV R14, UR26 ;  /* 0x0000001a000e7c02 */ /* 0x000fe40008000f00 */
[----:B------:R-:W2:Y:S01]  /*17c0*/  @!P4 LDG.E.64 R10, desc[UR16][R10.64] ;  /* 0x000000100a0ac981 */ /* 0x000ea2000c1e1b00 */
[----:B------:R-:W-:Y:S01]  /*17d0*/  MOV R15, UR27 ;  /* 0x0000001b000f7c02 */ /* 0x000fe20008000f00 */
[----:B------:R-:W-:Y:S01]  /*17e0*/  @!UP1 UIMAD.WIDE.U32 UR26, UR13, 0x8, UR18 ;  /* 0x000000080d1a98a5 */ /* 0x000fe2000f8e0012 */
[----:B------:R-:W-:Y:S01]  /*17f0*/  IMAD.U32 R16, RZ, RZ, UR24 ;  /* 0x00000018ff107e24 */ /* 0x000fe2000f8e00ff */
[----:B------:R-:W-:Y:S01]  /*1800*/  MOV R17, UR25 ;  /* 0x0000001900117c02 */ /* 0x000fe20008000f00 */
[----:B-----5:R-:W-:-:S02]  /*1810*/  @!P3 FADD.FTZ R12, R12, R18 ;  /* 0x000000120c0cb221 */ /* 0x020fc40000010000 */
[----:B------:R-:W3:Y:S01]  /*1820*/  @!P5 LDG.E.64 R14, desc[UR16][R14.64] ;  /* 0x000000100e0ed981 */ /* 0x000ee2000c1e1b00 */
[----:B------:R-:W-:Y:S01]  /*1830*/  @!P3 FADD.FTZ R13, R13, R19 ;  /* 0x000000130d0db221 */ /* 0x000fe20000010000 */
[----:B------:R-:W-:Y:S02]  /*1840*/  MOV R18, UR26 ;  /* 0x0000001a00127c02 */ /* 0x000fe40008000f00 */
[----:B------:R-:W-:Y:S01]  /*1850*/  MOV R19, UR27 ;  /* 0x0000001b00137c02 */ /* 0x000fe20008000f00 */
[----:B------:R-:W4:Y:S05]  /*1860*/  @!P6 LDG.E.64 R16, desc[UR16][R16.64] ;  /* 0x000000101010e981 */ /* 0x000f2a000c1e1b00 */
[----:B------:R-:W5:Y:S01]  /*1870*/  @!P2 LDG.E.64 R18, desc[UR16][R18.64] ;  /* 0x000000101212a981 */ /* 0x000f62000c1e1b00 */
[----:B------:R-:W-:-:S06]  /*1880*/  UIADD3 UR5, UPT, UPT, UR5, 0x8, URZ ;  /* 0x0000000805057890 */ /* 0x000fcc000fffe0ff */
[----:B------:R-:W-:Y:S01]  /*1890*/  ISETP.NE.AND P3, PT, R9, UR5, PT ;  /* 0x0000000509007c0c */ /* 0x000fe2000bf65270 */
[----:B------:R-:W-:Y:S02]  /*18a0*/  UIADD3 UR23, UPT, UPT, UR23, 0x8, URZ ;  /* 0x0000000817177890 */ /* 0x000fe4000fffe0ff */
[----:B------:R-:W-:Y:S02]  /*18b0*/  ULEA UR9, UR20, UR9, 0x3 ;  /* 0x0000000914097291 */ /* 0x000fe4000f8e18ff */
[----:B------:R-:W-:Y:S02]  /*18c0*/  ULEA UR22, UR20, UR22, 0x3 ;  /* 0x0000001614167291 */ /* 0x000fe4000f8e18ff */
[----:B------:R-:W-:Y:S02]  /*18d0*/  ULEA UR21, UR20, UR21, 0x3 ;  /* 0x0000001514157291 */ /* 0x000fe4000f8e18ff */
[----:B------:R-:W-:Y:S02]  /*18e0*/  ULEA UR12, UR20, UR12, 0x3 ;  /* 0x0000000c140c7291 */ /* 0x000fe4000f8e18ff */
[----:B------:R-:W-:-:S02]  /*18f0*/  ULEA UR11, UR20, UR11, 0x3 ;  /* 0x0000000b140b7291 */ /* 0x000fc4000f8e18ff */
[----:B------:R-:W-:Y:S02]  /*1900*/  ULEA UR10, UR20, UR10, 0x3 ;  /* 0x0000000a140a7291 */ /* 0x000fe4000f8e18ff */
        /* <DEDUP_REMOVED lines=12> */
.L_x_2365:
[----:B------:R-:W-:-:S13]  /*19d0*/  LOP3.LUT P1, R9, R8, 0x7, RZ, 0xc0, !PT ;  /* 0x0000000708097812 */ /* 0x000fda000782c0ff */
[----:B------:R-:W-:Y:S05]  /*19e0*/  @!P1 BRA `(.L_x_2362) ;  /* 0x0000000400889947 */ /* 0x000fea0003800000 */
[----:B------:R-:W-:-:S05]  /*19f0*/  VIADD R9, R9, 0xffffffff ;  /* 0xffffffff09097836 */ /* 0x000fca0000000000 */
[----:B------:R-:W-:-:S13]  /*1a00*/  ISETP.GE.U32.AND P1, PT, R9, 0x3, PT ;  /* 0x000000030900780c */ /* 0x000fda0003f26070 */
[----:B------:R-:W-:Y:S05]  /*1a10*/  @!P1 BRA `(.L_x_2367) ;  /* 0x0000000000c89947 */ /* 0x000fea0003800000 */
[----:B------:R-:W0:Y:S01]  /*1a20*/  S2R R10, SR_TID.X ;  /* 0x00000000000a7919 */ /* 0x000e220000002100 */
[----:B------:R-:W-:Y:S01]  /*1a30*/  MOV R9, UR5 ;  /* 0x0000000500097c02 */ /* 0x000fe20008000f00 */
[----:B------:R-:W-:Y:S02]  /*1a40*/  UIADD3 UR9, UPT, UPT, UR5, 0x1, URZ ;  /* 0x0000000105097890 */ /* 0x000fe4000fffe0ff */
[----:B------:R-:W-:Y:S01]  /*1a50*/  UIADD3 UR12, UPT, UPT, UR5, 0x2, URZ ;  /* 0x00000002050c7890 */ /* 0x000fe2000fffe0ff */
        /* <DEDUP_REMOVED lines=32> */
[----:B------:R-:W-:Y:S02]  /*1c60*/  MOV R18, UR10 ;  /* 0x0000000a00127c02 */ /* 0x000fe40008000f00 */
[----:B------:R-:W-:Y:S01]  /*1c70*/  MOV R19, UR11 ;  /* 0x0000000b00137c02 */ /* 0x000fe20008000f00 */
[----:B------:R-:W4:Y:S05]  /*1c80*/  @!P3 LDG.E.64 R10, desc[UR16][R10.64] ;  /* 0x000000100a0ab981 */ /* 0x000f2a000c1e1b00 */
[----:B------:R-:W5:Y:S01]  /*1c90*/  @!P4 LDG.E.64 R18, desc[UR16][R18.64] ;  /* 0x000000101212c981 */ /* 0x000f62000c1e1b00 */
[----:B------:R-:W-:-:S05]  /*1ca0*/  VIADD R9, R9, 0x4 ;  /* 0x0000000409097836 */ /* 0x000fca0000000000 */
        /* <DEDUP_REMOVED lines=9> */
.L_x_2367:
        /* <DEDUP_REMOVED lines=19> */
[----:B------:R-:W-:-:S05]  /*1e70*/  MOV R15, UR13 ;  /* 0x0000000d000f7c02 */ /* 0x000fca0008000f00 */
[----:B------:R-:W-:Y:S01]  /*1e80*/  MOV R10, UR10 ;  /* 0x0000000a000a7c02 */ /* 0x000fe20008000f00 */
[----:B------:R-:W-:Y:S01]  /*1e90*/  IMAD.U32 R11, RZ, RZ, UR11 ;  /* 0x0000000bff0b7e24 */ /* 0x000fe2000f8e00ff */
[----:B------:R-:W2:Y:S05]  /*1ea0*/  @!P2 LDG.E.64 R14, desc[UR16][R14.64] ;  /* 0x000000100e0ea981 */ /* 0x000eaa000c1e1b00 */
[----:B------:R-:W3:Y:S01]  /*1eb0*/  @!P1 LDG.E.64 R10, desc[UR16][R10.64] ;  /* 0x000000100a0a9981 */ /* 0x000ee2000c1e1b00 */
[----:B------:R-:W-:-:S04]  /*1ec0*/  IADD3 R9, PT, PT, R9, 0x2, RZ ;  /* 0x0000000209097810 */ /* 0x000fc80007ffe0ff */
[----:B------:R-:W-:Y:S01]  /*1ed0*/  R2UR UR5, R9 ;  /* 0x00000000090572ca */ /* 0x000fe200000e0000 */
[----:B--2---:R-:W-:Y:S01]  /*1ee0*/  @!P2 FADD.FTZ R12, R12, R14 ;  /* 0x0000000e0c0ca221 */ /* 0x004fe20000010000 */
[----:B------:R-:W-:-:S03]  /*1ef0*/  @!P2 FADD.FTZ R13, R13, R15 ;  /* 0x0000000f0d0da221 */ /* 0x000fc60000010000 */
[----:B---3--:R-:W-:Y:S01]  /*1f00*/  @!P1 FADD.FTZ R12, R12, R10 ;  /* 0x0000000a0c0c9221 */ /* 0x008fe20000010000 */
[----:B------:R-:W-:-:S09]  /*1f10*/  @!P1 FADD.FTZ R13, R13, R11 ;  /* 0x0000000b0d0d9221 */ /* 0x000fd20000010000 */
.L_x_2368:
[----:B------:R-:W-:Y:S01]  /*1f20*/  MOV R9, UR5 ;  /* 0x0000000500097c02 */ /* 0x000fe20008000f00 */
[----:B------:R-:W-:Y:S01]  /*1f30*/  BSSY.RECONVERGENT B0, `(.L_x_2362) ;  /* 0x000000d000007945 */ /* 0x000fe20003800200 */
[----:B------:R-:W-:Y:S02]  /*1f40*/  LOP3.LUT R8, R8, 0x1, RZ, 0xc0, !PT ;  /* 0x0000000108087812 */ /* 0x000fe400078ec0ff */
        /* <DEDUP_REMOVED lines=11> */
.L_x_2369:
[----:B------:R-:W-:Y:S05]  /*2000*/  BSYNC.RECONVERGENT B0 ;  /* 0x0000000000007941 */ /* 0x000fea0003800200 */
.L_x_2362:
[----:B------:R-:W1:Y:S01]  /*2010*/  S2R R14, SR_TID.X ;  /* 0x00000000000e7919 */ /* 0x000e620000002100 */
[----:B------:R-:W2:Y:S01]  /*2020*/  S2UR UR9, SR_CgaCtaId ;  /* 0x00000000000979c3 */ /* 0x000ea20000008800 */
[----:B------:R-:W3:Y:S01]  /*2030*/  LDCU UR10, c[0x0][0x414] ;  /* 0x00008280ff0a77ac */ /* 0x000ee20008000800 */
[----:B------:R-:W-:Y:S01]  /*2040*/  IMAD.U32 R15, RZ, RZ, UR7 ;  /* 0x00000007ff0f7e24 */ /* 0x000fe2000f8e00ff */
[----:B------:R-:W-:-:S05]  /*2050*/  UMOV UR5, 0x400 ;  /* 0x0000040000057882 */ /* 0x000fca0000000000 */
[----:B------:R-:W4:Y:S08]  /*2060*/  @P0 LDC.64 R8, c[0x0][0x388] ;  /* 0x0000e200ff080b82 */ /* 0x000f300000000a00 */
[----:B0-----:R-:W0:Y:S01]  /*2070*/  LDC.64 R10, c[0x0][0x398] ;  /* 0x0000e600ff0a7b82 */ /* 0x001e220000000a00 */
[----:B--2---:R-:W-:-:S07]  /*2080*/  ULEA UR5, UR9, UR5, 0x18 ;  /* 0x0000000509057291 */ /* 0x004fce000f8ec0ff */
[----:B------:R-:W2:Y:S01]  /*2090*/  LDC.64 R16, c[0x0][0x3a0] ;  /* 0x0000e800ff107b82 */ /* 0x000ea20000000a00 */
[----:B-1----:R-:W-:Y:S01]  /*20a0*/  ISETP.NE.AND P1, PT, R14, RZ, PT ;  /* 0x000000ff0e00720c */ /* 0x002fe20003f25270 */
[----:B----4-:R-:W-:Y:S01]  /*20b0*/  @P0 IMAD.WIDE R8, R15, 0x8, R8 ;  /* 0x000000080f080825 */ /* 0x010fe200078e0208 */
[----:B------:R-:W-:-:S04]  /*20c0*/  LOP3.LUT R14, R26, 0xffff, RZ, 0xc0, !PT ;  /* 0x0000ffff1a0e7812 */ /* 0x000fc800078ec0ff */
[----:B------:R-:W-:-:S05]  /*20d0*/  IADD3 R14, PT, PT, R14, UR8, RZ ;  /* 0x000000080e0e7c10 */ /* 0x000fca000fffe0ff */
        /* <DEDUP_REMOVED lines=23> */
[----:B--2---:R-:W-:Y:S02]  /*2250*/  HADD2.F32 R10, -RZ, R12.H0_H0 ;  /* 0x2000000cff0a7230 */ /* 0x004fe40000004100 */
[----:B---3--:R-:W-:Y:S02]  /*2260*/  HADD2.F32 R12, -RZ, R13.H0_H0 ;  /* 0x2000000dff0c7230 */ /* 0x008fe40000004100 */
[----:B-----5:R-:W-:Y:S02]  /*2270*/  HADD2.F32 R11, -RZ, R11.H0_H0 ;  /* 0x2000000bff0b7230 */ /* 0x020fe40000004100 */
[----:B------:R-:W-:Y:S01]  /*2280*/  HADD2.F32 R13, -RZ, R14.H0_H0 ;  /* 0x2000000eff0d7230 */ /* 0x000fe20000004100 */
        /* <DEDUP_REMOVED lines=34> */
.L_x_2373:
[----:B------:R-:W-:Y:S05]  /*24b0*/  BSYNC.RECONVERGENT B1 ;  /* 0x0000000000017941 */ /* 0x000fea0003800200 */
.L_x_2372:
        /* <DEDUP_REMOVED lines=21> */
.L_x_2375:
[----:B------:R-:W-:Y:S05]  /*2610*/  BSYNC.RECONVERGENT B1 ;  /* 0x0000000000017941 */ /* 0x000fea0003800200 */
.L_x_2374:
        /* <DEDUP_REMOVED lines=21> */
.L_x_2377:
[----:B------:R-:W-:Y:S05]  /*2770*/  BSYNC.RECONVERGENT B1 ;  /* 0x0000000000017941 */ /* 0x000fea0003800200 */
.L_x_2376:
        /* <DEDUP_REMOVED lines=14> */
[----:B----4-:R-:W-:-:S04]  /*2860*/  LEA R4, P1, R2, UR10, 0x1 ;  /* 0x0000000a02047c11 */ /* 0x010fc8000f8208ff */
[----:B------:R-:W-:Y:S02]  /*2870*/  IADD3 R7, PT, PT, R3, R7, RZ ;  /* 0x0000000703077210 */ /* 0x000fe40007ffe0ff */
[----:B------:R-:W-:Y:S02]  /*2880*/  F2FP.BF16.F32.PACK_AB R3, R11, R10 ;  /* 0x0000000a0b03723e */ /* 0x000fe400000010ff */
[----:B------:R-:W-:-:S05]  /*2890*/  LEA.HI.X R5, R2, UR11, R7, 0x1, P1 ;  /* 0x0000000b02057c11 */ /* 0x000fca00088f0c07 */
[----:B------:R4:W-:Y:S01]  /*28a0*/  STG.E desc[UR16][R4.64], R3 ;  /* 0x0000000304007986 */ /* 0x0009e2000c101910 */
[----:B------:R-:W-:Y:S05]  /*28b0*/  BRA `(.L_x_2378) ;  /* 0x0000000800287947 */ /* 0x000fea0003800000 */
.L_x_2371:
        /* <DEDUP_REMOVED lines=34> */
[----:B0-----:R-:W-:Y:S01]  /*2ae0*/  IMAD.MOV.U32 R15, RZ, RZ, R5 ;  /* 0x000000ffff0f7224 */ /* 0x001fe200078e0005 */
        /* <DEDUP_REMOVED lines=9> */
.L_x_2380:
[----:B------:R-:W-:Y:S05]  /*2b80*/  BSYNC.RECONVERGENT B1 ;  /* 0x0000000000017941 */ /* 0x000fea0003800200 */
.L_x_2379:
        /* <DEDUP_REMOVED lines=18> */
[----:B------:R-:W-:Y:S01]  /*2cb0*/  MOV R14, R2 ;  /* 0x00000002000e7202 */ /* 0x000fe20000000f00 */
[----:B-1----:R-:W-:Y:S02]  /*2cc0*/  FADD.FTZ R21, R15, 1 ;  /* 0x3f8000000f157421 */ /* 0x002fe40000010000 */
        /* <DEDUP_REMOVED lines=11> */
.L_x_2382:
[----:B------:R-:W-:Y:S05]  /*2d80*/  BSYNC.RECONVERGENT B1 ;  /* 0x0000000000017941 */ /* 0x000fea0003800200 */
.L_x_2381:
        /* <DEDUP_REMOVED lines=14> */
[----:B--2---:R-:W-:Y:S01]  /*2e70*/  IMAD R19, R15, UR10, RZ ;  /* 0x0000000a0f137c24 */ /* 0x004fe2000f8e02ff */
[----:B------:R-:W-:-:S03]  /*2e80*/  MOV R15, R5 ;  /* 0x00000005000f7202 */ /* 0x000fc60000000f00 */
[----:B------:R-:W2:Y:S01]  /*2e90*/  MUFU.EX2 R21, R21 ;  /* 0x0000001500157308 */ /* 0x000ea20000000800 */
[----:B------:R-:W-:Y:S02]  /*2ea0*/  IMAD R19, R27, UR11, R19 ;  /* 0x0000000b1b137c24 */ /* 0x000fe4000f8e0213 */
[----:B-1----:R-:W-:Y:S01]  /*2eb0*/  FADD.FTZ R20, R14, 1 ;  /* 0x3f8000000e147421 */ /* 0x002fe20000010000 */
[----:B------:R-:W-:-:S03]  /*2ec0*/  IMAD.MOV.U32 R14, RZ, RZ, R2 ;  /* 0x000000ffff0e7224 */ /* 0x000fc600078e0002 */
        /* <DEDUP_REMOVED lines=11> */
.L_x_2384:
[----:B------:R-:W-:Y:S05]  /*2f80*/  BSYNC.RECONVERGENT B1 ;  /* 0x0000000000017941 */ /* 0x000fea0003800200 */
.L_x_2383:
        /* <DEDUP_REMOVED lines=29> */
.L_x_2378:
[----:B------:R-:W-:Y:S05]  /*3160*/  BSYNC.RECONVERGENT B0 ;  /* 0x0000000000007941 */ /* 0x000fea0003800200 */
.L_x_2370:
        /* <DEDUP_REMOVED lines=8> */
.L_x_2386:
        /* <DEDUP_REMOVED lines=9> */
.L_x_4393:


//--------------------- .text._Z35group_norm_nhwc_fwd_one_pass_kernelI11Bf16IOFp16WLi128ELi70ELi560EEv26Group_norm_nhwc_fwd_params --------------------------
	.section	.text._Z35group_norm_nhwc_fwd_one_pass_kernelI11Bf16IOFp16WLi128ELi70ELi560EEv26Group_norm_nhwc_fwd_params,"ax",@progbits
	.align	128
        .global         _Z35group_norm_nhwc_fwd_one_pass_kernelI11Bf16IOFp16WLi128ELi70ELi560EEv26Group_norm_nhwc_fwd_params
        .type           _Z35group_norm_nhwc_fwd_one_pass_kernelI11Bf16IOFp16WLi128ELi70ELi560EEv26Group_norm_nhwc_fwd_params,@function
        .size           _Z35group_norm_nhwc_fwd_one_pass_kernelI11Bf16IOFp16WLi128ELi70ELi560EEv26Group_norm_nhwc_fwd_params,(.L_x_4394 - _Z35group_norm_nhwc_fwd_one_pass_kernelI11Bf16IOFp16WLi128ELi70ELi560EEv26Group_norm_nhwc_fwd_params)
        .other          _Z35group_norm_nhwc_fwd_one_pass_kernelI11Bf16IOFp16WLi128ELi70ELi560EEv26Group_norm_nhwc_fwd_params,@"STO_CUDA_ENTRY STV_DEFAULT"
_Z35group_norm_nhwc_fwd_one_pass_kernelI11Bf16IOFp16WLi128ELi70ELi560EEv26Group_norm_nhwc_fwd_params:
.text._Z35group_norm_nhwc_fwd_one_pass_kernelI11Bf16IOFp16WLi128ELi70ELi560EEv26Group_norm_nhwc_fwd_params:
        /* <DEDUP_REMOVED lines=34> */
.L_x_2428:
        /* <DEDUP_REMOVED lines=314> */
.L_x_2388:
[----:B------:R-:W-:Y:S05]  /*15c0*/  BSYNC.RECONVERGENT B0 ;  /* 0x0000000000007941 */ /* 0x000fea0003800200 */
.L_x_2387:
        /* <DEDUP_REMOVED lines=25> */
.L_x_2391:
[----:B-1----:R-:W2:Y:S04]  /*1760*/  LDG.E.STRONG.GPU R16, desc[UR8][R14.64] ;  /* 0x000000080e107981 */ /* 0x002ea8000c1ef900 */
[----:B--2---:R-:W-:Y:S01]  /*1770*/  CCTL.IVALL ;  /* 0x00000000ff00798f */ /* 0x004fe20002000000 */
[----:B------:R-:W-:Y:S05]  /*1780*/  YIELD ;  /* 0x0000000000007946 */ /* 0x000fea0003800000 */
[----:B------:R-:W-:-:S13]  /*1790*/  ISETP.NE.AND P1, PT, R16, R21, PT ;  /* 0x000000151000720c */ /* 0x000fda0003f25270 */
[----:B------:R-:W-:Y:S05]  /*17a0*/  @P1 BRA `(.L_x_2391) ;  /* 0xfffffffc00ec1947 */ /* 0x000fea000383ffff */
.L_x_2390:
        /* <DEDUP_REMOVED lines=15> */
.L_x_2393:
        /* <DEDUP_REMOVED lines=60> */
.L_x_2392:
        /* <DEDUP_REMOVED lines=35> */
.L_x_2394:
        /* <DEDUP_REMOVED lines=18> */
.L_x_2395:
        /* <DEDUP_REMOVED lines=9> */
.L_x_2396:
[----:B------:R-:W-:Y:S05]  /*2040*/  BSYNC.RECONVERGENT B0 ;  /* 0x0000000000007941 */ /* 0x000fea0003800200 */
.L_x_2389:
        /* <DEDUP_REMOVED lines=33> */
[----:B--2---:R-:W-:Y:S02]  /*2260*/  HADD2.F32 R18, -RZ, R22.H0_H0 ;  /* 0x20000016ff127230 */ /* 0x004fe40000004100 */
[----:B---3--:R-:W-:Y:S02]  /*2270*/  HADD2.F32 R19, -RZ, R23.H0_H0 ;  /* 0x20000017ff137230 */ /* 0x008fe40000004100 */
[----:B----4-:R-:W-:Y:S02]  /*2280*/  HADD2.F32 R20, -RZ, R24.H0_H0 ;  /* 0x20000018ff147230 */ /* 0x010fe40000004100 */
[----:B-----5:R-:W-:Y:S01]  /*2290*/  HADD2.F32 R21, -RZ, R25.H0_H0 ;  /* 0x20000019ff157230 */ /* 0x020fe20000004100 */
        /* <DEDUP_REMOVED lines=30> */
.L_x_2400:
[----:B------:R-:W-:Y:S05]  /*2480*/  BSYNC.RECONVERGENT B1 ;  /* 0x0000000000017941 */ /* 0x000fea0003800200 */
.L_x_2399:
        /* <DEDUP_REMOVED lines=20> */
.L_x_2402:
[----:B------:R-:W-:Y:S05]  /*25d0*/  BSYNC.RECONVERGENT B1 ;  /* 0x0000000000017941 */ /* 0x000fea0003800200 */
.L_x_2401:
        /* <DEDUP_REMOVED lines=39> */
.L_x_2404:
[----:B------:R-:W-:Y:S05]  /*2850*/  BSYNC.RECONVERGENT B1 ;  /* 0x0000000000017941 */ /* 0x000fea0003800200 */
.L_x_2403:
        /* <DEDUP_REMOVED lines=20> */
.L_x_2406:
[----:B------:R-:W-:Y:S05]  /*29a0*/  BSYNC.RECONVERGENT B1 ;  /* 0x0000000000017941 */ /* 0x000fea0003800200 */
.L_x_2405:
        /* <DEDUP_REMOVED lines=20> */
.L_x_2408:
[----:B------:R-:W-:Y:S05]  /*2af0*/  BSYNC.RECONVERGENT B1 ;  /* 0x0000000000017941 */ /* 0x000fea0003800200 */
.L_x_2407:
        /* <DEDUP_REMOVED lines=20> */
.L_x_2410:
[----:B------:R-:W-:Y:S05]  /*2c40*/  BSYNC.RECONVERGENT B1 ;  /* 0x0000000000017941 */ /* 0x000fea0003800200 */
.L_x_2409:
        /* <DEDUP_REMOVED lines=20> */
.L_x_2412:
[----:B------:R-:W-:Y:S05]  /*2d90*/  BSYNC.RECONVERGENT B1 ;  /* 0x0000000000017941 */ /* 0x000fea0003800200 */
.L_x_2411:
        /* <DEDUP_REMOVED lines=20> */
.L_x_2398:
        /* <DEDUP_REMOVED lines=39> */
.L_x_2415:
[----:B------:R-:W-:Y:S05]  /*3150*/  BSYNC.RECONVERGENT B1 ;  /* 0x0000000000017941 */ /* 0x000fea0003800200 */
.L_x_2414:
        /* <DEDUP_REMOVED lines=30> */
.L_x_2417:
[----:B------:R-:W-:Y:S05]  /*3340*/  BSYNC.RECONVERGENT B1 ;  /* 0x0000000000017941 */ /* 0x000fea0003800200 */
.L_x_2416:
        /* <DEDUP_REMOVED lines=49> */
.L_x_2419:
[----:B------:R-:W-:Y:S05]  /*3660*/  BSYNC.RECONVERGENT B1 ;  /* 0x0000000000017941 */ /* 0x000fea0003800200 */
.L_x_2418:
        /* <DEDUP_REMOVED lines=30> */
.L_x_2421:
[----:B------:R-:W-:Y:S05]  /*3850*/  BSYNC.RECONVERGENT B1 ;  /* 0x0000000000017941 */ /* 0x000fea0003800200 */
.L_x_2420:
        /* <DEDUP_REMOVED lines=30> */
.L_x_2423:
[----:B------:R-:W-:Y:S05]  /*3a40*/  BSYNC.RECONVERGENT B1 ;  /* 0x0000000000017941 */ /* 0x000fea0003800200 */
.L_x_2422:
        /* <DEDUP_REMOVED lines=30> */
.L_x_2425:
[----:B------:R-:W-:Y:S05]  /*3c30*/  BSYNC.RECONVERGENT B1 ;  /* 0x0000000000017941 */ /* 0x000fea0003800200 */
.L_x_2424:
        /* <DEDUP_REMOVED lines=30> */
.L_x_2427:
[----:B------:R-:W-:Y:S05]  /*3e20*/  BSYNC.RECONVERGENT B1 ;  /* 0x0000000000017941 */ /* 0x000fea0003800200 */
.L_x_2426:
        /* <DEDUP_REMOVED lines=28> */
.L_x_2413:
[----:B------:R-:W-:Y:S05]  /*3ff0*/  BSYNC.RECONVERGENT B0 ;  /* 0x0000000000007941 */ /* 0x000fea0003800200 */
.L_x_2397:
[----:B------:R-:W-:Y:S02]  /*4000*/  IADD3 R41, PT, PT, R37, R41, RZ ;  /* 0x0000002925297210 */ /* 0x000fe40007ffe0ff */
[----:B------:R-:W-:Y:S02]  /*4010*/  IADD3 R42, PT, PT, R42, 0x1, RZ ;  /* 0x000000012a2a7810 */ /* 0x000fe40007ffe0ff */
[----:B------:R-:W-:-:S13]  /*4020*/  ISETP.GE.AND P1, PT, R41, UR5, PT ;  /* 0x0000000529007c0c */ /* 0x000fda000bf26270 */
[----:B------:R-:W-:Y:S05]  /*4030*/  @!P1 BRA `(.L_x_2428) ;  /* 0xffffffc000789947 */ /* 0x000fea000383ffff */
[----:B------:R-:W-:Y:S05]  /*4040*/  EXIT ;  /* 0x000000000000794d */ /* 0x000fea0003800000 */
.L_x_2429:
        /* <DEDUP_REMOVED lines=11> */
.L_x_4394:


//--------------------- .text._Z35group_norm_nhwc_fwd_one_pass_kernelI11Bf16IOFp16WLi256ELi70ELi560EEv26Group_norm_nhwc_fwd_params --------------------------
	.section	.text._Z35group_norm_nhwc_fwd_one_pass_kernelI11Bf16IOFp16WLi256ELi70ELi560EEv26Group_norm_nhwc_fwd_params,"ax",@progbits
	.align	128
        .global         _Z35group_norm_nhwc_fwd_one_pass_kernelI11Bf16IOFp16WLi256ELi70ELi560EEv26Group_norm_nhwc_fwd_params
        .type           _Z35group_norm_nhwc_fwd_one_pass_kernelI11Bf16IOFp16WLi256ELi70ELi560EEv26Group_norm_nhwc_fwd_params,@function
        .size           _Z35group_norm_nhwc_fwd_one_pass_kernelI11Bf16IOFp16WLi256ELi70ELi560EEv26Group_norm_nhwc_fwd_params,(.L_x_4395 - _Z35group_norm_nhwc_fwd_one_pass_kernelI11Bf16IOFp16WLi256ELi70ELi560EEv26Group_norm_nhwc_fwd_params)
        .other          _Z35group_norm_nhwc_fwd_one_pass_kernelI11Bf16IOFp16WLi256ELi70ELi560EEv26Group_norm_nhwc_fwd_params,@"STO_CUDA_ENTRY STV_DEFAULT"
_Z35group_norm_nhwc_fwd_one_pass_kernelI11Bf16IOFp16WLi256ELi70ELi560EEv26Group_norm_nhwc_fwd_params:
.text._Z35group_norm_nhwc_fwd_one_pass_kernelI11Bf16IOFp16WLi256ELi70ELi560EEv26Group_norm_nhwc_fwd_params:
        /* <DEDUP_REMOVED lines=57> */
.L_x_2503:
        /* <DEDUP_REMOVED lines=484> */
.L_x_2431:
[----:B------:R-:W-:Y:S05]  /*21d0*/  BSYNC.RECONVERGENT B0 ;  /* 0x0000000000007941 */ /* 0x000fea0003800200 */
.L_x_2430:
        /* <DEDUP_REMOVED lines=26> */
.L_x_2434:
[----:B0-----:R-:W2:Y:S04]  /*2380*/  LDG.E.STRONG.GPU R22, desc[UR6][R20.64] ;  /* 0x0000000614167981 */ /* 0x001ea8000c1ef900 */
[----:B--2---:R-:W-:Y:S01]  /*2390*/  CCTL.IVALL ;  /* 0x00000000ff00798f */ /* 0x004fe20002000000 */
[----:B------:R-:W-:Y:S05]  /*23a0*/  YIELD ;  /* 0x0000000000007946 */ /* 0x000fea0003800000 */
[----:B------:R-:W-:-:S13]  /*23b0*/  ISETP.NE.AND P1, PT, R22, R29, PT ;  /* 0x0000001d1600720c */ /* 0x000fda0003f25270 */
[----:B------:R-:W-:Y:S05]  /*23c0*/  @P1 BRA `(.L_x_2434) ;  /* 0xfffffffc00ec1947 */ /* 0x000fea000383ffff */
.L_x_2433:
        /* <DEDUP_REMOVED lines=14> */
.L_x_2436:
        /* <DEDUP_REMOVED lines=62> */
.L_x_2435:
        /* <DEDUP_REMOVED lines=36> */
.L_x_2437:
        /* <DEDUP_REMOVED lines=18> */
.L_x_2438:
        /* <DEDUP_REMOVED lines=9> */
.L_x_2439:
[----:B------:R-:W-:Y:S05]  /*2c80*/  BSYNC.RECONVERGENT B0 ;  /* 0x0000000000007941 */ /* 0x000fea0003800200 */
.L_x_2432:
        /* <DEDUP_REMOVED lines=40> */
[----:B-----5:R-:W-:Y:S02]  /*2f10*/  HADD2.F32 R29, -RZ, R33.H0_H0 ;  /* 0x20000021ff1d7230 */ /* 0x020fe40000004100 */
[----:B------:R-:W-:Y:S01]  /*2f20*/  HADD2.F32 R28, -RZ, R34.H0_H0 ;  /* 0x20000022ff1c7230 */ /* 0x000fe20000004100 */
        /* <DEDUP_REMOVED lines=28> */
.L_x_2443:
[----:B------:R-:W-:Y:S05]  /*30f0*/  BSYNC.RECONVERGENT B1 ;  /* 0x0000000000017941 */ /* 0x000fea0003800200 */
.L_x_2442:
        /* <DEDUP_REMOVED lines=20> */
.L_x_2445:
[----:B------:R-:W-:Y:S05]  /*3240*/  BSYNC.RECONVERGENT B1 ;  /* 0x0000000000017941 */ /* 0x000fea0003800200 */
.L_x_2444:
        /* <DEDUP_REMOVED lines=28> */
.L_x_2447:
[----:B------:R-:W-:Y:S05]  /*3410*/  BSYNC.RECONVERGENT B1 ;  /* 0x0000000000017941 */ /* 0x000fea0003800200 */
.L_x_2446:
        /* <DEDUP_REMOVED lines=20> */
.L_x_2449:
[----:B------:R-:W-:Y:S05]  /*3560*/  BSYNC.RECONVERGENT B1 ;  /* 0x0000000000017941 */ /* 0x000fea0003800200 */
.L_x_2448:
        /* <DEDUP_REMOVED lines=20> */
.L_x_2451:
[----:B------:R-:W-:Y:S05]  /*36b0*/  BSYNC.RECONVERGENT B1 ;  /* 0x0000000000017941 */ /* 0x000fea0003800200 */
.L_x_2450:
        /* <DEDUP_REMOVED lines=20> */
.L_x_2453:
[----:B------:R-:W-:Y:S05]  /*3800*/  BSYNC.RECONVERGENT B1 ;  /* 0x0000000000017941 */ /* 0x000fea0003800200 */
.L_x_2452:
        /* <DEDUP_REMOVED lines=28> */
.L_x_2455:
[----:B------:R-:W-:Y:S05]  /*39d0*/  BSYNC.RECONVERGENT B1 ;  /* 0x0000000000017941 */ /* 0x000fea0003800200 */
.L_x_2454:
        /* <DEDUP_REMOVED lines=20> */
.L_x_2457:
[----:B------:R-:W-:Y:S05]  /*3b20*/  BSYNC.RECONVERGENT B1 ;  /* 0x0000000000017941 */ /* 0x000fea0003800200 */
.L_x_2456:
        /* <DEDUP_REMOVED lines=20> */
.L_x_2459:
[----:B------:R-:W-:Y:S05]  /*3c70*/  BSYNC.RECONVERGENT B1 ;  /* 0x0000000000017941 */ /* 0x000fea0003800200 */
.L_x_2458:
        /* <DEDUP_REMOVED lines=20> */
.L_x_2461:
[----:B------:R-:W-:Y:S05]  /*3dc0*/  BSYNC.RECONVERGENT B1 ;  /* 0x0000000000017941 */ /* 0x000fea0003800200 */
.L_x_2460:
        /* <DEDUP_REMOVED lines=30> */
.L_x_2463:
[----:B------:R-:W-:Y:S05]  /*3fb0*/  BSYNC.RECONVERGENT B1 ;  /* 0x0000000000017941 */ /* 0x000fea0003800200 */
.L_x_2462:
        /* <DEDUP_REMOVED lines=20> */
.L_x_2465:
[----:B------:R-:W-:Y:S05]  /*4100*/  BSYNC.RECONVERGENT B1 ;  /* 0x0000000000017941 */ /* 0x000fea0003800200 */
.L_x_2464:
        /* <DEDUP_REMOVED lines=20> */
.L_x_2467:
[----:B------:R-:W-:Y:S05]  /*4250*/  BSYNC.RECONVERGENT B1 ;  /* 0x0000000000017941 */ /* 0x000fea0003800200 */
.L_x_2466:
        /* <DEDUP_REMOVED lines=20> */
.L_x_2469:
[----:B------:R-:W-:Y:S05]  /*43a0*/  BSYNC.RECONVERGENT B1 ;  /* 0x0000000000017941 */ /* 0x000fea0003800200 */
.L_x_2468:
        /* <DEDUP_REMOVED lines=20> */
.L_x_2471:
[----:B------:R-:W-:Y:S05]  /*44f0*/  BSYNC.RECONVERGENT B1 ;  /* 0x0000000000017941 */ /* 0x000fea0003800200 */
.L_x_2470:
        /* <DEDUP_REMOVED lines=19> */
.L_x_2441:
        /* <DEDUP_REMOVED lines=37> */
.L_x_2474:
[----:B------:R-:W-:Y:S05]  /*4880*/  BSYNC.RECONVERGENT B1 ;  /* 0x0000000000017941 */ /* 0x000fea0003800200 */
.L_x_2473:
        /* <DEDUP_REMOVED lines=30> */
.L_x_2476:
[----:B------:R-:W-:Y:S05]  /*4a70*/  BSYNC.RECONVERGENT B1 ;  /* 0x0000000000017941 */ /* 0x000fea0003800200 */
.L_x_2475:
        /* <DEDUP_REMOVED lines=38> */
.L_x_2478:
[----:B------:R-:W-:Y:S05]  /*4ce0*/  BSYNC.RECONVERGENT B1 ;  /* 0x0000000000017941 */ /* 0x000fea0003800200 */
.L_x_2477:
        /* <DEDUP_REMOVED lines=30> */
.L_x_2480:
[----:B------:R-:W-:Y:S05]  /*4ed0*/  BSYNC.RECONVERGENT B1 ;  /* 0x0000000000017941 */ /* 0x000fea0003800200 */
.L_x_2479:
        /* <DEDUP_REMOVED lines=30> */
.L_x_2482:
[----:B------:R-:W-:Y:S05]  /*50c0*/  BSYNC.RECONVERGENT B1 ;  /* 0x0000000000017941 */ /* 0x000fea0003800200 */
.L_x_2481:
        /* <DEDUP_REMOVED lines=30> */
.L_x_2484:
[----:B------:R-:W-:Y:S05]  /*52b0*/  BSYNC.RECONVERGENT B1 ;  /* 0x0000000000017941 */ /* 0x000fea0003800200 */
.L_x_2483:
        /* <DEDUP_REMOVED lines=38> */
.L_x_2486:
[----:B------:R-:W-:Y:S05]  /*5520*/  BSYNC.RECONVERGENT B1 ;  /* 0x0000000000017941 */ /* 0x000fea0003800200 */
.L_x_2485:
        /* <DEDUP_REMOVED lines=30> */
.L_x_2488:
[----:B------:R-:W-:Y:S05]  /*5710*/  BSYNC.RECONVERGENT B1 ;  /* 0x0000000000017941 */ /* 0x000fea0003800200 */
.L_x_2487:
        /* <DEDUP_REMOVED lines=30> */
.L_x_2490:
[----:B------:R-:W-:Y:S05]  /*5900*/  BSYNC.RECONVERGENT B1 ;  /* 0x0000000000017941 */ /* 0x000fea0003800200 */
.L_x_2489:
        /* <DEDUP_REMOVED lines=30> */
.L_x_2492:
[----:B------:R-:W-:Y:S05]  /*5af0*/  BSYNC.RECONVERGENT B1 ;  /* 0x0000000000017941 */ /* 0x000fea0003800200 */
.L_x_2491:
        /* <DEDUP_REMOVED lines=40> */
.L_x_2494:
[----:B------:R-:W-:Y:S05]  /*5d80*/  BSYNC.RECONVERGENT B1 ;  /* 0x0000000000017941 */ /* 0x000fea0003800200 */
.L_x_2493:
        /* <DEDUP_REMOVED lines=30> */
.L_x_2496:
[----:B------:R-:W-:Y:S05]  /*5f70*/  BSYNC.RECONVERGENT B1 ;  /* 0x0000000000017941 */ /* 0x000fea0003800200 */
.L_x_2495:
        /* <DEDUP_REMOVED lines=30> */
.L_x_2498:
[----:B------:R-:W-:Y:S05]  /*6160*/  BSYNC.RECONVERGENT B1 ;  /* 0x0000000000017941 */ /* 0x000fea0003800200 */
.L_x_2497:
        /* <DEDUP_REMOVED lines=30> */
.L_x_2500:
[----:B------:R-:W-:Y:S05]  /*6350*/  BSYNC.RECONVERGENT B1 ;  /* 0x0000000000017941 */ /* 0x000fea0003800200 */
.L_x_2499:
        /* <DEDUP_REMOVED lines=30> */
.L_x_2502:
[----:B------:R-:W-:Y:S05]  /*6540*/  BSYNC.RECONVERGENT B1 ;  /* 0x0000000000017941 */ /* 0x000fea0003800200 */
.L_x_2501:
        /* <DEDUP_REMOVED lines=29> */
.L_x_2472:
[----:B------:R-:W-:Y:S05]  /*6720*/  BSYNC.RECONVERGENT B0 ;  /* 0x0000000000007941 */ /* 0x000fea0003800200 */
.L_x_2440:
        /* <DEDUP_REMOVED lines=8> */
.L_x_2504:
        /* <DEDUP_REMOVED lines=13> */
.L_x_4395:


//--------------------- .text._Z35group_norm_nhwc_fwd_one_pass_kernelI11Bf16IOFp16WLi512ELi70ELi560EEv26Group_norm_nhwc_fwd_params --------------------------
	.section	.text._Z35group_norm_nhwc_fwd_one_pass_kernelI11Bf16IOFp16WLi512ELi70ELi560EEv26Group_norm_nhwc_fwd_params,"ax",@progbits
	.align	128
        .global         _Z35group_norm_nhwc_fwd_one_pass_kernelI11Bf16IOFp16WLi512ELi70ELi560EEv26Group_norm_nhwc_fwd_params
        .type           _Z35group_norm_nhwc_fwd_one_pass_kernelI11Bf16IOFp16WLi512ELi70ELi560EEv26Group_norm_nhwc_fwd_params,@function
        .size           _Z35group_norm_nhwc_fwd_one_pass_kernelI11Bf16IOFp16WLi512ELi70ELi560EEv26Group_norm_nhwc_fwd_params,(.L_x_4396 - _Z35group_norm_nhwc_fwd_one_pass_kernelI11Bf16IOFp16WLi512ELi70ELi560EEv26Group_norm_nhwc_fwd_params)
        .other          _Z35group_norm_nhwc_fwd_one_pass_kernelI11Bf16IOFp16WLi512ELi70ELi560EEv26Group_norm_nhwc_fwd_params,@"STO_CUDA_ENTRY STV_DEFAULT"
_Z35group_norm_nhwc_fwd_one_pass_kernelI11Bf16IOFp16WLi512ELi70ELi560EEv26Group_norm_nhwc_fwd_params:
.text._Z35group_norm_nhwc_fwd_one_pass_kernelI11Bf16IOFp16WLi512ELi70ELi560EEv26Group_norm_nhwc_fwd_params:
        /* <DEDUP_REMOVED lines=26> */
.L_x_2642:
        /* <DEDUP_REMOVED lines=184> */
[----:B0-----:R-:W-:Y:S01]  /*0d20*/  @!P3 IMAD R2, R25, R32, RZ ;  /* 0x000000201902b224 */ /* 0x001fe200078e02ff */
[C---:B------:R-:W-:Y:S01]  /*0d30*/  @!P2 LEA R12, P6, R10.reuse, R20, 0x1 ;  /* 0x000000140a0ca211 */ /* 0x040fe200078c08ff */
[----:B------:R-:W0:Y:S01]  /*0d40*/  @!P5 LDC.64 R4, c[0x0][0x3e0] ;  /* 0x0000f800ff04db82 */ /* 0x000e220000000a00 */
[----:B------:R-:W-:Y:S02]  /*0d50*/  @!P3 MOV R11, R91 ;  /* 0x0000005b000bb202 */ /* 0x000fe40000000f00 */
[----:B------:R-:W-:Y:S02]  /*0d60*/  @!P2 LEA.HI.X R13, R10, R21, R0, 0x1, P6 ;  /* 0x000000150a0da211 */ /* 0x000fe400030f0c00 */
[----:B------:R-:W-:Y:S01]  /*0d70*/  @!P3 MOV R10, R88 ;  /* 0x00000058000ab202 */ /* 0x000fe20000000f00 */
[----:B------:R-:W-:Y:S02]  /*0d80*/  HFMA2 R71, -RZ, RZ, 0, 0 ;  /* 0x00000000ff477431 */ /* 0x000fe400000001ff */
[----:B------:R-:W0:Y:S01]  /*0d90*/  @!P4 LDC.64 R36, c[0x0][0x390] ;  /* 0x0000e400ff24cb82 */ /* 0x000e220000000a00 */
        /* <DEDUP_REMOVED lines=9> */
[C---:B-1----:R-:W-:Y:S02]  /*0e30*/  @!P3 LEA R14, P6, R10.reuse, R34, 0x1 ;  /* 0x000000220a0eb211 */ /* 0x042fe400078c08ff */
[----:B------:R-:W-:Y:S01]  /*0e40*/  IADD3 R23, PT, PT, R3, 0xc0, RZ ;  /* 0x000000c003177810 */ /* 0x000fe20007ffe0ff */
[----:B------:R-:W1:Y:S01]  /*0e50*/  @!P5 LDC.64 R8, c[0x0][0x390] ;  /* 0x0000e400ff08db82 */ /* 0x000e620000000a00 */
[----:B------:R-:W-:Y:S02]  /*0e60*/  ISETP.GE.AND.EX P1, PT, R31, UR17, PT, P1 ;  /* 0x000000111f007c0c */ /* 0x000fe4000bf26310 */
[----:B------:R-:W-:Y:S01]  /*0e70*/  @!P3 LEA.HI.X R15, R10, R35, R0, 0x1, P6 ;  /* 0x000000230a0fb211 */ /* 0x000fe200030f0c00 */
[----:B---3--:R-:W-:Y:S01]  /*0e80*/  @!P4 IMAD R2, R27, R6, RZ ;  /* 0x000000061b02c224 */ /* 0x008fe200078e02ff */
[----:B------:R-:W-:-:S02]  /*0e90*/  ISETP.GE.U32.AND P2, PT, R23, UR16, PT ;  /* 0x0000001017007c0c */ /* 0x000fc4000bf46070 */
        /* <DEDUP_REMOVED lines=57> */
[C---:B-1----:R-:W-:Y:S01]  /*1230*/  @!P2 LEA R18, P6, R16.reuse, R4, 0x1 ;  /* 0x000000041012a211 */ /* 0x042fe200078c08ff */
[----:B------:R1:W4:Y:S01]  /*1240*/  @!P1 LDG.E R61, desc[UR14][R14.64] ;  /* 0x0000000e0e3d9981 */ /* 0x000322000c1e1900 */
[----:B--2---:R-:W-:Y:S01]  /*1250*/  @!P3 IMAD R4, R19, R8, RZ ;  /* 0x000000081304b224 */ /* 0x004fe200078e02ff */
[----:B------:R-:W2:Y:S01]  /*1260*/  @!P5 LDC.64 R6, c[0x0][0x3e0] ;  /* 0x0000f800ff06db82 */ /* 0x000ea20000000a00 */
[----:B------:R-:W-:Y:S02]  /*1270*/  @!P2 LEA.HI.X R19, R16, R5, R0, 0x1, P6 ;  /* 0x000000051013a211 */ /* 0x000fe400030f0c00 */
[C---:B------:R-:W-:Y:S01]  /*1280*/  @!P3 IMAD R5, R25.reuse, R9, R4 ;  /* 0x000000091905b224 */ /* 0x040fe200078e0204 */
[----:B-1----:R-:W-:Y:S02]  /*1290*/  @!P3 MOV R14, R88 ;  /* 0x00000058000eb202 */ /* 0x002fe40000000f00 */
[----:B------:R-:W-:Y:S02]  /*12a0*/  @!P3 MOV R15, R91 ;  /* 0x0000005b000fb202 */ /* 0x000fe40000000f00 */
[----:B------:R-:W-:Y:S01]  /*12b0*/  MOV R4, RZ ;  /* 0x000000ff00047202 */ /* 0x000fe20000000f00 */
[----:B------:R-:W-:Y:S01]  /*12c0*/  @!P3 IMAD.WIDE.U32 R8, R25, R8, R14 ;  /* 0x000000081908b225 */ /* 0x000fe200078e000e */
[----:B------:R-:W-:-:S02]  /*12d0*/  IADD3 R25, PT, PT, R3, 0x100, RZ ;  /* 0x0000010003197810 */ /* 0x000fc40007ffe0ff */
[----:B------:R-:W1:Y:S01]  /*12e0*/  @!P4 LDC.64 R14, c[0x0][0x390] ;  /* 0x0000e400ff0ecb82 */ /* 0x000e620000000a00 */
[----:B------:R-:W-:Y:S01]  /*12f0*/  IADD3 R29, PT, PT, R3, 0x110, RZ ;  /* 0x00000110031d7810 */ /* 0x000fe20007ffe0ff */
[----:B------:R2:W4:Y:S01]  /*1300*/  @!P2 LDG.E R4, desc[UR14][R18.64] ;  /* 0x0000000e1204a981 */ /* 0x000522000c1e1900 */
[----:B------:R-:W-:Y:S02]  /*1310*/  ISETP.GE.U32.AND P1, PT, R25, UR16, PT ;  /* 0x0000001019007c0c */ /* 0x000fe4000bf26070 */
[----:B------:R-:W-:Y:S02]  /*1320*/  SHF.R.S32.HI R33, RZ, 0x1f, R25 ;  /* 0x0000001fff217819 */ /* 0x000fe40000011419 */
[----:B------:R-:W-:Y:S02]  /*1330*/  @!P3 IADD3 R0, PT, PT, R9, R5, RZ ;  /* 0x000000050900b210 */ /* 0x000fe40007ffe0ff */
[----:B0-----:R-:W-:Y:S02]  /*1340*/  @!P3 LEA R12, P6, R8, R12, 0x1 ;  /* 0x0000000c080cb211 */ /* 0x001fe400078c08ff */
[----:B------:R-:W-:-:S02]  /*1350*/  ISETP.GE.AND.EX P1, PT, R33, UR17, PT, P1 ;  /* 0x0000001121007c0c */ /* 0x000fc4000bf26310 */
[----:B------:R-:W-:Y:S02]  /*1360*/  ISETP.GE.U32.AND P2, PT, R29, UR16, PT ;  /* 0x000000101d007c0c */ /* 0x000fe4000bf46070 */
[----:B------:R-:W-:Y:S02]  /*1370*/  SHF.R.S32.HI R35, RZ, 0x1f, R29 ;  /* 0x0000001fff237819 */ /* 0x000fe4000001141d */
[----:B------:R-:W-:Y:S02]  /*1380*/  @!P3 LEA.HI.X R13, R8, R13, R0, 0x1, P6 ;  /* 0x0000000d080db211 */ /* 0x000fe400030f0c00 */
[----:B------:R-:W0:Y:S01]  /*1390*/  @!P5 LDC.64 R8, c[0x0][0x390] ;  /* 0x0000e400ff08db82 */ /* 0x000e220000000a00 */
[----:B------:R-:W-:Y:S01]  /*13a0*/  ISETP.GE.AND.EX P2, PT, R35, UR17, PT, P2 ;  /* 0x0000001123007c0c */ /* 0x000fe2000bf46320 */
[----:B---3--:R-:W-:Y:S01]  /*13b0*/  @!P4 IMAD R0, R31, R10, RZ ;  /* 0x0000000a1f00c224 */ /* 0x008fe200078e02ff */
[----:B------:R-:W-:Y:S01]  /*13c0*/  @!P4 MOV R16, R88 ;  /* 0x000000580010c202 */ /* 0x000fe20000000f00 */
[----:B------:R-:W-:Y:S01]  /*13d0*/  IMAD.MOV.U32 R5, RZ, RZ, RZ ;  /* 0x000000ffff057224 */ /* 0x000fe200078e00ff */
[----:B------:R-:W-:Y:S01]  /*13e0*/  @!P4 MOV R17, R91 ;  /* 0x0000005b0011c202 */ /* 0x000fe20000000f00 */
[----:B------:R-:W-:Y:S01]  /*13f0*/  @!P4 IMAD R23, R27, R11, R0 ;  /* 0x0000000b1b17c224 */ /* 0x000fe200078e0200 */
[----:B------:R-:W-:Y:S01]  /*1400*/  IADD3 R0, PT, PT, R3, 0x120, RZ ;  /* 0x0000012003007810 */ /* 0x000fe20007ffe0ff */
[----:B--2---:R-:W-:Y:S01]  /*1410*/  @!P5 IMAD R21, R21, R6, RZ ;  /* 0x000000061515d224 */ /* 0x004fe200078e02ff */
[----:B------:R-:W2:Y:S01]  /*1420*/  @!P1 LDC.64 R18, c[0x0][0x3e0] ;  /* 0x0000f800ff129b82 */ /* 0x000ea20000000a00 */
[----:B------:R-:W-:Y:S01]  /*1430*/  @!P4 IMAD.WIDE.U32 R16, R27, R10, R16 ;  /* 0x0000000a1b10c225 */ /* 0x000fe200078e0010 */
[----:B------:R3:W4:Y:S01]  /*1440*/  @!P3 LDG.E R5, desc[UR14][R12.64] ;  /* 0x0000000e0c05b981 */ /* 0x000722000c1e1900 */
[----:B------:R-:W-:-:S02]  /*1450*/  ISETP.GE.U32.AND P3, PT, R0, UR16, PT ;  /* 0x0000001000007c0c */ /* 0x000fc4000bf66070 */
[----:B------:R-:W-:Y:S01]  /*1460*/  @!P5 IMAD R27, R2, R7, R21 ;  /* 0x00000007021bd224 */ /* 0x000fe200078e0215 */
[----:B------:R-:W-:Y:S02]  /*1470*/  SHF.R.S32.HI R7, RZ, 0x1f, R0 ;  /* 0x0000001fff077819 */ /* 0x000fe40000011400 */
[----:B------:R-:W2:Y:S01]  /*1480*/  @!P2 LDC.64 R10, c[0x0][0x3e0] ;  /* 0x0000f800ff0aab82 */ /* 0x000ea20000000a00 */
[----:B------:R-:W-:Y:S02]  /*1490*/  @!P4 IADD3 R17, PT, PT, R17, R23, RZ ;  /* 0x000000171111c210 */ /* 0x000fe40007ffe0ff */
[----:B---3--:R-:W-:Y:S02]  /*14a0*/  @!P5 MOV R12, R88 ;  /* 0x00000058000cd202 */ /* 0x008fe40000000f00 */
[----:B------:R-:W-:Y:S02]  /*14b0*/  @!P5 MOV R13, R91 ;  /* 0x0000005b000dd202 */ /* 0x000fe40000000f00 */
[----:B-1----:R-:W-:-:S02]  /*14c0*/  @!P4 LEA R20, P6, R16, R14, 0x1 ;  /* 0x0000000e1014c211 */ /* 0x002fc400078c08ff */
[----:B------:R-:W-:Y:S01]  /*14d0*/  ISETP.GE.AND.EX P3, PT, R7, UR17, PT, P3 ;  /* 0x0000001107007c0c */ /* 0x000fe2000bf66330 */
[----:B------:R-:W-:Y:S01]  /*14e0*/  @!P5 IMAD.WIDE.U32 R12, R2, R6, R12 ;  /* 0x00000006020cd225 */ /* 0x000fe200078e000c */
[----:B------:R-:W-:-:S03]  /*14f0*/  @!P4 LEA.HI.X R21, R16, R15, R17, 0x1, P6 ;  /* 0x0000000f1015c211 */ /* 0x000fc600030f0c11 */
[----:B------:R-:W-:Y:S01]  /*1500*/  HFMA2 R6, -RZ, RZ, 0, 0 ;  /* 0x00000000ff067431 */ /* 0x000fe200000001ff */
[----:B------:R-:W1:Y:S01]  /*1510*/  @!P1 LDC.64 R14, c[0x0][0x390] ;  /* 0x0000e400ff0e9b82 */ /* 0x000e620000000a00 */
[----:B0-----:R-:W-:Y:S02]  /*1520*/  @!P5 LEA R22, P6, R12, R8, 0x1 ;  /* 0x000000080c16d211 */ /* 0x001fe400078c08ff */
[----:B------:R-:W-:Y:S02]  /*1530*/  IADD3 R8, PT, PT, R3, 0x130, RZ ;  /* 0x0000013003087810 */ /* 0x000fe40007ffe0ff */
[----:B------:R0:W3:Y:S01]  /*1540*/  @!P4 LDG.E R6, desc[UR14][R20.64] ;  /* 0x0000000e1406c981 */ /* 0x0000e2000c1e1900 */
[----:B------:R-:W-:Y:S02]  /*1550*/  @!P5 IADD3 R2, PT, PT, R13, R27, RZ ;  /* 0x0000001b0d02d210 */ /* 0x000fe40007ffe0ff */
[----:B------:R-:W1:Y:S01]  /*1560*/  @!P2 LDC.64 R16, c[0x0][0x390] ;  /* 0x0000e400ff10ab82 */ /* 0x000e620000000a00 */
[----:B------:R-:W-:-:S02]  /*1570*/  ISETP.GE.U32.AND P4, PT, R8, UR16, PT ;  /* 0x0000001008007c0c */ /* 0x000fc4000bf86070 */
[----:B------:R-:W-:Y:S02]  /*1580*/  SHF.R.S32.HI R31, RZ, 0x1f, R8 ;  /* 0x0000001fff1f7819 */ /* 0x000fe40000011408 */
[----:B------:R-:W-:Y:S02]  /*1590*/  @!P5 LEA.HI.X R23, R12, R9, R2, 0x1, P6 ;  /* 0x000000090c17d211 */ /* 0x000fe400030f0c02 */
[----:B------:R-:W-:Y:S01]  /*15a0*/  ISETP.GE.AND.EX P4, PT, R31, UR17, PT, P4 ;  /* 0x000000111f007c0c */ /* 0x000fe2000bf86340 */
[----:B------:R-:W1:Y:S01]  /*15b0*/  @!P3 LDC.64 R12, c[0x0][0x3e0] ;  /* 0x0000f800ff0cbb82 */ /* 0x000e620000000a00 */
[----:B--2---:R-:W-:Y:S01]  /*15c0*/  @!P1 IMAD R2, R33, R18, RZ ;  /* 0x0000001221029224 */ /* 0x004fe200078e02ff */
[----:B0-----:R-:W-:Y:S02]  /*15d0*/  @!P1 MOV R20, R88 ;  /* 0x0000005800149202 */ /* 0x001fe40000000f00 */
        /* <DEDUP_REMOVED lines=14> */
[C---:B-1----:R-:W-:Y:S01]  /*16c0*/  @!P1 LEA R14, P6, R20.reuse, R14, 0x1 ;  /* 0x0000000e140e9211 */ /* 0x042fe200078c08ff */
[----:B0-----:R-:W0:Y:S01]  /*16d0*/  @!P4 LDC.64 R22, c[0x0][0x3e0] ;  /* 0x0000f800ff16cb82 */ /* 0x001e220000000a00 */
        /* <DEDUP_REMOVED lines=57> */
[----:B------:R-:W0:Y:S01]  /*1a70*/  @!P2 LDC.64 R20, c[0x0][0x390] ;  /* 0x0000e400ff14ab82 */ /* 0x000e220000000a00 */
[----:B------:R-:W-:Y:S01]  /*1a80*/  @!P1 MOV R37, R91 ;  /* 0x0000005b00259202 */ /* 0x000fe20000000f00 */
[----:B-1----:R-:W-:Y:S01]  /*1a90*/  @!P1 IMAD R13, R13, R18, RZ ;  /* 0x000000120d0d9224 */ /* 0x002fe200078e02ff */
[----:B------:R0:W2:Y:S01]  /*1aa0*/  @!P4 LDG.E R16, desc[UR14][R32.64] ;  /* 0x0000000e2010c981 */ /* 0x0000a2000c1e1900 */
[----:B------:R-:W-:-:S02]  /*1ab0*/  @!P5 IADD3 R10, PT, PT, R31, R23, RZ ;  /* 0x000000171f0ad210 */ /* 0x000fc40007ffe0ff */
[----:B------:R-:W-:Y:S02]  /*1ac0*/  @!P5 LEA R34, P4, R30, R24, 0x1 ;  /* 0x000000181e22d211 */ /* 0x000fe400078808ff */
        /* <DEDUP_REMOVED lines=110> */
[C---:B----4-:R-:W-:Y:S02]  /*21b0*/  @!P2 LEA R30, P1, R20.reuse, R30, 0x1 ;  /* 0x0000001e141ea211 */ /* 0x050fe400078208ff */
[----:B------:R-:W-:Y:S01]  /*21c0*/  @!P3 MOV R32, R88 ;  /* 0x000000580020b202 */ /* 0x000fe20000000f00 */
[----:B------:R-:W-:Y:S01]  /*21d0*/  @!P3 IMAD.MOV.U32 R33, RZ, RZ, R91 ;  /* 0x000000ffff21b224 */ /* 0x000fe200078e005b */
[----:B------:R-:W-:Y:S01]  /*21e0*/  @!P2 LEA.HI.X R31, R20, R31, R10, 0x1, P1 ;  /* 0x0000001f141fa211 */ /* 0x000fe200008f0c0a */
[----:B------:R-:W-:-:S02]  /*21f0*/  @!P3 IMAD R17, R8, R29, R35 ;  /* 0x0000001d0811b224 */ /* 0x000fc400078e0223 */
        /* <DEDUP_REMOVED lines=264> */
[----:B------:R-:W-:Y:S01]  /*3280*/  SHF.L.U32 R51, R51, 0x10, RZ ;  /* 0x0000001033337819 */ /* 0x000fe200000006ff */
[----:B------:R-:W-:Y:S01]  /*3290*/  IMAD.U32 R50, R50, 0x10000, RZ ;  /* 0x0001000032327824 */ /* 0x000fe200078e00ff */
        /* <DEDUP_REMOVED lines=12> */
[----:B-----5:R-:W-:-:S02]  /*3360*/  PRMT R56, R57, 0x7632, R56 ;  /* 0x0000763239387816 */ /* 0x020fc40000000038 */
[----:B------:R-:W-:Y:S02]  /*3370*/  SHF.L.U32 R57, R57, 0x10, RZ ;  /* 0x0000001039397819 */ /* 0x000fe400000006ff */
        /* <DEDUP_REMOVED lines=109> */
.L_x_2506:
[----:B------:R-:W-:Y:S05]  /*3a50*/  BSYNC.RECONVERGENT B0 ;  /* 0x0000000000007941 */ /* 0x000fea0003800200 */
.L_x_2505:
        /* <DEDUP_REMOVED lines=32> */
.L_x_2509:
[----:B0-----:R-:W2:Y:S04]  /*3c60*/  LDG.E.STRONG.GPU R22, desc[UR14][R20.64] ;  /* 0x0000000e14167981 */ /* 0x001ea8000c1ef900 */
[----:B--2---:R-:W-:Y:S01]  /*3c70*/  CCTL.IVALL ;  /* 0x00000000ff00798f */ /* 0x004fe20002000000 */
[----:B------:R-:W-:Y:S05]  /*3c80*/  YIELD ;  /* 0x0000000000007946 */ /* 0x000fea0003800000 */
[----:B------:R-:W-:-:S13]  /*3c90*/  ISETP.NE.AND P1, PT, R22, R25, PT ;  /* 0x000000191600720c */ /* 0x000fda0003f25270 */
[----:B------:R-:W-:Y:S05]  /*3ca0*/  @P1 BRA `(.L_x_2509) ;  /* 0xfffffffc00ec1947 */ /* 0x000fea000383ffff */
.L_x_2508:
        /* <DEDUP_REMOVED lines=15> */
.L_x_2511:
        /* <DEDUP_REMOVED lines=73> */
.L_x_2510:
        /* <DEDUP_REMOVED lines=42> */
.L_x_2512:
        /* <DEDUP_REMOVED lines=19> */
.L_x_2513:
        /* <DEDUP_REMOVED lines=11> */
.L_x_2514:
[----:B------:R-:W-:Y:S05]  /*46b0*/  BSYNC.RECONVERGENT B0 ;  /* 0x0000000000007941 */ /* 0x000fea0003800200 */
.L_x_2507:
        /* <DEDUP_REMOVED lines=48> */
[----:B--2---:R-:W-:Y:S02]  /*49c0*/  HADD2.F32 R28, -RZ, R35.H0_H0 ;  /* 0x20000023ff1c7230 */ /* 0x004fe40000004100 */
[----:B----4-:R-:W-:Y:S02]  /*49d0*/  HADD2.F32 R29, -RZ, R86.H0_H0 ;  /* 0x20000056ff1d7230 */ /* 0x010fe40000004100 */
[----:B-----5:R-:W-:Y:S02]  /*49e0*/  HADD2.F32 R31, -RZ, R32.H0_H0 ;  /* 0x20000020ff1f7230 */ /* 0x020fe40000004100 */
[----:B------:R-:W-:Y:S01]  /*49f0*/  HADD2.F32 R30, -RZ, R87.H0_H0 ;  /* 0x20000057ff1e7230 */ /* 0x000fe20000004100 */
        /* <DEDUP_REMOVED lines=30> */
.L_x_2518:
[----:B------:R-:W-:Y:S05]  /*4be0*/  BSYNC.RECONVERGENT B1 ;  /* 0x0000000000017941 */ /* 0x000fea0003800200 */
.L_x_2517:
        /* <DEDUP_REMOVED lines=21> */
.L_x_2520:
[----:B------:R-:W-:Y:S05]  /*4d40*/  BSYNC.RECONVERGENT B1 ;  /* 0x0000000000017941 */ /* 0x000fea0003800200 */
.L_x_2519:
        /* <DEDUP_REMOVED lines=40> */
.L_x_2522:
[----:B------:R-:W-:Y:S05]  /*4fd0*/  BSYNC.RECONVERGENT B1 ;  /* 0x0000000000017941 */ /* 0x000fea0003800200 */
.L_x_2521:
        /* <DEDUP_REMOVED lines=22> */
.L_x_2524:
[----:B------:R-:W-:Y:S05]  /*5140*/  BSYNC.RECONVERGENT B1 ;  /* 0x0000000000017941 */ /* 0x000fea0003800200 */
.L_x_2523:
        /* <DEDUP_REMOVED lines=20> */
.L_x_2526:
[----:B------:R-:W-:Y:S05]  /*5290*/  BSYNC.RECONVERGENT B1 ;  /* 0x0000000000017941 */ /* 0x000fea0003800200 */
.L_x_2525:
        /* <DEDUP_REMOVED lines=20> */
.L_x_2528:
[----:B------:R-:W-:Y:S05]  /*53e0*/  BSYNC.RECONVERGENT B1 ;  /* 0x0000000000017941 */ /* 0x000fea0003800200 */
.L_x_2527:
        /* <DEDUP_REMOVED lines=20> */
.L_x_2530:
[----:B------:R-:W-:Y:S05]  /*5530*/  BSYNC.RECONVERGENT B1 ;  /* 0x0000000000017941 */ /* 0x000fea0003800200 */
.L_x_2529:
        /* <DEDUP_REMOVED lines=20> */
.L_x_2532:
[----:B------:R-:W-:Y:S05]  /*5680*/  BSYNC.RECONVERGENT B1 ;  /* 0x0000000000017941 */ /* 0x000fea0003800200 */
.L_x_2531:
[----:B------:R-:W-:Y:S01]  /*5690*/  ISETP.GE.U32.AND P5, PT, R33, UR10, PT ;  /* 0x0000000a21007c0c */ /* 0x000fe2000bfa6070 */
[C---:B------:R-:W-:Y:S01]  /*56a0*/  VIADD R69, R25.reuse, 0xb0 ;  /* 0x000000b019457836 */ /* 0x040fe20000000000 */
[----:B01234-:R-:W-:Y:S01]  /*56b0*/  SHF.R.S32.HI R22, RZ, 0x1f, R33 ;  /* 0x0000001fff167819 */ /* 0x01ffe20000011421 */
[----:B------:R-:W-:Y:S01]  /*56c0*/  BSSY.RECONVERGENT B1, `(.L_x_2533) ;  /* 0x0000027000017945 */ /* 0x000fe20003800200 */
[C---:B------:R-:W-:Y:S02]  /*56d0*/  IADD3 R32, PT, PT, R25.reuse, 0xc0, RZ ;  /* 0x000000c019207810 */ /* 0x040fe40007ffe0ff */
[----:B------:R-:W-:Y:S02]  /*56e0*/  ISETP.GE.AND.EX P5, PT, R22, UR11, PT, P5 ;  /* 0x0000000b16007c0c */ /* 0x000fe4000bfa6350 */
        /* <DEDUP_REMOVED lines=10> */
[----:B------:R-:W-:Y:S02]  /*5790*/  ISETP.GE.AND.EX P2, PT, R27, UR11, PT, P2 ;  /* 0x0000000b1b007c0c */ /* 0x000fe4000bf46320 */
[----:B------:R-:W-:Y:S02]  /*57a0*/  ISETP.GE.AND.EX P1, PT, R71, UR11, PT, P1 ;  /* 0x0000000b47007c0c */ /* 0x000fe4000bf26310 */
[----:B------:R-:W-:Y:S02]  /*57b0*/  ISETP.GE.AND.EX P6, PT, R70, UR11, PT, P6 ;  /* 0x0000000b46007c0c */ /* 0x000fe4000bfc6360 */
[----:B------:R-:W-:-:S02]  /*57c0*/  ISETP.GE.AND.EX P3, PT, R54, UR11, PT, P3 ;  /* 0x0000000b36007c0c */ /* 0x000fc4000bf66330 */
        /* <DEDUP_REMOVED lines=22> */
.L_x_2534:
[----:B------:R-:W-:Y:S05]  /*5930*/  BSYNC.RECONVERGENT B1 ;  /* 0x0000000000017941 */ /* 0x000fea0003800200 */
.L_x_2533:
        /* <DEDUP_REMOVED lines=20> */
.L_x_2536:
[----:B------:R-:W-:Y:S05]  /*5a80*/  BSYNC.RECONVERGENT B1 ;  /* 0x0000000000017941 */ /* 0x000fea0003800200 */
.L_x_2535:
        /* <DEDUP_REMOVED lines=20> */
.L_x_2538:
[----:B------:R-:W-:Y:S05]  /*5bd0*/  BSYNC.RECONVERGENT B1 ;  /* 0x0000000000017941 */ /* 0x000fea0003800200 */
.L_x_2537:
        /* <DEDUP_REMOVED lines=20> */
.L_x_2540:
[----:B------:R-:W-:Y:S05]  /*5d20*/  BSYNC.RECONVERGENT B1 ;  /* 0x0000000000017941 */ /* 0x000fea0003800200 */
.L_x_2539:
        /* <DEDUP_REMOVED lines=20> */
.L_x_2542:
[----:B------:R-:W-:Y:S05]  /*5e70*/  BSYNC.RECONVERGENT B1 ;  /* 0x0000000000017941 */ /* 0x000fea0003800200 */
.L_x_2541:
        /* <DEDUP_REMOVED lines=20> */
.L_x_2544:
[----:B------:R-:W-:Y:S05]  /*5fc0*/  BSYNC.RECONVERGENT B1 ;  /* 0x0000000000017941 */ /* 0x000fea0003800200 */
.L_x_2543:
        /* <DEDUP_REMOVED lines=44> */
.L_x_2546:
[----:B------:R-:W-:Y:S05]  /*6290*/  BSYNC.RECONVERGENT B1 ;  /* 0x0000000000017941 */ /* 0x000fea0003800200 */
.L_x_2545:
        /* <DEDUP_REMOVED lines=20> */
.L_x_2548:
[----:B------:R-:W-:Y:S05]  /*63e0*/  BSYNC.RECONVERGENT B1 ;  /* 0x0000000000017941 */ /* 0x000fea0003800200 */
.L_x_2547:
        /* <DEDUP_REMOVED lines=20> */
.L_x_2550:
[----:B------:R-:W-:Y:S05]  /*6530*/  BSYNC.RECONVERGENT B1 ;  /* 0x0000000000017941 */ /* 0x000fea0003800200 */
.L_x_2549:
        /* <DEDUP_REMOVED lines=20> */
.L_x_2552:
[----:B------:R-:W-:Y:S05]  /*6680*/  BSYNC.RECONVERGENT B1 ;  /* 0x0000000000017941 */ /* 0x000fea0003800200 */
.L_x_2551:
        /* <DEDUP_REMOVED lines=20> */
.L_x_2554:
[----:B------:R-:W-:Y:S05]  /*67d0*/  BSYNC.RECONVERGENT B1 ;  /* 0x0000000000017941 */ /* 0x000fea0003800200 */
.L_x_2553:
        /* <DEDUP_REMOVED lines=20> */
.L_x_2556:
[----:B------:R-:W-:Y:S05]  /*6920*/  BSYNC.RECONVERGENT B1 ;  /* 0x0000000000017941 */ /* 0x000fea0003800200 */
.L_x_2555:
        /* <DEDUP_REMOVED lines=44> */
.L_x_2558:
[----:B------:R-:W-:Y:S05]  /*6bf0*/  BSYNC.RECONVERGENT B1 ;  /* 0x0000000000017941 */ /* 0x000fea0003800200 */
.L_x_2557:
        /* <DEDUP_REMOVED lines=20> */
.L_x_2560:
[----:B------:R-:W-:Y:S05]  /*6d40*/  BSYNC.RECONVERGENT B1 ;  /* 0x0000000000017941 */ /* 0x000fea0003800200 */
.L_x_2559:
        /* <DEDUP_REMOVED lines=20> */
.L_x_2562:
[----:B------:R-:W-:Y:S05]  /*6e90*/  BSYNC.RECONVERGENT B1 ;  /* 0x0000000000017941 */ /* 0x000fea0003800200 */
.L_x_2561:
        /* <DEDUP_REMOVED lines=20> */
.L_x_2564:
[----:B------:R-:W-:Y:S05]  /*6fe0*/  BSYNC.RECONVERGENT B1 ;  /* 0x0000000000017941 */ /* 0x000fea0003800200 */
.L_x_2563:
        /* <DEDUP_REMOVED lines=20> */
.L_x_2566:
[----:B------:R-:W-:Y:S05]  /*7130*/  BSYNC.RECONVERGENT B1 ;  /* 0x0000000000017941 */ /* 0x000fea0003800200 */
.L_x_2565:
        /* <DEDUP_REMOVED lines=20> */
.L_x_2568:
[----:B------:R-:W-:Y:S05]  /*7280*/  BSYNC.RECONVERGENT B1 ;  /* 0x0000000000017941 */ /* 0x000fea0003800200 */
.L_x_2567:
[----:B------:R-:W-:Y:S01]  /*7290*/  ISETP.GE.U32.AND P5, PT, R3, UR10, PT ;  /* 0x0000000a03007c0c */ /* 0x000fe2000bfa6070 */
[C---:B------:R-:W-:Y:S01]  /*72a0*/  VIADD R6, R25.reuse, 0x1d0 ;  /* 0x000001d019067836 */ /* 0x040fe20000000000 */
[----:B0-----:R-:W-:Y:S01]  /*72b0*/  SHF.R.S32.HI R7, RZ, 0x1f, R3 ;  /* 0x0000001fff077819 */ /* 0x001fe20000011403 */
[----:B------:R-:W-:Y:S01]  /*72c0*/  BSSY.RECONVERGENT B1, `(.L_x_2569) ;  /* 0x0000027000017945 */ /* 0x000fe20003800200 */
[----:B------:R-:W-:Y:S02]  /*72d0*/  IADD3 R15, PT, PT, R25, 0x1c0, RZ ;  /* 0x000001c0190f7810 */ /* 0x000fe40007ffe0ff */
[----:B------:R-:W-:Y:S02]  /*72e0*/  ISETP.GE.AND.EX P5, PT, R7, UR11, PT, P5 ;  /* 0x0000000b07007c0c */ /* 0x000fe4000bfa6350 */
[C---:B---34-:R-:W-:Y:S02]  /*72f0*/  IADD3 R4, PT, PT, R25.reuse, 0x1e0, RZ ;  /* 0x000001e019047810 */ /* 0x058fe40007ffe0ff */
        /* <DEDUP_REMOVED lines=9> */
[----:B-12---:R-:W-:Y:S02]  /*7390*/  SHF.R.S32.HI R5, RZ, 0x1f, R4 ;  /* 0x0000001fff057819 */ /* 0x006fe40000011404 */
[----:B------:R-:W-:Y:S02]  /*73a0*/  SHF.R.S32.HI R0, RZ, 0x1f, R25 ;  /* 0x0000001fff007819 */ /* 0x000fe40000011419 */
[----:B------:R-:W-:Y:S02]  /*73b0*/  ISETP.GE.AND.EX P2, PT, R13, UR11, PT, P2 ;  /* 0x0000000b0d007c0c */ /* 0x000fe4000bf46320 */
[----:B------:R-:W-:-:S02]  /*73c0*/  ISETP.GE.AND.EX P1, PT, R14, UR11, PT, P1 ;  /* 0x0000000b0e007c0c */ /* 0x000fc4000bf26310 */
[----:B------:R-:W-:Y:S02]  /*73d0*/  ISETP.GE.AND.EX P6, PT, R16, UR11, PT, P6 ;  /* 0x0000000b10007c0c */ /* 0x000fe4000bfc6360 */
        /* <DEDUP_REMOVED lines=21> */
.L_x_2570:
[----:B------:R-:W-:Y:S05]  /*7530*/  BSYNC.RECONVERGENT B1 ;  /* 0x0000000000017941 */ /* 0x000fea0003800200 */
.L_x_2569:
        /* <DEDUP_REMOVED lines=20> */
.L_x_2572:
[----:B------:R-:W-:Y:S05]  /*7680*/  BSYNC.RECONVERGENT B1 ;  /* 0x0000000000017941 */ /* 0x000fea0003800200 */
.L_x_2571:
        /* <DEDUP_REMOVED lines=20> */
.L_x_2574:
[----:B------:R-:W-:Y:S05]  /*77d0*/  BSYNC.RECONVERGENT B1 ;  /* 0x0000000000017941 */ /* 0x000fea0003800200 */
.L_x_2573:
        /* <DEDUP_REMOVED lines=20> */
.L_x_2576:
[----:B------:R-:W-:Y:S05]  /*7920*/  BSYNC.RECONVERGENT B1 ;  /* 0x0000000000017941 */ /* 0x000fea0003800200 */
.L_x_2575:
        /* <DEDUP_REMOVED lines=20> */
.L_x_2578:
[----:B------:R-:W-:Y:S05]  /*7a70*/  BSYNC.RECONVERGENT B1 ;  /* 0x0000000000017941 */ /* 0x000fea0003800200 */
.L_x_2577:
        /* <DEDUP_REMOVED lines=19> */
.L_x_2516:
        /* <DEDUP_REMOVED lines=39> */
.L_x_2581:
[----:B------:R-:W-:Y:S05]  /*7e20*/  BSYNC.RECONVERGENT B1 ;  /* 0x0000000000017941 */ /* 0x000fea0003800200 */
.L_x_2580:
        /* <DEDUP_REMOVED lines=31> */
.L_x_2583:
[----:B------:R-:W-:Y:S05]  /*8020*/  BSYNC.RECONVERGENT B1 ;  /* 0x0000000000017941 */ /* 0x000fea0003800200 */
.L_x_2582:
        /* <DEDUP_REMOVED lines=50> */
.L_x_2585:
[----:B------:R-:W-:Y:S05]  /*8350*/  BSYNC.RECONVERGENT B1 ;  /* 0x0000000000017941 */ /* 0x000fea0003800200 */
.L_x_2584:
        /* <DEDUP_REMOVED lines=32> */
.L_x_2587:
[----:B------:R-:W-:Y:S05]  /*8560*/  BSYNC.RECONVERGENT B1 ;  /* 0x0000000000017941 */ /* 0x000fea0003800200 */
.L_x_2586:
        /* <DEDUP_REMOVED lines=30> */
.L_x_2589:
[----:B------:R-:W-:Y:S05]  /*8750*/  BSYNC.RECONVERGENT B1 ;  /* 0x0000000000017941 */ /* 0x000fea0003800200 */
.L_x_2588:
        /* <DEDUP_REMOVED lines=30> */
.L_x_2591:
[----:B------:R-:W-:Y:S05]  /*8940*/  BSYNC.RECONVERGENT B1 ;  /* 0x0000000000017941 */ /* 0x000fea0003800200 */
.L_x_2590:
        /* <DEDUP_REMOVED lines=30> */
.L_x_2593:
[----:B------:R-:W-:Y:S05]  /*8b30*/  BSYNC.RECONVERGENT B1 ;  /* 0x0000000000017941 */ /* 0x000fea0003800200 */
.L_x_2592:
[----:B------:R-:W-:Y:S04]  /*8b40*/  BSSY.RECONVERGENT B1, `(.L_x_2594) ;  /* 0x000001e000017945 */ /* 0x000fe80003800200 */
[----:B------:R-:W-:Y:S05]  /*8b50*/  @P4 BRA `(.L_x_2595) ;  /* 0x0000000000704947 */ /* 0x000fea0003800000 */
[----:B------:R-:W-:Y:S01]  /*8b60*/  FADD.FTZ R69, R69, -UR7 ;  /* 0x8000000745457e21 */ /* 0x000fe20008010000 */
[----:B------:R-:W-:Y:S01]  /*8b70*/  FADD.FTZ R66, R66, -UR7 ;  /* 0x8000000742427e21 */ /* 0x000fe20008010000 */
[----:B------:R-:W5:Y:S01]  /*8b80*/  LDCU.64 UR12, c[0x0][0x3e0] ;  /* 0x00007c00ff0c77ac */ /* 0x000f620008000a00 */
[----:B01----:R-:W-:Y:S01]  /*8b90*/  MOV R21, R91 ;  /* 0x0000005b00157202 */ /* 0x003fe20000000f00 */
        /* <DEDUP_REMOVED lines=24> */
.L_x_2595:
[----:B------:R-:W-:Y:S05]  /*8d20*/  BSYNC.RECONVERGENT B1 ;  /* 0x0000000000017941 */ /* 0x000fea0003800200 */
.L_x_2594:
        /* <DEDUP_REMOVED lines=52> */
.L_x_2597:
[----:B------:R-:W-:Y:S05]  /*9070*/  BSYNC.RECONVERGENT B1 ;  /* 0x0000000000017941 */ /* 0x000fea0003800200 */
.L_x_2596:
        /* <DEDUP_REMOVED lines=30> */
.L_x_2599:
[----:B------:R-:W-:Y:S05]  /*9260*/  BSYNC.RECONVERGENT B1 ;  /* 0x0000000000017941 */ /* 0x000fea0003800200 */
.L_x_2598:
        /* <DEDUP_REMOVED lines=30> */
.L_x_2601:
[----:B------:R-:W-:Y:S05]  /*9450*/  BSYNC.RECONVERGENT B1 ;  /* 0x0000000000017941 */ /* 0x000fea0003800200 */
.L_x_2600:
        /* <DEDUP_REMOVED lines=30> */
.L_x_2603:
[----:B------:R-:W-:Y:S05]  /*9640*/  BSYNC.RECONVERGENT B1 ;  /* 0x0000000000017941 */ /* 0x000fea0003800200 */
.L_x_2602:
        /* <DEDUP_REMOVED lines=30> */
.L_x_2605:
[----:B------:R-:W-:Y:S05]  /*9830*/  BSYNC.RECONVERGENT B1 ;  /* 0x0000000000017941 */ /* 0x000fea0003800200 */
.L_x_2604:
        /* <DEDUP_REMOVED lines=9> */
[----:B------:R-:W-:Y:S02]  /*98d0*/  IMAD.MOV.U32 R2, RZ, RZ, R88 ;  /* 0x000000ffff027224 */ /* 0x000fe400078e0058 */
        /* <DEDUP_REMOVED lines=20> */
.L_x_2607:
[----:B------:R-:W-:Y:S05]  /*9a20*/  BSYNC.RECONVERGENT B1 ;  /* 0x0000000000017941 */ /* 0x000fea0003800200 */
.L_x_2606:
        /* <DEDUP_REMOVED lines=54> */
.L_x_2609:
[----:B------:R-:W-:Y:S05]  /*9d90*/  BSYNC.RECONVERGENT B1 ;  /* 0x0000000000017941 */ /* 0x000fea0003800200 */
.L_x_2608:
        /* <DEDUP_REMOVED lines=30> */
.L_x_2611:
[----:B------:R-:W-:Y:S05]  /*9f80*/  BSYNC.RECONVERGENT B1 ;  /* 0x0000000000017941 */ /* 0x000fea0003800200 */
.L_x_2610:
        /* <DEDUP_REMOVED lines=30> */
.L_x_2613:
[----:B------:R-:W-:Y:S05]  /*a170*/  BSYNC.RECONVERGENT B1 ;  /* 0x0000000000017941 */ /* 0x000fea0003800200 */
.L_x_2612:
        /* <DEDUP_REMOVED lines=30> */
.L_x_2615:
[----:B------:R-:W-:Y:S05]  /*a360*/  BSYNC.RECONVERGENT B1 ;  /* 0x0000000000017941 */ /* 0x000fea0003800200 */
.L_x_2614:
        /* <DEDUP_REMOVED lines=30> */
.L_x_2617:
[----:B------:R-:W-:Y:S05]  /*a550*/  BSYNC.RECONVERGENT B1 ;  /* 0x0000000000017941 */ /* 0x000fea0003800200 */
.L_x_2616:
        /* <DEDUP_REMOVED lines=30> */
.L_x_2619:
[----:B------:R-:W-:Y:S05]  /*a740*/  BSYNC.RECONVERGENT B1 ;  /* 0x0000000000017941 */ /* 0x000fea0003800200 */
.L_x_2618:
        /* <DEDUP_REMOVED lines=54> */
.L_x_2621:
[----:B------:R-:W-:Y:S05]  /*aab0*/  BSYNC.RECONVERGENT B1 ;  /* 0x0000000000017941 */ /* 0x000fea0003800200 */
.L_x_2620:
        /* <DEDUP_REMOVED lines=30> */
.L_x_2623:
[----:B------:R-:W-:Y:S05]  /*aca0*/  BSYNC.RECONVERGENT B1 ;  /* 0x0000000000017941 */ /* 0x000fea0003800200 */
.L_x_2622:
        /* <DEDUP_REMOVED lines=30> */
.L_x_2625:
[----:B------:R-:W-:Y:S05]  /*ae90*/  BSYNC.RECONVERGENT B1 ;  /* 0x0000000000017941 */ /* 0x000fea0003800200 */
.L_x_2624:
        /* <DEDUP_REMOVED lines=30> */
.L_x_2627:
[----:B------:R-:W-:Y:S05]  /*b080*/  BSYNC.RECONVERGENT B1 ;  /* 0x0000000000017941 */ /* 0x000fea0003800200 */
.L_x_2626:
        /* <DEDUP_REMOVED lines=30> */
.L_x_2629:
[----:B------:R-:W-:Y:S05]  /*b270*/  BSYNC.RECONVERGENT B1 ;  /* 0x0000000000017941 */ /* 0x000fea0003800200 */
.L_x_2628:
        /* <DEDUP_REMOVED lines=30> */
.L_x_2631:
[----:B------:R-:W-:Y:S05]  /*b460*/  BSYNC.RECONVERGENT B1 ;  /* 0x0000000000017941 */ /* 0x000fea0003800200 */
.L_x_2630:
        /* <DEDUP_REMOVED lines=52> */
.L_x_2633:
[----:B------:R-:W-:Y:S05]  /*b7b0*/  BSYNC.RECONVERGENT B1 ;  /* 0x0000000000017941 */ /* 0x000fea0003800200 */
.L_x_2632:
        /* <DEDUP_REMOVED lines=30> */
.L_x_2635:
[----:B------:R-:W-:Y:S05]  /*b9a0*/  BSYNC.RECONVERGENT B1 ;  /* 0x0000000000017941 */ /* 0x000fea0003800200 */
.L_x_2634:
        /* <DEDUP_REMOVED lines=30> */
.L_x_2637:
[----:B------:R-:W-:Y:S05]  /*bb90*/  BSYNC.RECONVERGENT B1 ;  /* 0x0000000000017941 */ /* 0x000fea0003800200 */
.L_x_2636:
        /* <DEDUP_REMOVED lines=30> */
.L_x_2639:
[----:B------:R-:W-:Y:S05]  /*bd80*/  BSYNC.RECONVERGENT B1 ;  /* 0x0000000000017941 */ /* 0x000fea0003800200 */
.L_x_2638:
        /* <DEDUP_REMOVED lines=30> */
.L_x_2641:
[----:B------:R-:W-:Y:S05]  /*bf70*/  BSYNC.RECONVERGENT B1 ;  /* 0x0000000000017941 */ /* 0x000fea0003800200 */
.L_x_2640:
        /* <DEDUP_REMOVED lines=28> */
.L_x_2579:
[----:B------:R-:W-:Y:S05]  /*c140*/  BSYNC.RECONVERGENT B0 ;  /* 0x0000000000007941 */ /* 0x000fea0003800200 */
.L_x_2515:
        /* <DEDUP_REMOVED lines=9> */
.L_x_2643:
        /* <DEDUP_REMOVED lines=10> */
.L_x_4396:


//--------------------- .text._Z35group_norm_nhwc_fwd_one_pass_kernelI11Fp16IOFp32WLi64ELi70ELi560EEv26Group_norm_nhwc_fwd_params --------------------------
	.section	.text._Z35group_norm_nhwc_fwd_one_pass_kernelI11Fp16IOFp32WLi64ELi70ELi560EEv26Group_norm_nhwc_fwd_params,"ax",@progbits
	.align	128
        .global         _Z35group_norm_nhwc_fwd_one_pass_kernelI11Fp16IOFp32WLi64ELi70ELi560EEv26Group_norm_nhwc_fwd_params
        .type           _Z35group_norm_nhwc_fwd_one_pass_kernelI11Fp16IOFp32WLi64ELi70ELi560EEv26Group_norm_nhwc_fwd_params,@function
        .size           _Z35group_norm_nhwc_fwd_one_pass_kernelI11Fp16IOFp32WLi64ELi70ELi560EEv26Group_norm_nhwc_fwd_params,(.L_x_4397 - _Z35group_norm_nhwc_fwd_one_pass_kernelI11Fp16IOFp32WLi64ELi70ELi560EEv26Group_norm_nhwc_fwd_params)
        .other          _Z35group_norm_nhwc_fwd_one_pass_kernelI11Fp16IOFp32WLi64ELi70ELi560EEv26Group_norm_nhwc_fwd_params,@"STO_CUDA_ENTRY STV_DEFAULT"
_Z35group_norm_nhwc_fwd_one_pass_kernelI11Fp16IOFp32WLi64ELi70ELi560EEv26Group_norm_nhwc_fwd_params:
.text._Z35group_norm_nhwc_fwd_one_pass_kernelI11Fp16IOFp32WLi64ELi70ELi560EEv26Group_norm_nhwc_fwd_params:
        /* <DEDUP_REMOVED lines=37> */
.L_x_2669:
        /* <DEDUP_REMOVED lines=81> */
[----:B------:R-:W-:Y:S02]  /*0760*/  @!P2 MOV R7, R5 ;  /* 0x000000050007a202 */ /* 0x000fe40000000f00 */
[----:B------:R-:W-:Y:S01]  /*0770*/  @!P3 MOV R20, R2 ;  /* 0x000000020014b202 */ /* 0x000fe20000000f00 */
[----:B------:R1:W2:Y:S01]  /*0780*/  @!P1 LDG.E R25, desc[UR16][R16.64] ;  /* 0x0000001010199981 */ /* 0x0002a2000c1e1900 */
[----:B------:R-:W-:-:S02]  /*0790*/  @!P2 IMAD.WIDE.U32 R14, R28, R14, R6 ;  /* 0x0000000e1c0ea225 */ /* 0x000fc400078e0006 */
[----:B------:R-:W4:Y:S02]  /*07a0*/  @!P4 LDC.64 R6, c[0x0][0x390] ;  /* 0x0000e400ff06cb82 */ /* 0x000f240000000a00 */
[----:B------:R-:W-:Y:S01]  /*07b0*/  @!P3 IMAD.WIDE.U32 R20, R27, R18, R20 ;  /* 0x000000121b14b225 */ /* 0x000fe200078e0014 */
[----:B------:R-:W-:Y:S02]  /*07c0*/  @!P2 IADD3 R22, PT, PT, R15, R22, RZ ;  /* 0x000000160f16a210 */ /* 0x000fe40007ffe0ff */
[----:B---3--:R-:W-:Y:S01]  /*07d0*/  @!P2 LEA R10, P1, R14, R10, 0x1 ;  /* 0x0000000a0e0aa211 */ /* 0x008fe200078208ff */
[----:B0-----:R-:W-:-:S03]  /*07e0*/  @!P4 IMAD R15, R23, R8, RZ ;  /* 0x00000008170fc224 */ /* 0x001fc600078e02ff */
[----:B------:R-:W-:Y:S01]  /*07f0*/  @!P2 LEA.HI.X R11, R14, R11, R22, 0x1, P1 ;  /* 0x0000000b0e0ba211 */ /* 0x000fe200008f0c16 */
[----:B------:R-:W-:Y:S01]  /*0800*/  @!P4 IMAD R9, R29, R9, R15 ;  /* 0x000000091d09c224 */ /* 0x000fe200078e020f */
[----:B------:R-:W-:Y:S02]  /*0810*/  @!P4 MOV R14, R2 ;  /* 0x00000002000ec202 */ /* 0x000fe40000000f00 */
[----:B------:R-:W-:Y:S01]  /*0820*/  @!P4 MOV R15, R5 ;  /* 0x00000005000fc202 */ /* 0x000fe20000000f00 */
[----:B------:R-:W-:Y:S01]  /*0830*/  @!P3 IMAD.IADD R19, R21, 0x1, R19 ;  /* 0x000000011513b824 */ /* 0x000fe200078e0213 */
[C---:B-----5:R-:W-:Y:S02]  /*0840*/  @!P3 LEA R12, P5, R20.reuse, R12, 0x1 ;  /* 0x0000000c140cb211 */ /* 0x060fe400078a08ff */
[----:B------:R-:W-:Y:S01]  /*0850*/  CS2R R22, SRZ ;  /* 0x0000000000167805 */ /* 0x000fe2000001ff00 */
[----:B------:R0:W3:Y:S01]  /*0860*/  @!P2 LDG.E R24, desc[UR16][R10.64] ;  /* 0x000000100a18a981 */ /* 0x0000e2000c1e1900 */
[----:B------:R-:W-:Y:S01]  /*0870*/  @!P4 IMAD.WIDE.U32 R14, R29, R8, R14 ;  /* 0x000000081d0ec225 */ /* 0x000fe200078e000e */
[----:B------:R-:W-:-:S04]  /*0880*/  @!P3 LEA.HI.X R13, R20, R13, R19, 0x1, P5 ;  /* 0x0000000d140db211 */ /* 0x000fc800028f0c13 */
[----:B------:R-:W-:Y:S01]  /*0890*/  @!P4 IADD3 R9, PT, PT, R15, R9, RZ ;  /* 0x000000090f09c210 */ /* 0x000fe20007ffe0ff */
[----:B------:R5:W5:Y:S01]  /*08a0*/  @!P3 LDG.E R23, desc[UR16][R12.64] ;  /* 0x000000100c17b981 */ /* 0x000b62000c1e1900 */
[----:B----4-:R-:W-:-:S04]  /*08b0*/  @!P4 LEA R6, P1, R14, R6, 0x1 ;  /* 0x000000060e06c211 */ /* 0x010fc800078208ff */
[----:B------:R-:W-:-:S05]  /*08c0*/  @!P4 LEA.HI.X R7, R14, R7, R9, 0x1, P1 ;  /* 0x000000070e07c211 */ /* 0x000fca00008f0c09 */
[----:B------:R4:W4:Y:S01]  /*08d0*/  @!P4 LDG.E R22, desc[UR16][R6.64] ;  /* 0x000000100616c981 */ /* 0x000922000c1e1900 */
[----:B-1----:R-:W1:Y:S01]  /*08e0*/  S2R R17, SR_TID.X ;  /* 0x0000000000117919 */ /* 0x002e620000002100 */
[----:B------:R-:W0:Y:S02]  /*08f0*/  S2R R16, SR_LANEID ;  /* 0x0000000000107919 */ /* 0x000e240000000000 */
[----:B0-----:R-:W-:Y:S01]  /*0900*/  ISETP.NE.AND P2, PT, R16, RZ, PT ;  /* 0x000000ff1000720c */ /* 0x001fe20003f45270 */
[----:B------:R-:W-:Y:S01]  /*0910*/  BSSY.RECONVERGENT B0, `(.L_x_2644) ;  /* 0x0000076000007945 */ /* 0x000fe20003800200 */
[--C-:B--2---:R-:W-:Y:S02]  /*0920*/  HADD2.F32 R21, -RZ, R25.reuse.H1_H1 ;  /* 0x30000019ff157230 */ /* 0x104fe40000004100 */
[----:B------:R-:W-:-:S03]  /*0930*/  HADD2.F32 R25, -RZ, R25.H0_H0 ;  /* 0x20000019ff197230 */ /* 0x000fc60000004100 */
[----:B------:R-:W-:Y:S02]  /*0940*/  FMUL.FTZ R10, R21, R21 ;  /* 0x00000015150a7220 */ /* 0x000fe40000410000 */
[C---:B------:R-:W-:Y:S02]  /*0950*/  FADD.FTZ R8, R25.reuse, R21 ;  /* 0x0000001519087221 */ /* 0x040fe40000010000 */
[----:B------:R-:W-:Y:S02]  /*0960*/  FFMA.FTZ R11, R25, R25, R10 ;  /* 0x00000019190b7223 */ /* 0x000fe4000001000a */
[----:B------:R-:W-:Y:S01]  /*0970*/  FADD.FTZ R8, RZ, R8 ;  /* 0x00000008ff087221 */ /* 0x000fe20000010000 */
[--C-:B---3--:R-:W-:Y:S02]  /*0980*/  HADD2.F32 R20, -RZ, R24.reuse.H1_H1 ;  /* 0x30000018ff147230 */ /* 0x108fe40000004100 */
[----:B------:R-:W-:-:S03]  /*0990*/  HADD2.F32 R24, -RZ, R24.H0_H0 ;  /* 0x20000018ff187230 */ /* 0x000fc60000004100 */
[----:B-----5:R-:W-:Y:S01]  /*09a0*/  FMUL.FTZ R13, R20, R20 ;  /* 0x00000014140d7220 */ /* 0x020fe20000410000 */
[--C-:B----4-:R-:W-:Y:S02]  /*09b0*/  HADD2.F32 R7, -RZ, R23.reuse.H1_H1 ;  /* 0x30000017ff077230 */ /* 0x110fe40000004100 */
[C---:B------:R-:W-:Y:S01]  /*09c0*/  FADD.FTZ R9, R24.reuse, R20 ;  /* 0x0000001418097221 */ /* 0x040fe20000010000 */
[----:B------:R-:W-:Y:S01]  /*09d0*/  FFMA.FTZ R10, R24, R24, R13 ;  /* 0x00000018180a7223 */ /* 0x000fe2000001000d */
[----:B------:R-:W-:Y:S01]  /*09e0*/  FADD.FTZ R11, RZ, R11 ;  /* 0x0000000bff0b7221 */ /* 0x000fe20000010000 */
[----:B------:R-:W-:Y:S02]  /*09f0*/  HADD2.F32 R23, -RZ, R23.H0_H0 ;  /* 0x20000017ff177230 */ /* 0x000fe40000004100 */
[----:B------:R-:W-:Y:S01]  /*0a00*/  FADD.FTZ R9, R8, R9 ;  /* 0x0000000908097221 */ /* 0x000fe20000010000 */
[----:B------:R-:W-:Y:S01]  /*0a10*/  FMUL.FTZ R8, R7, R7 ;  /* 0x0000000707087220 */ /* 0x000fe20000410000 */
[----:B------:R-:W-:Y:S01]  /*0a20*/  FADD.FTZ R10, R11, R10 ;  /* 0x0000000a0b0a7221 */ /* 0x000fe20000010000 */
[----:B------:R-:W-:-:S02]  /*0a30*/  HADD2.F32 R6, -RZ, R22.H1_H1 ;  /* 0x30000016ff067230 */ /* 0x000fc40000004100 */
[C---:B------:R-:W-:Y:S01]  /*0a40*/  FFMA.FTZ R11, R23.reuse, R23, R8 ;  /* 0x00000017170b7223 */ /* 0x040fe20000010008 */
[----:B------:R-:W-:Y:S01]  /*0a50*/  FADD.FTZ R12, R23, R7 ;  /* 0x00000007170c7221 */ /* 0x000fe20000010000 */
[----:B-1----:R-:W-:Y:S01]  /*0a60*/  LOP3.LUT R8, R17, 0x3e0, RZ, 0xc0, !PT ;  /* 0x000003e011087812 */ /* 0x002fe200078ec0ff */
[----:B------:R-:W-:Y:S02]  /*0a70*/  HADD2.F32 R22, -RZ, R22.H0_H0 ;  /* 0x20000016ff167230 */ /* 0x000fe40000004100 */
[----:B------:R-:W-:Y:S01]  /*0a80*/  FMUL.FTZ R13, R6, R6 ;  /* 0x00000006060d7220 */ /* 0x000fe20000410000 */
[----:B------:R-:W-:Y:S01]  /*0a90*/  FADD.FTZ R9, R9, R12 ;  /* 0x0000000c09097221 */ /* 0x000fe20000010000 */
[----:B------:R-:W-:Y:S01]  /*0aa0*/  ISETP.GT.U32.AND P1, PT, R8, 0x210, PT ;  /* 0x000002100800780c */ /* 0x000fe20003f24070 */
[----:B------:R-:W-:Y:S01]  /*0ab0*/  FADD.FTZ R10, R10, R11 ;  /* 0x0000000b0a0a7221 */ /* 0x000fe20000010000 */
        /* <DEDUP_REMOVED lines=91> */
.L_x_2645:
[----:B------:R-:W-:Y:S05]  /*1070*/  BSYNC.RECONVERGENT B0 ;  /* 0x0000000000007941 */ /* 0x000fea0003800200 */
.L_x_2644:
        /* <DEDUP_REMOVED lines=33> */
.L_x_2648:
[----:B------:R-:W2:Y:S04]  /*1290*/  LDG.E.STRONG.GPU R14, desc[UR16][R10.64] ;  /* 0x000000100a0e7981 */ /* 0x000ea8000c1ef900 */
[----:B--2---:R-:W-:Y:S01]  /*12a0*/  CCTL.IVALL ;  /* 0x00000000ff00798f */ /* 0x004fe20002000000 */
[----:B------:R-:W-:Y:S05]  /*12b0*/  YIELD ;  /* 0x0000000000007946 */ /* 0x000fea0003800000 */
[----:B------:R-:W-:-:S13]  /*12c0*/  ISETP.NE.AND P2, PT, R14, R9, PT ;  /* 0x000000090e00720c */ /* 0x000fda0003f45270 */
[----:B------:R-:W-:Y:S05]  /*12d0*/  @P2 BRA `(.L_x_2648) ;  /* 0xfffffffc00ec2947 */ /* 0x000fea000383ffff */
.L_x_2647:
        /* <DEDUP_REMOVED lines=15> */
.L_x_2650:
        /* <DEDUP_REMOVED lines=9> */
[----:B------:R-:W-:Y:S01]  /*1460*/  IMAD.U32 R10, RZ, RZ, UR24 ;  /* 0x00000018ff0a7e24 */ /* 0x000fe2000f8e00ff */
[----:B------:R-:W-:Y:S01]  /*1470*/  MOV R11, UR25 ;  /* 0x00000019000b7c02 */ /* 0x000fe20008000f00 */
        /* <DEDUP_REMOVED lines=33> */
[----:B------:R-:W-:Y:S01]  /*1690*/  IMAD.U32 R10, RZ, RZ, UR25 ;  /* 0x00000019ff0a7e24 */ /* 0x000fe2000f8e00ff */
[----:B------:R-:W-:Y:S01]  /*16a0*/  VOTEU.ALL UP0, P4 ;  /* 0x0000000000ff7886 */ /* 0x000fe20002000000 */
[----:B----4-:R-:W-:Y:S01]  /*16b0*/  @!P2 FADD.FTZ R12, R12, R14 ;  /* 0x0000000e0c0ca221 */ /* 0x010fe20000010000 */
[----:B------:R-:W-:-:S02]  /*16c0*/  @!P2 FADD.FTZ R13, R13, R15 ;  /* 0x0000000f0d0da221 */ /* 0x000fc40000010000 */
[----:B------:R-:W-:Y:S01]  /*16d0*/  ISETP.EQ.OR P2, PT, R10, UR15, P1 ;  /* 0x0000000f0a007c0c */ /* 0x000fe20008f42670 */
[----:B------:R-:W-:Y:S01]  /*16e0*/  VOTEU.ALL UP1, P5 ;  /* 0x0000000000ff7886 */ /* 0x000fe20002820000 */
[----:B------:R-:W-:-:S05]  /*16f0*/  @!UP0 UIMAD.WIDE.U32 UR24, UR11, 0x8, UR18 ;  /* 0x000000080b1888a5 */ /* 0x000fca000f8e0012 */
[----:B------:R-:W-:Y:S01]  /*1700*/  VOTEU.ALL UP0, P6 ;  /* 0x0000000000ff7886 */ /* 0x000fe20003000000 */
[----:B------:R-:W-:Y:S01]  /*1710*/  @!UP1 UIMAD.WIDE.U32 UR26, UR10, 0x8, UR18 ;  /* 0x000000080a1a98a5 */ /* 0x000fe2000f8e0012 */
[----:B------:R-:W-:Y:S02]  /*1720*/  MOV R10, UR24 ;  /* 0x00000018000a7c02 */ /* 0x000fe40008000f00 */
[----:B------:R-:W-:Y:S01]  /*1730*/  MOV R11, UR25 ;  /* 0x00000019000b7c02 */ /* 0x000fe20008000f00 */
[----:B------:R-:W-:Y:S02]  /*1740*/  @!UP0 UIMAD.WIDE.U32 UR24, UR14, 0x8, UR18 ;  /* 0x000000080e1888a5 */ /* 0x000fe4000f8e0012 */
[----:B------:R-:W-:Y:S01]  /*1750*/  MOV R14, UR26 ;  /* 0x0000001a000e7c02 */ /* 0x000fe20008000f00 */
[----:B------:R-:W-:Y:S01]  /*1760*/  VOTEU.ALL UP1, P2 ;  /* 0x0000000000ff7886 */ /* 0x000fe20001020000 */
[----:B------:R-:W-:Y:S01]  /*1770*/  MOV R15, UR27 ;  /* 0x0000001b000f7c02 */ /* 0x000fe20008000f00 */
[----:B------:R-:W2:Y:S03]  /*1780*/  @!P4 LDG.E.64 R10, desc[UR16][R10.64] ;  /* 0x000000100a0ac981 */ /* 0x000ea6000c1e1b00 */
[----:B------:R-:W-:Y:S01]  /*1790*/  @!UP1 UIMAD.WIDE.U32 UR26, UR13, 0x8, UR18 ;  /* 0x000000080d1a98a5 */ /* 0x000fe2000f8e0012 */
        /* <DEDUP_REMOVED lines=30> */
.L_x_2649:
[----:B------:R-:W-:-:S13]  /*1980*/  LOP3.LUT P1, R9, R8, 0x7, RZ, 0xc0, !PT ;  /* 0x0000000708097812 */ /* 0x000fda000782c0ff */
[----:B------:R-:W-:Y:S05]  /*1990*/  @!P1 BRA `(.L_x_2646) ;  /* 0x0000000400889947 */ /* 0x000fea0003800000 */
[----:B------:R-:W-:-:S04]  /*19a0*/  IADD3 R9, PT, PT, R9, -0x1, RZ ;  /* 0xffffffff09097810 */ /* 0x000fc80007ffe0ff */
        /* <DEDUP_REMOVED lines=26> */
[----:B------:R-:W-:Y:S01]  /*1b50*/  IMAD.U32 R17, RZ, RZ, UR11 ;  /* 0x0000000bff117e24 */ /* 0x000fe2000f8e00ff */
[----:B------:R-:W-:Y:S02]  /*1b60*/  @!UP1 UIMAD UR12, UR12, UR20, UR6 ;  /* 0x000000140c0c92a4 */ /* 0x000fe4000f8e0206 */
[----:B------:R-:W-:Y:S02]  /*1b70*/  @!UP0 UIMAD.WIDE.U32 UR10, UR9, 0x8, UR18 ;  /* 0x00000008090a88a5 */ /* 0x000fe4000f8e0012 */
[----:B------:R-:W-:Y:S01]  /*1b80*/  @!UP1 UIMAD.WIDE.U32 UR12, UR12, 0x8, UR18 ;  /* 0x000000080c0c98a5 */ /* 0x000fe2000f8e0012 */
[----:B------:R-:W2:Y:S01]  /*1b90*/  @!P1 LDG.E.64 R16, desc[UR16][R16.64] ;  /* 0x0000001010109981 */ /* 0x000ea2000c1e1b00 */
[----:B------:R-:W-:Y:S02]  /*1ba0*/  @!UP2 UIMAD UR9, UR14, UR20, UR6 ;  /* 0x000000140e09a2a4 */ /* 0x000fe4000f8e0206 */
[----:B------:R-:W-:-:S02]  /*1bb0*/  MOV R14, UR10 ;  /* 0x0000000a000e7c02 */ /* 0x000fc40008000f00 */
[----:B------:R-:W-:Y:S01]  /*1bc0*/  MOV R15, UR11 ;  /* 0x0000000b000f7c02 */ /* 0x000fe20008000f00 */
[----:B------:R-:W-:Y:S01]  /*1bd0*/  @!UP2 UIMAD.WIDE.U32 UR10, UR9, 0x8, UR18 ;  /* 0x00000008090aa8a5 */ /* 0x000fe2000f8e0012 */
[----:B------:R-:W-:Y:S02]  /*1be0*/  MOV R10, UR12 ;  /* 0x0000000c000a7c02 */ /* 0x000fe40008000f00 */
        /* <DEDUP_REMOVED lines=16> */
.L_x_2651:
        /* <DEDUP_REMOVED lines=30> */
.L_x_2652:
        /* <DEDUP_REMOVED lines=14> */
.L_x_2653:
[----:B------:R-:W-:Y:S05]  /*1fb0*/  BSYNC.RECONVERGENT B0 ;  /* 0x0000000000007941 */ /* 0x000fea0003800200 */
.L_x_2646:
        /* <DEDUP_REMOVED lines=63> */
[----:B------:R-:W-:Y:S02]  /*23b0*/  F2FP.F16.F32.PACK_AB R18, R19, R18 ;  /* 0x000000121312723e */ /* 0x000fe400000000ff */
[----:B------:R-:W-:Y:S02]  /*23c0*/  IADD3 R11, PT, PT, R11, R12, RZ ;  /* 0x0000000c0b0b7210 */ /* 0x000fe40007ffe0ff */
[----:B0-----:R-:W-:-:S04]  /*23d0*/  LEA R12, P2, R10, UR8, 0x1 ;  /* 0x000000080a0c7c11 */ /* 0x001fc8000f8408ff */
[----:B------:R-:W-:-:S05]  /*23e0*/  LEA.HI.X R13, R10, UR9, R11, 0x1, P2 ;  /* 0x000000090a0d7c11 */ /* 0x000fca00090f0c0b */
[----:B------:R2:W-:Y:S04]  /*23f0*/  STG.E desc[UR16][R12.64], R18 ;  /* 0x000000120c007986 */ /* 0x0005e8000c101910 */
.L_x_2657:
[----:B------:R-:W-:Y:S05]  /*2400*/  BSYNC.RECONVERGENT B1 ;  /* 0x0000000000017941 */ /* 0x000fea0003800200 */
.L_x_2656:
[----:B------:R-:W-:Y:S04]  /*2410*/  BSSY.RECONVERGENT B1, `(.L_x_2658) ;  /* 0x0000015000017945 */ /* 0x000fe80003800200 */
[----:B------:R-:W-:Y:S05]  /*2420*/  @P3 BRA `(.L_x_2659) ;  /* 0x00000000004c3947 */ /* 0x000fea0003800000 */
[----:B------:R-:W3:Y:S01]  /*2430*/  LDCU.64 UR8, c[0x0][0x3e0] ;  /* 0x00007c00ff0877ac */ /* 0x000ee20008000a00 */
[----:B--2---:R-:W-:Y:S01]  /*2440*/  SHF.R.S32.HI R13, RZ, 0x1f, R28 ;  /* 0x0000001fff0d7819 */ /* 0x004fe2000001141c */
[--C-:B------:R-:W-:Y:S01]  /*2450*/  FADD.FTZ R18, R24, -R8.reuse ;  /* 0x8000000818127221 */ /* 0x100fe20000010000 */
[----:B0-----:R-:W-:Y:S01]  /*2460*/  MOV R10, R2 ;  /* 0x00000002000a7202 */ /* 0x001fe20000000f00 */
[----:B------:R-:W0:Y:S01]  /*2470*/  LDCU.64 UR12, c[0x0][0x380] ;  /* 0x00007000ff0c77ac */ /* 0x000e220008000a00 */
[----:B------:R-:W-:Y:S01]  /*2480*/  FADD.FTZ R12, R20, -R8 ;  /* 0x80000008140c7221 */ /* 0x000fe20000010000 */
[----:B------:R-:W-:Y:S02]  /*2490*/  IMAD.MOV.U32 R11, RZ, RZ, R5 ;  /* 0x000000ffff0b7224 */ /* 0x000fe400078e0005 */
[-C--:B-1----:R-:W-:Y:S01]  /*24a0*/  FMUL.FTZ R18, R18, R9.reuse ;  /* 0x0000000912127220 */ /* 0x082fe20000410000 */
[----:B------:R-:W-:-:S03]  /*24b0*/  FMUL.FTZ R12, R12, R9 ;  /* 0x000000090c0c7220 */ /* 0x000fc60000410000 */
[----:B-----5:R-:W-:Y:S01]  /*24c0*/  FFMA.FTZ R18, R14, R18, R16 ;  /* 0x000000120e127223 */ /* 0x020fe20000010010 */
[----:B------:R-:W-:Y:S01]  /*24d0*/  FFMA.FTZ R19, R15, R12, R17 ;  /* 0x0000000c0f137223 */ /* 0x000fe20000010011 */
[----:B---3--:R-:W-:-:S04]  /*24e0*/  IMAD R13, R13, UR8, RZ ;  /* 0x000000080d0d7c24 */ /* 0x008fc8000f8e02ff */
[----:B------:R-:W-:Y:S01]  /*24f0*/  F2FP.F16.F32.PACK_AB R19, R19, R18 ;  /* 0x000000121313723e */ /* 0x000fe200000000ff */
[----:B------:R-:W-:-:S04]  /*2500*/  IMAD.WIDE.U32 R10, R28, UR8, R10 ;  /* 0x000000081c0a7c25 */ /* 0x000fc8000f8e000a */
[----:B------:R-:W-:Y:S01]  /*2510*/  IMAD R13, R28, UR9, R13 ;  /* 0x000000091c0d7c24 */ /* 0x000fe2000f8e020d */
[----:B0-----:R-:W-:-:S04]  /*2520*/  LEA R12, P2, R10, UR12, 0x1 ;  /* 0x0000000c0a0c7c11 */ /* 0x001fc8000f8408ff */
[----:B------:R-:W-:-:S04]  /*2530*/  IADD3 R13, PT, PT, R11, R13, RZ ;  /* 0x0000000d0b0d7210 */ /* 0x000fc80007ffe0ff */
[----:B------:R-:W-:-:S05]  /*2540*/  LEA.HI.X R13, R10, UR13, R13, 0x1, P2 ;  /* 0x0000000d0a0d7c11 */ /* 0x000fca00090f0c0d */
[----:B------:R3:W-:Y:S02]  /*2550*/  STG.E desc[UR16][R12.64], R19 ;  /* 0x000000130c007986 */ /* 0x0007e4000c101910 */
.L_x_2659:
[----:B------:R-:W-:Y:S05]  /*2560*/  BSYNC.RECONVERGENT B1 ;  /* 0x0000000000017941 */ /* 0x000fea0003800200 */
.L_x_2658:
[----:B------:R-:W-:Y:S04]  /*2570*/  BSSY.RECONVERGENT B1, `(.L_x_2660) ;  /* 0x0000015000017945 */ /* 0x000fe80003800200 */
[----:B------:R-:W-:Y:S05]  /*2580*/  @P4 BRA `(.L_x_2661) ;  /* 0x00000000004c4947 */ /* 0x000fea0003800000 */
[----:B------:R-:W4:Y:S01]  /*2590*/  LDCU.64 UR8, c[0x0][0x3e0] ;  /* 0x00007c00ff0877ac */ /* 0x000f220008000a00 */
[----:B--23--:R-:W-:Y:S01]  /*25a0*/  SHF.R.S32.HI R13, RZ, 0x1f, R27 ;  /* 0x0000001fff0d7819 */ /* 0x00cfe2000001141b */
[--C-:B------:R-:W-:Y:S01]  /*25b0*/  FADD.FTZ R12, R23, -R8.reuse ;  /* 0x80000008170c7221 */ /* 0x100fe20000010000 */
[----:B------:R-:W-:Y:S01]  /*25c0*/  FADD.FTZ R18, R7, -R8 ;  /* 0x8000000807127221 */ /* 0x000fe20000010000 */
[----:B------:R-:W2:Y:S01]  /*25d0*/  LDCU.64 UR12, c[0x0][0x380] ;  /* 0x00007000ff0c77ac */ /* 0x000ea20008000a00 */
[----:B0-----:R-:W-:Y:S02]  /*25e0*/  MOV R10, R2 ;  /* 0x00000002000a7202 */ /* 0x001fe40000000f00 */
[----:B------:R-:W-:Y:S01]  /*25f0*/  MOV R11, R5 ;  /* 0x00000005000b7202 */ /* 0x000fe20000000f00 */
        /* <DEDUP_REMOVED lines=8> */
[----:B------:R-:W-:Y:S02]  /*2680*/  F2FP.F16.F32.PACK_AB R19, R19, R18 ;  /* 0x000000121313723e */ /* 0x000fe400000000ff */
[----:B------:R-:W-:-:S04]  /*2690*/  IADD3 R7, PT, PT, R11, R7, RZ ;  /* 0x000000070b077210 */ /* 0x000fc80007ffe0ff */
[----:B------:R-:W-:-:S05]  /*26a0*/  LEA.HI.X R13, R10, UR13, R7, 0x1, P2 ;  /* 0x0000000d0a0d7c11 */ /* 0x000fca00090f0c07 */
[----:B------:R4:W-:Y:S02]  /*26b0*/  STG.E desc[UR16][R12.64], R19 ;  /* 0x000000130c007986 */ /* 0x0009e4000c101910 */
.L_x_2661:
[----:B------:R-:W-:Y:S05]  /*26c0*/  BSYNC.RECONVERGENT B1 ;  /* 0x0000000000017941 */ /* 0x000fea0003800200 */
.L_x_2660:
        /* <DEDUP_REMOVED lines=16> */
[----:B------:R-:W-:-:S04]  /*27d0*/  F2FP.F16.F32.PACK_AB R3, R15, R14 ;  /* 0x0000000e0f03723e */ /* 0x000fc800000000ff */
[----:B------:R-:W-:-:S05]  /*27e0*/  LEA.HI.X R5, R2, UR11, R7, 0x1, P1 ;  /* 0x0000000b02057c11 */ /* 0x000fca00088f0c07 */
[----:B------:R0:W-:Y:S01]  /*27f0*/  STG.E desc[UR16][R4.64], R3 ;  /* 0x0000000304007986 */ /* 0x0001e2000c101910 */
[----:B------:R-:W-:Y:S05]  /*2800*/  BRA `(.L_x_2662) ;  /* 0x0000000800287947 */ /* 0x000fea0003800000 */
.L_x_2655:
        /* <DEDUP_REMOVED lines=41> */
[----:B------:R-:W-:Y:S02]  /*2aa0*/  F2FP.F16.F32.PACK_AB R18, R19, R18 ;  /* 0x000000121312723e */ /* 0x000fe400000000ff */
[----:B------:R-:W-:-:S05]  /*2ab0*/  LEA.HI.X R13, R10, UR13, R21, 0x1, P2 ;  /* 0x0000000d0a0d7c11 */ /* 0x000fca00090f0c15 */
[----:B------:R0:W-:Y:S04]  /*2ac0*/  STG.E desc[UR16][R12.64], R18 ;  /* 0x000000120c007986 */ /* 0x0001e8000c101910 */
.L_x_2664:
[----:B------:R-:W-:Y:S05]  /*2ad0*/  BSYNC.RECONVERGENT B1 ;  /* 0x0000000000017941 */ /* 0x000fea0003800200 */
.L_x_2663:
        /* <DEDUP_REMOVED lines=18> */
[----:B------:R-:W-:Y:S01]  /*2c00*/  MOV R10, R2 ;  /* 0x00000002000a7202 */ /* 0x000fe20000000f00 */
[----:B--2---:R-:W-:Y:S02]  /*2c10*/  FADD.FTZ R21, R11, 1 ;  /* 0x3f8000000b157421 */ /* 0x004fe40000010000 */
[----:B------:R-:W-:Y:S01]  /*2c20*/  MUFU.RCP R12, R25 ;  /* 0x00000019000c7308 */ /* 0x000fe20000001000 */
[----:B------:R-:W-:-:S03]  /*2c30*/  MOV R11, R5 ;  /* 0x00000005000b7202 */ /* 0x000fc60000000f00 */
[----:B------:R-:W-:-:S04]  /*2c40*/  IMAD.WIDE.U32 R10, R28, UR10, R10 ;  /* 0x0000000a1c0a7c25 */ /* 0x000fc8000f8e000a */
[----:B------:R-:W0:Y:S01]  /*2c50*/  MUFU.RCP R19, R21 ;  /* 0x0000001500137308 */ /* 0x000e220000001000 */
[----:B------:R-:W-:Y:S02]  /*2c60*/  IMAD.IADD R20, R11, 0x1, R20 ;  /* 0x000000010b147824 */ /* 0x000fe400078e0214 */
[----:B0-----:R-:W-:Y:S01]  /*2c70*/  FMUL.FTZ R19, R18, R19 ;  /* 0x0000001312137220 */ /* 0x001fe20000410000 */
[----:B------:R-:W-:Y:S01]  /*2c80*/  FMUL.FTZ R18, R13, R12 ;  /* 0x0000000c0d127220 */ /* 0x000fe20000410000 */
[----:B-1----:R-:W-:-:S04]  /*2c90*/  LEA R12, P2, R10, UR12, 0x1 ;  /* 0x0000000c0a0c7c11 */ /* 0x002fc8000f8408ff */
[----:B------:R-:W-:Y:S02]  /*2ca0*/  LEA.HI.X R13, R10, UR13, R20, 0x1, P2 ;  /* 0x0000000d0a0d7c11 */ /* 0x000fe400090f0c14 */
[----:B------:R-:W-:-:S05]  /*2cb0*/  F2FP.F16.F32.PACK_AB R19, R18, R19 ;  /* 0x000000131213723e */ /* 0x000fca00000000ff */
[----:B------:R2:W-:Y:S02]  /*2cc0*/  STG.E desc[UR16][R12.64], R19 ;  /* 0x000000130c007986 */ /* 0x0005e4000c101910 */
.L_x_2666:
[----:B------:R-:W-:Y:S05]  /*2cd0*/  BSYNC.RECONVERGENT B1 ;  /* 0x0000000000017941 */ /* 0x000fea0003800200 */
.L_x_2665:
        /* <DEDUP_REMOVED lines=14> */
[----:B---3--:R-:W-:Y:S01]  /*2dc0*/  IMAD R19, R11, UR10, RZ ;  /* 0x0000000a0b137c24 */ /* 0x008fe2000f8e02ff */
[----:B------:R-:W-:-:S03]  /*2dd0*/  MOV R11, R5 ;  /* 0x00000005000b7202 */ /* 0x000fc60000000f00 */
        /* <DEDUP_REMOVED lines=13> */
[----:B------:R-:W-:-:S05]  /*2eb0*/  F2FP.F16.F32.PACK_AB R7, R7, R18 ;  /* 0x000000120707723e */ /* 0x000fca00000000ff */
[----:B------:R3:W-:Y:S02]  /*2ec0*/  STG.E desc[UR16][R12.64], R7 ;  /* 0x000000070c007986 */ /* 0x0007e4000c101910 */
.L_x_2668:
[----:B------:R-:W-:Y:S05]  /*2ed0*/  BSYNC.RECONVERGENT B1 ;  /* 0x0000000000017941 */ /* 0x000fea0003800200 */
.L_x_2667:
        /* <DEDUP_REMOVED lines=27> */
[----:B------:R-:W-:-:S05]  /*3090*/  F2FP.F16.F32.PACK_AB R7, R6, R7 ;  /* 0x000000070607723e */ /* 0x000fca00000000ff */
[----:B------:R4:W-:Y:S02]  /*30a0*/  STG.E desc[UR16][R4.64], R7 ;  /* 0x0000000704007986 */ /* 0x0009e4000c101910 */
.L_x_2662:
[----:B------:R-:W-:Y:S05]  /*30b0*/  BSYNC.RECONVERGENT B0 ;  /* 0x0000000000007941 */ /* 0x000fea0003800200 */
.L_x_2654:
        /* <DEDUP_REMOVED lines=8> */
.L_x_2670:
        /* <DEDUP_REMOVED lines=12> */
.L_x_4397:


//--------------------- .text._Z35group_norm_nhwc_fwd_one_pass_kernelI11Fp16IOFp32WLi128ELi70ELi560EEv26Group_norm_nhwc_fwd_params --------------------------
	.section	.text._Z35group_norm_nhwc_fwd_one_pass_kernelI11Fp16IOFp32WLi128ELi70ELi560EEv26Group_norm_nhwc_fwd_params,"ax",@progbits
	.align	128
        .global         _Z35group_norm_nhwc_fwd_one_pass_kernelI11Fp16IOFp32WLi128ELi70ELi560EEv26Group_norm_nhwc_fwd_params
        .type           _Z35group_norm_nhwc_fwd_one_pass_kernelI11Fp16IOFp32WLi128ELi70ELi560EEv26Group_norm_nhwc_fwd_params,@function
        .size           _Z35group_norm_nhwc_fwd_one_pass_kernelI11Fp16IOFp32WLi128ELi70ELi560EEv26Group_norm_nhwc_fwd_params,(.L_x_4398 - _Z35group_norm_nhwc_fwd_one_pass_kernelI11Fp16IOFp32WLi128ELi70ELi560EEv26Group_norm_nhwc_fwd_params)
        .other          _Z35group_norm_nhwc_fwd_one_pass_kernelI11Fp16IOFp32WLi128ELi70ELi560EEv26Group_norm_nhwc_fwd_params,@"STO_CUDA_ENTRY STV_DEFAULT"
_Z35group_norm_nhwc_fwd_one_pass_kernelI11Fp16IOFp32WLi128ELi70ELi560EEv26Group_norm_nhwc_fwd_params:
.text._Z35group_norm_nhwc_fwd_one_pass_kernelI11Fp16IOFp32WLi128ELi70ELi560EEv26Group_norm_nhwc_fwd_params:
        /* <DEDUP_REMOVED lines=34> */
.L_x_2712:
[----:B-1----:R-:W1:Y:S01]  /*0220*/  LDC R10, c[0x0][0x3f8] ;  /* 0x0000fe00ff0a7b82 */ /* 0x002e620000000800 */
[----:B--2---:R-:W2:Y:S01]  /*0230*/  LDCU.64 UR6, c[0x0][0x3e8] ;  /* 0x00007d00ff0677ac */ /* 0x004ea20008000a00 */
[C---:B0-----:R-:W-:Y:S02]  /*0240*/  IADD3 R21, PT, PT, R46.reuse, 0x10, RZ ;  /* 0x000000102e157810 */ /* 0x041fe40007ffe0ff */
[----:B------:R-:W-:Y:S01]  /*0250*/  IADD3 R17, PT, PT, R46, 0x30, RZ ;  /* 0x000000302e117810 */ /* 0x000fe20007ffe0ff */
[----:B---3--:R-:W3:Y:S01]  /*0260*/  LDCU.64 UR10, c[0x0][0x3f0] ;  /* 0x00007e00ff0a77ac */ /* 0x008ee20008000a00 */
[----:B-----5:R-:W-:Y:S02]  /*0270*/  SHF.R.S32.HI R13, RZ, 0x1f, R21 ;  /* 0x0000001fff0d7819 */ /* 0x020fe40000011415 */
[----:B------:R-:W-:Y:S02]  /*0280*/  LOP3.LUT R50, R43, 0xffff, RZ, 0xc0, !PT ;  /* 0x0000ffff2b327812 */ /* 0x000fe400078ec0ff */
[----:B------:R-:W-:-:S02]  /*0290*/  SHF.R.S32.HI R19, RZ, 0x1f, R17 ;  /* 0x0000001fff137819 */ /* 0x000fc40000011411 */
[----:B------:R-:W-:Y:S02]  /*02a0*/  MOV R22, RZ ;  /* 0x000000ff00167202 */ /* 0x000fe40000000f00 */
[----:B--2---:R-:W-:-:S04]  /*02b0*/  ISETP.GE.U32.AND P3, PT, R21, UR6, PT ;  /* 0x0000000615007c0c */ /* 0x004fc8000bf66070 */
[----:B------:R-:W-:Y:S02]  /*02c0*/  ISETP.GE.AND.EX P3, PT, R13, UR7, PT, P3 ;  /* 0x000000070d007c0c */ /* 0x000fe4000bf66330 */
[----:B-1--4-:R-:W-:-:S04]  /*02d0*/  IABS R7, R10 ;  /* 0x0000000a00077213 */ /* 0x012fc80000000000 */
        /* <DEDUP_REMOVED lines=13> */
[----:B------:R-:W-:Y:S01]  /*03b0*/  IMAD R6, R7, R6, R8 ;  /* 0x0000000607067224 */ /* 0x000fe200078e0208 */
[----:B------:R-:W-:-:S04]  /*03c0*/  IADD3 R8, PT, PT, R46, 0x20, RZ ;  /* 0x000000202e087810 */ /* 0x000fc80007ffe0ff */
[----:B------:R-:W-:Y:S02]  /*03d0*/  ISETP.GT.U32.AND P2, PT, R7, R6, PT ;  /* 0x000000060700720c */ /* 0x000fe40003f44070 */
[----:B------:R-:W-:Y:S02]  /*03e0*/  ISETP.GE.U32.AND P5, PT, R8, UR6, PT ;  /* 0x0000000608007c0c */ /* 0x000fe4000bfa6070 */
[----:B------:R-:W-:-:S04]  /*03f0*/  SHF.R.S32.HI R23, RZ, 0x1f, R8 ;  /* 0x0000001fff177819 */ /* 0x000fc80000011408 */
[----:B------:R-:W-:-:S05]  /*0400*/  ISETP.GE.AND.EX P5, PT, R23, UR7, PT, P5 ;  /* 0x0000000717007c0c */ /* 0x000fca000bfa6350 */
[-C--:B------:R-:W-:Y:S02]  /*0410*/  @!P2 IADD3 R6, PT, PT, R6, -R7.reuse, RZ ;  /* 0x800000070606a210 */ /* 0x080fe40007ffe0ff */
[----:B------:R-:W-:Y:S02]  /*0420*/  @!P2 IADD3 R5, PT, PT, R5, 0x1, RZ ;  /* 0x000000010505a810 */ /* 0x000fe40007ffe0ff */
[----:B------:R-:W-:Y:S02]  /*0430*/  ISETP.GE.U32.AND P1, PT, R6, R7, PT ;  /* 0x000000070600720c */ /* 0x000fe40003f26070 */
[----:B------:R-:W-:Y:S02]  /*0440*/  ISETP.NE.AND P2, PT, R10, RZ, PT ;  /* 0x000000ff0a00720c */ /* 0x000fe40003f45270 */
[----:B------:R-:W1:Y:S09]  /*0450*/  @!P5 LDC.64 R14, c[0x0][0x3e0] ;  /* 0x0000f800ff0edb82 */ /* 0x000e720000000a00 */
[----:B------:R-:W-:-:S04]  /*0460*/  @P1 IADD3 R5, PT, PT, R5, 0x1, RZ ;  /* 0x0000000105051810 */ /* 0x000fc80007ffe0ff */
[----:B------:R-:W-:Y:S02]  /*0470*/  MOV R9, R5 ;  /* 0x0000000500097202 */ /* 0x000fe40000000f00 */
[----:B------:R-:W2:Y:S02]  /*0480*/  @!P3 LDC.64 R4, c[0x0][0x3e0] ;  /* 0x0000f800ff04bb82 */ /* 0x000ea40000000a00 */
[----:B------:R-:W-:Y:S02]  /*0490*/  @!P4 IADD3 R9, PT, PT, -R9, RZ, RZ ;  /* 0x000000ff0909c210 */ /* 0x000fe40007ffe1ff */
[----:B------:R-:W-:Y:S02]  /*04a0*/  @!P2 LOP3.LUT R9, RZ, R10, RZ, 0x33, !PT ;  /* 0x0000000aff09a212 */ /* 0x000fe400078e33ff */
[----:B------:R-:W-:Y:S02]  /*04b0*/  ISETP.GE.U32.AND P2, PT, R17, UR6, PT ;  /* 0x0000000611007c0c */ /* 0x000fe4000bf46070 */
[----:B------:R-:W-:-:S02]  /*04c0*/  IADD3 R6, PT, PT, -R9, RZ, RZ ;  /* 0x000000ff09067210 */ /* 0x000fc40007ffe1ff */
[----:B------:R-:W-:-:S03]  /*04d0*/  ISETP.GE.AND.EX P2, PT, R19, UR7, PT, P2 ;  /* 0x0000000713007c0c */ /* 0x000fc6000bf46320 */
[----:B------:R-:W-:Y:S01]  /*04e0*/  IMAD R47, R10, R6, R41 ;  /* 0x000000060a2f7224 */ /* 0x000fe200078e0229 */
[----:B------:R-:W-:Y:S01]  /*04f0*/  SHF.R.S32.HI R10, RZ, 0x1f, R9 ;  /* 0x0000001fff0a7819 */ /* 0x000fe20000011409 */
[----:B------:R-:W4:Y:S02]  /*0500*/  @!P3 LDC.64 R6, c[0x0][0x390] ;  /* 0x0000e400ff06bb82 */ /* 0x000f240000000a00 */
[----:B------:R-:W-:Y:S02]  /*0510*/  IMAD R47, R47, 0x46, RZ ;  /* 0x000000462f2f7824 */ /* 0x000fe400078e02ff */
[----:B---3--:R-:W-:-:S03]  /*0520*/  IMAD R10, R10, UR10, RZ ;  /* 0x0000000a0a0a7c24 */ /* 0x008fc6000f8e02ff */
[----:B------:R-:W-:Y:S01]  /*0530*/  IADD3 R50, P1, PT, R47, R50, RZ ;  /* 0x000000322f327210 */ /* 0x000fe20007f3e0ff */
[----:B------:R-:W-:Y:S02]  /*0540*/  IMAD R49, R9, UR11, R10 ;  /* 0x0000000b09317c24 */ /* 0x000fe4000f8e020a */
[----:B--2---:R-:W-:Y:S01]  /*0550*/  @!P3 IMAD R16, R13, R4, RZ ;  /* 0x000000040d10b224 */ /* 0x004fe200078e02ff */
[----:B------:R-:W-:Y:S01]  /*0560*/  LEA.HI.X.SX32 R51, R47, RZ, 0x1, P1 ;  /* 0x000000ff2f337211 */ /* 0x000fe200008f0eff */
[----:B------:R-:W2:Y:S01]  /*0570*/  @!P2 LDC.64 R10, c[0x0][0x3e0] ;  /* 0x0000f800ff0aab82 */ /* 0x000ea20000000a00 */
[----:B------:R-:W-:Y:S01]  /*0580*/  ISETP.GE.U32.AND P1, PT, R46, UR6, PT ;  /* 0x000000062e007c0c */ /* 0x000fe2000bf26070 */
[----:B------:R-:W-:-:S03]  /*0590*/  IMAD.WIDE.U32 R50, R9, UR10, R50 ;  /* 0x0000000a09327c25 */ /* 0x000fc6000f8e0032 */
[----:B------:R-:W-:-:S03]  /*05a0*/  ISETP.GE.AND.EX P1, PT, R2, UR7, PT, P1 ;  /* 0x0000000702007c0c */ /* 0x000fc6000bf26310 */
[----:B------:R-:W3:Y:S01]  /*05b0*/  @!P5 LDC.64 R12, c[0x0][0x390] ;  /* 0x0000e400ff0cdb82 */ /* 0x000ee20000000a00 */
[----:B------:R-:W-:Y:S01]  /*05c0*/  IADD3 R49, PT, PT, R51, R49, RZ ;  /* 0x0000003133317210 */ /* 0x000fe20007ffe0ff */
[----:B------:R-:W-:Y:S01]  /*05d0*/  @!P3 IMAD R9, R21, R5, R16 ;  /* 0x000000051509b224 */ /* 0x000fe200078e0210 */
[----:B------:R-:W-:-:S05]  /*05e0*/  @!P3 MOV R48, R50 ;  /* 0x000000320030b202 */ /* 0x000fca0000000f00 */
[----:B------:R-:W-:-:S05]  /*05f0*/  @!P3 IMAD.WIDE.U32 R4, R21, R4, R48 ;  /* 0x000000041504b225 */ /* 0x000fca00078e0030 */
[----:B------:R-:W-:Y:S01]  /*0600*/  @!P3 IADD3 R5, PT, PT, R5, R9, RZ ;  /* 0x000000090505b210 */ /* 0x000fe20007ffe0ff */
[----:B-1----:R-:W-:Y:S01]  /*0610*/  @!P5 IMAD R9, R23, R14, RZ ;  /* 0x0000000e1709d224 */ /* 0x002fe200078e02ff */
[----:B----4-:R-:W-:Y:S01]  /*0620*/  @!P3 LEA R6, P4, R4, R6, 0x1 ;  /* 0x000000060406b211 */ /* 0x010fe200078808ff */
[----:B--2---:R-:W-:Y:S02]  /*0630*/  @!P2 IMAD R16, R19, R10, RZ ;  /* 0x0000000a1310a224 */ /* 0x004fe400078e02ff */
[----:B------:R-:W-:Y:S01]  /*0640*/  @!P5 IMAD R21, R8, R15, R9 ;  /* 0x0000000f0815d224 */ /* 0x000fe200078e0209 */
[----:B------:R-:W-:Y:S02]  /*0650*/  @!P3 LEA.HI.X R7, R4, R7, R5, 0x1, P4 ;  /* 0x000000070407b211 */ /* 0x000fe400020f0c05 */
[----:B------:R-:W-:Y:S02]  /*0660*/  @!P5 MOV R4, R50 ;  /* 0x000000320004d202 */ /* 0x000fe40000000f00 */
[----:B------:R-:W-:Y:S01]  /*0670*/  @!P5 MOV R5, R49 ;  /* 0x000000310005d202 */ /* 0x000fe20000000f00 */
[----:B------:R1:W2:Y:S02]  /*0680*/  @!P3 LDG.E R22, desc[UR8][R6.64] ;  /* 0x000000080616b981 */ /* 0x0002a4000c1e1900 */
[----:B------:R-:W-:-:S03]  /*0690*/  @!P5 IMAD.WIDE.U32 R14, R8, R14, R4 ;  /* 0x0000000e080ed225 */ /* 0x000fc600078e0004 */
[----:B------:R-:W4:Y:S01]  /*06a0*/  @!P2 LDC.64 R4, c[0x0][0x390] ;  /* 0x0000e400ff04ab82 */ /* 0x000f220000000a00 */
[----:B------:R-:W-:Y:S02]  /*06b0*/  IADD3 R19, PT, PT, R46, 0x40, RZ ;  /* 0x000000402e137810 */ /* 0x000fe40007ffe0ff */
[----:B------:R-:W-:Y:S02]  /*06c0*/  @!P5 IADD3 R15, PT, PT, R15, R21, RZ ;  /* 0x000000150f0fd210 */ /* 0x000fe40007ffe0ff */
[----:B---3--:R-:W-:-:S03]  /*06d0*/  @!P5 LEA R12, P4, R14, R12, 0x1 ;  /* 0x0000000c0e0cd211 */ /* 0x008fc600078808ff */
[----:B------:R-:W3:Y:S01]  /*06e0*/  @!P1 LDC.64 R8, c[0x0][0x3e0] ;  /* 0x0000f800ff089b82 */ /* 0x000ee20000000a00 */
[----:B------:R-:W-:Y:S02]  /*06f0*/  @!P5 LEA.HI.X R13, R14, R13, R15, 0x1, P4 ;  /* 0x0000000d0e0dd211 */ /* 0x000fe400020f0c0f */
[----:B------:R-:W-:Y:S02]  /*0700*/  IADD3 R24, PT, PT, R46, 0x50, RZ ;  /* 0x000000502e187810 */ /* 0x000fe40007ffe0ff */
[----:B------:R-:W-:Y:S02]  /*0710*/  ISETP.GE.U32.AND P4, PT, R19, UR6, PT ;  /* 0x0000000613007c0c */ /* 0x000fe4000bf86070 */
[----:B------:R-:W-:Y:S02]  /*0720*/  SHF.R.S32.HI R26, RZ, 0x1f, R19 ;  /* 0x0000001fff1a7819 */ /* 0x000fe40000011413 */
[----:B-1----:R-:W-:Y:S02]  /*0730*/  @!P2 MOV R6, R50 ;  /* 0x000000320006a202 */ /* 0x002fe40000000f00 */
[----:B------:R-:W-:-:S02]  /*0740*/  @!P2 MOV R7, R49 ;  /* 0x000000310007a202 */ /* 0x000fc40000000f00 */
[----:B------:R-:W-:Y:S02]  /*0750*/  ISETP.GE.U32.AND P3, PT, R24, UR6, PT ;  /* 0x0000000618007c0c */ /* 0x000fe4000bf66070 */
[----:B------:R-:W-:Y:S01]  /*0760*/  SHF.R.S32.HI R25, RZ, 0x1f, R24 ;  /* 0x0000001fff197819 */ /* 0x000fe20000011418 */
[C---:B------:R-:W-:Y:S01]  /*0770*/  @!P2 IMAD R15, R17.reuse, R11, R16 ;  /* 0x0000000b110fa224 */ /* 0x040fe200078e0210 */
[----:B------:R-:W-:Y:S01]  /*0780*/  ISETP.GE.AND.EX P4, PT, R26, UR7, PT, P4 ;  /* 0x000000071a007c0c */ /* 0x000fe2000bf86340 */
[----:B------:R-:W-:Y:S01]  /*0790*/  @!P2 IMAD.WIDE.U32 R10, R17, R10, R6 ;  /* 0x0000000a110aa225 */ /* 0x000fe200078e0006 */
[----:B------:R-:W-:Y:S01]  /*07a0*/  ISETP.GE.AND.EX P3, PT, R25, UR7, PT, P3 ;  /* 0x0000000719007c0c */ /* 0x000fe2000bf66330 */
[----:B------:R-:W1:Y:S01]  /*07b0*/  @!P1 LDC.64 R6, c[0x0][0x390] ;  /* 0x0000e400ff069b82 */ /* 0x000e620000000a00 */
[----:B------:R-:W-:Y:S02]  /*07c0*/  CS2R R20, SRZ ;  /* 0x0000000000147805 */ /* 0x000fe4000001ff00 */
[----:B------:R-:W-:-:S02]  /*07d0*/  SHF.R.S32.HI R18, RZ, 0x1f, R45 ;  /* 0x0000001fff127819 */ /* 0x000fc4000001142d */
[----:B------:R-:W-:Y:S02]  /*07e0*/  ISETP.GE.U32.AND P6, PT, R45, UR6, PT ;  /* 0x000000062d007c0c */ /* 0x000fe4000bfc6070 */
[----:B------:R5:W2:Y:S02]  /*07f0*/  @!P5 LDG.E R21, desc[UR8][R12.64] ;  /* 0x000000080c15d981 */ /* 0x000aa4000c1e1900 */
[----:B------:R-:W-:Y:S02]  /*0800*/  ISETP.GE.AND.EX P5, PT, R18, UR7, PT, P6 ;  /* 0x0000000712007c0c */ /* 0x000fe4000bfa6360 */
[----:B------:R-:W-:Y:S02]  /*0810*/  @!P2 IADD3 R11, PT, PT, R11, R15, RZ ;  /* 0x0000000f0b0ba210 */ /* 0x000fe40007ffe0ff */
[----:B----4-:R-:W-:Y:S01]  /*0820*/  @!P2 LEA R4, P6, R10, R4, 0x1 ;  /* 0x000000040a04a211 */ /* 0x010fe200078c08ff */
[----:B------:R-:W4:Y:S01]  /*0830*/  @!P3 LDC.64 R16, c[0x0][0x3e0] ;  /* 0x0000f800ff10bb82 */ /* 0x000f220000000a00 */
[----:B---3--:R-:W-:-:S02]  /*0840*/  @!P1 IMAD R14, R2, R8, RZ ;  /* 0x00000008020e9224 */ /* 0x008fc400078e02ff */
[----:B------:R-:W-:-:S05]  /*0850*/  @!P2 LEA.HI.X R5, R10, R5, R11, 0x1, P6 ;  /* 0x000000050a05a211 */ /* 0x000fca00030f0c0b */
[----:B-----5:R-:W3:Y:S01]  /*0860*/  @!P4 LDC.64 R12, c[0x0][0x3e0] ;  /* 0x0000f800ff0ccb82 */ /* 0x020ee20000000a00 */
[----:B------:R-:W-:Y:S01]  /*0870*/  @!P1 MOV R10, R50 ;  /* 0x00000032000a9202 */ /* 0x000fe20000000f00 */
[----:B------:R-:W-:Y:S01]  /*0880*/  @!P1 IMAD R23, R46, R9, R14 ;  /* 0x000000092e179224 */ /* 0x000fe200078e020e */
[----:B------:R-:W-:Y:S01]  /*0890*/  @!P1 MOV R11, R49 ;  /* 0x00000031000b9202 */ /* 0x000fe20000000f00 */
[----:B------:R5:W2:Y:S01]  /*08a0*/  @!P2 LDG.E R20, desc[UR8][R4.64] ;  /* 0x000000080414a981 */ /* 0x000aa2000c1e1900 */
[----:B------:R-:W-:Y:S01]  /*08b0*/  ISETP.GE.U32.AND P6, PT, R44, UR6, PT ;  /* 0x000000062c007c0c */ /* 0x000fe2000bfc6070 */
[----:B------:R-:W-:Y:S02]  /*08c0*/  @!P1 IMAD.WIDE.U32 R8, R46, R8, R10 ;  /* 0x000000082e089225 */ /* 0x000fe400078e000a */
[----:B------:R-:W0:Y:S01]  /*08d0*/  @!P5 LDC.64 R14, c[0x0][0x3e0] ;  /* 0x0000f800ff0edb82 */ /* 0x000e220000000a00 */
[----:B------:R-:W-:Y:S02]  /*08e0*/  ISETP.GE.AND.EX P2, PT, R3, UR7, PT, P6 ;  /* 0x0000000703007c0c */ /* 0x000fe4000bf46360 */
[----:B------:R-:W-:-:S05]  /*08f0*/  @!P1 IADD3 R9, PT, PT, R9, R23, RZ ;  /* 0x0000001709099210 */ /* 0x000fca0007ffe0ff */
[----:B-----5:R-:W5:Y:S01]  /*0900*/  @!P4 LDC.64 R4, c[0x0][0x390] ;  /* 0x0000e400ff04cb82 */ /* 0x020f620000000a00 */
[C---:B-1----:R-:W-:Y:S02]  /*0910*/  @!P1 LEA R6, P6, R8.reuse, R6, 0x1 ;  /* 0x0000000608069211 */ /* 0x042fe400078c08ff */
[----:B------:R-:W-:Y:S02]  /*0920*/  MOV R23, RZ ;  /* 0x000000ff00177202 */ /* 0x000fe40000000f00 */
[----:B------:R-:W-:Y:S01]  /*0930*/  @!P1 LEA.HI.X R7, R8, R7, R9, 0x1, P6 ;  /* 0x0000000708079211 */ /* 0x000fe200030f0c09 */
[----:B---3--:R-:W-:Y:S02]  /*0940*/  @!P4 IMAD R26, R26, R12, RZ ;  /* 0x0000000c1a1ac224 */ /* 0x008fe400078e02ff */
[----:B------:R-:W1:Y:S02]  /*0950*/  @!P3 LDC.64 R10, c[0x0][0x390] ;  /* 0x0000e400ff0abb82 */ /* 0x000e640000000a00 */
[----:B------:R3:W2:Y:S01]  /*0960*/  @!P1 LDG.E R23, desc[UR8][R6.64] ;  /* 0x0000000806179981 */ /* 0x0006a2000c1e1900 */
[----:B----4-:R-:W-:-:S02]  /*0970*/  @!P3 IMAD R27, R25, R16, RZ ;  /* 0x00000010191bb224 */ /* 0x010fc400078e02ff */
[----:B------:R-:W-:-:S03]  /*0980*/  @!P4 IMAD R25, R19, R13, R26 ;  /* 0x0000000d1319c224 */ /* 0x000fc600078e021a */
[----:B------:R-:W4:Y:S01]  /*0990*/  @!P2 LDC.64 R8, c[0x0][0x3e0] ;  /* 0x0000f800ff08ab82 */ /* 0x000f220000000a00 */
[----:B---3--:R-:W-:Y:S02]  /*09a0*/  @!P4 MOV R6, R50 ;  /* 0x000000320006c202 */ /* 0x008fe40000000f00 */
[----:B------:R-:W-:-:S03]  /*09b0*/  @!P4 MOV R7, R49 ;  /* 0x000000310007c202 */ /* 0x000fc60000000f00 */
[----:B------:R-:W-:-:S03]  /*09c0*/  @!P4 IMAD.WIDE.U32 R12, R19, R12, R6 ;  /* 0x0000000c130cc225 */ /* 0x000fc600078e0006 */
[----:B------:R-:W3:Y:S02]  /*09d0*/  @!P5 LDC.64 R6, c[0x0][0x390] ;  /* 0x0000e400ff06db82 */ /* 0x000ee40000000a00 */
[----:B------:R-:W-:Y:S01]  /*09e0*/  @!P4 IADD3 R13, PT, PT, R13, R25, RZ ;  /* 0x000000190d0dc210 */ /* 0x000fe20007ffe0ff */
[----:B0-----:R-:W-:Y:S01]  /*09f0*/  @!P5 IMAD R26, R18, R14, RZ ;  /* 0x0000000e121ad224 */ /* 0x001fe200078e02ff */
[C---:B-----5:R-:W-:Y:S02]  /*0a00*/  @!P4 LEA R4, P1, R12.reuse, R4, 0x1 ;  /* 0x000000040c04c211 */ /* 0x060fe400078208ff */
[----:B------:R-:W-:Y:S02]  /*0a10*/  @!P3 MOV R18, R50 ;  /* 0x000000320012b202 */ /* 0x000fe40000000f00 */
[----:B------:R-:W-:Y:S02]  /*0a20*/  @!P3 MOV R19, R49 ;  /* 0x000000310013b202 */ /* 0x000fe40000000f00 */
[----:B------:R-:W-:-:S02]  /*0a30*/  @!P4 LEA.HI.X R5, R12, R5, R13, 0x1, P1 ;  /* 0x000000050c05c211 */ /* 0x000fc400008f0c0d */
[----:B------:R-:W0:Y:S01]  /*0a40*/  @!P2 LDC.64 R12, c[0x0][0x390] ;  /* 0x0000e400ff0cab82 */ /* 0x000e220000000a00 */
[C---:B------:R-:W-:Y:S02]  /*0a50*/  @!P3 IMAD R17, R24.reuse, R17, R27 ;  /* 0x000000111811b224 */ /* 0x040fe400078e021b */
[----:B------:R-:W-:Y:S01]  /*0a60*/  @!P3 IMAD.WIDE.U32 R18, R24, R16, R18 ;  /* 0x000000101812b225 */ /* 0x000fe200078e0012 */
[----:B------:R-:W-:-:S03]  /*0a70*/  MOV R29, RZ ;  /* 0x000000ff001d7202 */ /* 0x000fc60000000f00 */
[----:B------:R-:W-:Y:S01]  /*0a80*/  @!P5 IMAD R25, R45, R15, R26 ;  /* 0x0000000f2d19d224 */ /* 0x000fe200078e021a */
[----:B------:R-:W-:Y:S02]  /*0a90*/  @!P3 IADD3 R15, PT, PT, R19, R17, RZ ;  /* 0x00000011130fb210 */ /* 0x000fe40007ffe0ff */
[----:B------:R-:W-:Y:S01]  /*0aa0*/  @!P5 MOV R16, R50 ;  /* 0x000000320010d202 */ /* 0x000fe20000000f00 */
[----:B------:R5:W2:Y:S01]  /*0ab0*/  @!P4 LDG.E R29, desc[UR8][R4.64] ;  /* 0x00000008041dc981 */ /* 0x000aa2000c1e1900 */
[----:B------:R-:W-:Y:S02]  /*0ac0*/  @!P5 MOV R17, R49 ;  /* 0x000000310011d202 */ /* 0x000fe40000000f00 */
[----:B-1----:R-:W-:Y:S01]  /*0ad0*/  @!P3 LEA R10, P1, R18, R10, 0x1 ;  /* 0x0000000a120ab211 */ /* 0x002fe200078208ff */
[----:B------:R-:W-:-:S03]  /*0ae0*/  @!P5 IMAD.WIDE.U32 R16, R45, R14, R16 ;  /* 0x0000000e2d10d225 */ /* 0x000fc600078e0010 */
[----:B------:R-:W-:Y:S01]  /*0af0*/  @!P3 LEA.HI.X R11, R18, R11, R15, 0x1, P1 ;  /* 0x0000000b120bb211 */ /* 0x000fe200008f0c0f */
[----:B----4-:R-:W-:Y:S01]  /*0b00*/  @!P2 IMAD R14, R3, R8, RZ ;  /* 0x00000008030ea224 */ /* 0x010fe200078e02ff */
[----:B-----5:R-:W-:Y:S02]  /*0b10*/  @!P2 MOV R4, R50 ;  /* 0x000000320004a202 */ /* 0x020fe40000000f00 */
[----:B------:R-:W-:Y:S01]  /*0b20*/  @!P2 MOV R5, R49 ;  /* 0x000000310005a202 */ /* 0x000fe20000000f00 */
[C---:B------:R-:W-:Y:S01]  /*0b30*/  @!P2 IMAD R15, R44.reuse, R9, R14 ;  /* 0x000000092c0fa224 */ /* 0x040fe200078e020e */
[----:B------:R-:W-:Y:S02]  /*0b40*/  MOV R31, RZ ;  /* 0x000000ff001f7202 */ /* 0x000fe40000000f00 */
[----:B------:R-:W-:Y:S01]  /*0b50*/  @!P5 IADD3 R9, PT, PT, R17, R25, RZ ;  /* 0x000000191109d210 */ /* 0x000fe20007ffe0ff */
[----:B------:R-:W-:Y:S01]  /*0b60*/  @!P2 IMAD.WIDE.U32 R4, R44, R8, R4 ;  /* 0x000000082c04a225 */ /* 0x000fe200078e0004 */
[----:B---3--:R-:W-:-:S02]  /*0b70*/  @!P5 LEA R6, P1, R16, R6, 0x1 ;  /* 0x000000061006d211 */ /* 0x008fc400078208ff */
[----:B------:R-:W-:Y:S01]  /*0b80*/  MOV R33, RZ ;  /* 0x000000ff00217202 */ /* 0x000fe20000000f00 */
[----:B------:R-:W3:Y:S01]  /*0b90*/  @!P3 LDG.E R31, desc[UR8][R10.64] ;  /* 0x000000080a1fb981 */ /* 0x000ee2000c1e1900 */
[----:B------:R-:W-:Y:S02]  /*0ba0*/  @!P5 LEA.HI.X R7, R16, R7, R9, 0x1, P1 ;  /* 0x000000071007d211 */ /* 0x000fe400008f0c09 */
[----:B------:R-:W-:Y:S02]  /*0bb0*/  @!P2 IADD3 R8, PT, PT, R5, R15, RZ ;  /* 0x0000000f0508a210 */ /* 0x000fe40007ffe0ff */
[C---:B0-----:R-:W-:Y:S01]  /*0bc0*/  @!P2 LEA R12, P1, R4.reuse, R12, 0x1 ;  /* 0x0000000c040ca211 */ /* 0x041fe200078208ff */
[----:B------:R2:W4:Y:S01]  /*0bd0*/  @!P5 LDG.E R33, desc[UR8][R6.64] ;  /* 0x000000080621d981 */ /* 0x000522000c1e1900 */
[----:B------:R-:W-:Y:S02]  /*0be0*/  MOV R35, RZ ;  /* 0x000000ff00237202 */ /* 0x000fe40000000f00 */
[----:B------:R-:W-:-:S05]  /*0bf0*/  @!P2 LEA.HI.X R13, R4, R13, R8, 0x1, P1 ;  /* 0x0000000d040da211 */ /* 0x000fca00008f0c08 */
[----:B------:R0:W5:Y:S01]  /*0c00*/  @!P2 LDG.E R35, desc[UR8][R12.64] ;  /* 0x000000080c23a981 */ /* 0x000162000c1e1900 */
[--C-:B--2---:R-:W-:Y:S02]  /*0c10*/  HADD2.F32 R6, -RZ, R22.reuse.H0_H0 ;  /* 0x20000016ff067230 */ /* 0x104fe40000004100 */
[----:B------:R-:W-:-:S05]  /*0c20*/  HADD2.F32 R7, -RZ, R22.H1_H1 ;  /* 0x30000016ff077230 */ /* 0x000fca0000004100 */
[----:B------:R-:W-:Y:S01]  /*0c30*/  FADD.FTZ R15, R6, R7 ;  /* 0x00000007060f7221 */ /* 0x000fe20000010000 */
[----:B0-----:R-:W-:-:S04]  /*0c40*/  FMUL.FTZ R13, R7, R7 ;  /* 0x00000007070d7220 */ /* 0x001fc80000410000 */
[----:B------:R-:W-:Y:S01]  /*0c50*/  FFMA.FTZ R13, R6, R6, R13 ;  /* 0x00000006060d7223 */ /* 0x000fe2000001000d */
[----:B------:R-:W-:Y:S02]  /*0c60*/  HADD2.F32 R8, -RZ, R21.H0_H0 ;  /* 0x20000015ff087230 */ /* 0x000fe40000004100 */
[--C-:B------:R-:W-:Y:S02]  /*0c70*/  HADD2.F32 R4, -RZ, R23.reuse.H0_H0 ;  /* 0x20000017ff047230 */ /* 0x100fe40000004100 */
[----:B------:R-:W-:-:S05]  /*0c80*/  HADD2.F32 R5, -RZ, R23.H1_H1 ;  /* 0x30000017ff057230 */ /* 0x000fca0000004100 */
[----:B------:R-:W-:Y:S01]  /*0c90*/  FADD.FTZ R9, R4, R5 ;  /* 0x0000000504097221 */ /* 0x000fe20000010000 */
[----:B------:R-:W-:-:S03]  /*0ca0*/  FMUL.FTZ R11, R5, R5 ;  /* 0x00000005050b7220 */ /* 0x000fc60000410000 */
[----:B------:R-:W-:Y:S01]  /*0cb0*/  FADD.FTZ R10, RZ, R9 ;  /* 0x00000009ff0a7221 */ /* 0x000fe20000010000 */
[----:B------:R-:W-:Y:S02]  /*0cc0*/  HADD2.F32 R9, -RZ, R21.H1_H1 ;  /* 0x30000015ff097230 */ /* 0x000fe40000004100 */
[----:B------:R-:W-:Y:S01]  /*0cd0*/  FFMA.FTZ R11, R4, R4, R11 ;  /* 0x00000004040b7223 */ /* 0x000fe2000001000b */
[----:B------:R-:W-:-:S03]  /*0ce0*/  FADD.FTZ R15, R10, R15 ;  /* 0x0000000f0a0f7221 */ /* 0x000fc60000010000 */
[----:B------:R-:W-:Y:S01]  /*0cf0*/  FADD.FTZ R12, RZ, R11 ;  /* 0x0000000bff0c7221 */ /* 0x000fe20000010000 */
[----:B------:R-:W-:Y:S01]  /*0d00*/  FADD.FTZ R14, R8, R9 ;  /* 0x00000009080e7221 */ /* 0x000fe20000010000 */
[--C-:B------:R-:W-:Y:S02]  /*0d10*/  HADD2.F32 R11, -RZ, R20.reuse.H1_H1 ;  /* 0x30000014ff0b7230 */ /* 0x100fe40000004100 */
[----:B------:R-:W-:Y:S01]  /*0d20*/  FMUL.FTZ R17, R9, R9 ;  /* 0x0000000909117220 */ /* 0x000fe20000410000 */
[----:B------:R-:W-:Y:S02]  /*0d30*/  HADD2.F32 R10, -RZ, R20.H0_H0 ;  /* 0x20000014ff0a7230 */ /* 0x000fe40000004100 */
[----:B------:R-:W-:Y:S01]  /*0d40*/  FADD.FTZ R14, R15, R14 ;  /* 0x0000000e0f0e7221 */ /* 0x000fe20000010000 */
[----:B------:R-:W-:Y:S01]  /*0d50*/  FADD.FTZ R12, R12, R13 ;  /* 0x0000000d0c0c7221 */ /* 0x000fe20000010000 */
[----:B------:R-:W-:Y:S01]  /*0d60*/  FFMA.FTZ R17, R8, R8, R17 ;  /* 0x0000000808117223 */ /* 0x000fe20000010011 */
[----:B------:R-:W-:Y:S01]  /*0d70*/  FMUL.FTZ R15, R11, R11 ;  /* 0x0000000b0b0f7220 */ /* 0x000fe20000410000 */
[----:B------:R-:W-:-:S02]  /*0d80*/  FADD.FTZ R13, R10, R11 ;  /* 0x0000000b0a0d7221 */ /* 0x000fc40000010000 */
[----:B------:R-:W-:Y:S01]  /*0d90*/  FADD.FTZ R12, R12, R17 ;  /* 0x000000110c0c7221 */ /* 0x000fe20000010000 */
[----:B------:R-:W-:Y:S01]  /*0da0*/  FFMA.FTZ R15, R10, R10, R15 ;  /* 0x0000000a0a0f7223 */ /* 0x000fe2000001000f */
[----:B------:R-:W-:-:S03]  /*0db0*/  FADD.FTZ R13, R14, R13 ;  /* 0x0000000d0e0d7221 */ /* 0x000fc60000010000 */
[----:B------:R-:W-:Y:S01]  /*0dc0*/  FADD.FTZ R12, R12, R15 ;  /* 0x0000000f0c0c7221 */ /* 0x000fe20000010000 */
[--C-:B------:R-:W-:Y:S02]  /*0dd0*/  HADD2.F32 R28, -RZ, R29.reuse.H1_H1 ;  /* 0x3000001dff1c7230 */ /* 0x100fe40000004100 */
[----:B------:R-:W-:-:S03]  /*0de0*/  HADD2.F32 R29, -RZ, R29.H0_H0 ;  /* 0x2000001dff1d7230 */ /* 0x000fc60000004100 */
[----:B------:R-:W-:Y:S02]  /*0df0*/  FMUL.FTZ R16, R28, R28 ;  /* 0x0000001c1c107220 */ /* 0x000fe40000410000 */
[C---:B------:R-:W-:Y:S02]  /*0e00*/  FADD.FTZ R14, R29.reuse, R28 ;  /* 0x0000001c1d0e7221 */ /* 0x040fe40000010000 */
[----:B------:R-:W-:Y:S02]  /*0e10*/  FFMA.FTZ R15, R29, R29, R16 ;  /* 0x0000001d1d0f7223 */ /* 0x000fe40000010010 */
[----:B------:R-:W-:Y:S02]  /*0e20*/  FADD.FTZ R13, R13, R14 ;  /* 0x0000000e0d0d7221 */ /* 0x000fe40000010000 */
[----:B------:R-:W-:Y:S01]  /*0e30*/  FADD.FTZ R12, R12, R15 ;  /* 0x0000000f0c0c7221 */ /* 0x000fe20000010000 */
[--C-:B---3--:R-:W-:Y:S02]  /*0e40*/  HADD2.F32 R30, -RZ, R31.reuse.H1_H1 ;  /* 0x3000001fff1e7230 */ /* 0x108fe40000004100 */
[----:B------:R-:W-:-:S03]  /*0e50*/  HADD2.F32 R31, -RZ, R31.H0_H0 ;  /* 0x2000001fff1f7230 */ /* 0x000fc60000004100 */
[----:B------:R-:W-:Y:S01]  /*0e60*/  FMUL.FTZ R16, R30, R30 ;  /* 0x0000001e1e107220 */ /* 0x000fe20000410000 */
[--C-:B----4-:R-:W-:Y:S02]  /*0e70*/  HADD2.F32 R32, -RZ, R33.reuse.H0_H0 ;  /* 0x20000021ff207230 */ /* 0x110fe40000004100 */
[----:B------:R-:W-:Y:S02]  /*0e80*/  HADD2.F32 R33, -RZ, R33.H1_H1 ;  /* 0x30000021ff217230 */ /* 0x000fe40000004100 */
[C---:B------:R-:W-:Y:S01]  /*0e90*/  FADD.FTZ R14, R31.reuse, R30 ;  /* 0x0000001e1f0e7221 */ /* 0x040fe20000010000 */
[----:B------:R-:W-:Y:S02]  /*0ea0*/  FFMA.FTZ R15, R31, R31, R16 ;  /* 0x0000001f1f0f7223 */ /* 0x000fe40000010010 */
[----:B------:R-:W-:Y:S01]  /*0eb0*/  FMUL.FTZ R17, R33, R33 ;  /* 0x0000002121117220 */ /* 0x000fe20000410000 */
[--C-:B-----5:R-:W-:Y:S02]  /*0ec0*/  HADD2.F32 R34, -RZ, R35.reuse.H1_H1 ;  /* 0x30000023ff227230 */ /* 0x120fe40000004100 */
[----:B------:R-:W-:Y:S01]  /*0ed0*/  FADD.FTZ R13, R13, R14 ;  /* 0x0000000e0d0d7221 */ /* 0x000fe20000010000 */
[----:B------:R-:W-:-:S02]  /*0ee0*/  HADD2.F32 R35, -RZ, R35.H0_H0 ;  /* 0x20000023ff237230 */ /* 0x000fc40000004100 */
[----:B------:R-:W-:Y:S01]  /*0ef0*/  FADD.FTZ R15, R12, R15 ;  /* 0x0000000f0c0f7221 */ /* 0x000fe20000010000 */
[C---:B------:R-:W-:Y:S01]  /*0f00*/  FADD.FTZ R14, R32.reuse, R33 ;  /* 0x00000021200e7221 */ /* 0x040fe20000010000 */
[----:B------:R-:W-:Y:S01]  /*0f10*/  LOP3.LUT R12, R39, 0x3e0, RZ, 0xc0, !PT ;  /* 0x000003e0270c7812 */ /* 0x000fe200078ec0ff */
[----:B------:R-:W-:Y:S01]  /*0f20*/  FFMA.FTZ R16, R32, R32, R17 ;  /* 0x0000002020107223 */ /* 0x000fe20000010011 */
[----:B------:R-:W-:Y:S01]  /*0f30*/  FMUL.FTZ R18, R34, R34 ;  /* 0x0000002222127220 */ /* 0x000fe20000410000 */
[----:B------:R-:W-:Y:S01]  /*0f40*/  FADD.FTZ R14, R13, R14 ;  /* 0x0000000e0d0e7221 */ /* 0x000fe20000010000 */
[----:B------:R-:W-:Y:S01]  /*0f50*/  FADD.FTZ R17, R35, R34 ;  /* 0x0000002223117221 */ /* 0x000fe20000010000 */
[C---:B------:R-:W-:Y:S01]  /*0f60*/  ISETP.GT.U32.AND P1, PT, R12.reuse, 0x210, PT ;  /* 0x000002100c00780c */ /* 0x040fe20003f24070 */
[----:B------:R-:W-:Y:S01]  /*0f70*/  FADD.FTZ R15, R15, R16 ;  /* 0x000000100f0f7221 */ /* 0x000fe20000010000 */
[----:B------:R-:W-:Y:S01]  /*0f80*/  IADD3 R13, PT, PT, -R12, 0x22f, RZ ;  /* 0x0000022f0c0d7810 */ /* 0x000fe20007ffe1ff */
[----:B------:R-:W-:Y:S01]  /*0f90*/  FFMA.FTZ R18, R35, R35, R18 ;  /* 0x0000002323127223 */ /* 0x000fe20000010012 */
[----:B------:R-:W-:-:S02]  /*0fa0*/  FADD.FTZ R12, R14, R17 ;  /* 0x000000110e0c7221 */ /* 0x000fc40000010000 */
[----:B------:R-:W-:Y:S01]  /*0fb0*/  SEL R13, R13, 0x1f, P1 ;  /* 0x0000001f0d0d7807 */ /* 0x000fe20000800000 */
[----:B------:R-:W-:-:S05]  /*0fc0*/  FADD.FTZ R14, R15, R18 ;  /* 0x000000120f0e7221 */ /* 0x000fca0000010000 */
        /* <DEDUP_REMOVED lines=15> */
[C---:B------:R-:W-:Y:S02]  /*10c0*/  IADD3 R16, PT, PT, R36.reuse, 0x8, RZ ;  /* 0x0000000824107810 */ /* 0x040fe40007ffe0ff */
[----:B------:R-:W-:-:S09]  /*10d0*/  ISETP.NE.AND P2, PT, R36, RZ, PT ;  /* 0x000000ff2400720c */ /* 0x000fd20003f45270 */
        /* <DEDUP_REMOVED lines=72> */
.L_x_2672:
[----:B------:R-:W-:Y:S05]  /*1560*/  BSYNC.RECONVERGENT B0 ;  /* 0x0000000000007941 */ /* 0x000fea0003800200 */
.L_x_2671:
        /* <DEDUP_REMOVED lines=25> */
.L_x_2675:
[----:B-1----:R-:W2:Y:S04]  /*1700*/  LDG.E.STRONG.GPU R16, desc[UR8][R14.64] ;  /* 0x000000080e107981 */ /* 0x002ea8000c1ef900 */
[----:B--2---:R-:W-:Y:S01]  /*1710*/  CCTL.IVALL ;  /* 0x00000000ff00798f */ /* 0x004fe20002000000 */
[----:B------:R-:W-:Y:S05]  /*1720*/  YIELD ;  /* 0x0000000000007946 */ /* 0x000fea0003800000 */
[----:B------:R-:W-:-:S13]  /*1730*/  ISETP.NE.AND P1, PT, R16, R21, PT ;  /* 0x000000151000720c */ /* 0x000fda0003f25270 */
[----:B------:R-:W-:Y:S05]  /*1740*/  @P1 BRA `(.L_x_2675) ;  /* 0xfffffffc00ec1947 */ /* 0x000fea000383ffff */
.L_x_2674:
        /* <DEDUP_REMOVED lines=15> */
.L_x_2677:
        /* <DEDUP_REMOVED lines=60> */
.L_x_2676:
        /* <DEDUP_REMOVED lines=35> */
.L_x_2678:
        /* <DEDUP_REMOVED lines=18> */
.L_x_2679:
        /* <DEDUP_REMOVED lines=9> */
.L_x_2680:
[----:B------:R-:W-:Y:S05]  /*1fe0*/  BSYNC.RECONVERGENT B0 ;  /* 0x0000000000007941 */ /* 0x000fea0003800200 */
.L_x_2673:
        /* <DEDUP_REMOVED lines=12> */
[----:B------:R-:W-:Y:S04]  /*20b0*/  @!P2 STS.64 [UR4+0xb0], R12 ;  /* 0x0000b00cff00a988 */ /* 0x000fe80008000a04 */
[----:B------:R1:W-:Y:S01]  /*20c0*/  @P0 STG.E.64 desc[UR8][R20.64], R14 ;  /* 0x0000000e14000986 */ /* 0x0003e2000c101b08 */
[C---:B---3--:R-:W-:Y:S01]  /*20d0*/  IMAD.WIDE R16, R47.reuse, 0x4, R16 ;  /* 0x000000042f107825 */ /* 0x048fe200078e0210 */
[----:B------:R-:W-:Y:S03]  /*20e0*/  BAR.SYNC.DEFER_BLOCKING 0x0 ;  /* 0x0000000000007b1d */ /* 0x000fe60000010000 */
[----:B0-----:R-:W-:-:S03]  /*20f0*/  IMAD.WIDE R18, R47, 0x4, R18 ;  /* 0x000000042f127825 */ /* 0x001fc600078e0212 */
[----:B-1----:R0:W5:Y:S04]  /*2100*/  LDG.E.64 R14, desc[UR8][R16.64] ;  /* 0x00000008100e7981 */ /* 0x002168000c1e1b00 */
[----:B------:R1:W5:Y:S04]  /*2110*/  LDG.E.64 R12, desc[UR8][R18.64] ;  /* 0x00000008120c7981 */ /* 0x000368000c1e1b00 */
[----:B0-----:R-:W1:Y:S01]  /*2120*/  LDS.64 R16, [UR4+0xb0] ;  /* 0x0000b004ff107984 */ /* 0x001e620008000a00 */
[----:B------:R-:W0:Y:S01]  /*2130*/  LDCU.U8 UR4, c[0x0][0x3fc] ;  /* 0x00007f80ff0477ac */ /* 0x000e220008000000 */
[----:B-1----:R-:W-:-:S04]  /*2140*/  FMUL.FTZ R18, R16, UR7 ;  /* 0x0000000710127c20 */ /* 0x002fc80008410000 */
[----:B------:R-:W-:-:S04]  /*2150*/  FMUL.FTZ R22, R18, R18 ;  /* 0x0000001212167220 */ /* 0x000fc80000410000 */
[----:B------:R-:W-:-:S05]  /*2160*/  FFMA.FTZ R22, R17, UR7, -R22 ;  /* 0x0000000711167c23 */ /* 0x000fca0008010816 */
[----:B------:R-:W-:-:S13]  /*2170*/  FSETP.GTU.FTZ.AND P1, PT, R22, RZ, PT ;  /* 0x000000ff1600720b */ /* 0x000fda0003f3c000 */
[----:B------:R-:W1:Y:S01]  /*2180*/  @P1 LDC R23, c[0x0][0x3a8] ;  /* 0x0000ea00ff171b82 */ /* 0x000e620000000800 */
[----:B------:R-:W-:Y:S01]  /*2190*/  HFMA2 R19, -RZ, RZ, 1.875, 0 ;  /* 0x3f800000ff137431 */ /* 0x000fe200000001ff */
[----:B0-----:R-:W-:Y:S01]  /*21a0*/  UISETP.NE.AND UP0, UPT, UR4, URZ, UPT ;  /* 0x000000ff0400728c */ /* 0x001fe2000bf05270 */
[----:B------:R-:W-:Y:S01]  /*21b0*/  BSSY.RECONVERGENT B0, `(.L_x_2681) ;  /* 0x00001d7000007945 */ /* 0x000fe20003800200 */
[----:B-1----:R-:W-:-:S04]  /*21c0*/  @P1 FADD.FTZ R22, R22, R23 ;  /* 0x0000001716161221 */ /* 0x002fc80000010000 */
[----:B------:R0:W1:Y:S03]  /*21d0*/  @P1 MUFU.RSQ R19, R22 ;  /* 0x0000001600131308 */ /* 0x0000660000001400 */
[----:B------:R-:W-:Y:S05]  /*21e0*/  BRA.U UP0, `(.L_x_2682) ;  /* 0x0000000d00087547 */ /* 0x000fea000b800000 */
[----:B------:R-:W2:Y:S01]  /*21f0*/  LDCU.64 UR10, c[0x0][0x3e8] ;  /* 0x00007d00ff0a77ac */ /* 0x000ea20008000a00 */
[C---:B------:R-:W-:Y:S01]  /*2200*/  IADD3 R23, PT, PT, R46.reuse, 0x10, RZ ;  /* 0x000000102e177810 */ /* 0x040fe20007ffe0ff */
[----:B------:R-:W-:Y:S01]  /*2210*/  BSSY.RECONVERGENT B1, `(.L_x_2683) ;  /* 0x000001b000017945 */ /* 0x000fe20003800200 */
[C---:B------:R-:W-:Y:S02]  /*2220*/  IADD3 R20, PT, PT, R46.reuse, 0x20, RZ ;  /* 0x000000202e147810 */ /* 0x040fe40007ffe0ff */
[----:B0-----:R-:W-:Y:S02]  /*2230*/  SHF.R.S32.HI R22, RZ, 0x1f, R23 ;  /* 0x0000001fff167819 */ /* 0x001fe40000011417 */
[C---:B------:R-:W-:Y:S02]  /*2240*/  IADD3 R21, PT, PT, R46.reuse, 0x30, RZ ;  /* 0x000000302e157810 */ /* 0x040fe40007ffe0ff */
[----:B--2---:R-:W-:Y:S02]  /*2250*/  ISETP.GE.U32.AND P1, PT, R46, UR10, PT ;  /* 0x0000000a2e007c0c */ /* 0x004fe4000bf26070 */
[----:B------:R-:W-:-:S02]  /*2260*/  ISETP.GE.U32.AND P2, PT, R23, UR10, PT ;  /* 0x0000000a17007c0c */ /* 0x000fc4000bf46070 */
[----:B------:R-:W-:Y:S02]  /*2270*/  ISETP.GE.AND.EX P1, PT, R2, UR11, PT, P1 ;  /* 0x0000000b02007c0c */ /* 0x000fe4000bf26310 */
[----:B------:R-:W-:-:S11]  /*2280*/  ISETP.GE.AND.EX P2, PT, R22, UR11, PT, P2 ;  /* 0x0000000b16007c0c */ /* 0x000fd6000bf46320 */
[----:B------:R-:W-:Y:S05]  /*2290*/  @P1 BRA `(.L_x_2684) ;  /* 0x0000000000481947 */ /* 0x000fea0003800000 */
[----:B------:R-:W0:Y:S01]  /*22a0*/  LDCU.64 UR12, c[0x0][0x3e0] ;  /* 0x00007c00ff0c77ac */ /* 0x000e220008000a00 */
[--C-:B------:R-:W-:Y:S01]  /*22b0*/  FADD.FTZ R16, R4, -R18.reuse ;  /* 0x8000001204107221 */ /* 0x100fe20000010000 */
[----:B------:R-:W-:Y:S01]  /*22c0*/  FADD.FTZ R24, R5, -R18 ;  /* 0x8000001205187221 */ /* 0x000fe20000010000 */
[----:B------:R-:W-:Y:S01]  /*22d0*/  MOV R4, R50 ;  /* 0x0000003200047202 */ /* 0x000fe20000000f00 */
[----:B------:R-:W2:Y:S01]  /*22e0*/  LDCU.64 UR6, c[0x0][0x380] ;  /* 0x00007000ff0677ac */ /* 0x000ea20008000a00 */
[----:B------:R-:W-:Y:S01]  /*22f0*/  MOV R5, R49 ;  /* 0x0000003100057202 */ /* 0x000fe20000000f00 */
[----:B-1----:R-:W-:-:S04]  /*2300*/  FMUL.FTZ R24, R24, R19 ;  /* 0x0000001318187220 */ /* 0x002fc80000410000 */
[----:B-----5:R-:W-:Y:S01]  /*2310*/  FFMA.FTZ R24, R13, R24, R15 ;  /* 0x000000180d187223 */ /* 0x020fe2000001000f */
[----:B0-----:R-:W-:Y:S02]  /*2320*/  IMAD R17, R2, UR12, RZ ;  /* 0x0000000c02117c24 */ /* 0x001fe4000f8e02ff */
[----:B------:R-:W-:-:S04]  /*2330*/  IMAD.WIDE.U32 R4, R46, UR12, R4 ;  /* 0x0000000c2e047c25 */ /* 0x000fc8000f8e0004 */
[----:B------:R-:W-:Y:S02]  /*2340*/  IMAD R27, R46, UR13, R17 ;  /* 0x0000000d2e1b7c24 */ /* 0x000fe4000f8e0211 */
[----:B------:R-:W-:Y:S01]  /*2350*/  FMUL.FTZ R17, R16, R19 ;  /* 0x0000001310117220 */ /* 0x000fe20000410000 */
[----:B--2---:R-:W-:-:S03]  /*2360*/  LEA R16, P1, R4, UR6, 0x1 ;  /* 0x0000000604107c11 */ /* 0x004fc6000f8208ff */
[----:B------:R-:W-:Y:S01]  /*2370*/  FFMA.FTZ R25, R12, R17, R14 ;  /* 0x000000110c197223 */ /* 0x000fe2000001000e */
[----:B------:R-:W-:-:S04]  /*2380*/  IADD3 R27, PT, PT, R5, R27, RZ ;  /* 0x0000001b051b7210 */ /* 0x000fc80007ffe0ff */
[----:B------:R-:W-:Y:S02]  /*2390*/  LEA.HI.X R17, R4, UR7, R27, 0x1, P1 ;  /* 0x0000000704117c11 */ /* 0x000fe400088f0c1b */
[----:B------:R-:W-:-:S05]  /*23a0*/  F2FP.F16.F32.PACK_AB R5, R24, R25 ;  /* 0x000000191805723e */ /* 0x000fca00000000ff */
[----:B------:R0:W-:Y:S02]  /*23b0*/  STG.E desc[UR8][R16.64], R5 ;  /* 0x0000000510007986 */ /* 0x0001e4000c101908 */
.L_x_2684:
[----:B------:R-:W-:Y:S05]  /*23c0*/  BSYNC.RECONVERGENT B1 ;  /* 0x0000000000017941 */ /* 0x000fea0003800200 */
.L_x_2683:
[----:B------:R-:W-:Y:S04]  /*23d0*/  BSSY.RECONVERGENT B1, `(.L_x_2685) ;  /* 0x0000014000017945 */ /* 0x000fe80003800200 */
[----:B------:R-:W-:Y:S05]  /*23e0*/  @P2 BRA `(.L_x_2686) ;  /* 0x0000000000482947 */ /* 0x000fea0003800000 */
[----:B------:R-:W2:Y:S01]  /*23f0*/  LDCU.64 UR6, c[0x0][0x3e0] ;  /* 0x00007c00ff0677ac */ /* 0x000ea20008000a00 */
[----:B------:R-:W-:Y:S01]  /*2400*/  MOV R4, R50 ;  /* 0x0000003200047202 */ /* 0x000fe20000000f00 */
[--C-:B------:R-:W-:Y:S01]  /*2410*/  FADD.FTZ R6, R6, -R18.reuse ;  /* 0x8000001206067221 */ /* 0x100fe20000010000 */
[----:B0-----:R-:W-:Y:S01]  /*2420*/  MOV R5, R49 ;  /* 0x0000003100057202 */ /* 0x001fe20000000f00 */
[----:B------:R-:W0:Y:S01]  /*2430*/  LDCU.64 UR12, c[0x0][0x380] ;  /* 0x00007000ff0c77ac */ /* 0x000e220008000a00 */
[----:B------:R-:W-:Y:S01]  /*2440*/  FADD.FTZ R16, R7, -R18 ;  /* 0x8000001207107221 */ /* 0x000fe20000010000 */
[----:B-1----:R-:W-:-:S03]  /*2450*/  FMUL.FTZ R7, R6, R19 ;  /* 0x0000001306077220 */ /* 0x002fc60000410000 */
[----:B------:R-:W-:Y:S01]  /*2460*/  FMUL.FTZ R16, R16, R19 ;  /* 0x0000001310107220 */ /* 0x000fe20000410000 */
[----:B-----5:R-:W-:-:S03]  /*2470*/  FFMA.FTZ R17, R12, R7, R14 ;  /* 0x000000070c117223 */ /* 0x020fc6000001000e */
[----:B------:R-:W-:Y:S01]  /*2480*/  FFMA.FTZ R16, R13, R16, R15 ;  /* 0x000000100d107223 */ /* 0x000fe2000001000f */
        /* <DEDUP_REMOVED lines=8> */
.L_x_2686:
[----:B------:R-:W-:Y:S05]  /*2510*/  BSYNC.RECONVERGENT B1 ;  /* 0x0000000000017941 */ /* 0x000fea0003800200 */
.L_x_2685:
[----:B------:R-:W-:Y:S01]  /*2520*/  ISETP.GE.U32.AND P5, PT, R20, UR10, PT ;  /* 0x0000000a14007c0c */ /* 0x000fe2000bfa6070 */
[----:B------:R-:W-:Y:S01]  /*2530*/  BSSY.RECONVERGENT B1, `(.L_x_2687) ;  /* 0x0000026000017945 */ /* 0x000fe20003800200 */
[----:B--2---:R-:W-:Y:S02]  /*2540*/  SHF.R.S32.HI R7, RZ, 0x1f, R20 ;  /* 0x0000001fff077819 */ /* 0x004fe40000011414 */
[C---:B0-----:R-:W-:Y:S02]  /*2550*/  IADD3 R16, PT, PT, R46.reuse, 0x40, RZ ;  /* 0x000000402e107810 */ /* 0x041fe40007ffe0ff */
        /* <DEDUP_REMOVED lines=32> */
[----:B------:R-:W-:Y:S02]  /*2760*/  F2FP.F16.F32.PACK_AB R5, R9, R8 ;  /* 0x000000080905723e */ /* 0x000fe400000000ff */
[----:B------:R-:W-:-:S05]  /*2770*/  LEA.HI.X R7, R4, UR13, R27, 0x1, P5 ;  /* 0x0000000d04077c11 */ /* 0x000fca000a8f0c1b */
[----:B------:R0:W-:Y:S02]  /*2780*/  STG.E desc[UR8][R6.64], R5 ;  /* 0x0000000506007986 */ /* 0x0001e4000c101908 */
.L_x_2688:
[----:B------:R-:W-:Y:S05]  /*2790*/  BSYNC.RECONVERGENT B1 ;  /* 0x0000000000017941 */ /* 0x000fea0003800200 */
.L_x_2687:
        /* <DEDUP_REMOVED lines=17> */
[----:B------:R-:W-:Y:S02]  /*28b0*/  F2FP.F16.F32.PACK_AB R5, R9, R8 ;  /* 0x000000080905723e */ /* 0x000fe400000000ff */
[----:B------:R-:W-:-:S05]  /*28c0*/  LEA.HI.X R7, R4, UR13, R21, 0x1, P2 ;  /* 0x0000000d04077c11 */ /* 0x000fca00090f0c15 */
[----:B------:R2:W-:Y:S02]  /*28d0*/  STG.E desc[UR8][R6.64], R5 ;  /* 0x0000000506007986 */ /* 0x0005e4000c101908 */
.L_x_2690:
[----:B------:R-:W-:Y:S05]  /*28e0*/  BSYNC.RECONVERGENT B1 ;  /* 0x0000000000017941 */ /* 0x000fea0003800200 */
.L_x_2689:
        /* <DEDUP_REMOVED lines=20> */
.L_x_2692:
[----:B------:R-:W-:Y:S05]  /*2a30*/  BSYNC.RECONVERGENT B1 ;  /* 0x0000000000017941 */ /* 0x000fea0003800200 */
.L_x_2691:
        /* <DEDUP_REMOVED lines=17> */
[----:B------:R-:W-:Y:S02]  /*2b50*/  F2FP.F16.F32.PACK_AB R5, R9, R8 ;  /* 0x000000080905723e */ /* 0x000fe400000000ff */
[----:B------:R-:W-:-:S05]  /*2b60*/  LEA.HI.X R7, R4, UR13, R17, 0x1, P1 ;  /* 0x0000000d04077c11 */ /* 0x000fca00088f0c11 */
[----:B------:R4:W-:Y:S02]  /*2b70*/  STG.E desc[UR8][R6.64], R5 ;  /* 0x0000000506007986 */ /* 0x0009e4000c101908 */
.L_x_2694:
[----:B------:R-:W-:Y:S05]  /*2b80*/  BSYNC.RECONVERGENT B1 ;  /* 0x0000000000017941 */ /* 0x000fea0003800200 */
.L_x_2693:
        /* <DEDUP_REMOVED lines=17> */
[----:B------:R-:W-:Y:S02]  /*2ca0*/  F2FP.F16.F32.PACK_AB R5, R9, R8 ;  /* 0x000000080905723e */ /* 0x000fe400000000ff */
[----:B------:R-:W-:-:S05]  /*2cb0*/  LEA.HI.X R7, R4, UR13, R11, 0x1, P1 ;  /* 0x0000000d04077c11 */ /* 0x000fca00088f0c0b */
[----:B------:R0:W-:Y:S02]  /*2cc0*/  STG.E desc[UR8][R6.64], R5 ;  /* 0x0000000506007986 */ /* 0x0001e4000c101908 */
.L_x_2696:
[----:B------:R-:W-:Y:S05]  /*2cd0*/  BSYNC.RECONVERGENT B1 ;  /* 0x0000000000017941 */ /* 0x000fea0003800200 */
.L_x_2695:
        /* <DEDUP_REMOVED lines=15> */
[----:B------:R-:W-:Y:S02]  /*2dd0*/  F2FP.F16.F32.PACK_AB R7, R18, R7 ;  /* 0x000000071207723e */ /* 0x000fe400000000ff */
[----:B------:R-:W-:-:S05]  /*2de0*/  LEA.HI.X R5, R48, UR11, R9, 0x1, P1 ;  /* 0x0000000b30057c11 */ /* 0x000fca00088f0c09 */
[----:B------:R0:W-:Y:S01]  /*2df0*/  STG.E desc[UR8][R4.64], R7 ;  /* 0x0000000704007986 */ /* 0x0001e2000c101908 */
[----:B------:R-:W-:Y:S05]  /*2e00*/  BRA `(.L_x_2697) ;  /* 0x0000001000447947 */ /* 0x000fea0003800000 */
.L_x_2682:
        /* <DEDUP_REMOVED lines=11> */
[--C-:B------:R-:W-:Y:S01]  /*2ec0*/  FADD.FTZ R4, R4, -R18.reuse ;  /* 0x8000001204047221 */ /* 0x100fe20000010000 */
[----:B------:R-:W0:Y:S03]  /*2ed0*/  LDCU.64 UR10, c[0x0][0x3e0] ;  /* 0x00007c00ff0a77ac */ /* 0x000e260008000a00 */
[----:B-1----:R-:W-:Y:S01]  /*2ee0*/  FMUL.FTZ R17, R4, R19 ;  /* 0x0000001304117220 */ /* 0x002fe20000410000 */
[----:B------:R-:W-:Y:S01]  /*2ef0*/  FADD.FTZ R4, R5, -R18 ;  /* 0x8000001205047221 */ /* 0x000fe20000010000 */
[----:B------:R-:W1:Y:S02]  /*2f00*/  LDCU.64 UR12, c[0x0][0x380] ;  /* 0x00007000ff0c77ac */ /* 0x000e640008000a00 */
[----:B-----5:R-:W-:Y:S01]  /*2f10*/  FFMA.FTZ R5, R12, R17, R14 ;  /* 0x000000110c057223 */ /* 0x020fe2000001000e */
[----:B------:R-:W-:Y:S01]  /*2f20*/  FMUL.FTZ R4, R4, R19 ;  /* 0x0000001304047220 */ /* 0x000fe20000410000 */
[----:B------:R-:W-:-:S02]  /*2f30*/  MOV R17, R49 ;  /* 0x0000003100117202 */ /* 0x000fc40000000f00 */
[----:B------:R-:W-:Y:S01]  /*2f40*/  FMUL.FTZ R16, R5, -1.4426950216293334961 ;  /* 0xbfb8aa3b05107820 */ /* 0x000fe20000410000 */
[----:B------:R-:W-:-:S04]  /*2f50*/  FFMA.FTZ R4, R13, R4, R15 ;  /* 0x000000040d047223 */ /* 0x000fc8000001000f */
[----:B------:R-:W-:Y:S01]  /*2f60*/  FMUL.FTZ R25, R4, -1.4426950216293334961 ;  /* 0xbfb8aa3b04197820 */ /* 0x000fe20000410000 */
[----:B------:R-:W2:Y:S01]  /*2f70*/  MUFU.EX2 R16, R16 ;  /* 0x0000001000107308 */ /* 0x000ea20000000800 */
[----:B0-----:R-:W-:-:S04]  /*2f80*/  IMAD R47, R2, UR10, RZ ;  /* 0x0000000a022f7c24 */ /* 0x001fc8000f8e02ff */
        /* <DEDUP_REMOVED lines=13> */
[----:B------:R-:W-:-:S05]  /*3060*/  F2FP.F16.F32.PACK_AB R25, R52, R25 ;  /* 0x000000193419723e */ /* 0x000fca00000000ff */
[----:B------:R0:W-:Y:S02]  /*3070*/  STG.E desc[UR8][R4.64], R25 ;  /* 0x0000001904007986 */ /* 0x0001e4000c101908 */
.L_x_2699:
[----:B------:R-:W-:Y:S05]  /*3080*/  BSYNC.RECONVERGENT B1 ;  /* 0x0000000000017941 */ /* 0x000fea0003800200 */
.L_x_2698:
[----:B------:R-:W-:Y:S04]  /*3090*/  BSSY.RECONVERGENT B1, `(.L_x_2700) ;  /* 0x000001e000017945 */ /* 0x000fe80003800200 */
[----:B------:R-:W-:Y:S05]  /*30a0*/  @P2 BRA `(.L_x_2701) ;  /* 0x0000000000702947 */ /* 0x000fea0003800000 */
[--C-:B------:R-:W-:Y:S01]  /*30b0*/  FADD.FTZ R6, R6, -R18.reuse ;  /* 0x8000001206067221 */ /* 0x100fe20000010000 */
[----:B0-----:R-:W-:Y:S01]  /*30c0*/  FADD.FTZ R4, R7, -R18 ;  /* 0x8000001207047221 */ /* 0x001fe20000010000 */
        /* <DEDUP_REMOVED lines=12> */
[----:B--2---:R-:W-:Y:S01]  /*3190*/  FADD.FTZ R16, R6, 1 ;  /* 0x3f80000006107421 */ /* 0x004fe20000010000 */
[----:B------:R-:W-:Y:S01]  /*31a0*/  MOV R6, R50 ;  /* 0x0000003200067202 */ /* 0x000fe20000000f00 */
[----:B0-----:R-:W-:-:S04]  /*31b0*/  FADD.FTZ R24, R17, 1 ;  /* 0x3f80000011187421 */ /* 0x001fc80000010000 */
[----:B------:R-:W0:Y:S01]  /*31c0*/  MUFU.RCP R16, R16 ;  /* 0x0000001000107308 */ /* 0x000e220000001000 */
[----:B------:R-:W-:-:S04]  /*31d0*/  IMAD.WIDE.U32 R6, R23, UR10, R6 ;  /* 0x0000000a17067c25 */ /* 0x000fc8000f8e0006 */
[----:B------:R-:W-:-:S03]  /*31e0*/  IMAD R23, R23, UR11, R22 ;  /* 0x0000000b17177c24 */ /* 0x000fc6000f8e0216 */
[----:B------:R-:W2:Y:S02]  /*31f0*/  MUFU.RCP R25, R24 ;  /* 0x0000001800197308 */ /* 0x000ea40000001000 */
[----:B------:R-:W-:Y:S01]  /*3200*/  IADD3 R23, PT, PT, R7, R23, RZ ;  /* 0x0000001707177210 */ /* 0x000fe20007ffe0ff */
[----:B0-----:R-:W-:Y:S01]  /*3210*/  FMUL.FTZ R17, R5, R16 ;  /* 0x0000001005117220 */ /* 0x001fe20000410000 */
[----:B--2---:R-:W-:Y:S01]  /*3220*/  FMUL.FTZ R22, R4, R25 ;  /* 0x0000001904167220 */ /* 0x004fe20000410000 */
[----:B-1----:R-:W-:-:S04]  /*3230*/  LEA R4, P1, R6, UR12, 0x1 ;  /* 0x0000000c06047c11 */ /* 0x002fc8000f8208ff */
[----:B------:R-:W-:Y:S02]  /*3240*/  LEA.HI.X R5, R6, UR13, R23, 0x1, P1 ;  /* 0x0000000d06057c11 */ /* 0x000fe400088f0c17 */
[----:B------:R-:W-:-:S05]  /*3250*/  F2FP.F16.F32.PACK_AB R17, R22, R17 ;  /* 0x000000111611723e */ /* 0x000fca00000000ff */
[----:B------:R2:W-:Y:S02]  /*3260*/  STG.E desc[UR8][R4.64], R17 ;  /* 0x0000001104007986 */ /* 0x0005e4000c101908 */
.L_x_2701:
[----:B------:R-:W-:Y:S05]  /*3270*/  BSYNC.RECONVERGENT B1 ;  /* 0x0000000000017941 */ /* 0x000fea0003800200 */
.L_x_2700:
[----:B------:R-:W-:Y:S01]  /*3280*/  ISETP.GE.U32.AND P5, PT, R21, UR6, PT ;  /* 0x0000000615007c0c */ /* 0x000fe2000bfa6070 */
[----:B------:R-:W-:Y:S01]  /*3290*/  BSSY.RECONVERGENT B1, `(.L_x_2702) ;  /* 0x0000030000017945 */ /* 0x000fe20003800200 */
[----:B0-2---:R-:W-:Y:S02]  /*32a0*/  SHF.R.S32.HI R4, RZ, 0x1f, R21 ;  /* 0x0000001fff047819 */ /* 0x005fe40000011415 */
[----:B------:R-:W-:Y:S02]  /*32b0*/  IADD3 R16, PT, PT, R46, 0x40, RZ ;  /* 0x000000402e107810 */ /* 0x000fe40007ffe0ff */
        /* <DEDUP_REMOVED lines=45> */
.L_x_2703:
[----:B------:R-:W-:Y:S05]  /*3590*/  BSYNC.RECONVERGENT B1 ;  /* 0x0000000000017941 */ /* 0x000fea0003800200 */
.L_x_2702:
        /* <DEDUP_REMOVED lines=28> */
[----:B------:R-:W-:-:S05]  /*3760*/  F2FP.F16.F32.PACK_AB R9, R20, R9 ;  /* 0x000000091409723e */ /* 0x000fca00000000ff */
[----:B------:R2:W-:Y:S02]  /*3770*/  STG.E desc[UR8][R6.64], R9 ;  /* 0x0000000906007986 */ /* 0x0005e4000c101908 */
.L_x_2705:
[----:B------:R-:W-:Y:S05]  /*3780*/  BSYNC.RECONVERGENT B1 ;  /* 0x0000000000017941 */ /* 0x000fea0003800200 */
.L_x_2704:
        /* <DEDUP_REMOVED lines=28> */
[----:B------:R-:W-:-:S05]  /*3950*/  F2FP.F16.F32.PACK_AB R11, R11, R8 ;  /* 0x000000080b0b723e */ /* 0x000fca00000000ff */
[----:B------:R3:W-:Y:S02]  /*3960*/  STG.E desc[UR8][R6.64], R11 ;  /* 0x0000000b06007986 */ /* 0x0007e4000c101908 */
.L_x_2707:
[----:B------:R-:W-:Y:S05]  /*3970*/  BSYNC.RECONVERGENT B1 ;  /* 0x0000000000017941 */ /* 0x000fea0003800200 */
.L_x_2706:
        /* <DEDUP_REMOVED lines=28> */
[----:B------:R-:W-:-:S05]  /*3b40*/  F2FP.F16.F32.PACK_AB R11, R11, R8 ;  /* 0x000000080b0b723e */ /* 0x000fca00000000ff */
[----:B------:R4:W-:Y:S02]  /*3b50*/  STG.E desc[UR8][R6.64], R11 ;  /* 0x0000000b06007986 */ /* 0x0009e4000c101908 */
.L_x_2709:
[----:B------:R-:W-:Y:S05]  /*3b60*/  BSYNC.RECONVERGENT B1 ;  /* 0x0000000000017941 */ /* 0x000fea0003800200 */
.L_x_2708:
        /* <DEDUP_REMOVED lines=28> */
[----:B------:R-:W-:-:S05]  /*3d30*/  F2FP.F16.F32.PACK_AB R11, R11, R8 ;  /* 0x000000080b0b723e */ /* 0x000fca00000000ff */
[----:B------:R0:W-:Y:S02]  /*3d40*/  STG.E desc[UR8][R6.64], R11 ;  /* 0x0000000b06007986 */ /* 0x0001e4000c101908 */
.L_x_2711:
[----:B------:R-:W-:Y:S05]  /*3d50*/  BSYNC.RECONVERGENT B1 ;  /* 0x0000000000017941 */ /* 0x000fea0003800200 */
.L_x_2710:
        /* <DEDUP_REMOVED lines=26> */
[----:B------:R-:W-:-:S05]  /*3f00*/  F2FP.F16.F32.PACK_AB R9, R9, R6 ;  /* 0x000000060909723e */ /* 0x000fca00000000ff */
[----:B------:R0:W-:Y:S02]  /*3f10*/  STG.E desc[UR8][R4.64], R9 ;  /* 0x0000000904007986 */ /* 0x0001e4000c101908 */
.L_x_2697:
[----:B------:R-:W-:Y:S05]  /*3f20*/  BSYNC.RECONVERGENT B0 ;  /* 0x0000000000007941 */ /* 0x000fea0003800200 */
.L_x_2681:
[----:B------:R-:W-:Y:S02]  /*3f30*/  IADD3 R41, PT, PT, R37, R41, RZ ;  /* 0x0000002925297210 */ /* 0x000fe40007ffe0ff */
[----:B------:R-:W-:Y:S02]  /*3f40*/  IADD3 R42, PT, PT, R42, 0x1, RZ ;  /* 0x000000012a2a7810 */ /* 0x000fe40007ffe0ff */
[----:B------:R-:W-:-:S13]  /*3f50*/  ISETP.GE.AND P1, PT, R41, UR5, PT ;  /* 0x0000000529007c0c */ /* 0x000fda000bf26270 */
[----:B------:R-:W-:Y:S05]  /*3f60*/  @!P1 BRA `(.L_x_2712) ;  /* 0xffffffc000ac9947 */ /* 0x000fea000383ffff */
[----:B------:R-:W-:Y:S05]  /*3f70*/  EXIT ;  /* 0x000000000000794d */ /* 0x000fea0003800000 */
.L_x_2713:
        /* <DEDUP_REMOVED lines=16> */
.L_x_4398:


//--------------------- .text._Z35group_norm_nhwc_fwd_one_pass_kernelI11Fp16IOFp32WLi256ELi70ELi560EEv26Group_norm_nhwc_fwd_params --------------------------
	.section	.text._Z35group_norm_nhwc_fwd_one_pass_kernelI11Fp16IOFp32WLi256ELi70ELi560EEv26Group_norm_nhwc_fwd_params,"ax",@progbits
	.align	128
        .global         _Z35group_norm_nhwc_fwd_one_pass_kernelI11Fp16IOFp32WLi256ELi70ELi560EEv26Group_norm_nhwc_fwd_params
        .type           _Z35group_norm_nhwc_fwd_one_pass_kernelI11Fp16IOFp32WLi256ELi70ELi560EEv26Group_norm_nhwc_fwd_params,@function
        .size           _Z35group_norm_nhwc_fwd_one_pass_kernelI11Fp16IOFp32WLi256ELi70ELi560EEv26Group_norm_nhwc_fwd_params,(.L_x_4399 - _Z35group_norm_nhwc_fwd_one_pass_kernelI11Fp16IOFp32WLi256ELi70ELi560EEv26Group_norm_nhwc_fwd_params)
        .other          _Z35group_norm_nhwc_fwd_one_pass_kernelI11Fp16IOFp32WLi256ELi70ELi560EEv26Group_norm_nhwc_fwd_params,@"STO_CUDA_ENTRY STV_DEFAULT"
_Z35group_norm_nhwc_fwd_one_pass_kernelI11Fp16IOFp32WLi256ELi70ELi560EEv26Group_norm_nhwc_fwd_params:
.text._Z35group_norm_nhwc_fwd_one_pass_kernelI11Fp16IOFp32WLi256ELi70ELi560EEv26Group_norm_nhwc_fwd_params:
        /* <DEDUP_REMOVED lines=57> */
.L_x_2787:
[----:B0----5:R-:W0:Y:S01]  /*0390*/  LDC R21, c[0x0][0x3f8] ;  /* 0x0000fe00ff157b82 */ /* 0x021e220000000800 */
[----:B------:R-:W1:Y:S01]  /*03a0*/  LDCU UR8, c[0x0][0x404] ;  /* 0x00008080ff0877ac */ /* 0x000e620008000800 */
[----:B------:R-:W-:Y:S01]  /*03b0*/  LOP3.LUT R89, R70, 0xffff, RZ, 0xc0, !PT ;  /* 0x0000ffff46597812 */ /* 0x000fe200078ec0ff */
[----:B--2---:R-:W2:Y:S01]  /*03c0*/  LDCU.64 UR4, c[0x0][0x3e8] ;  /* 0x00007d00ff0477ac */ /* 0x004ea20008000a00 */
        /* <DEDUP_REMOVED lines=73> */
[----:B------:R-:W-:Y:S01]  /*0860*/  @!P1 MOV R26, R88 ;  /* 0x00000058001a9202 */ /* 0x000fe20000000f00 */
[----:B------:R-:W-:Y:S01]  /*0870*/  @!P1 IMAD R13, R83, R13, R30 ;  /* 0x0000000d530d9224 */ /* 0x000fe200078e021e */
[----:B------:R-:W-:-:S02]  /*0880*/  @!P1 MOV R27, R91 ;  /* 0x0000005b001b9202 */ /* 0x000fc40000000f00 */
[----:B------:R-:W-:-:S03]  /*0890*/  ISETP.GE.AND.EX P5, PT, R2, UR5, PT, P5 ;  /* 0x0000000502007c0c */ /* 0x000fc6000bfa6350 */
        /* <DEDUP_REMOVED lines=8> */
[C---:B-1----:R-:W-:Y:S01]  /*0920*/  @!P1 LEA R16, P6, R26.reuse, R16, 0x1 ;  /* 0x000000101a109211 */ /* 0x042fe200078c08ff */
[----:B------:R0:W5:Y:S01]  /*0930*/  @!P3 LDG.E R25, desc[UR6][R20.64] ;  /* 0x000000061419b981 */ /* 0x000162000c1e1900 */
[----:B------:R-:W-:Y:S01]  /*0940*/  ISETP.GE.U32.AND P3, PT, R79, UR4, PT ;  /* 0x000000044f007c0c */ /* 0x000fe2000bf66070 */
[----:B------:R-:W1:Y:S01]  /*0950*/  @!P4 LDC.64 R12, c[0x0][0x390] ;  /* 0x0000e400ff0ccb82 */ /* 0x000e620000000a00 */
[----:B------:R-:W-:-:S02]  /*0960*/  @!P1 LEA.HI.X R17, R26, R17, R22, 0x1, P6 ;  /* 0x000000111a119211 */ /* 0x000fc400030f0c16 */
[----:B------:R-:W-:Y:S02]  /*0970*/  CS2R R26, SRZ ;  /* 0x00000000001a7805 */ /* 0x000fe4000001ff00 */
[----:B------:R-:W-:Y:S01]  /*0980*/  ISETP.GE.AND.EX P3, PT, R3, UR5, PT, P3 ;  /* 0x0000000503007c0c */ /* 0x000fe2000bf66330 */
[----:B------:R-:W-:Y:S02]  /*0990*/  @!P2 IMAD R23, R82, R23, R29 ;  /* 0x000000175217a224 */ /* 0x000fe400078e021d */
[----:B0-----:R-:W0:Y:S01]  /*09a0*/  @!P5 LDC.64 R20, c[0x0][0x3e0] ;  /* 0x0000f800ff14db82 */ /* 0x001e220000000a00 */
[----:B------:R3:W5:Y:S01]  /*09b0*/  @!P1 LDG.E R26, desc[UR6][R16.64] ;  /* 0x00000006101a9981 */ /* 0x000762000c1e1900 */
[----:B--2---:R-:W-:Y:S01]  /*09c0*/  @!P2 LEA R22, P6, R30, R18, 0x1 ;  /* 0x000000121e16a211 */ /* 0x004fe200078c08ff */
[----:B---3--:R-:W-:Y:S01]  /*09d0*/  @!P4 IMAD R18, R0, R14, RZ ;  /* 0x0000000e0012c224 */ /* 0x008fe200078e02ff */
[----:B------:R-:W-:-:S03]  /*09e0*/  @!P2 IADD3 R23, PT, PT, R31, R23, RZ ;  /* 0x000000171f17a210 */ /* 0x000fc60007ffe0ff */
        /* <DEDUP_REMOVED lines=11> */
[----:B------:R-:W-:Y:S02]  /*0aa0*/  ISETP.GE.AND.EX P1, PT, R4, UR5, PT, P1 ;  /* 0x0000000504007c0c */ /* 0x000fe4000bf26310 */
[----:B-1----:R-:W-:Y:S01]  /*0ab0*/  @!P4 LEA R22, P6, R14, R12, 0x1 ;  /* 0x0000000c0e16c211 */ /* 0x002fe200078c08ff */
[----:B0-----:R-:W-:Y:S01]  /*0ac0*/  @!P5 IMAD R12, R2, R20, RZ ;  /* 0x00000014020cd224 */ /* 0x001fe200078e02ff */
[----:B------:R-:W-:Y:S02]  /*0ad0*/  @!P4 IADD3 R15, PT, PT, R15, R29, RZ ;  /* 0x0000001d0f0fc210 */ /* 0x000fe40007ffe0ff */
[----:B------:R-:W-:Y:S01]  /*0ae0*/  @!P5 MOV R30, R88 ;  /* 0x00000058001ed202 */ /* 0x000fe20000000f00 */
[----:B------:R-:W-:Y:S01]  /*0af0*/  @!P5 IMAD R21, R80, R21, R12 ;  /* 0x000000155015d224 */ /* 0x000fe200078e020c */
[----:B------:R-:W-:-:S02]  /*0b00*/  @!P5 MOV R31, R91 ;  /* 0x0000005b001fd202 */ /* 0x000fc40000000f00 */
[----:B------:R-:W-:Y:S02]  /*0b10*/  @!P4 LEA.HI.X R23, R14, R13, R15, 0x1, P6 ;  /* 0x0000000d0e17c211 */ /* 0x000fe400030f0c0f */
[----:B------:R-:W-:Y:S01]  /*0b20*/  MOV R37, RZ ;  /* 0x000000ff00257202 */ /* 0x000fe20000000f00 */
[----:B------:R-:W0:Y:S01]  /*0b30*/  @!P3 LDC.64 R12, c[0x0][0x390] ;  /* 0x0000e400ff0cbb82 */ /* 0x000e220000000a00 */
[----:B------:R-:W-:-:S04]  /*0b40*/  @!P5 IMAD.WIDE.U32 R30, R80, R20, R30 ;  /* 0x00000014501ed225 */ /* 0x000fc800078e001e */
[----:B------:R1:W3:Y:S01]  /*0b50*/  @!P4 LDG.E R37, desc[UR6][R22.64] ;  /* 0x000000061625c981 */ /* 0x0002e2000c1e1900 */
[----:B------:R-:W-:Y:S02]  /*0b60*/  ISETP.GE.U32.AND P4, PT, R76, UR4, PT ;  /* 0x000000044c007c0c */ /* 0x000fe4000bf86070 */
[----:B------:R-:W0:Y:S01]  /*0b70*/  @!P1 LDC.64 R14, c[0x0][0x3e0] ;  /* 0x0000f800ff0e9b82 */ /* 0x000e220000000a00 */
[----:B--2---:R-:W-:Y:S01]  /*0b80*/  @!P5 LEA R20, P6, R30, R16, 0x1 ;  /* 0x000000101e14d211 */ /* 0x004fe200078c08ff */
[----:B------:R-:W-:Y:S01]  /*0b90*/  @!P3 IMAD R16, R3, R18, RZ ;  /* 0x000000120310b224 */ /* 0x000fe200078e02ff */
[----:B------:R-:W-:Y:S02]  /*0ba0*/  @!P5 IADD3 R21, PT, PT, R31, R21, RZ ;  /* 0x000000151f15d210 */ /* 0x000fe40007ffe0ff */
[----:B------:R-:W-:-:S03]  /*0bb0*/  ISETP.GE.AND.EX P4, PT, R6, UR5, PT, P4 ;  /* 0x0000000506007c0c */ /* 0x000fc6000bf86340 */
[----:B-1----:R-:W1:Y:S01]  /*0bc0*/  @!P2 LDC.64 R22, c[0x0][0x3e0] ;  /* 0x0000f800ff16ab82 */ /* 0x002e620000000a00 */
[----:B------:R-:W-:Y:S01]  /*0bd0*/  @!P5 LEA.HI.X R21, R30, R17, R21, 0x1, P6 ;  /* 0x000000111e15d211 */ /* 0x000fe200030f0c15 */
[----:B------:R-:W-:Y:S01]  /*0be0*/  @!P3 IMAD R29, R79, R19, R16 ;  /* 0x000000134f1db224 */ /* 0x000fe200078e0210 */
[----:B------:R-:W-:Y:S02]  /*0bf0*/  @!P3 MOV R30, R88 ;  /* 0x00000058001eb202 */ /* 0x000fe40000000f00 */
[----:B------:R-:W-:-:S03]  /*0c00*/  @!P3 MOV R31, R91 ;  /* 0x0000005b001fb202 */ /* 0x000fc60000000f00 */
[----:B------:R-:W2:Y:S01]  /*0c10*/  @!P1 LDC.64 R16, c[0x0][0x390] ;  /* 0x0000e400ff109b82 */ /* 0x000ea20000000a00 */
[----:B------:R-:W-:Y:S01]  /*0c20*/  MOV R39, RZ ;  /* 0x000000ff00277202 */ /* 0x000fe20000000f00 */
[----:B------:R-:W-:Y:S01]  /*0c30*/  @!P3 IMAD.WIDE.U32 R30, R79, R18, R30 ;  /* 0x000000124f1eb225 */ /* 0x000fe200078e001e */
[----:B------:R-:W-:-:S04]  /*0c40*/  MOV R41, RZ ;  /* 0x000000ff00297202 */ /* 0x000fc80000000f00 */
[----:B------:R0:W3:Y:S01]  /*0c50*/  @!P5 LDG.E R39, desc[UR6][R20.64] ;  /* 0x000000061427d981 */ /* 0x0000e2000c1e1900 */
[----:B------:R-:W2:Y:S01]  /*0c60*/  @!P2 LDC.64 R18, c[0x0][0x390] ;  /* 0x0000e400ff12ab82 */ /* 0x000ea20000000a00 */
[----:B------:R-:W-:Y:S02]  /*0c70*/  @!P3 IADD3 R29, PT, PT, R31, R29, RZ ;  /* 0x0000001d1f1db210 */ /* 0x000fe40007ffe0ff */
[----:B0-----:R-:W-:Y:S02]  /*0c80*/  @!P3 LEA R12, P6, R30, R12, 0x1 ;  /* 0x0000000c1e0cb211 */ /* 0x001fe400078c08ff */
[----:B------:R-:W-:-:S03]  /*0c90*/  ISETP.GE.U32.AND P5, PT, R75, UR4, PT ;  /* 0x000000044b007c0c */ /* 0x000fc6000bfa6070 */
[----:B------:R-:W0:Y:S01]  /*0ca0*/  @!P4 LDC.64 R20, c[0x0][0x3e0] ;  /* 0x0000f800ff14cb82 */ /* 0x000e220000000a00 */
[----:B------:R-:W-:Y:S01]  /*0cb0*/  @!P3 LEA.HI.X R13, R30, R13, R29, 0x1, P6 ;  /* 0x0000000d1e0db211 */ /* 0x000fe200030f0c1d */
[----:B------:R-:W-:Y:S01]  /*0cc0*/  @!P1 IMAD R31, R4, R14, RZ ;  /* 0x0000000e041f9224 */ /* 0x000fe200078e02ff */
[----:B------:R-:W-:Y:S02]  /*0cd0*/  ISETP.GE.AND.EX P5, PT, R7, UR5, PT, P5 ;  /* 0x0000000507007c0c */ /* 0x000fe4000bfa6350 */
[----:B------:R-:W-:Y:S01]  /*0ce0*/  @!P1 MOV R32, R88 ;  /* 0x0000005800209202 */ /* 0x000fe20000000f00 */
[----:B------:R1:W3:Y:S01]  /*0cf0*/  @!P3 LDG.E R41, desc[UR6][R12.64] ;  /* 0x000000060c29b981 */ /* 0x0002e2000c1e1900 */
[----:B------:R-:W-:Y:S01]  /*0d00*/  @!P1 MOV R33, R91 ;  /* 0x0000005b00219202 */ /* 0x000fe20000000f00 */
[----:B------:R-:W-:Y:S02]  /*0d10*/  @!P1 IMAD R15, R78, R15, R31 ;  /* 0x0000000f4e0f9224 */ /* 0x000fe400078e021f */
[----:B-1----:R-:W-:-:S02]  /*0d20*/  @!P2 IMAD R30, R5, R22, RZ ;  /* 0x00000016051ea224 */ /* 0x002fc400078e02ff */
[----:B------:R-:W-:Y:S01]  /*0d30*/  @!P1 IMAD.WIDE.U32 R32, R78, R14, R32 ;  /* 0x0000000e4e209225 */ /* 0x000fe200078e0020 */
[----:B------:R-:W-:Y:S02]  /*0d40*/  @!P2 MOV R12, R88 ;  /* 0x00000058000ca202 */ /* 0x000fe40000000f00 */
[----:B------:R-:W-:Y:S01]  /*0d50*/  @!P2 MOV R13, R91 ;  /* 0x0000005b000da202 */ /* 0x000fe20000000f00 */
[----:B------:R-:W-:Y:S01]  /*0d60*/  @!P2 IMAD R35, R77, R23, R30 ;  /* 0x000000174d23a224 */ /* 0x000fe200078e021e */
[----:B------:R-:W-:Y:S02]  /*0d70*/  ISETP.GE.U32.AND P3, PT, R74, UR4, PT ;  /* 0x000000044a007c0c */ /* 0x000fe4000bf66070 */
[----:B------:R-:W-:Y:S01]  /*0d80*/  @!P1 IADD3 R29, PT, PT, R33, R15, RZ ;  /* 0x0000000f211d9210 */ /* 0x000fe20007ffe0ff */
[----:B------:R-:W-:Y:S01]  /*0d90*/  @!P2 IMAD.WIDE.U32 R22, R77, R22, R12 ;  /* 0x000000164d16a225 */ /* 0x000fe200078e000c */
[----:B--2---:R-:W-:Y:S01]  /*0da0*/  @!P1 LEA R30, P6, R32, R16, 0x1 ;  /* 0x00000010201e9211 */ /* 0x004fe200078c08ff */
[----:B------:R-:W1:Y:S01]  /*0db0*/  @!P4 LDC.64 R12, c[0x0][0x390] ;  /* 0x0000e400ff0ccb82 */ /* 0x000e620000000a00 */
[----:B------:R-:W-:-:S02]  /*0dc0*/  ISETP.GE.AND.EX P3, PT, R8, UR5, PT, P3 ;  /* 0x0000000508007c0c */ /* 0x000fc4000bf66330 */
[----:B------:R-:W-:Y:S02]  /*0dd0*/  @!P1 LEA.HI.X R31, R32, R17, R29, 0x1, P6 ;  /* 0x00000011201f9211 */ /* 0x000fe400030f0c1d */
[----:B------:R-:W-:-:S03]  /*0de0*/  @!P2 IADD3 R17, PT, PT, R23, R35, RZ ;  /* 0x000000231711a210 */ /* 0x000fc60007ffe0ff */
[----:B------:R-:W2:Y:S01]  /*0df0*/  @!P5 LDC.64 R14, c[0x0][0x3e0] ;  /* 0x0000f800ff0edb82 */ /* 0x000ea20000000a00 */
[----:B------:R-:W-:Y:S01]  /*0e00*/  @!P2 LEA R16, P6, R22, R18, 0x1 ;  /* 0x000000121610a211 */ /* 0x000fe200078c08ff */
[----:B0-----:R-:W-:Y:S01]  /*0e10*/  @!P4 IMAD R18, R6, R20, RZ ;  /* 0x000000140612c224 */ /* 0x001fe200078e02ff */
[----:B------:R-:W-:Y:S02]  /*0e20*/  MOV R43, RZ ;  /* 0x000000ff002b7202 */ /* 0x000fe40000000f00 */
[----:B------:R-:W-:Y:S02]  /*0e30*/  @!P2 LEA.HI.X R17, R22, R19, R17, 0x1, P6 ;  /* 0x000000131611a211 */ /* 0x000fe400030f0c11 */
[----:B------:R-:W-:Y:S02]  /*0e40*/  @!P4 MOV R22, R88 ;  /* 0x000000580016c202 */ /* 0x000fe40000000f00 */
[----:B------:R-:W-:Y:S01]  /*0e50*/  @!P4 MOV R23, R91 ;  /* 0x0000005b0017c202 */ /* 0x000fe20000000f00 */
[C---:B------:R-:W-:Y:S01]  /*0e60*/  @!P4 IMAD R29, R76.reuse, R21, R18 ;  /* 0x000000154c1dc224 */ /* 0x040fe200078e0212 */
[----:B------:R0:W3:Y:S01]  /*0e70*/  @!P1 LDG.E R43, desc[UR6][R30.64] ;  /* 0x000000061e2b9981 */ /* 0x0000e2000c1e1900 */
[----:B------:R-:W2:Y:S01]  /*0e80*/  @!P5 LDC.64 R18, c[0x0][0x390] ;  /* 0x0000e400ff12db82 */ /* 0x000ea20000000a00 */
[----:B------:R-:W-:Y:S01]  /*0e90*/  @!P4 IMAD.WIDE.U32 R22, R76, R20, R22 ;  /* 0x000000144c16c225 */ /* 0x000fe200078e0016 */
[----:B------:R-:W-:-:S02]  /*0ea0*/  ISETP.GE.U32.AND P1, PT, R73, UR4, PT ;  /* 0x0000000449007c0c */ /* 0x000fc4000bf26070 */
[----:B------:R-:W-:-:S04]  /*0eb0*/  MOV R45, RZ ;  /* 0x000000ff002d7202 */ /* 0x000fc80000000f00 */
[----:B------:R-:W4:Y:S01]  /*0ec0*/  @!P3 LDC.64 R20, c[0x0][0x3e0] ;  /* 0x0000f800ff14bb82 */ /* 0x000f220000000a00 */
[----:B------:R-:W-:Y:S02]  /*0ed0*/  ISETP.GE.U32.AND P6, PT, R72, UR4, PT ;  /* 0x0000000448007c0c */ /* 0x000fe4000bfc6070 */
[----:B------:R-:W-:Y:S01]  /*0ee0*/  ISETP.GE.AND.EX P1, PT, R9, UR5, PT, P1 ;  /* 0x0000000509007c0c */ /* 0x000fe2000bf26310 */
[----:B------:R1:W3:Y:S01]  /*0ef0*/  @!P2 LDG.E R45, desc[UR6][R16.64] ;  /* 0x00000006102da981 */ /* 0x0002e2000c1e1900 */
[----:B------:R-:W-:Y:S02]  /*0f00*/  ISETP.GE.AND.EX P2, PT, R10, UR5, PT, P6 ;  /* 0x000000050a007c0c */ /* 0x000fe4000bf46360 */
[----:B------:R-:W-:Y:S02]  /*0f10*/  @!P4 IADD3 R23, PT, PT, R23, R29, RZ ;  /* 0x0000001d1717c210 */ /* 0x000fe40007ffe0ff */
[----:B0-----:R-:W-:Y:S02]  /*0f20*/  @!P5 MOV R30, R88 ;  /* 0x00000058001ed202 */ /* 0x001fe40000000f00 */
[----:B------:R-:W-:-:S02]  /*0f30*/  @!P5 MOV R31, R91 ;  /* 0x0000005b001fd202 */ /* 0x000fc40000000f00 */
        /* <DEDUP_REMOVED lines=9> */
[----:B------:R-:W-:Y:S01]  /*0fd0*/  @!P5 LEA R22, P6, R30, R18, 0x1 ;  /* 0x000000121e16d211 */ /* 0x000fe200078c08ff */
[----:B----4-:R-:W-:Y:S01]  /*0fe0*/  @!P3 IMAD R18, R8, R20, RZ ;  /* 0x000000140812b224 */ /* 0x010fe200078e02ff */
[----:B------:R-:W-:-:S05]  /*0ff0*/  @!P5 IADD3 R23, PT, PT, R31, R23, RZ ;  /* 0x000000171f17d210 */ /* 0x000fca0007ffe0ff */
[----:B-1----:R-:W1:Y:S01]  /*1000*/  @!P2 LDC.64 R16, c[0x0][0x3e0] ;  /* 0x0000f800ff10ab82 */ /* 0x002e620000000a00 */
[----:B------:R-:W-:Y:S02]  /*1010*/  ISETP.GE.U32.AND P4, PT, R71, UR4, PT ;  /* 0x0000000447007c0c */ /* 0x000fe4000bf86070 */
[----:B------:R-:W-:Y:S01]  /*1020*/  IADD3 R34, PT, PT, R28, 0xf0, RZ ;  /* 0x000000f01c227810 */ /* 0x000fe20007ffe0ff */
[----:B------:R-:W-:Y:S01]  /*1030*/  @!P3 IMAD R29, R74, R21, R18 ;  /* 0x000000154a1db224 */ /* 0x000fe200078e0212 */
[----:B------:R-:W-:Y:S02]  /*1040*/  @!P5 LEA.HI.X R23, R30, R19, R23, 0x1, P6 ;  /* 0x000000131e17d211 */ /* 0x000fe400030f0c17 */
        /* <DEDUP_REMOVED lines=14> */
[----:B------:R-:W-:Y:S02]  /*1130*/  @!P1 MOV R32, R88 ;  /* 0x0000005800209202 */ /* 0x000fe40000000f00 */
[----:B------:R-:W-:Y:S01]  /*1140*/  @!P1 MOV R33, R91 ;  /* 0x0000005b00219202 */ /* 0x000fe20000000f00 */
[----:B------:R-:W0:Y:S01]  /*1150*/  @!P4 LDC.64 R22, c[0x0][0x3e0] ;  /* 0x0000f800ff16cb82 */ /* 0x000e220000000a00 */
[C---:B------:R-:W-:Y:S01]  /*1160*/  @!P1 IMAD R53, R73.reuse, R15, R12 ;  /* 0x0000000f49359224 */ /* 0x040fe200078e020c */
[----:B------:R-:W-:Y:S01]  /*1170*/  @!P3 LEA.HI.X R29, R30, R13, R29, 0x1, P5 ;  /* 0x0000000d1e1db211 */ /* 0x000fe200028f0c1d */
[----:B-1----:R-:W-:Y:S02]  /*1180*/  @!P2 IMAD R15, R10, R16, RZ ;  /* 0x000000100a0fa224 */ /* 0x002fe400078e02ff */
[----:B------:R-:W-:-:S03]  /*1190*/  @!P1 IMAD.WIDE.U32 R32, R73, R14, R32 ;  /* 0x0000000e49209225 */ /* 0x000fc600078e0020 */
[----:B------:R-:W1:Y:S01]  /*11a0*/  @!P6 LDC.64 R12, c[0x0][0x3e0] ;  /* 0x0000f800ff0ceb82 */ /* 0x000e620000000a00 */
[----:B------:R-:W-:Y:S01]  /*11b0*/  @!P2 IMAD R55, R72, R17, R15 ;  /* 0x000000114837a224 */ /* 0x000fe200078e020f */
[----:B------:R-:W-:Y:S02]  /*11c0*/  @!P2 MOV R30, R88 ;  /* 0x00000058001ea202 */ /* 0x000fe40000000f00 */
[----:B------:R-:W-:Y:S02]  /*11d0*/  @!P2 MOV R31, R91 ;  /* 0x0000005b001fa202 */ /* 0x000fe40000000f00 */
[----:B------:R-:W-:Y:S02]  /*11e0*/  @!P1 IADD3 R17, PT, PT, R33, R53, RZ ;  /* 0x0000003521119210 */ /* 0x000fe40007ffe0ff */
[----:B------:R-:W1:Y:S01]  /*11f0*/  @!P4 LDC.64 R14, c[0x0][0x390] ;  /* 0x0000e400ff0ecb82 */ /* 0x000e620000000a00 */
[----:B----4-:R-:W-:Y:S02]  /*1200*/  @!P1 LEA R18, P5, R32, R18, 0x1 ;  /* 0x0000001220129211 */ /* 0x010fe400078a08ff */
[----:B------:R-:W-:Y:S01]  /*1210*/  MOV R51, RZ ;  /* 0x000000ff00337202 */ /* 0x000fe20000000f00 */
[----:B------:R-:W-:Y:S01]  /*1220*/  @!P2 IMAD.WIDE.U32 R30, R72, R16, R30 ;  /* 0x00000010481ea225 */ /* 0x000fe200078e001e */
[----:B------:R-:W-:-:S02]  /*1230*/  @!P1 LEA.HI.X R19, R32, R19, R17, 0x1, P5 ;  /* 0x0000001320139211 */ /* 0x000fc400028f0c11 */
[----:B------:R-:W-:Y:S01]  /*1240*/  MOV R53, RZ ;  /* 0x000000ff00357202 */ /* 0x000fe20000000f00 */
[----:B------:R-:W4:Y:S01]  /*1250*/  @!P6 LDC.64 R16, c[0x0][0x390] ;  /* 0x0000e400ff10eb82 */ /* 0x000f220000000a00 */
[----:B------:R-:W2:Y:S01]  /*1260*/  @!P3 LDG.E R51, desc[UR6][R28.64] ;  /* 0x000000061c33b981 */ /* 0x000ea2000c1e1900 */
[----:B------:R-:W-:Y:S02]  /*1270*/  @!P2 IADD3 R31, PT, PT, R31, R55, RZ ;  /* 0x000000371f1fa210 */ /* 0x000fe40007ffe0ff */
[C---:B-----5:R-:W-:Y:S01]  /*1280*/  @!P2 LEA R20, P3, R30.reuse, R20, 0x1 ;  /* 0x000000141e14a211 */ /* 0x060fe200078608ff */
[----:B------:R5:W2:Y:S01]  /*1290*/  @!P1 LDG.E R53, desc[UR6][R18.64] ;  /* 0x0000000612359981 */ /* 0x000aa2000c1e1900 */
[----:B------:R-:W-:Y:S01]  /*12a0*/  MOV R55, RZ ;  /* 0x000000ff00377202 */ /* 0x000fe20000000f00 */
[----:B0-----:R-:W-:Y:S01]  /*12b0*/  @!P4 IMAD R32, R11, R22, RZ ;  /* 0x000000160b20c224 */ /* 0x001fe200078e02ff */
[----:B------:R-:W-:Y:S01]  /*12c0*/  @!P2 LEA.HI.X R21, R30, R21, R31, 0x1, P3 ;  /* 0x000000151e15a211 */ /* 0x000fe200018f0c1f */
[----:B-1----:R-:W-:Y:S01]  /*12d0*/  @!P6 IMAD R35, R35, R12, RZ ;  /* 0x0000000c2323e224 */ /* 0x002fe200078e02ff */
[----:B-----5:R-:W-:-:S02]  /*12e0*/  @!P4 MOV R18, R88 ;  /* 0x000000580012c202 */ /* 0x020fc40000000f00 */
[----:B------:R-:W-:Y:S01]  /*12f0*/  @!P4 MOV R19, R91 ;  /* 0x0000005b0013c202 */ /* 0x000fe20000000f00 */
[C---:B------:R-:W-:Y:S01]  /*1300*/  @!P4 IMAD R23, R71.reuse, R23, R32 ;  /* 0x000000174717c224 */ /* 0x040fe200078e0220 */
[----:B------:R0:W5:Y:S01]  /*1310*/  @!P2 LDG.E R55, desc[UR6][R20.64] ;  /* 0x000000061437a981 */ /* 0x000162000c1e1900 */
[----:B------:R-:W-:-:S04]  /*1320*/  @!P4 IMAD.WIDE.U32 R18, R71, R22, R18 ;  /* 0x000000164712c225 */ /* 0x000fc800078e0012 */
[----:B------:R-:W-:Y:S01]  /*1330*/  @!P6 IMAD R35, R34, R13, R35 ;  /* 0x0000000d2223e224 */ /* 0x000fe200078e0223 */
[----:B0-----:R-:W-:Y:S02]  /*1340*/  @!P6 MOV R20, R88 ;  /* 0x000000580014e202 */ /* 0x001fe40000000f00 */
[----:B------:R-:W-:Y:S02]  /*1350*/  @!P6 MOV R21, R91 ;  /* 0x0000005b0015e202 */ /* 0x000fe40000000f00 */
[----:B------:R-:W-:Y:S02]  /*1360*/  @!P4 IADD3 R13, PT, PT, R19, R23, RZ ;  /* 0x00000017130dc210 */ /* 0x000fe40007ffe0ff */
[----:B------:R-:W-:Y:S01]  /*1370*/  @!P4 LEA R14, P1, R18, R14, 0x1 ;  /* 0x0000000e120ec211 */ /* 0x000fe200078208ff */
[----:B------:R-:W-:Y:S01]  /*1380*/  @!P6 IMAD.WIDE.U32 R20, R34, R12, R20 ;  /* 0x0000000c2214e225 */ /* 0x000fe200078e0014 */
[----:B------:R-:W-:Y:S02]  /*1390*/  MOV R57, RZ ;  /* 0x000000ff00397202 */ /* 0x000fe40000000f00 */
[----:B------:R-:W-:-:S02]  /*13a0*/  @!P4 LEA.HI.X R15, R18, R15, R13, 0x1, P1 ;  /* 0x0000000f120fc211 */ /* 0x000fc400008f0c0d */
[----:B------:R-:W-:Y:S02]  /*13b0*/  @!P6 IADD3 R12, PT, PT, R21, R35, RZ ;  /* 0x00000023150ce210 */ /* 0x000fe40007ffe0ff */
[C---:B----4-:R-:W-:Y:S01]  /*13c0*/  @!P6 LEA R16, P1, R20.reuse, R16, 0x1 ;  /* 0x000000101410e211 */ /* 0x050fe200078208ff */
[----:B------:R0:W4:Y:S01]  /*13d0*/  @!P4 LDG.E R57, desc[UR6][R14.64] ;  /* 0x000000060e39c981 */ /* 0x000122000c1e1900 */
[----:B------:R-:W-:Y:S02]  /*13e0*/  MOV R59, RZ ;  /* 0x000000ff003b7202 */ /* 0x000fe40000000f00 */
[----:B------:R-:W-:-:S05]  /*13f0*/  @!P6 LEA.HI.X R17, R20, R17, R12, 0x1, P1 ;  /* 0x000000111411e211 */ /* 0x000fca00008f0c0c */
[----:B------:R1:W4:Y:S01]  /*1400*/  @!P6 LDG.E R59, desc[UR6][R16.64] ;  /* 0x00000006103be981 */ /* 0x000322000c1e1900 */
[--C-:B------:R-:W-:Y:S02]  /*1410*/  HADD2.F32 R12, -RZ, R24.reuse.H0_H0 ;  /* 0x20000018ff0c7230 */ /* 0x100fe40000004100 */
[----:B------:R-:W-:Y:S02]  /*1420*/  HADD2.F32 R13, -RZ, R24.H1_H1 ;  /* 0x30000018ff0d7230 */ /* 0x000fe40000004100 */
[--C-:B0-----:R-:W-:Y:S02]  /*1430*/  HADD2.F32 R14, -RZ, R25.reuse.H0_H0 ;  /* 0x20000019ff0e7230 */ /* 0x101fe40000004100 */
[----:B------:R-:W-:Y:S02]  /*1440*/  HADD2.F32 R15, -RZ, R25.H1_H1 ;  /* 0x30000019ff0f7230 */ /* 0x000fe40000004100 */
[----:B------:R-:W-:Y:S01]  /*1450*/  FADD.FTZ R18, R12, R13 ;  /* 0x0000000d0c127221 */ /* 0x000fe20000010000 */
[----:B------:R-:W-:-:S02]  /*1460*/  FMUL.FTZ R19, R13, R13 ;  /* 0x0000000d0d137220 */ /* 0x000fc40000410000 */
[----:B------:R-:W-:Y:S01]  /*1470*/  FADD.FTZ R21, R14, R15 ;  /* 0x0000000f0e157221 */ /* 0x000fe20000010000 */
[----:B------:R-:W-:Y:S01]  /*1480*/  FADD.FTZ R18, RZ, R18 ;  /* 0x00000012ff127221 */ /* 0x000fe20000010000 */
[----:B------:R-:W-:Y:S01]  /*1490*/  FFMA.FTZ R19, R12, R12, R19 ;  /* 0x0000000c0c137223 */ /* 0x000fe20000010013 */
[--C-:B-1----:R-:W-:Y:S02]  /*14a0*/  HADD2.F32 R16, -RZ, R26.reuse.H0_H0 ;  /* 0x2000001aff107230 */ /* 0x102fe40000004100 */
[----:B------:R-:W-:Y:S02]  /*14b0*/  HADD2.F32 R17, -RZ, R26.H1_H1 ;  /* 0x3000001aff117230 */ /* 0x000fe40000004100 */
[----:B------:R-:W-:Y:S01]  /*14c0*/  FADD.FTZ R21, R18, R21 ;  /* 0x0000001512157221 */ /* 0x000fe20000010000 */
[----:B------:R-:W-:Y:S01]  /*14d0*/  FADD.FTZ R20, RZ, R19 ;  /* 0x00000013ff147221 */ /* 0x000fe20000010000 */
[----:B------:R-:W-:Y:S01]  /*14e0*/  FMUL.FTZ R23, R15, R15 ;  /* 0x0000000f0f177220 */ /* 0x000fe20000410000 */
[----:B------:R-:W-:Y:S01]  /*14f0*/  FADD.FTZ R22, R16, R17 ;  /* 0x0000001110167221 */ /* 0x000fe20000010000 */
[----:B------:R-:W-:-:S02]  /*1500*/  FMUL.FTZ R25, R17, R17 ;  /* 0x0000001111197220 */ /* 0x000fc40000410000 */
[----:B------:R-:W-:Y:S01]  /*1510*/  FFMA.FTZ R23, R14, R14, R23 ;  /* 0x0000000e0e177223 */ /* 0x000fe20000010017 */
[----:B------:R-:W-:Y:S01]  /*1520*/  FADD.FTZ R21, R21, R22 ;  /* 0x0000001615157221 */ /* 0x000fe20000010000 */
[--C-:B---3--:R-:W-:Y:S02]  /*1530*/  HADD2.F32 R18, -RZ, R27.reuse.H0_H0 ;  /* 0x2000001bff127230 */ /* 0x108fe40000004100 */
[----:B------:R-:W-:-:S05]  /*1540*/  HADD2.F32 R19, -RZ, R27.H1_H1 ;  /* 0x3000001bff137230 */ /* 0x000fca0000004100 */
[----:B------:R-:W-:Y:S01]  /*1550*/  FADD.FTZ R22, R18, R19 ;  /* 0x0000001312167221 */ /* 0x000fe20000010000 */
[----:B------:R-:W-:Y:S01]  /*1560*/  FADD.FTZ R20, R20, R23 ;  /* 0x0000001714147221 */ /* 0x000fe20000010000 */
[----:B------:R-:W-:Y:S02]  /*1570*/  FFMA.FTZ R25, R16, R16, R25 ;  /* 0x0000001010197223 */ /* 0x000fe40000010019 */
[----:B------:R-:W-:Y:S01]  /*1580*/  FADD.FTZ R21, R21, R22 ;  /* 0x0000001615157221 */ /* 0x000fe20000010000 */
[----:B------:R-:W-:Y:S01]  /*1590*/  FMUL.FTZ R23, R19, R19 ;  /* 0x0000001313177220 */ /* 0x000fe20000410000 */
[----:B------:R-:W-:-:S03]  /*15a0*/  FADD.FTZ R20, R20, R25 ;  /* 0x0000001914147221 */ /* 0x000fc60000010000 */
[----:B------:R-:W-:Y:S01]  /*15b0*/  FFMA.FTZ R23, R18, R18, R23 ;  /* 0x0000001212177223 */ /* 0x000fe20000010017 */
[--C-:B------:R-:W-:Y:S02]  /*15c0*/  HADD2.F32 R36, -RZ, R37.reuse.H0_H0 ;  /* 0x20000025ff247230 */ /* 0x100fe40000004100 */
[----:B------:R-:W-:-:S05]  /*15d0*/  HADD2.F32 R37, -RZ, R37.H1_H1 ;  /* 0x30000025ff257230 */ /* 0x000fca0000004100 */
[----:B------:R-:W-:Y:S01]  /*15e0*/  FADD.FTZ R22, R36, R37 ;  /* 0x0000002524167221 */ /* 0x000fe20000010000 */
[----:B------:R-:W-:-:S03]  /*15f0*/  FMUL.FTZ R25, R37, R37 ;  /* 0x0000002525197220 */ /* 0x000fc60000410000 */
[----:B------:R-:W-:Y:S01]  /*1600*/  FADD.FTZ R21, R21, R22 ;  /* 0x0000001615157221 */ /* 0x000fe20000010000 */
[----:B------:R-:W-:Y:S01]  /*1610*/  FADD.FTZ R20, R20, R23 ;  /* 0x0000001714147221 */ /* 0x000fe20000010000 */
[----:B------:R-:W-:Y:S01]  /*1620*/  FFMA.FTZ R25, R36, R36, R25 ;  /* 0x0000002424197223 */ /* 0x000fe20000010019 */
[--C-:B------:R-:W-:Y:S02]  /*1630*/  HADD2.F32 R38, -RZ, R39.reuse.H0_H0 ;  /* 0x20000027ff267230 */ /* 0x100fe40000004100 */
[----:B------:R-:W-:-:S05]  /*1640*/  HADD2.F32 R39, -RZ, R39.H1_H1 ;  /* 0x30000027ff277230 */ /* 0x000fca0000004100 */
[----:B------:R-:W-:Y:S01]  /*1650*/  FADD.FTZ R22, R38, R39 ;  /* 0x0000002726167221 */ /* 0x000fe20000010000 */
[----:B------:R-:W-:-:S03]  /*1660*/  FMUL.FTZ R23, R39, R39 ;  /* 0x0000002727177220 */ /* 0x000fc60000410000 */
[----:B------:R-:W-:Y:S01]  /*1670*/  FADD.FTZ R21, R21, R22 ;  /* 0x0000001615157221 */ /* 0x000fe20000010000 */
[--C-:B------:R-:W-:Y:S02]  /*1680*/  HADD2.F32 R40, -RZ, R41.reuse.H0_H0 ;  /* 0x20000029ff287230 */ /* 0x100fe40000004100 */
[----:B------:R-:W-:Y:S02]  /*1690*/  HADD2.F32 R41, -RZ, R41.H1_H1 ;  /* 0x30000029ff297230 */ /* 0x000fe40000004100 */
        /* <DEDUP_REMOVED lines=8> */
[--C-:B------:R-:W-:Y:S02]  /*1720*/  HADD2.F32 R42, -RZ, R43.reuse.H0_H0 ;  /* 0x2000002bff2a7230 */ /* 0x100fe40000004100 */
[----:B------:R-:W-:-:S05]  /*1730*/  HADD2.F32 R43, -RZ, R43.H1_H1 ;  /* 0x3000002bff2b7230 */ /* 0x000fca0000004100 */
[C---:B------:R-:W-:Y:S01]  /*1740*/  FADD.FTZ R22, R42.reuse, R43 ;  /* 0x0000002b2a167221 */ /* 0x040fe20000010000 */
[----:B------:R-:W-:Y:S01]  /*1750*/  FMUL.FTZ R23, R43, R43 ;  /* 0x0000002b2b177220 */ /* 0x000fe20000410000 */
[--C-:B------:R-:W-:Y:S02]  /*1760*/  HADD2.F32 R44, -RZ, R45.reuse.H0_H0 ;  /* 0x2000002dff2c7230 */ /* 0x100fe40000004100 */
[----:B------:R-:W-:Y:S02]  /*1770*/  HADD2.F32 R45, -RZ, R45.H1_H1 ;  /* 0x3000002dff2d7230 */ /* 0x000fe40000004100 */
[----:B------:R-:W-:Y:S01]  /*1780*/  FADD.FTZ R21, R21, R22 ;  /* 0x0000001615157221 */ /* 0x000fe20000010000 */
[----:B------:R-:W-:Y:S02]  /*1790*/  FFMA.FTZ R23, R42, R42, R23 ;  /* 0x0000002a2a177223 */ /* 0x000fe40000010017 */
[----:B------:R-:W-:Y:S01]  /*17a0*/  FADD.FTZ R22, R44, R45 ;  /* 0x0000002d2c167221 */ /* 0x000fe20000010000 */
[----:B------:R-:W-:-:S03]  /*17b0*/  FMUL.FTZ R25, R45, R45 ;  /* 0x0000002d2d197220 */ /* 0x000fc60000410000 */
[----:B------:R-:W-:Y:S01]  /*17c0*/  FADD.FTZ R21, R21, R22 ;  /* 0x0000001615157221 */ /* 0x000fe20000010000 */
[--C-:B--2---:R-:W-:Y:S02]  /*17d0*/  HADD2.F32 R46, -RZ, R47.reuse.H0_H0 ;  /* 0x2000002fff2e7230 */ /* 0x104fe40000004100 */
[----:B------:R-:W-:Y:S02]  /*17e0*/  HADD2.F32 R47, -RZ, R47.H1_H1 ;  /* 0x3000002fff2f7230 */ /* 0x000fe40000004100 */
[----:B------:R-:W-:Y:S01]  /*17f0*/  FADD.FTZ R20, R20, R23 ;  /* 0x0000001714147221 */ /* 0x000fe20000010000 */
[----:B------:R-:W-:Y:S02]  /*1800*/  FFMA.FTZ R25, R44, R44, R25 ;  /* 0x0000002c2c197223 */ /* 0x000fe40000010019 */
[----:B------:R-:W-:Y:S01]  /*1810*/  FADD.FTZ R22, R46, R47 ;  /* 0x0000002f2e167221 */ /* 0x000fe20000010000 */
[----:B------:R-:W-:Y:S01]  /*1820*/  FMUL.FTZ R23, R47, R47 ;  /* 0x0000002f2f177220 */ /* 0x000fe20000410000 */
[----:B------:R-:W-:-:S02]  /*1830*/  FADD.FTZ R20, R20, R25 ;  /* 0x0000001914147221 */ /* 0x000fc40000010000 */
[----:B------:R-:W-:Y:S01]  /*1840*/  FADD.FTZ R21, R21, R22 ;  /* 0x0000001615157221 */ /* 0x000fe20000010000 */
[----:B------:R-:W-:-:S04]  /*1850*/  FFMA.FTZ R23, R46, R46, R23 ;  /* 0x0000002e2e177223 */ /* 0x000fc80000010017 */
[----:B------:R-:W-:Y:S01]  /*1860*/  FADD.FTZ R20, R20, R23 ;  /* 0x0000001714147221 */ /* 0x000fe20000010000 */
[--C-:B------:R-:W-:Y:S02]  /*1870*/  HADD2.F32 R48, -RZ, R49.reuse.H0_H0 ;  /* 0x20000031ff307230 */ /* 0x100fe40000004100 */
[----:B------:R-:W-:-:S05]  /*1880*/  HADD2.F32 R49, -RZ, R49.H1_H1 ;  /* 0x30000031ff317230 */ /* 0x000fca0000004100 */
[----:B------:R-:W-:Y:S01]  /*1890*/  FADD.FTZ R22, R48, R49 ;  /* 0x0000003130167221 */ /* 0x000fe20000010000 */
[----:B------:R-:W-:-:S03]  /*18a0*/  FMUL.FTZ R25, R49, R49 ;  /* 0x0000003131197220 */ /* 0x000fc60000410000 */
[----:B------:R-:W-:Y:S01]  /*18b0*/  FADD.FTZ R21, R21, R22 ;  /* 0x0000001615157221 */ /* 0x000fe20000010000 */
[----:B------:R-:W-:-:S04]  /*18c0*/  FFMA.FTZ R25, R48, R48, R25 ;  /* 0x0000003030197223 */ /* 0x000fc80000010019 */
[----:B------:R-:W-:Y:S01]  /*18d0*/  FADD.FTZ R20, R20, R25 ;  /* 0x0000001914147221 */ /* 0x000fe20000010000 */
[--C-:B------:R-:W-:Y:S02]  /*18e0*/  HADD2.F32 R50, -RZ, R51.reuse.H0_H0 ;  /* 0x20000033ff327230 */ /* 0x100fe40000004100 */
[----:B------:R-:W-:Y:S02]  /*18f0*/  HADD2.F32 R51, -RZ, R51.H1_H1 ;  /* 0x30000033ff337230 */ /* 0x000fe40000004100 */
[--C-:B------:R-:W-:Y:S02]  /*1900*/  HADD2.F32 R52, -RZ, R53.reuse.H0_H0 ;  /* 0x20000035ff347230 */ /* 0x100fe40000004100 */
[----:B------:R-:W-:Y:S02]  /*1910*/  HADD2.F32 R53, -RZ, R53.H1_H1 ;  /* 0x30000035ff357230 */ /* 0x000fe40000004100 */
[----:B------:R-:W-:Y:S01]  /*1920*/  FADD.FTZ R22, R50, R51 ;  /* 0x0000003332167221 */ /* 0x000fe20000010000 */
[----:B------:R-:W-:-:S03]  /*1930*/  FMUL.FTZ R23, R51, R51 ;  /* 0x0000003333177220 */ /* 0x000fc60000410000 */
[----:B------:R-:W-:Y:S01]  /*1940*/  FADD.FTZ R21, R21, R22 ;  /* 0x0000001615157221 */ /* 0x000fe20000010000 */
[----:B------:R-:W-:Y:S01]  /*1950*/  FADD.FTZ R22, R52, R53 ;  /* 0x0000003534167221 */ /* 0x000fe20000010000 */
[----:B------:R-:W-:Y:S01]  /*1960*/  FFMA.FTZ R23, R50, R50, R23 ;  /* 0x0000003232177223 */ /* 0x000fe20000010017 */
[----:B------:R-:W-:Y:S01]  /*1970*/  FMUL.FTZ R25, R53, R53 ;  /* 0x0000003535197220 */ /* 0x000fe20000410000 */
[--C-:B-----5:R-:W-:Y:S02]  /*1980*/  HADD2.F32 R54, -RZ, R55.reuse.H1_H1 ;  /* 0x30000037ff367230 */ /* 0x120fe40000004100 */
        /* <DEDUP_REMOVED lines=10> */
[----:B------:R-:W-:Y:S01]  /*1a30*/  LOP3.LUT R20, R66, 0x3e0, RZ, 0xc0, !PT ;  /* 0x000003e042147812 */ /* 0x000fe200078ec0ff */
[--C-:B----4-:R-:W-:Y:S02]  /*1a40*/  HADD2.F32 R56, -RZ, R57.reuse.H1_H1 ;  /* 0x30000039ff387230 */ /* 0x110fe40000004100 */
[----:B------:R-:W-:-:S03]  /*1a50*/  HADD2.F32 R57, -RZ, R57.H0_H0 ;  /* 0x20000039ff397230 */ /* 0x000fc60000004100 */
[----:B------:R-:W-:Y:S02]  /*1a60*/  FMUL.FTZ R24, R56, R56 ;  /* 0x0000003838187220 */ /* 0x000fe40000410000 */
[C---:B------:R-:W-:Y:S01]  /*1a70*/  FADD.FTZ R22, R57.reuse, R56 ;  /* 0x0000003839167221 */ /* 0x040fe20000010000 */
[--C-:B------:R-:W-:Y:S02]  /*1a80*/  HADD2.F32 R58, -RZ, R59.reuse.H1_H1 ;  /* 0x3000003bff3a7230 */ /* 0x100fe40000004100 */
[----:B------:R-:W-:Y:S01]  /*1a90*/  FFMA.FTZ R24, R57, R57, R24 ;  /* 0x0000003939187223 */ /* 0x000fe20000010018 */
[----:B------:R-:W-:Y:S02]  /*1aa0*/  HADD2.F32 R59, -RZ, R59.H0_H0 ;  /* 0x2000003bff3b7230 */ /* 0x000fe40000004100 */
[----:B------:R-:W-:Y:S01]  /*1ab0*/  FADD.FTZ R21, R21, R22 ;  /* 0x0000001615157221 */ /* 0x000fe20000010000 */
[----:B------:R-:W-:Y:S01]  /*1ac0*/  FMUL.FTZ R22, R58, R58 ;  /* 0x0000003a3a167220 */ /* 0x000fe20000410000 */
[----:B------:R-:W-:Y:S01]  /*1ad0*/  FADD.FTZ R23, R23, R24 ;  /* 0x0000001817177221 */ /* 0x000fe20000010000 */
[C---:B------:R-:W-:Y:S01]  /*1ae0*/  ISETP.GT.U32.AND P1, PT, R20.reuse, 0x210, PT ;  /* 0x000002101400780c */ /* 0x040fe20003f24070 */
[C---:B------:R-:W-:Y:S01]  /*1af0*/  FADD.FTZ R24, R59.reuse, R58 ;  /* 0x0000003a3b187221 */ /* 0x040fe20000010000 */
        /* <DEDUP_REMOVED lines=92> */
.L_x_2715:
[----:B------:R-:W-:Y:S05]  /*20c0*/  BSYNC.RECONVERGENT B0 ;  /* 0x0000000000007941 */ /* 0x000fea0003800200 */
.L_x_2714:
        /* <DEDUP_REMOVED lines=26> */
.L_x_2718:
[----:B0-----:R-:W2:Y:S04]  /*2270*/  LDG.E.STRONG.GPU R22, desc[UR6][R20.64] ;  /* 0x0000000614167981 */ /* 0x001ea8000c1ef900 */
[----:B--2---:R-:W-:Y:S01]  /*2280*/  CCTL.IVALL ;  /* 0x00000000ff00798f */ /* 0x004fe20002000000 */
[----:B------:R-:W-:Y:S05]  /*2290*/  YIELD ;  /* 0x0000000000007946 */ /* 0x000fea0003800000 */
[----:B------:R-:W-:-:S13]  /*22a0*/  ISETP.NE.AND P1, PT, R22, R29, PT ;  /* 0x0000001d1600720c */ /* 0x000fda0003f25270 */
[----:B------:R-:W-:Y:S05]  /*22b0*/  @P1 BRA `(.L_x_2718) ;  /* 0xfffffffc00ec1947 */ /* 0x000fea000383ffff */
.L_x_2717:
        /* <DEDUP_REMOVED lines=14> */
.L_x_2720:
        /* <DEDUP_REMOVED lines=62> */
.L_x_2719:
        /* <DEDUP_REMOVED lines=36> */
.L_x_2721:
        /* <DEDUP_REMOVED lines=18> */
.L_x_2722:
        /* <DEDUP_REMOVED lines=9> */
.L_x_2723:
[----:B------:R-:W-:Y:S05]  /*2b70*/  BSYNC.RECONVERGENT B0 ;  /* 0x0000000000007941 */ /* 0x000fea0003800200 */
.L_x_2716:
        /* <DEDUP_REMOVED lines=64> */
.L_x_2727:
[----:B------:R-:W-:Y:S05]  /*2f80*/  BSYNC.RECONVERGENT B1 ;  /* 0x0000000000017941 */ /* 0x000fea0003800200 */
.L_x_2726:
        /* <DEDUP_REMOVED lines=17> */
[----:B------:R-:W-:Y:S02]  /*30a0*/  F2FP.F16.F32.PACK_AB R13, R24, R25 ;  /* 0x00000019180d723e */ /* 0x000fe400000000ff */
[----:B------:R-:W-:-:S05]  /*30b0*/  LEA.HI.X R15, R12, UR11, R31, 0x1, P1 ;  /* 0x0000000b0c0f7c11 */ /* 0x000fca00088f0c1f */
[----:B------:R3:W-:Y:S02]  /*30c0*/  STG.E desc[UR6][R14.64], R13 ;  /* 0x0000000d0e007986 */ /* 0x0007e4000c101906 */
.L_x_2729:
[----:B------:R-:W-:Y:S05]  /*30d0*/  BSYNC.RECONVERGENT B1 ;  /* 0x0000000000017941 */ /* 0x000fea0003800200 */
.L_x_2728:
        /* <DEDUP_REMOVED lines=25> */
[----:B------:R-:W-:Y:S02]  /*3270*/  F2FP.F16.F32.PACK_AB R13, R17, R16 ;  /* 0x00000010110d723e */ /* 0x000fe400000000ff */
[----:B------:R-:W-:-:S05]  /*3280*/  LEA.HI.X R15, R12, UR11, R25, 0x1, P5 ;  /* 0x0000000b0c0f7c11 */ /* 0x000fca000a8f0c19 */
[----:B------:R4:W-:Y:S02]  /*3290*/  STG.E desc[UR6][R14.64], R13 ;  /* 0x0000000d0e007986 */ /* 0x0009e4000c101906 */
.L_x_2731:
[----:B------:R-:W-:Y:S05]  /*32a0*/  BSYNC.RECONVERGENT B1 ;  /* 0x0000000000017941 */ /* 0x000fea0003800200 */
.L_x_2730:
[----:B------:R-:W-:Y:S04]  /*32b0*/  BSSY.RECONVERGENT B1, `(.L_x_2732) ;  /* 0x0000014000017945 */ /* 0x000fe80003800200 */
[----:B------:R-:W-:Y:S05]  /*32c0*/  @P6 BRA `(.L_x_2733) ;  /* 0x0000000000486947 */ /* 0x000fea0003800000 */
[----:B------:R-:W0:Y:S01]  /*32d0*/  LDCU.64 UR4, c[0x0][0x3e0] ;  /* 0x00007c00ff0477ac */ /* 0x000e220008000a00 */
[----:B------:R-:W-:Y:S01]  /*32e0*/  MOV R12, R88 ;  /* 0x00000058000c7202 */ /* 0x000fe20000000f00 */
[--C-:B------:R-:W-:Y:S01]  /*32f0*/  FADD.FTZ R18, R18, -R26.reuse ;  /* 0x8000001a12127221 */ /* 0x100fe20000010000 */
[----:B--234-:R-:W-:Y:S01]  /*3300*/  MOV R13, R91 ;  /* 0x0000005b000d7202 */ /* 0x01cfe20000000f00 */
        /* <DEDUP_REMOVED lines=11> */
[----:B------:R-:W-:Y:S02]  /*33c0*/  F2FP.F16.F32.PACK_AB R13, R17, R16 ;  /* 0x00000010110d723e */ /* 0x000fe400000000ff */
[----:B------:R-:W-:-:S05]  /*33d0*/  LEA.HI.X R15, R12, UR11, R19, 0x1, P5 ;  /* 0x0000000b0c0f7c11 */ /* 0x000fca000a8f0c13 */
[----:B------:R0:W-:Y:S02]  /*33e0*/  STG.E desc[UR6][R14.64], R13 ;  /* 0x0000000d0e007986 */ /* 0x0001e4000c101906 */
.L_x_2733:
[----:B------:R-:W-:Y:S05]  /*33f0*/  BSYNC.RECONVERGENT B1 ;  /* 0x0000000000017941 */ /* 0x000fea0003800200 */
.L_x_2732:
        /* <DEDUP_REMOVED lines=20> */
.L_x_2735:
[----:B------:R-:W-:Y:S05]  /*3540*/  BSYNC.RECONVERGENT B1 ;  /* 0x0000000000017941 */ /* 0x000fea0003800200 */
.L_x_2734:
        /* <DEDUP_REMOVED lines=20> */
.L_x_2737:
[----:B------:R-:W-:Y:S05]  /*3690*/  BSYNC.RECONVERGENT B1 ;  /* 0x0000000000017941 */ /* 0x000fea0003800200 */
.L_x_2736:
        /* <DEDUP_REMOVED lines=28> */
.L_x_2739:
[----:B------:R-:W-:Y:S05]  /*3860*/  BSYNC.RECONVERGENT B1 ;  /* 0x0000000000017941 */ /* 0x000fea0003800200 */
.L_x_2738:
        /* <DEDUP_REMOVED lines=20> */
.L_x_2741:
[----:B------:R-:W-:Y:S05]  /*39b0*/  BSYNC.RECONVERGENT B1 ;  /* 0x0000000000017941 */ /* 0x000fea0003800200 */
.L_x_2740:
        /* <DEDUP_REMOVED lines=20> */
.L_x_2743:
[----:B------:R-:W-:Y:S05]  /*3b00*/  BSYNC.RECONVERGENT B1 ;  /* 0x0000000000017941 */ /* 0x000fea0003800200 */
.L_x_2742:
        /* <DEDUP_REMOVED lines=20> */
.L_x_2745:
[----:B------:R-:W-:Y:S05]  /*3c50*/  BSYNC.RECONVERGENT B1 ;  /* 0x0000000000017941 */ /* 0x000fea0003800200 */
.L_x_2744:
        /* <DEDUP_REMOVED lines=30> */
.L_x_2747:
[----:B------:R-:W-:Y:S05]  /*3e40*/  BSYNC.RECONVERGENT B1 ;  /* 0x0000000000017941 */ /* 0x000fea0003800200 */
.L_x_2746:
        /* <DEDUP_REMOVED lines=20> */
.L_x_2749:
[----:B------:R-:W-:Y:S05]  /*3f90*/  BSYNC.RECONVERGENT B1 ;  /* 0x0000000000017941 */ /* 0x000fea0003800200 */
.L_x_2748:
        /* <DEDUP_REMOVED lines=20> */
.L_x_2751:
[----:B------:R-:W-:Y:S05]  /*40e0*/  BSYNC.RECONVERGENT B1 ;  /* 0x0000000000017941 */ /* 0x000fea0003800200 */
.L_x_2750:
        /* <DEDUP_REMOVED lines=20> */
.L_x_2753:
[----:B------:R-:W-:Y:S05]  /*4230*/  BSYNC.RECONVERGENT B1 ;  /* 0x0000000000017941 */ /* 0x000fea0003800200 */
.L_x_2752:
        /* <DEDUP_REMOVED lines=20> */
.L_x_2755:
[----:B------:R-:W-:Y:S05]  /*4380*/  BSYNC.RECONVERGENT B1 ;  /* 0x0000000000017941 */ /* 0x000fea0003800200 */
.L_x_2754:
        /* <DEDUP_REMOVED lines=10> */
[----:B------:R-:W-:Y:S01]  /*4430*/  F2FP.F16.F32.PACK_AB R15, R26, R15 ;  /* 0x0000000f1a0f723e */ /* 0x000fe200000000ff */
        /* <DEDUP_REMOVED lines=8> */
.L_x_2725:
        /* <DEDUP_REMOVED lines=37> */
.L_x_2758:
[----:B------:R-:W-:Y:S05]  /*4710*/  BSYNC.RECONVERGENT B1 ;  /* 0x0000000000017941 */ /* 0x000fea0003800200 */
.L_x_2757:
        /* <DEDUP_REMOVED lines=28> */
[----:B------:R-:W-:-:S05]  /*48e0*/  F2FP.F16.F32.PACK_AB R25, R32, R25 ;  /* 0x000000192019723e */ /* 0x000fca00000000ff */
[----:B------:R3:W-:Y:S02]  /*48f0*/  STG.E desc[UR6][R12.64], R25 ;  /* 0x000000190c007986 */ /* 0x0007e4000c101906 */
.L_x_2760:
[----:B------:R-:W-:Y:S05]  /*4900*/  BSYNC.RECONVERGENT B1 ;  /* 0x0000000000017941 */ /* 0x000fea0003800200 */
.L_x_2759:
        /* <DEDUP_REMOVED lines=38> */
.L_x_2762:
[----:B------:R-:W-:Y:S05]  /*4b70*/  BSYNC.RECONVERGENT B1 ;  /* 0x0000000000017941 */ /* 0x000fea0003800200 */
.L_x_2761:
[----:B------:R-:W-:Y:S04]  /*4b80*/  BSSY.RECONVERGENT B1, `(.L_x_2763) ;  /* 0x000001e000017945 */ /* 0x000fe80003800200 */
[----:B------:R-:W-:Y:S05]  /*4b90*/  @P6 BRA `(.L_x_2764) ;  /* 0x0000000000706947 */ /* 0x000fea0003800000 */
[--C-:B------:R-:W-:Y:S01]  /*4ba0*/  FADD.FTZ R18, R18, -R26.reuse ;  /* 0x8000001a12127221 */ /* 0x100fe20000010000 */
[----:B--234-:R-:W-:Y:S01]  /*4bb0*/  FADD.FTZ R12, R19, -R26 ;  /* 0x8000001a130c7221 */ /* 0x01cfe20000010000 */
[----:B------:R-:W2:Y:S01]  /*4bc0*/  LDCU.64 UR8, c[0x0][0x3e0] ;  /* 0x00007c00ff0877ac */ /* 0x000ea20008000a00 */
        /* <DEDUP_REMOVED lines=23> */
[----:B------:R-:W-:-:S05]  /*4d40*/  F2FP.F16.F32.PACK_AB R19, R19, R16 ;  /* 0x000000101313723e */ /* 0x000fca00000000ff */
[----:B------:R1:W-:Y:S02]  /*4d50*/  STG.E desc[UR6][R12.64], R19 ;  /* 0x000000130c007986 */ /* 0x0003e4000c101906 */
.L_x_2764:
[----:B------:R-:W-:Y:S05]  /*4d60*/  BSYNC.RECONVERGENT B1 ;  /* 0x0000000000017941 */ /* 0x000fea0003800200 */
.L_x_2763:
[----:B------:R-:W-:Y:S04]  /*4d70*/  BSSY.RECONVERGENT B1, `(.L_x_2765) ;  /* 0x000001e000017945 */ /* 0x000fe80003800200 */
[----:B------:R-:W-:Y:S05]  /*4d80*/  @P1 BRA `(.L_x_2766) ;  /* 0x0000000000701947 */ /* 0x000fea0003800000 */
[--C-:B------:R-:W-:Y:S01]  /*4d90*/  FADD.FTZ R36, R36, -R26.reuse ;  /* 0x8000001a24247221 */ /* 0x100fe20000010000 */
[----:B-1234-:R-:W-:Y:S01]  /*4da0*/  FADD.FTZ R12, R37, -R26 ;  /* 0x8000001a250c7221 */ /* 0x01efe20000010000 */
[----:B------:R-:W0:Y:S01]  /*4db0*/  LDCU.64 UR8, c[0x0][0x3e0] ;  /* 0x00007c00ff0877ac */ /* 0x000e220008000a00 */
[----:B------:R-:W-:Y:S01]  /*4dc0*/  MOV R15, R91 ;  /* 0x0000005b000f7202 */ /* 0x000fe20000000f00 */
[-C--:B------:R-:W-:Y:S01]  /*4dd0*/  FMUL.FTZ R13, R36, R27.reuse ;  /* 0x0000001b240d7220 */ /* 0x080fe20000410000 */
        /* <DEDUP_REMOVED lines=21> */
[----:B------:R-:W-:-:S05]  /*4f30*/  F2FP.F16.F32.PACK_AB R19, R19, R16 ;  /* 0x000000101313723e */ /* 0x000fca00000000ff */
[----:B------:R0:W-:Y:S02]  /*4f40*/  STG.E desc[UR6][R12.64], R19 ;  /* 0x000000130c007986 */ /* 0x0001e4000c101906 */
.L_x_2766:
[----:B------:R-:W-:Y:S05]  /*4f50*/  BSYNC.RECONVERGENT B1 ;  /* 0x0000000000017941 */ /* 0x000fea0003800200 */
.L_x_2765:
[----:B------:R-:W-:Y:S04]  /*4f60*/  BSSY.RECONVERGENT B1, `(.L_x_2767) ;  /* 0x000001e000017945 */ /* 0x000fe80003800200 */
[----:B------:R-:W-:Y:S05]  /*4f70*/  @P2 BRA `(.L_x_2768) ;  /* 0x0000000000702947 */ /* 0x000fea0003800000 */
[--C-:B------:R-:W-:Y:S01]  /*4f80*/  FADD.FTZ R38, R38, -R26.reuse ;  /* 0x8000001a26267221 */ /* 0x100fe20000010000 */
[----:B01234-:R-:W-:Y:S01]  /*4f90*/  FADD.FTZ R12, R39, -R26 ;  /* 0x8000001a270c7221 */ /* 0x01ffe20000010000 */
        /* <DEDUP_REMOVED lines=26> */
.L_x_2768:
[----:B------:R-:W-:Y:S05]  /*5140*/  BSYNC.RECONVERGENT B1 ;  /* 0x0000000000017941 */ /* 0x000fea0003800200 */
.L_x_2767:
        /* <DEDUP_REMOVED lines=38> */
.L_x_2770:
[----:B------:R-:W-:Y:S05]  /*53b0*/  BSYNC.RECONVERGENT B1 ;  /* 0x0000000000017941 */ /* 0x000fea0003800200 */
.L_x_2769:
        /* <DEDUP_REMOVED lines=30> */
.L_x_2772:
[----:B------:R-:W-:Y:S05]  /*55a0*/  BSYNC.RECONVERGENT B1 ;  /* 0x0000000000017941 */ /* 0x000fea0003800200 */
.L_x_2771:
        /* <DEDUP_REMOVED lines=30> */
.L_x_2774:
[----:B------:R-:W-:Y:S05]  /*5790*/  BSYNC.RECONVERGENT B1 ;  /* 0x0000000000017941 */ /* 0x000fea0003800200 */
.L_x_2773:
        /* <DEDUP_REMOVED lines=30> */
.L_x_2776:
[----:B------:R-:W-:Y:S05]  /*5980*/  BSYNC.RECONVERGENT B1 ;  /* 0x0000000000017941 */ /* 0x000fea0003800200 */
.L_x_2775:
        /* <DEDUP_REMOVED lines=40> */
.L_x_2778:
[----:B------:R-:W-:Y:S05]  /*5c10*/  BSYNC.RECONVERGENT B1 ;  /* 0x0000000000017941 */ /* 0x000fea0003800200 */
.L_x_2777:
        /* <DEDUP_REMOVED lines=30> */
.L_x_2780:
[----:B------:R-:W-:Y:S05]  /*5e00*/  BSYNC.RECONVERGENT B1 ;  /* 0x0000000000017941 */ /* 0x000fea0003800200 */
.L_x_2779:
        /* <DEDUP_REMOVED lines=30> */
.L_x_2782:
[----:B------:R-:W-:Y:S05]  /*5ff0*/  BSYNC.RECONVERGENT B1 ;  /* 0x0000000000017941 */ /* 0x000fea0003800200 */
.L_x_2781:
        /* <DEDUP_REMOVED lines=10> */
[----:B-----5:R-:W-:Y:S01]  /*60a0*/  FFMA.FTZ R18, R20, R13, R22 ;  /* 0x0000000d14127223 */ /* 0x020fe20000010016 */
        /* <DEDUP_REMOVED lines=19> */
.L_x_2784:
[----:B------:R-:W-:Y:S05]  /*61e0*/  BSYNC.RECONVERGENT B1 ;  /* 0x0000000000017941 */ /* 0x000fea0003800200 */
.L_x_2783:
        /* <DEDUP_REMOVED lines=30> */
.L_x_2786:
[----:B------:R-:W-:Y:S05]  /*63d0*/  BSYNC.RECONVERGENT B1 ;  /* 0x0000000000017941 */ /* 0x000fea0003800200 */
.L_x_2785:
[----:B------:R-:W-:Y:S05]  /*63e0*/  @P4 BRA `(.L_x_2756) ;  /* 0x0000000000704947 */ /* 0x000fea0003800000 */
[--C-:B01234-:R-:W-:Y:S01]  /*63f0*/  FADD.FTZ R12, R59, -R26.reuse ;  /* 0x8000001a3b0c7221 */ /* 0x11ffe20000010000 */
[----:B------:R-:W-:Y:S01]  /*6400*/  FADD.FTZ R26, R58, -R26 ;  /* 0x8000001a3a1a7221 */ /* 0x000fe20000010000 */
[----:B------:R-:W0:Y:S02]  /*6410*/  LDCU.64 UR4, c[0x0][0x3e0] ;  /* 0x00007c00ff0477ac */ /* 0x000e240008000a00 */
        /* <DEDUP_REMOVED lines=25> */
.L_x_2756:
[----:B------:R-:W-:Y:S05]  /*65b0*/  BSYNC.RECONVERGENT B0 ;  /* 0x0000000000007941 */ /* 0x000fea0003800200 */
.L_x_2724:
[----:B------:R-:W1:Y:S01]  /*65c0*/  LDCU UR4, c[0x0][0x3f8] ;  /* 0x00007f00ff0477ac */ /* 0x000e620008000800 */
[----:B------:R-:W-:Y:S02]  /*65d0*/  IADD3 R68, PT, PT, R64, R68, RZ ;  /* 0x0000004440447210 */ /* 0x000fe40007ffe0ff */
[----:B------:R-:W-:Y:S01]  /*65e0*/  IADD3 R69, PT, PT, R69, 0x1, RZ ;  /* 0x0000000145457810 */ /* 0x000fe20007ffe0ff */
[----:B------:R-:W1:Y:S02]  /*65f0*/  LDCU UR5, c[0x0][0x3c8] ;  /* 0x00007900ff0577ac */ /* 0x000e640008000800 */
[----:B-1----:R-:W-:-:S06]  /*6600*/  UIMAD UR4, UR4, UR5, URZ ;  /* 0x00000005040472a4 */ /* 0x002fcc000f8e02ff */
[----:B------:R-:W-:-:S13]  /*6610*/  ISETP.GE.AND P1, PT, R68, UR4, PT ;  /* 0x0000000444007c0c */ /* 0x000fda000bf26270 */
[----:B------:R-:W-:Y:S05]  /*6620*/  @!P1 BRA `(.L_x_2787) ;  /* 0xffffff9c00589947 */ /* 0x000fea000383ffff */
[----:B------:R-:W-:Y:S05]  /*6630*/  EXIT ;  /* 0x000000000000794d */ /* 0x000fea0003800000 */
.L_x_2788:
        /* <DEDUP_REMOVED lines=12> */
.L_x_4399:


//--------------------- .text._Z35group_norm_nhwc_fwd_one_pass_kernelI11Fp16IOFp32WLi512ELi70ELi560EEv26Group_norm_nhwc_fwd_params --------------------------
	.section	.text._Z35group_norm_nhwc_fwd_one_pass_kernelI11Fp16IOFp32WLi512ELi70ELi560EEv26Group_norm_nhwc_fwd_params,"ax",@progbits
	.align	128
        .global         _Z35group_norm_nhwc_fwd_one_pass_kernelI11Fp16IOFp32WLi512ELi70ELi560EEv26Group_norm_nhwc_fwd_params
        .type           _Z35group_norm_nhwc_fwd_one_pass_kernelI11Fp16IOFp32WLi512ELi70ELi560EEv26Group_norm_nhwc_fwd_params,@function
        .size           _Z35group_norm_nhwc_fwd_one_pass_kernelI11Fp16IOFp32WLi512ELi70ELi560EEv26Group_norm_nhwc_fwd_params,(.L_x_4400 - _Z35group_norm_nhwc_fwd_one_pass_kernelI11Fp16IOFp32WLi512ELi70ELi560EEv26Group_norm_nhwc_fwd_params)
        .other          _Z35group_norm_nhwc_fwd_one_pass_kernelI11Fp16IOFp32WLi512ELi70ELi560EEv26Group_norm_nhwc_fwd_params,@"STO_CUDA_ENTRY STV_DEFAULT"
_Z35group_norm_nhwc_fwd_one_pass_kernelI11Fp16IOFp32WLi512ELi70ELi560EEv26Group_norm_nhwc_fwd_params:
.text._Z35group_norm_nhwc_fwd_one_pass_kernelI11Fp16IOFp32WLi512ELi70ELi560EEv26Group_norm_nhwc_fwd_params:
        /* <DEDUP_REMOVED lines=26> */
.L_x_2926:
        /* <DEDUP_REMOVED lines=143> */
[----:B------:R-:W-:Y:S01]  /*0a90*/  HFMA2 R72, -RZ, RZ, 0, 0 ;  /* 0x00000000ff487431 */ /* 0x000fe200000001ff */
[----:B---3--:R-:W-:Y:S01]  /*0aa0*/  @!P4 LEA R8, P6, R10, R30, 0x1 ;  /* 0x0000001e0a08c211 */ /* 0x008fe200078c08ff */
[----:B------:R-:W-:Y:S01]  /*0ab0*/  @!P5 IMAD.WIDE.U32 R4, R17, R4, R6 ;  /* 0x000000041104d225 */ /* 0x000fe200078e0006 */
[----:B------:R-:W-:Y:S01]  /*0ac0*/  ISETP.GE.U32.AND P3, PT, R15, UR16, PT ;  /* 0x000000100f007c0c */ /* 0x000fe2000bf66070 */
[----:B------:R-:W0:Y:S01]  /*0ad0*/  @!P2 LDC.64 R36, c[0x0][0x3e0] ;  /* 0x0000f800ff24ab82 */ /* 0x000e220000000a00 */
[----:B------:R-:W-:-:S02]  /*0ae0*/  SHF.R.S32.HI R25, RZ, 0x1f, R15 ;  /* 0x0000001fff197819 */ /* 0x000fc4000001140f */
[----:B------:R-:W-:Y:S02]  /*0af0*/  @!P4 LEA.HI.X R9, R10, R31, R0, 0x1, P6 ;  /* 0x0000001f0a09c211 */ /* 0x000fe400030f0c00 */
[----:B------:R-:W-:Y:S02]  /*0b00*/  ISETP.GE.AND.EX P3, PT, R25, UR17, PT, P3 ;  /* 0x0000001119007c0c */ /* 0x000fe4000bf66330 */
[----:B------:R-:W-:Y:S01]  /*0b10*/  @!P5 IADD3 R0, PT, PT, R5, R29, RZ ;  /* 0x0000001d0500d210 */ /* 0x000fe20007ffe0ff */
[----:B------:R-:W3:Y:S01]  /*0b20*/  @!P1 LDC.64 R30, c[0x0][0x390] ;  /* 0x0000e400ff1e9b82 */ /* 0x000ee20000000a00 */
[C---:B-1----:R-:W-:Y:S01]  /*0b30*/  @!P5 LEA R6, P6, R4.reuse, R32, 0x1 ;  /* 0x000000200406d211 */ /* 0x042fe200078c08ff */
[----:B------:R-:W5:Y:S01]  /*0b40*/  @!P4 LDG.E R72, desc[UR14][R8.64] ;  /* 0x0000000e0848c981 */ /* 0x000f62000c1e1900 */
[----:B------:R-:W-:Y:S02]  /*0b50*/  IADD3 R17, PT, PT, R3, 0x90, RZ ;  /* 0x0000009003117810 */ /* 0x000fe40007ffe0ff */
[----:B------:R-:W-:Y:S01]  /*0b60*/  @!P5 LEA.HI.X R7, R4, R33, R0, 0x1, P6 ;  /* 0x000000210407d211 */ /* 0x000fe200030f0c00 */
[----:B------:R-:W-:Y:S01]  /*0b70*/  @!P1 IMAD R2, R21, R34, RZ ;  /* 0x0000002215029224 */ /* 0x000fe200078e02ff */
[----:B------:R-:W-:Y:S01]  /*0b80*/  @!P1 MOV R4, R88 ;  /* 0x0000005800049202 */ /* 0x000fe20000000f00 */
[----:B------:R-:W1:Y:S01]  /*0b90*/  @!P2 LDC.64 R20, c[0x0][0x390] ;  /* 0x0000e400ff14ab82 */ /* 0x000e620000000a00 */
[----:B------:R-:W-:-:S02]  /*0ba0*/  @!P1 MOV R5, R91 ;  /* 0x0000005b00059202 */ /* 0x000fc40000000f00 */
[----:B------:R-:W-:Y:S02]  /*0bb0*/  ISETP.GE.U32.AND P4, PT, R17, UR16, PT ;  /* 0x0000001011007c0c */ /* 0x000fe4000bf86070 */
[----:B------:R-:W-:Y:S01]  /*0bc0*/  SHF.R.S32.HI R27, RZ, 0x1f, R17 ;  /* 0x0000001fff1b7819 */ /* 0x000fe20000011411 */
[----:B------:R-:W-:Y:S02]  /*0bd0*/  HFMA2 R70, -RZ, RZ, 0, 0 ;  /* 0x00000000ff467431 */ /* 0x000fe400000001ff */
[----:B------:R-:W-:Y:S01]  /*0be0*/  @!P1 IMAD R11, R19, R35, R2 ;  /* 0x00000023130b9224 */ /* 0x000fe200078e0202 */
[----:B------:R-:W1:Y:S01]  /*0bf0*/  @!P3 LDC.64 R32, c[0x0][0x3e0] ;  /* 0x0000f800ff20bb82 */ /* 0x000e620000000a00 */
[----:B------:R-:W-:Y:S01]  /*0c00*/  ISETP.GE.AND.EX P4, PT, R27, UR17, PT, P4 ;  /* 0x000000111b007c0c */ /* 0x000fe2000bf86340 */
[----:B------:R-:W-:Y:S01]  /*0c10*/  @!P1 IMAD.WIDE.U32 R4, R19, R34, R4 ;  /* 0x0000002213049225 */ /* 0x000fe200078e0004 */
[----:B------:R-:W-:Y:S01]  /*0c20*/  IADD3 R19, PT, PT, R3, 0xa0, RZ ;  /* 0x000000a003137810 */ /* 0x000fe20007ffe0ff */
[----:B------:R0:W5:Y:S03]  /*0c30*/  @!P5 LDG.E R70, desc[UR14][R6.64] ;  /* 0x0000000e0646d981 */ /* 0x000166000c1e1900 */
[----:B------:R-:W-:Y:S01]  /*0c40*/  ISETP.GE.U32.AND P5, PT, R19, UR16, PT ;  /* 0x0000001013007c0c */ /* 0x000fe2000bfa6070 */
[----:B0-----:R-:W-:Y:S01]  /*0c50*/  @!P2 IMAD R2, R23, R36, RZ ;  /* 0x000000241702a224 */ /* 0x001fe200078e02ff */
[----:B------:R-:W-:Y:S01]  /*0c60*/  SHF.R.S32.HI R29, RZ, 0x1f, R19 ;  /* 0x0000001fff1d7819 */ /* 0x000fe20000011413 */
[----:B------:R-:W0:Y:S01]  /*0c70*/  @!P3 LDC.64 R34, c[0x0][0x390] ;  /* 0x0000e400ff22bb82 */ /* 0x000e220000000a00 */
[----:B------:R-:W-:-:S02]  /*0c80*/  @!P1 IADD3 R0, PT, PT, R5, R11, RZ ;  /* 0x0000000b05009210 */ /* 0x000fc40007ffe0ff */
[----:B------:R-:W-:Y:S02]  /*0c90*/  ISETP.GE.AND.EX P5, PT, R29, UR17, PT, P5 ;  /* 0x000000111d007c0c */ /* 0x000fe4000bfa6350 */
[----:B------:R-:W-:Y:S02]  /*0ca0*/  @!P2 MOV R10, R88 ;  /* 0x00000058000aa202 */ /* 0x000fe40000000f00 */
[----:B------:R-:W-:Y:S01]  /*0cb0*/  @!P2 MOV R11, R91 ;  /* 0x0000005b000ba202 */ /* 0x000fe20000000f00 */
[----:B------:R-:W0:Y:S01]  /*0cc0*/  @!P4 LDC.64 R6, c[0x0][0x3e0] ;  /* 0x0000f800ff06cb82 */ /* 0x000e220000000a00 */
[C---:B---3--:R-:W-:Y:S01]  /*0cd0*/  @!P1 LEA R8, P6, R4.reuse, R30, 0x1 ;  /* 0x0000001e04089211 */ /* 0x048fe200078c08ff */
[C---:B------:R-:W-:Y:S02]  /*0ce0*/  @!P2 IMAD R5, R13.reuse, R37, R2 ;  /* 0x000000250d05a224 */ /* 0x040fe400078e0202 */
[----:B------:R-:W-:Y:S01]  /*0cf0*/  @!P2 IMAD.WIDE.U32 R10, R13, R36, R10 ;  /* 0x000000240d0aa225 */ /* 0x000fe200078e000a */
[----:B------:R-:W-:-:S03]  /*0d00*/  @!P1 LEA.HI.X R9, R4, R31, R0, 0x1, P6 ;  /* 0x0000001f04099211 */ /* 0x000fc600030f0c00 */
[----:B------:R-:W-:Y:S02]  /*0d10*/  HFMA2 R68, -RZ, RZ, 0, 0 ;  /* 0x00000000ff447431 */ /* 0x000fe400000001ff */
[----:B-1----:R-:W-:Y:S01]  /*0d20*/  @!P3 IMAD R2, R25, R32, RZ ;  /* 0x000000201902b224 */ /* 0x002fe200078e02ff */
[----:B------:R-:W-:Y:S01]  /*0d30*/  @!P2 IADD3 R0, PT, PT, R11, R5, RZ ;  /* 0x000000050b00a210 */ /* 0x000fe20007ffe0ff */
[----:B------:R-:W1:Y:S01]  /*0d40*/  @!P4 LDC.64 R36, c[0x0][0x390] ;  /* 0x0000e400ff24cb82 */ /* 0x000e620000000a00 */
[C---:B------:R-:W-:Y:S01]  /*0d50*/  @!P2 LEA R12, P6, R10.reuse, R20, 0x1 ;  /* 0x000000140a0ca211 */ /* 0x040fe200078c08ff */
[----:B------:R3:W5:Y:S01]  /*0d60*/  @!P1 LDG.E R68, desc[UR14][R8.64] ;  /* 0x0000000e08449981 */ /* 0x000762000c1e1900 */
[----:B------:R-:W-:Y:S02]  /*0d70*/  @!P3 MOV R11, R91 ;  /* 0x0000005b000bb202 */ /* 0x000fe40000000f00 */
[----:B------:R-:W-:-:S03]  /*0d80*/  @!P2 LEA.HI.X R13, R10, R21, R0, 0x1, P6 ;  /* 0x000000150a0da211 */ /* 0x000fc600030f0c00 */
[----:B------:R-:W1:Y:S01]  /*0d90*/  @!P5 LDC.64 R4, c[0x0][0x3e0] ;  /* 0x0000f800ff04db82 */ /* 0x000e620000000a00 */
[----:B------:R-:W-:Y:S02]  /*0da0*/  @!P3 MOV R10, R88 ;  /* 0x00000058000ab202 */ /* 0x000fe40000000f00 */
[----:B------:R-:W-:Y:S01]  /*0db0*/  IADD3 R21, PT, PT, R3, 0xb0, RZ ;  /* 0x000000b003157810 */ /* 0x000fe20007ffe0ff */
[----:B------:R-:W-:Y:S02]  /*0dc0*/  HFMA2 R66, -RZ, RZ, 0, 0 ;  /* 0x00000000ff427431 */ /* 0x000fe400000001ff */
[C---:B------:R-:W-:Y:S02]  /*0dd0*/  @!P3 IMAD R31, R15.reuse, R33, R2 ;  /* 0x000000210f1fb224 */ /* 0x040fe400078e0202 */
[----:B------:R-:W-:Y:S01]  /*0de0*/  @!P3 IMAD.WIDE.U32 R10, R15, R32, R10 ;  /* 0x000000200f0ab225 */ /* 0x000fe200078e000a */
[----:B------:R-:W-:Y:S01]  /*0df0*/  ISETP.GE.U32.AND P1, PT, R21, UR16, PT ;  /* 0x0000001015007c0c */ /* 0x000fe2000bf26070 */
[----:B---3--:R-:W3:Y:S01]  /*0e00*/  @!P5 LDC.64 R8, c[0x0][0x390] ;  /* 0x0000e400ff08db82 */ /* 0x008ee20000000a00 */
[----:B------:R-:W-:Y:S01]  /*0e10*/  SHF.R.S32.HI R25, RZ, 0x1f, R21 ;  /* 0x0000001fff197819 */ /* 0x000fe20000011415 */
[----:B------:R1:W5:Y:S01]  /*0e20*/  @!P2 LDG.E R66, desc[UR14][R12.64] ;  /* 0x0000000e0c42a981 */ /* 0x000362000c1e1900 */
[----:B------:R-:W-:Y:S01]  /*0e30*/  IADD3 R23, PT, PT, R3, 0xc0, RZ ;  /* 0x000000c003177810 */ /* 0x000fe20007ffe0ff */
[----:B0-----:R-:W-:Y:S01]  /*0e40*/  @!P4 IMAD R2, R27, R6, RZ ;  /* 0x000000061b02c224 */ /* 0x001fe200078e02ff */
[----:B------:R-:W-:-:S02]  /*0e50*/  ISETP.GE.AND.EX P1, PT, R25, UR17, PT, P1 ;  /* 0x0000001119007c0c */ /* 0x000fc4000bf26310 */
[----:B------:R-:W-:Y:S02]  /*0e60*/  @!P3 IADD3 R0, PT, PT, R11, R31, RZ ;  /* 0x0000001f0b00b210 */ /* 0x000fe40007ffe0ff */
[C---:B------:R-:W-:Y:S02]  /*0e70*/  @!P3 LEA R14, P6, R10.reuse, R34, 0x1 ;  /* 0x000000220a0eb211 */ /* 0x040fe400078c08ff */
[----:B------:R-:W-:Y:S02]  /*0e80*/  ISETP.GE.U32.AND P2, PT, R23, UR16, PT ;  /* 0x0000001017007c0c */ /* 0x000fe4000bf46070 */
[----:B------:R-:W-:Y:S02]  /*0e90*/  SHF.R.S32.HI R27, RZ, 0x1f, R23 ;  /* 0x0000001fff1b7819 */ /* 0x000fe40000011417 */
[----:B------:R-:W-:Y:S02]  /*0ea0*/  @!P3 LEA.HI.X R15, R10, R35, R0, 0x1, P6 ;  /* 0x000000230a0fb211 */ /* 0x000fe400030f0c00 */
[----:B------:R-:W-:-:S02]  /*0eb0*/  ISETP.GE.AND.EX P2, PT, R27, UR17, PT, P2 ;  /* 0x000000111b007c0c */ /* 0x000fc4000bf46320 */
[----:B------:R-:W-:Y:S02]  /*0ec0*/  @!P4 MOV R10, R88 ;  /* 0x00000058000ac202 */ /* 0x000fe40000000f00 */
[----:B------:R-:W-:Y:S02]  /*0ed0*/  @!P4 MOV R11, R91 ;  /* 0x0000005b000bc202 */ /* 0x000fe40000000f00 */
[----:B------:R-:W-:Y:S01]  /*0ee0*/  MOV R64, RZ ;  /* 0x000000ff00407202 */ /* 0x000fe20000000f00 */
[----:B------:R-:W-:Y:S02]  /*0ef0*/  @!P4 IMAD R31, R17, R7, R2 ;  /* 0x00000007111fc224 */ /* 0x000fe400078e0202 */
[----:B-1----:R-:W-:Y:S02]  /*0f00*/  @!P5 IMAD R0, R29, R4, RZ ;  /* 0x000000041d00d224 */ /* 0x002fe400078e02ff */
[----:B------:R-:W-:Y:S01]  /*0f10*/  @!P4 IMAD.WIDE.U32 R10, R17, R6, R10 ;  /* 0x00000006110ac225 */ /* 0x000fe200078e000a */
[----:B------:R0:W5:Y:S01]  /*0f20*/  @!P3 LDG.E R64, desc[UR14][R14.64] ;  /* 0x0000000e0e40b981 */ /* 0x000162000c1e1900 */
[----:B------:R-:W1:Y:S02]  /*0f30*/  @!P1 LDC.64 R6, c[0x0][0x3e0] ;  /* 0x0000f800ff069b82 */ /* 0x000e640000000a00 */
[----:B------:R-:W-:Y:S01]  /*0f40*/  @!P5 IMAD R33, R19, R5, R0 ;  /* 0x000000051321d224 */ /* 0x000fe200078e0200 */
[----:B------:R-:W-:-:S02]  /*0f50*/  @!P4 IADD3 R0, PT, PT, R11, R31, RZ ;  /* 0x0000001f0b00c210 */ /* 0x000fc40007ffe0ff */
[C---:B------:R-:W-:Y:S02]  /*0f60*/  @!P4 LEA R12, P3, R10.reuse, R36, 0x1 ;  /* 0x000000240a0cc211 */ /* 0x040fe400078608ff */
[----:B------:R-:W-:Y:S01]  /*0f70*/  IADD3 R17, PT, PT, R3, 0xd0, RZ ;  /* 0x000000d003117810 */ /* 0x000fe20007ffe0ff */
[----:B------:R-:W4:Y:S01]  /*0f80*/  @!P2 LDC.64 R34, c[0x0][0x3e0] ;  /* 0x0000f800ff22ab82 */ /* 0x000f220000000a00 */
[----:B0-----:R-:W-:Y:S02]  /*0f90*/  @!P5 MOV R14, R88 ;  /* 0x00000058000ed202 */ /* 0x001fe40000000f00 */
[----:B------:R-:W-:Y:S02]  /*0fa0*/  @!P5 MOV R15, R91 ;  /* 0x0000005b000fd202 */ /* 0x000fe40000000f00 */
[----:B------:R-:W-:Y:S02]  /*0fb0*/  @!P4 LEA.HI.X R13, R10, R37, R0, 0x1, P3 ;  /* 0x000000250a0dc211 */ /* 0x000fe400018f0c00 */
[----:B------:R-:W-:Y:S01]  /*0fc0*/  ISETP.GE.U32.AND P3, PT, R17, UR16, PT ;  /* 0x0000001011007c0c */ /* 0x000fe2000bf66070 */
[----:B------:R-:W0:Y:S01]  /*0fd0*/  @!P1 LDC.64 R30, c[0x0][0x390] ;  /* 0x0000e400ff1e9b82 */ /* 0x000e220000000a00 */
[----:B------:R-:W-:Y:S01]  /*0fe0*/  SHF.R.S32.HI R29, RZ, 0x1f, R17 ;  /* 0x0000001fff1d7819 */ /* 0x000fe20000011411 */
[----:B------:R-:W-:-:S03]  /*0ff0*/  @!P5 IMAD.WIDE.U32 R4, R19, R4, R14 ;  /* 0x000000041304d225 */ /* 0x000fc600078e000e */
[----:B------:R-:W-:Y:S02]  /*1000*/  ISETP.GE.AND.EX P3, PT, R29, UR17, PT, P3 ;  /* 0x000000111d007c0c */ /* 0x000fe4000bf66330 */
[----:B------:R-:W-:Y:S02]  /*1010*/  @!P5 IADD3 R0, PT, PT, R5, R33, RZ ;  /* 0x000000210500d210 */ /* 0x000fe40007ffe0ff */
[C---:B---3--:R-:W-:Y:S02]  /*1020*/  @!P5 LEA R10, P6, R4.reuse, R8, 0x1 ;  /* 0x00000008040ad211 */ /* 0x048fe400078c08ff */
[----:B------:R-:W-:Y:S01]  /*1030*/  MOV R60, RZ ;  /* 0x000000ff003c7202 */ /* 0x000fe20000000f00 */
[----:B------:R-:W-:Y:S01]  /*1040*/  HFMA2 R62, -RZ, RZ, 0, 0 ;  /* 0x00000000ff3e7431 */ /* 0x000fe200000001ff */
[----:B------:R-:W-:Y:S01]  /*1050*/  @!P5 LEA.HI.X R11, R4, R9, R0, 0x1, P6 ;  /* 0x00000009040bd211 */ /* 0x000fe200030f0c00 */
[----:B-1----:R-:W-:Y:S01]  /*1060*/  @!P1 IMAD R0, R25, R6, RZ ;  /* 0x0000000619009224 */ /* 0x002fe200078e02ff */
[----:B------:R-:W1:Y:S01]  /*1070*/  @!P2 LDC.64 R4, c[0x0][0x390] ;  /* 0x0000e400ff04ab82 */ /* 0x000e620000000a00 */
[----:B------:R-:W-:-:S02]  /*1080*/  IADD3 R25, PT, PT, R3, 0xe0, RZ ;  /* 0x000000e003197810 */ /* 0x000fc40007ffe0ff */
[----:B------:R3:W5:Y:S01]  /*1090*/  @!P5 LDG.E R60, desc[UR14][R10.64] ;  /* 0x0000000e0a3cd981 */ /* 0x000762000c1e1900 */
[----:B------:R-:W-:Y:S01]  /*10a0*/  @!P1 IMAD R15, R21, R7, R0 ;  /* 0x00000007150f9224 */ /* 0x000fe200078e0200 */
[----:B------:R-:W-:Y:S02]  /*10b0*/  @!P2 MOV R18, R88 ;  /* 0x000000580012a202 */ /* 0x000fe40000000f00 */
[----:B------:R0:W5:Y:S01]  /*10c0*/  @!P4 LDG.E R62, desc[UR14][R12.64] ;  /* 0x0000000e0c3ec981 */ /* 0x000162000c1e1900 */
[----:B------:R-:W2:Y:S01]  /*10d0*/  @!P3 LDC.64 R8, c[0x0][0x3e0] ;  /* 0x0000f800ff08bb82 */ /* 0x000ea20000000a00 */
[----:B------:R-:W-:Y:S01]  /*10e0*/  ISETP.GE.U32.AND P4, PT, R25, UR16, PT ;  /* 0x0000001019007c0c */ /* 0x000fe2000bf86070 */
[----:B----4-:R-:W-:Y:S01]  /*10f0*/  @!P2 IMAD R0, R27, R34, RZ ;  /* 0x000000221b00a224 */ /* 0x010fe200078e02ff */
[----:B------:R-:W-:Y:S02]  /*1100*/  SHF.R.S32.HI R33, RZ, 0x1f, R25 ;  /* 0x0000001fff217819 */ /* 0x000fe40000011419 */
[----:B---3--:R-:W-:-:S02]  /*1110*/  @!P1 MOV R10, R88 ;  /* 0x00000058000a9202 */ /* 0x008fc40000000f00 */
[-C--:B------:R-:W-:Y:S02]  /*1120*/  @!P1 MOV R11, R91.reuse ;  /* 0x0000005b000b9202 */ /* 0x080fe40000000f00 */
[----:B------:R-:W-:Y:S01]  /*1130*/  @!P2 MOV R19, R91 ;  /* 0x0000005b0013a202 */ /* 0x000fe20000000f00 */
[----:B0-----:R-:W0:Y:S01]  /*1140*/  @!P3 LDC.64 R12, c[0x0][0x390] ;  /* 0x0000e400ff0cbb82 */ /* 0x001e220000000a00 */
[----:B------:R-:W-:Y:S01]  /*1150*/  IADD3 R16, PT, PT, R3, 0xf0, RZ ;  /* 0x000000f003107810 */ /* 0x000fe20007ffe0ff */
[----:B------:R-:W-:Y:S01]  /*1160*/  @!P1 IMAD.WIDE.U32 R6, R21, R6, R10 ;  /* 0x0000000615069225 */ /* 0x000fe200078e000a */
[----:B------:R-:W-:Y:S02]  /*1170*/  ISETP.GE.AND.EX P4, PT, R33, UR17, PT, P4 ;  /* 0x0000001121007c0c */ /* 0x000fe4000bf86340 */
[----:B------:R-:W-:Y:S01]  /*1180*/  ISETP.GE.U32.AND P5, PT, R16, UR16, PT ;  /* 0x0000001010007c0c */ /* 0x000fe2000bfa6070 */
[C---:B------:R-:W-:Y:S02]  /*1190*/  @!P2 IMAD R21, R23.reuse, R35, R0 ;  /* 0x000000231715a224 */ /* 0x040fe400078e0200 */
[----:B------:R-:W-:Y:S01]  /*11a0*/  @!P2 IMAD.WIDE.U32 R18, R23, R34, R18 ;  /* 0x000000221712a225 */ /* 0x000fe200078e0012 */
[----:B------:R-:W-:-:S02]  /*11b0*/  SHF.R.S32.HI R23, RZ, 0x1f, R16 ;  /* 0x0000001fff177819 */ /* 0x000fc40000011410 */
[----:B------:R-:W-:Y:S02]  /*11c0*/  @!P1 IADD3 R0, PT, PT, R7, R15, RZ ;  /* 0x0000000f07009210 */ /* 0x000fe40007ffe0ff */
[C---:B------:R-:W-:Y:S02]  /*11d0*/  @!P1 LEA R14, P6, R6.reuse, R30, 0x1 ;  /* 0x0000001e060e9211 */ /* 0x040fe400078c08ff */
[----:B------:R-:W-:Y:S01]  /*11e0*/  ISETP.GE.AND.EX P5, PT, R23, UR17, PT, P5 ;  /* 0x0000001117007c0c */ /* 0x000fe2000bfa6350 */
[----:B------:R-:W3:Y:S01]  /*11f0*/  @!P4 LDC.64 R10, c[0x0][0x3e0] ;  /* 0x0000f800ff0acb82 */ /* 0x000ee20000000a00 */
[----:B------:R-:W-:Y:S01]  /*1200*/  @!P1 LEA.HI.X R15, R6, R31, R0, 0x1, P6 ;  /* 0x0000001f060f9211 */ /* 0x000fe200030f0c00 */
[----:B------:R-:W-:Y:S01]  /*1210*/  HFMA2 R0, -RZ, RZ, 0, 0 ;  /* 0x00000000ff007431 */ /* 0x000fe200000001ff */
[----:B------:R-:W-:Y:S02]  /*1220*/  @!P2 IADD3 R2, PT, PT, R19, R21, RZ ;  /* 0x000000151302a210 */ /* 0x000fe40007ffe0ff */
[----:B-1----:R-:W-:Y:S01]  /*1230*/  @!P2 LEA R20, P6, R18, R4, 0x1 ;  /* 0x000000041214a211 */ /* 0x002fe200078c08ff */
[----:B--2---:R-:W-:-:S02]  /*1240*/  @!P3 IMAD R4, R29, R8, RZ ;  /* 0x000000081d04b224 */ /* 0x004fc400078e02ff */
[----:B------:R1:W2:Y:S01]  /*1250*/  @!P1 LDG.E R0, desc[UR14][R14.64] ;  /* 0x0000000e0e009981 */ /* 0x0002a2000c1e1900 */
[----:B------:R-:W-:Y:S01]  /*1260*/  @!P2 LEA.HI.X R21, R18, R5, R2, 0x1, P6 ;  /* 0x000000051215a211 */ /* 0x000fe200030f0c02 */
[----:B------:R-:W-:Y:S01]  /*1270*/  @!P3 IMAD R5, R17, R9, R4 ;  /* 0x000000091105b224 */ /* 0x000fe200078e0204 */
[----:B------:R-:W-:Y:S01]  /*1280*/  IADD3 R27, PT, PT, R3, 0x100, RZ ;  /* 0x00000100031b7810 */ /* 0x000fe20007ffe0ff */
[----:B------:R-:W4:Y:S01]  /*1290*/  @!P5 LDC.64 R6, c[0x0][0x3e0] ;  /* 0x0000f800ff06db82 */ /* 0x000f220000000a00 */
[----:B------:R-:W-:Y:S02]  /*12a0*/  MOV R4, RZ ;  /* 0x000000ff00047202 */ /* 0x000fe40000000f00 */
[----:B-1----:R-:W-:-:S04]  /*12b0*/  @!P3 MOV R14, R88 ;  /* 0x00000058000eb202 */ /* 0x002fc80000000f00 */
[----:B------:R1:W2:Y:S01]  /*12c0*/  @!P2 LDG.E R4, desc[UR14][R20.64] ;  /* 0x0000000e1404a981 */ /* 0x0002a2000c1e1900 */
[----:B------:R-:W-:Y:S02]  /*12d0*/  @!P3 MOV R15, R91 ;  /* 0x0000005b000fb202 */ /* 0x000fe40000000f00 */
[----:B------:R-:W-:Y:S01]  /*12e0*/  ISETP.GE.U32.AND P1, PT, R27, UR16, PT ;  /* 0x000000101b007c0c */ /* 0x000fe2000bf26070 */
[----:B------:R-:W-:Y:S01]  /*12f0*/  @!P3 IMAD.WIDE.U32 R8, R17, R8, R14 ;  /* 0x000000081108b225 */ /* 0x000fe200078e000e */
[----:B------:R-:W-:Y:S02]  /*1300*/  SHF.R.S32.HI R29, RZ, 0x1f, R27 ;  /* 0x0000001fff1d7819 */ /* 0x000fe4000001141b */
[----:B------:R-:W4:Y:S01]  /*1310*/  @!P4 LDC.64 R14, c[0x0][0x390] ;  /* 0x0000e400ff0ecb82 */ /* 0x000f220000000a00 */
[----:B------:R-:W-:Y:S02]  /*1320*/  IADD3 R31, PT, PT, R3, 0x110, RZ ;  /* 0x00000110031f7810 */ /* 0x000fe40007ffe0ff */
[----:B------:R-:W-:-:S02]  /*1330*/  @!P3 IADD3 R2, PT, PT, R9, R5, RZ ;  /* 0x000000050902b210 */ /* 0x000fc40007ffe0ff */
[C---:B0-----:R-:W-:Y:S02]  /*1340*/  @!P3 LEA R12, P6, R8.reuse, R12, 0x1 ;  /* 0x0000000c080cb211 */ /* 0x041fe400078c08ff */
[----:B------:R-:W-:Y:S02]  /*1350*/  ISETP.GE.AND.EX P1, PT, R29, UR17, PT, P1 ;  /* 0x000000111d007c0c */ /* 0x000fe4000bf26310 */
[----:B------:R-:W-:Y:S02]  /*1360*/  ISETP.GE.U32.AND P2, PT, R31, UR16, PT ;  /* 0x000000101f007c0c */ /* 0x000fe4000bf46070 */
[----:B------:R-:W-:Y:S02]  /*1370*/  SHF.R.S32.HI R35, RZ, 0x1f, R31 ;  /* 0x0000001fff237819 */ /* 0x000fe4000001141f */
[----:B------:R-:W-:Y:S02]  /*1380*/  @!P3 LEA.HI.X R13, R8, R13, R2, 0x1, P6 ;  /* 0x0000000d080db211 */ /* 0x000fe400030f0c02 */
[----:B------:R-:W0:Y:S01]  /*1390*/  @!P5 LDC.64 R8, c[0x0][0x390] ;  /* 0x0000e400ff08db82 */ /* 0x000e220000000a00 */
[----:B------:R-:W-:Y:S01]  /*13a0*/  ISETP.GE.AND.EX P2, PT, R35, UR17, PT, P2 ;  /* 0x0000001123007c0c */ /* 0x000fe2000bf46320 */
[----:B---3--:R-:W-:-:S02]  /*13b0*/  @!P4 IMAD R2, R33, R10, RZ ;  /* 0x0000000a2102c224 */ /* 0x008fc400078e02ff */
[----:B------:R-:W-:Y:S01]  /*13c0*/  HFMA2 R5, -RZ, RZ, 0, 0 ;  /* 0x00000000ff057431 */ /* 0x000fe200000001ff */
[----:B-1----:R-:W-:Y:S02]  /*13d0*/  @!P4 MOV R20, R88 ;  /* 0x000000580014c202 */ /* 0x002fe40000000f00 */
[----:B------:R-:W-:Y:S01]  /*13e0*/  @!P4 MOV R21, R91 ;  /* 0x0000005b0015c202 */ /* 0x000fe20000000f00 */
[----:B------:R-:W-:Y:S01]  /*13f0*/  @!P4 IMAD R17, R25, R11, R2 ;  /* 0x0000000b1911c224 */ /* 0x000fe200078e0202 */
[----:B------:R-:W1:Y:S01]  /*1400*/  @!P1 LDC.64 R18, c[0x0][0x3e0] ;  /* 0x0000f800ff129b82 */ /* 0x000e620000000a00 */
[----:B------:R-:W-:Y:S01]  /*1410*/  IADD3 R2, PT, PT, R3, 0x120, RZ ;  /* 0x0000012003027810 */ /* 0x000fe20007ffe0ff */
[----:B----4-:R-:W-:Y:S01]  /*1420*/  @!P5 IMAD R23, R23, R6, RZ ;  /* 0x000000061717d224 */ /* 0x010fe200078e02ff */
[----:B------:R3:W4:Y:S01]  /*1430*/  @!P3 LDG.E R5, desc[UR14][R12.64] ;  /* 0x0000000e0c05b981 */ /* 0x000722000c1e1900 */
[----:B------:R-:W-:Y:S01]  /*1440*/  @!P4 IMAD.WIDE.U32 R20, R25, R10, R20 ;  /* 0x0000000a1914c225 */ /* 0x000fe200078e0014 */
[----:B------:R-:W-:-:S02]  /*1450*/  ISETP.GE.U32.AND P3, PT, R2, UR16, PT ;  /* 0x0000001002007c0c */ /* 0x000fc4000bf66070 */
[----:B------:R-:W-:Y:S01]  /*1460*/  SHF.R.S32.HI R25, RZ, 0x1f, R2 ;  /* 0x0000001fff197819 */ /* 0x000fe20000011402 */
[----:B------:R-:W1:Y:S01]  /*1470*/  @!P2 LDC.64 R10, c[0x0][0x3e0] ;  /* 0x0000f800ff0aab82 */ /* 0x000e620000000a00 */
[----:B------:R-:W-:Y:S01]  /*1480*/  @!P5 IMAD R33, R16, R7, R23 ;  /* 0x000000071021d224 */ /* 0x000fe200078e0217 */
[----:B------:R-:W-:Y:S02]  /*1490*/  @!P4 IADD3 R7, PT, PT, R21, R17, RZ ;  /* 0x000000111507c210 */ /* 0x000fe40007ffe0ff */
[----:B---3--:R-:W-:Y:S02]  /*14a0*/  @!P5 MOV R12, R88 ;  /* 0x00000058000cd202 */ /* 0x008fe40000000f00 */
[----:B------:R-:W-:Y:S02]  /*14b0*/  @!P5 MOV R13, R91 ;  /* 0x0000005b000dd202 */ /* 0x000fe40000000f00 */
[----:B------:R-:W-:Y:S02]  /*14c0*/  @!P4 LEA R22, P6, R20, R14, 0x1 ;  /* 0x0000000e1416c211 */ /* 0x000fe400078c08ff */
[----:B------:R-:W-:Y:S01]  /*14d0*/  ISETP.GE.AND.EX P3, PT, R25, UR17, PT, P3 ;  /* 0x0000001119007c0c */ /* 0x000fe2000bf66330 */
[----:B------:R-:W-:Y:S01]  /*14e0*/  @!P5 IMAD.WIDE.U32 R16, R16, R6, R12 ;  /* 0x000000061010d225 */ /* 0x000fe200078e000c */
[----:B------:R-:W-:-:S02]  /*14f0*/  @!P4 LEA.HI.X R23, R20, R15, R7, 0x1, P6 ;  /* 0x0000000f1417c211 */ /* 0x000fc400030f0c07 */
[----:B------:R-:W3:Y:S02]  /*1500*/  @!P1 LDC.64 R14, c[0x0][0x390] ;  /* 0x0000e400ff0e9b82 */ /* 0x000ee40000000a00 */
[----:B------:R-:W-:Y:S02]  /*1510*/  @!P5 IADD3 R6, PT, PT, R17, R33, RZ ;  /* 0x000000211106d210 */ /* 0x000fe40007ffe0ff */
[C---:B0-----:R-:W-:Y:S01]  /*1520*/  @!P5 LEA R20, P6, R16.reuse, R8, 0x1 ;  /* 0x000000081014d211 */ /* 0x041fe200078c08ff */
[----:B------:R-:W-:Y:S01]  /*1530*/  HFMA2 R7, -RZ, RZ, 0, 0 ;  /* 0x00000000ff077431 */ /* 0x000fe200000001ff */
[----:B------:R-:W-:Y:S02]  /*1540*/  IADD3 R26, PT, PT, R3, 0x130, RZ ;  /* 0x00000130031a7810 */ /* 0x000fe40007ffe0ff */
[----:B------:R-:W-:Y:S01]  /*1550*/  @!P5 LEA.HI.X R21, R16, R9, R6, 0x1, P6 ;  /* 0x000000091015d211 */ /* 0x000fe200030f0c06 */
[----:B------:R-:W0:Y:S01]  /*1560*/  @!P3 LDC.64 R12, c[0x0][0x3e0] ;  /* 0x0000f800ff0cbb82 */ /* 0x000e220000000a00 */
[----:B------:R-:W-:Y:S01]  /*1570*/  SHF.R.S32.HI R33, RZ, 0x1f, R26 ;  /* 0x0000001fff217819 */ /* 0x000fe2000001141a */
[----:B------:R1:W4:Y:S01]  /*1580*/  @!P4 LDG.E R7, desc[UR14][R22.64] ;  /* 0x0000000e1607c981 */ /* 0x000322000c1e1900 */
[----:B------:R-:W-:Y:S01]  /*1590*/  ISETP.GE.U32.AND P4, PT, R26, UR16, PT ;  /* 0x000000101a007c0c */ /* 0x000fe2000bf86070 */
[----:B-1----:R-:W-:-:S04]  /*15a0*/  @!P1 IMAD R6, R29, R18, RZ ;  /* 0x000000121d069224 */ /* 0x002fc800078e02ff */
[----:B------:R-:W1:Y:S01]  /*15b0*/  @!P2 LDC.64 R16, c[0x0][0x390] ;  /* 0x0000e400ff10ab82 */ /* 0x000e620000000a00 */
[----:B------:R-:W-:Y:S02]  /*15c0*/  @!P1 MOV R22, R88 ;  /* 0x0000005800169202 */ /* 0x000fe40000000f00 */
[----:B------:R-:W-:Y:S01]  /*15d0*/  @!P1 MOV R23, R91 ;  /* 0x0000005b00179202 */ /* 0x000fe20000000f00 */
[----:B------:R-:W-:Y:S01]  /*15e0*/  @!P1 IMAD R19, R27, R19, R6 ;  /* 0x000000131b139224 */ /* 0x000fe200078e0206 */
[----:B------:R-:W-:Y:S01]  /*15f0*/  ISETP.GE.AND.EX P4, PT, R33, UR17, PT, P4 ;  /* 0x0000001121007c0c */ /* 0x000fe2000bf86340 */
[----:B------:R-:W-:Y:S02]  /*1600*/  @!P2 IMAD R6, R35, R10, RZ ;  /* 0x0000000a2306a224 */ /* 0x000fe400078e02ff */
[----:B------:R-:W-:Y:S01]  /*1610*/  @!P1 IMAD.WIDE.U32 R22, R27, R18, R22 ;  /* 0x000000121b169225 */ /* 0x000fe200078e0016 */
[----:B------:R-:W-:Y:S02]  /*1620*/  MOV R9, RZ ;  /* 0x000000ff00097202 */ /* 0x000fe40000000f00 */
[----:B------:R-:W-:Y:S01]  /*1630*/  @!P2 MOV R28, R88 ;  /* 0x00000058001ca202 */ /* 0x000fe20000000f00 */
[----:B------:R-:W-:Y:S01]  /*1640*/  @!P2 IMAD R27, R31, R11, R6 ;  /* 0x0000000b1f1ba224 */ /* 0x000fe200078e0206 */
[----:B------:R-:W-:-:S02]  /*1650*/  @!P2 MOV R29, R91 ;  /* 0x0000005b001da202 */ /* 0x000fc40000000f00 */
[----:B------:R-:W-:Y:S01]  /*1660*/  @!P1 IADD3 R6, PT, PT, R23, R19, RZ ;  /* 0x0000001317069210 */ /* 0x000fe20007ffe0ff */
[----:B------:R0:W4:Y:S01]  /*1670*/  @!P5 LDG.E R9, desc[UR14][R20.64] ;  /* 0x0000000e1409d981 */ /* 0x000122000c1e1900 */
[----:B------:R-:W1:Y:S01]  /*1680*/  @!P3 LDC.64 R18, c[0x0][0x390] ;  /* 0x0000e400ff12bb82 */ /* 0x000e620000000a00 */
[----:B---3--:R-:W-:Y:S01]  /*1690*/  @!P1 LEA R14, P6, R22, R14, 0x1 ;  /* 0x0000000e160e9211 */ /* 0x008fe200078c08ff */
[----:B------:R-:W-:Y:S01]  /*16a0*/  @!P2 IMAD.WIDE.U32 R28, R31, R10, R28 ;  /* 0x0000000a1f1ca225 */ /* 0x000fe200078e001c */
[----:B------:R-:W-:-:S03]  /*16b0*/  IADD3 R34, PT, PT, R3, 0x140, RZ ;  /* 0x0000014003227810 */ /* 0x000fc60007ffe0ff */
[----:B------:R-:W-:Y:S01]  /*16c0*/  HFMA2 R11, -RZ, RZ, 0, 0 ;  /* 0x00000000ff0b7431 */ /* 0x000fe200000001ff */
[----:B------:R-:W-:Y:S02]  /*16d0*/  @!P1 LEA.HI.X R15, R22, R15, R6, 0x1, P6 ;  /* 0x0000000f160f9211 */ /* 0x000fe400030f0c06 */
[----:B------:R-:W-:Y:S01]  /*16e0*/  IADD3 R6, PT, PT, R3, 0x150, RZ ;  /* 0x0000015003067810 */ /* 0x000fe20007ffe0ff */
[----:B0-----:R-:W0:Y:S01]  /*16f0*/  @!P4 LDC.64 R20, c[0x0][0x3e0] ;  /* 0x0000f800ff14cb82 */ /* 0x001e220000000a00 */
[----:B------:R-:W-:Y:S01]  /*1700*/  ISETP.GE.U32.AND P5, PT, R34, UR16, PT ;  /* 0x0000001022007c0c */ /* 0x000fe2000bfa6070 */
[----:B------:R3:W4:Y:S01]  /*1710*/  @!P1 LDG.E R11, desc[UR14][R14.64] ;  /* 0x0000000e0e0b9981 */ /* 0x000722000c1e1900 */
[----:B------:R-:W-:Y:S02]  /*1720*/  SHF.R.S32.HI R35, RZ, 0x1f, R34 ;  /* 0x0000001fff237819 */ /* 0x000fe40000011422 */
[----:B------:R-:W-:Y:S02]  /*1730*/  @!P2 IADD3 R8, PT, PT, R29, R27, RZ ;  /* 0x0000001b1d08a210 */ /* 0x000fe40007ffe0ff */
[----:B-1----:R-:W-:Y:S01]  /*1740*/  @!P2 LEA R24, P6, R28, R16, 0x1 ;  /* 0x000000101c18a211 */ /* 0x002fe200078c08ff */
[----:B------:R-:W-:Y:S01]  /*1750*/  @!P3 IMAD R10, R25, R12, RZ ;  /* 0x0000000c190ab224 */ /* 0x000fe200078e02ff */
[----:B------:R-:W-:Y:S01]  /*1760*/  ISETP.GE.U32.AND P1, PT, R6, UR16, PT ;  /* 0x0000001006007c0c */ /* 0x000fe2000bf26070 */
[----:B------:R-:W1:Y:S01]  /*1770*/  @!P4 LDC.64 R22, c[0x0][0x390] ;  /* 0x0000e400ff16cb82 */ /* 0x000e620000000a00 */
[----:B------:R-:W-:-:S02]  /*1780*/  SHF.R.S32.HI R37, RZ, 0x1f, R6 ;  /* 0x0000001fff257819 */ /* 0x000fc40000011406 */
[----:B------:R-:W-:Y:S02]  /*1790*/  ISETP.GE.AND.EX P5, PT, R35, UR17, PT, P5 ;  /* 0x0000001123007c0c */ /* 0x000fe4000bfa6350 */
[----:B------:R-:W-:Y:S02]  /*17a0*/  @!P2 LEA.HI.X R25, R28, R17, R8, 0x1, P6 ;  /* 0x000000111c19a211 */ /* 0x000fe400030f0c08 */
[----:B------:R-:W-:Y:S02]  /*17b0*/  @!P3 MOV R28, R88 ;  /* 0x00000058001cb202 */ /* 0x000fe40000000f00 */
[----:B------:R-:W-:Y:S01]  /*17c0*/  @!P3 MOV R29, R91 ;  /* 0x0000005b001db202 */ /* 0x000fe20000000f00 */
[C---:B------:R-:W-:Y:S01]  /*17d0*/  @!P3 IMAD R27, R2.reuse, R13, R10 ;  /* 0x0000000d021bb224 */ /* 0x040fe200078e020a */
[----:B------:R-:W-:Y:S01]  /*17e0*/  ISETP.GE.AND.EX P1, PT, R37, UR17, PT, P1 ;  /* 0x0000001125007c0c */ /* 0x000fe2000bf26310 */
[----:B------:R-:W-:Y:S02]  /*17f0*/  HFMA2 R13, -RZ, RZ, 0, 0 ;  /* 0x00000000ff0d7431 */ /* 0x000fe400000001ff */
[----:B------:R-:W-:Y:S01]  /*1800*/  @!P3 IMAD.WIDE.U32 R28, R2, R12, R28 ;  /* 0x0000000c021cb225 */ /* 0x000fe200078e001c */
[----:B------:R-:W-:Y:S01]  /*1810*/  IADD3 R8, PT, PT, R3, 0x160, RZ ;  /* 0x0000016003087810 */ /* 0x000fe20007ffe0ff */
[----:B------:R-:W1:Y:S02]  /*1820*/  @!P5 LDC.64 R16, c[0x0][0x3e0] ;  /* 0x0000f800ff10db82 */ /* 0x000e640000000a00 */
[----:B------:R3:W4:Y:S01]  /*1830*/  @!P2 LDG.E R13, desc[UR14][R24.64] ;  /* 0x0000000e180da981 */ /* 0x000722000c1e1900 */
[----:B------:R-:W-:-:S02]  /*1840*/  @!P3 IADD3 R2, PT, PT, R29, R27, RZ ;  /* 0x0000001b1d02b210 */ /* 0x000fc40007ffe0ff */
[----:B------:R-:W-:Y:S02]  /*1850*/  @!P3 LEA R30, P6, R28, R18, 0x1 ;  /* 0x000000121c1eb211 */ /* 0x000fe400078c08ff */
[----:B------:R-:W-:Y:S02]  /*1860*/  ISETP.GE.U32.AND P2, PT, R8, UR16, PT ;  /* 0x0000001008007c0c */ /* 0x000fe4000bf46070 */
[----:B------:R-:W-:Y:S02]  /*1870*/  SHF.R.S32.HI R39, RZ, 0x1f, R8 ;  /* 0x0000001fff277819 */ /* 0x000fe40000011408 */
[----:B------:R-:W-:Y:S01]  /*1880*/  @!P3 LEA.HI.X R31, R28, R19, R2, 0x1, P6 ;  /* 0x000000131c1fb211 */ /* 0x000fe200030f0c02 */
[----:B0-----:R-:W-:Y:S01]  /*1890*/  @!P4 IMAD R33, R33, R20, RZ ;  /* 0x000000142121c224 */ /* 0x001fe200078e02ff */
[----:B------:R-:W0:Y:S01]  /*18a0*/  @!P1 LDC.64 R18, c[0x0][0x3e0] ;  /* 0x0000f800ff129b82 */ /* 0x000e220000000a00 */
[----:B------:R-:W-:Y:S02]  /*18b0*/  ISETP.GE.AND.EX P2, PT, R39, UR17, PT, P2 ;  /* 0x0000001127007c0c */ /* 0x000fe4000bf46320 */
[----:B---3--:R-:W-:-:S02]  /*18c0*/  @!P4 MOV R14, R88 ;  /* 0x00000058000ec202 */ /* 0x008fc40000000f00 */
[----:B------:R-:W-:Y:S01]  /*18d0*/  @!P4 MOV R15, R91 ;  /* 0x0000005b000fc202 */ /* 0x000fe20000000f00 */
[C---:B------:R-:W-:Y:S02]  /*18e0*/  @!P4 IMAD R33, R26.reuse, R21, R33 ;  /* 0x000000151a21c224 */ /* 0x040fe400078e0221 */
[----:B------:R-:W3:Y:S01]  /*18f0*/  @!P5 LDC.64 R24, c[0x0][0x390] ;  /* 0x0000e400ff18db82 */ /* 0x000ee20000000a00 */
[----:B------:R-:W-:Y:S01]  /*1900*/  @!P4 IMAD.WIDE.U32 R20, R26, R20, R14 ;  /* 0x000000141a14c225 */ /* 0x000fe200078e000e */
[----:B------:R-:W-:-:S03]  /*1910*/  IADD3 R10, PT, PT, R3, 0x170, RZ ;  /* 0x00000170030a7810 */ /* 0x000fc60007ffe0ff */
[----:B------:R-:W-:Y:S01]  /*1920*/  HFMA2 R15, -RZ, RZ, 0, 0 ;  /* 0x00000000ff0f7431 */ /* 0x000fe200000001ff */
[----:B------:R-:W-:Y:S02]  /*1930*/  @!P4 IADD3 R12, PT, PT, R21, R33, RZ ;  /* 0x00000021150cc210 */ /* 0x000fe40007ffe0ff */
[----:B------:R-:W3:Y:S01]  /*1940*/  @!P2 LDC.64 R28, c[0x0][0x3e0] ;  /* 0x0000f800ff1cab82 */ /* 0x000ee20000000a00 */
[C---:B-1----:R-:W-:Y:S02]  /*1950*/  @!P4 LEA R32, P6, R20.reuse, R22, 0x1 ;  /* 0x000000161420c211 */ /* 0x042fe400078c08ff */
[----:B------:R1:W4:Y:S01]  /*1960*/  @!P3 LDG.E R15, desc[UR14][R30.64] ;  /* 0x0000000e1e0fb981 */ /* 0x000322000c1e1900 */
[----:B------:R-:W-:Y:S02]  /*1970*/  SHF.R.S32.HI R41, RZ, 0x1f, R10 ;  /* 0x0000001fff297819 */ /* 0x000fe4000001140a */
[----:B------:R-:W-:Y:S02]  /*1980*/  @!P4 LEA.HI.X R33, R20, R23, R12, 0x1, P6 ;  /* 0x000000171421c211 */ /* 0x000fe400030f0c0c */
[----:B------:R-:W-:Y:S01]  /*1990*/  ISETP.GE.U32.AND P6, PT, R10, UR16, PT ;  /* 0x000000100a007c0c */ /* 0x000fe2000bfc6070 */
[----:B------:R-:W5:Y:S01]  /*19a0*/  @!P1 LDC.64 R26, c[0x0][0x390] ;  /* 0x0000e400ff1a9b82 */ /* 0x000f620000000a00 */
[----:B------:R-:W-:Y:S01]  /*19b0*/  IADD3 R2, PT, PT, R3, 0x180, RZ ;  /* 0x0000018003027810 */ /* 0x000fe20007ffe0ff */
[----:B------:R-:W-:Y:S01]  /*19c0*/  @!P5 IMAD R35, R35, R16, RZ ;  /* 0x000000102323d224 */ /* 0x000fe200078e02ff */
[----:B------:R-:W-:-:S02]  /*19d0*/  ISETP.GE.AND.EX P6, PT, R41, UR17, PT, P6 ;  /* 0x0000001129007c0c */ /* 0x000fc4000bfc6360 */
[----:B------:R-:W-:Y:S02]  /*19e0*/  ISETP.GE.U32.AND P3, PT, R2, UR16, PT ;  /* 0x0000001002007c0c */ /* 0x000fe4000bf66070 */
[----:B------:R-:W-:Y:S01]  /*19f0*/  SHF.R.S32.HI R43, RZ, 0x1f, R2 ;  /* 0x0000001fff2b7819 */ /* 0x000fe20000011402 */
[----:B0-----:R-:W-:Y:S01]  /*1a00*/  @!P1 IMAD R37, R37, R18, RZ ;  /* 0x0000001225259224 */ /* 0x001fe200078e02ff */
[----:B-1----:R-:W-:Y:S02]  /*1a10*/  @!P5 MOV R30, R88 ;  /* 0x00000058001ed202 */ /* 0x002fe40000000f00 */
[----:B------:R-:W-:Y:S01]  /*1a20*/  @!P5 MOV R31, R91 ;  /* 0x0000005b001fd202 */ /* 0x000fe20000000f00 */
[C---:B------:R-:W-:Y:S01]  /*1a30*/  @!P5 IMAD R35, R34.reuse, R17, R35 ;  /* 0x000000112223d224 */ /* 0x040fe200078e0223 */
[----:B------:R-:W-:Y:S01]  /*1a40*/  ISETP.GE.AND.EX P3, PT, R43, UR17, PT, P3 ;  /* 0x000000112b007c0c */ /* 0x000fe2000bf66330 */
[----:B------:R-:W0:Y:S01]  /*1a50*/  @!P2 LDC.64 R20, c[0x0][0x390] ;  /* 0x0000e400ff14ab82 */ /* 0x000e220000000a00 */
[----:B------:R-:W-:Y:S01]  /*1a60*/  MOV R17, RZ ;  /* 0x000000ff00117202 */ /* 0x000fe20000000f00 */
[----:B------:R-:W-:Y:S01]  /*1a70*/  @!P5 IMAD.WIDE.U32 R30, R34, R16, R30 ;  /* 0x00000010221ed225 */ /* 0x000fe200078e001e */
[----:B------:R-:W-:-:S03]  /*1a80*/  @!P1 MOV R36, R88 ;  /* 0x0000005800249202 */ /* 0x000fc60000000f00 */
[----:B------:R-:W-:Y:S01]  /*1a90*/  @!P1 IMAD R45, R6, R19, R37 ;  /* 0x00000013062d9224 */ /* 0x000fe200078e0225 */
[----:B------:R-:W-:Y:S01]  /*1aa0*/  @!P1 MOV R37, R91 ;  /* 0x0000005b00259202 */ /* 0x000fe20000000f00 */
[----:B------:R1:W4:Y:S01]  /*1ab0*/  @!P4 LDG.E R17, desc[UR14][R32.64] ;  /* 0x0000000e2011c981 */ /* 0x000322000c1e1900 */
[----:B------:R-:W-:Y:S01]  /*1ac0*/  @!P5 IADD3 R12, PT, PT, R31, R35, RZ ;  /* 0x000000231f0cd210 */ /* 0x000fe20007ffe0ff */
[----:B------:R-:W0:Y:S01]  /*1ad0*/  @!P6 LDC.64 R22, c[0x0][0x3e0] ;  /* 0x0000f800ff16eb82 */ /* 0x000e220000000a00 */
[----:B---3--:R-:W-:Y:S01]  /*1ae0*/  @!P5 LEA R34, P4, R30, R24, 0x1 ;  /* 0x000000181e22d211 */ /* 0x008fe200078808ff */
[----:B------:R-:W-:-:S03]  /*1af0*/  @!P1 IMAD.WIDE.U32 R36, R6, R18, R36 ;  /* 0x0000001206249225 */ /* 0x000fc600078e0024 */
[----:B------:R-:W-:Y:S01]  /*1b00*/  @!P5 LEA.HI.X R35, R30, R25, R12, 0x1, P4 ;  /* 0x000000191e23d211 */ /* 0x000fe200020f0c0c */
[----:B------:R-:W-:Y:S01]  /*1b10*/  @!P2 IMAD R39, R39, R28, RZ ;  /* 0x0000001c2727a224 */ /* 0x000fe200078e02ff */
[----:B------:R-:W-:Y:S01]  /*1b20*/  @!P1 IADD3 R12, PT, PT, R37, R45, RZ ;  /* 0x0000002d250c9210 */ /* 0x000fe20007ffe0ff */
[----:B------:R-:W3:Y:S01]  /*1b30*/  @!P3 LDC.64 R24, c[0x0][0x3e0] ;  /* 0x0000f800ff18bb82 */ /* 0x000ee20000000a00 */
[----:B-----5:R-:W-:Y:S01]  /*1b40*/  @!P1 LEA R30, P4, R36, R26, 0x1 ;  /* 0x0000001a241e9211 */ /* 0x020fe200078808ff */
[----:B-1----:R-:W-:Y:S01]  /*1b50*/  @!P2 IMAD R33, R8, R29, R39 ;  /* 0x0000001d0821a224 */ /* 0x002fe200078e0227 */
[----:B------:R-:W-:Y:S02]  /*1b60*/  IADD3 R6, PT, PT, R3, 0x190, RZ ;  /* 0x0000019003067810 */ /* 0x000fe40007ffe0ff */
[----:B------:R-:W-:Y:S02]  /*1b70*/  @!P2 MOV R38, R88 ;  /* 0x000000580026a202 */ /* 0x000fe40000000f00 */
[----:B------:R-:W-:-:S02]  /*1b80*/  @!P2 MOV R39, R91 ;  /* 0x0000005b0027a202 */ /* 0x000fc40000000f00 */
[----:B------:R-:W-:Y:S02]  /*1b90*/  @!P1 LEA.HI.X R31, R36, R27, R12, 0x1, P4 ;  /* 0x0000001b241f9211 */ /* 0x000fe400020f0c0c */
[----:B------:R-:W-:Y:S01]  /*1ba0*/  ISETP.GE.U32.AND P4, PT, R6, UR16, PT ;  /* 0x0000001006007c0c */ /* 0x000fe2000bf86070 */
[----:B------:R-:W1:Y:S01]  /*1bb0*/  @!P6 LDC.64 R26, c[0x0][0x390] ;  /* 0x0000e400ff1aeb82 */ /* 0x000e620000000a00 */
[----:B------:R-:W-:Y:S01]  /*1bc0*/  SHF.R.S32.HI R45, RZ, 0x1f, R6 ;  /* 0x0000001fff2d7819 */ /* 0x000fe20000011406 */
[----:B------:R-:W-:-:S04]  /*1bd0*/  @!P2 IMAD.WIDE.U32 R38, R8, R28, R38 ;  /* 0x0000001c0826a225 */ /* 0x000fc800078e0026 */
[----:B------:R-:W-:Y:S01]  /*1be0*/  HFMA2 R19, -RZ, RZ, 0, 0 ;  /* 0x00000000ff137431 */ /* 0x000fe200000001ff */
[----:B------:R-:W-:Y:S01]  /*1bf0*/  ISETP.GE.AND.EX P4, PT, R45, UR17, PT, P4 ;  /* 0x000000112d007c0c */ /* 0x000fe2000bf86340 */
[----:B------:R-:W5:Y:S01]  /*1c00*/  @!P3 LDC.64 R28, c[0x0][0x390] ;  /* 0x0000e400ff1cbb82 */ /* 0x000f620000000a00 */
[----:B------:R-:W-:-:S03]  /*1c10*/  HFMA2 R37, -RZ, RZ, 0, 0 ;  /* 0x00000000ff257431 */ /* 0x000fc600000001ff */
[----:B------:R0:W4:Y:S01]  /*1c20*/  @!P5 LDG.E R19, desc[UR14][R34.64] ;  /* 0x0000000e2213d981 */ /* 0x000122000c1e1900 */
[----:B------:R-:W-:Y:S01]  /*1c30*/  @!P2 IADD3 R8, PT, PT, R39, R33, RZ ;  /* 0x000000212708a210 */ /* 0x000fe20007ffe0ff */
[----:B0-----:R-:W-:Y:S01]  /*1c40*/  @!P6 IMAD R41, R41, R22, RZ ;  /* 0x000000162929e224 */ /* 0x001fe200078e02ff */
[----:B------:R-:W-:Y:S02]  /*1c50*/  @!P2 LEA R32, P5, R38, R20, 0x1 ;  /* 0x000000142620a211 */ /* 0x000fe400078a08ff */
[----:B------:R-:W-:Y:S01]  /*1c60*/  IADD3 R47, PT, PT, R3, 0x1a0, RZ ;  /* 0x000001a0032f7810 */ /* 0x000fe20007ffe0ff */
[----:B------:R-:W4:Y:S01]  /*1c70*/  @!P1 LDG.E R37, desc[UR14][R30.64] ;  /* 0x0000000e1e259981 */ /* 0x000f22000c1e1900 */
[----:B------:R-:W-:Y:S02]  /*1c80*/  @!P6 MOV R34, R88 ;  /* 0x000000580022e202 */ /* 0x000fe40000000f00 */
[----:B------:R-:W-:Y:S01]  /*1c90*/  @!P6 MOV R35, R91 ;  /* 0x0000005b0023e202 */ /* 0x000fe20000000f00 */
[----:B------:R-:W-:Y:S01]  /*1ca0*/  @!P6 IMAD R41, R10, R23, R41 ;  /* 0x000000170a29e224 */ /* 0x000fe200078e0229 */
[----:B------:R-:W-:-:S02]  /*1cb0*/  @!P2 LEA.HI.X R33, R38, R21, R8, 0x1, P5 ;  /* 0x000000152621a211 */ /* 0x000fc400028f0c08 */
[----:B------:R-:W-:Y:S01]  /*1cc0*/  ISETP.GE.U32.AND P1, PT, R47, UR16, PT ;  /* 0x000000102f007c0c */ /* 0x000fe2000bf26070 */
[----:B------:R-:W-:Y:S01]  /*1cd0*/  @!P6 IMAD.WIDE.U32 R34, R10, R22, R34 ;  /* 0x000000160a22e225 */ /* 0x000fe200078e0022 */
[----:B------:R-:W-:Y:S01]  /*1ce0*/  SHF.R.S32.HI R49, RZ, 0x1f, R47 ;  /* 0x0000001fff317819 */ /* 0x000fe2000001142f */
[----:B------:R-:W0:Y:S02]  /*1cf0*/  @!P4 LDC.64 R20, c[0x0][0x3e0] ;  /* 0x0000f800ff14cb82 */ /* 0x000e240000000a00 */
[----:B------:R-:W-:Y:S02]  /*1d00*/  HFMA2 R39, -RZ, RZ, 0, 0 ;  /* 0x00000000ff277431 */ /* 0x000fe400000001ff */
[----:B---3--:R-:W-:Y:S01]  /*1d10*/  @!P3 IMAD R43, R43, R24, RZ ;  /* 0x000000182b2bb224 */ /* 0x008fe200078e02ff */
[----:B------:R-:W-:Y:S02]  /*1d20*/  @!P3 MOV R22, R88 ;  /* 0x000000580016b202 */ /* 0x000fe40000000f00 */
[----:B------:R-:W-:-:S02]  /*1d30*/  @!P3 MOV R23, R91 ;  /* 0x0000005b0017b202 */ /* 0x000fc40000000f00 */
[----:B------:R-:W-:Y:S01]  /*1d40*/  ISETP.GE.AND.EX P1, PT, R49, UR17, PT, P1 ;  /* 0x0000001131007c0c */ /* 0x000fe2000bf26310 */
[C---:B------:R-:W-:Y:S01]  /*1d50*/  @!P3 IMAD R43, R2.reuse, R25, R43 ;  /* 0x00000019022bb224 */ /* 0x040fe200078e022b */
[----:B------:R3:W4:Y:S01]  /*1d60*/  @!P2 LDG.E R39, desc[UR14][R32.64] ;  /* 0x0000000e2027a981 */ /* 0x000722000c1e1900 */
[----:B------:R-:W-:Y:S01]  /*1d70*/  @!P3 IMAD.WIDE.U32 R24, R2, R24, R22 ;  /* 0x000000180218b225 */ /* 0x000fe200078e0016 */
[----:B------:R-:W-:Y:S01]  /*1d80*/  @!P6 IADD3 R8, PT, PT, R35, R41, RZ ;  /* 0x000000292308e210 */ /* 0x000fe20007ffe0ff */
[----:B------:R-:W2:Y:S01]  /*1d90*/  @!P4 LDC.64 R22, c[0x0][0x390] ;  /* 0x0000e400ff16cb82 */ /* 0x000ea20000000a00 */
[----:B-1----:R-:W-:Y:S02]  /*1da0*/  @!P6 LEA R26, P2, R34, R26, 0x1 ;  /* 0x0000001a221ae211 */ /* 0x002fe400078408ff */
[----:B------:R-:W-:Y:S02]  /*1db0*/  IADD3 R35, PT, PT, R3, 0x1b0, RZ ;  /* 0x000001b003237810 */ /* 0x000fe40007ffe0ff */
[----:B------:R-:W-:-:S02]  /*1dc0*/  @!P3 IADD3 R2, PT, PT, R25, R43, RZ ;  /* 0x0000002b1902b210 */ /* 0x000fc40007ffe0ff */
[----:B-----5:R-:W-:Y:S01]  /*1dd0*/  @!P3 LEA R28, P5, R24, R28, 0x1 ;  /* 0x0000001c181cb211 */ /* 0x020fe200078a08ff */
[----:B---3--:R-:W1:Y:S01]  /*1de0*/  @!P1 LDC.64 R32, c[0x0][0x390] ;  /* 0x0000e400ff209b82 */ /* 0x008e620000000a00 */
[----:B------:R-:W-:Y:S02]  /*1df0*/  @!P6 LEA.HI.X R27, R34, R27, R8, 0x1, P2 ;  /* 0x0000001b221be211 */ /* 0x000fe400010f0c08 */
[----:B------:R-:W-:Y:S02]  /*1e00*/  ISETP.GE.U32.AND P2, PT, R35, UR16, PT ;  /* 0x0000001023007c0c */ /* 0x000fe4000bf46070 */
[----:B------:R-:W-:Y:S02]  /*1e10*/  SHF.R.S32.HI R55, RZ, 0x1f, R35 ;  /* 0x0000001fff377819 */ /* 0x000fe40000011423 */
[----:B------:R-:W-:Y:S02]  /*1e20*/  @!P3 LEA.HI.X R29, R24, R29, R2, 0x1, P5 ;  /* 0x0000001d181db211 */ /* 0x000fe400028f0c02 */
[----:B------:R-:W3:Y:S01]  /*1e30*/  @!P1 LDC.64 R24, c[0x0][0x3e0] ;  /* 0x0000f800ff189b82 */ /* 0x000ee20000000a00 */
[----:B------:R-:W-:-:S02]  /*1e40*/  ISETP.GE.AND.EX P2, PT, R55, UR17, PT, P2 ;  /* 0x0000001137007c0c */ /* 0x000fc4000bf46320 */
[----:B------:R-:W-:Y:S01]  /*1e50*/  MOV R43, RZ ;  /* 0x000000ff002b7202 */ /* 0x000fe20000000f00 */
[----:B0-----:R-:W-:Y:S01]  /*1e60*/  @!P4 IMAD R45, R45, R20, RZ ;  /* 0x000000142d2dc224 */ /* 0x001fe200078e02ff */
[C---:B------:R-:W-:Y:S02]  /*1e70*/  IADD3 R10, PT, PT, R3.reuse, 0x1c0, RZ ;  /* 0x000001c0030a7810 */ /* 0x040fe40007ffe0ff */
[----:B------:R-:W-:Y:S02]  /*1e80*/  @!P4 MOV R30, R88 ;  /* 0x00000058001ec202 */ /* 0x000fe40000000f00 */
[----:B------:R-:W-:Y:S01]  /*1e90*/  @!P4 MOV R31, R91 ;  /* 0x0000005b001fc202 */ /* 0x000fe20000000f00 */
[----:B------:R-:W-:Y:S01]  /*1ea0*/  HFMA2 R41, -RZ, RZ, 0, 0 ;  /* 0x00000000ff297431 */ /* 0x000fe200000001ff */
[----:B------:R-:W5:Y:S01]  /*1eb0*/  @!P3 LDG.E R43, desc[UR14][R28.64] ;  /* 0x0000000e1c2bb981 */ /* 0x000f62000c1e1900 */
[----:B------:R-:W-:Y:S01]  /*1ec0*/  ISETP.GE.U32.AND P3, PT, R10, UR16, PT ;  /* 0x000000100a007c0c */ /* 0x000fe2000bf66070 */
[C---:B------:R-:W-:Y:S01]  /*1ed0*/  @!P4 IMAD R45, R6.reuse, R21, R45 ;  /* 0x00000015062dc224 */ /* 0x040fe200078e022d */
[----:B------:R-:W-:Y:S01]  /*1ee0*/  SHF.R.S32.HI R57, RZ, 0x1f, R10 ;  /* 0x0000001fff397819 */ /* 0x000fe2000001140a */
[----:B------:R-:W-:Y:S01]  /*1ef0*/  @!P4 IMAD.WIDE.U32 R30, R6, R20, R30 ;  /* 0x00000014061ec225 */ /* 0x000fe200078e001e */
[----:B------:R-:W-:Y:S01]  /*1f00*/  IADD3 R51, PT, PT, R3, 0x1d0, RZ ;  /* 0x000001d003337810 */ /* 0x000fe20007ffe0ff */
[----:B------:R-:W0:Y:S01]  /*1f10*/  @!P2 LDC.64 R20, c[0x0][0x3e0] ;  /* 0x0000f800ff14ab82 */ /* 0x000e220000000a00 */
[----:B------:R-:W-:Y:S01]  /*1f20*/  ISETP.GE.AND.EX P3, PT, R57, UR17, PT, P3 ;  /* 0x0000001139007c0c */ /* 0x000fe2000bf66330 */
[----:B------:R2:W5:Y:S01]  /*1f30*/  @!P6 LDG.E R41, desc[UR14][R26.64] ;  /* 0x0000000e1a29e981 */ /* 0x000562000c1e1900 */
[----:B------:R-:W-:-:S02]  /*1f40*/  @!P4 IADD3 R2, PT, PT, R31, R45, RZ ;  /* 0x0000002d1f02c210 */ /* 0x000fc40007ffe0ff */
[----:B------:R-:W-:Y:S02]  /*1f50*/  ISETP.GE.U32.AND P5, PT, R51, UR16, PT ;  /* 0x0000001033007c0c */ /* 0x000fe4000bfa6070 */
[----:B------:R-:W-:Y:S01]  /*1f60*/  SHF.R.S32.HI R59, RZ, 0x1f, R51 ;  /* 0x0000001fff3b7819 */ /* 0x000fe20000011433 */
[----:B------:R-:W-:Y:S01]  /*1f70*/  HFMA2 R45, -RZ, RZ, 0, 0 ;  /* 0x00000000ff2d7431 */ /* 0x000fe200000001ff */
[----:B--2---:R-:W-:Y:S02]  /*1f80*/  @!P4 LEA R26, P6, R30, R22, 0x1 ;  /* 0x000000161e1ac211 */ /* 0x004fe400078c08ff */
[----:B------:R-:W-:-:S03]  /*1f90*/  ISETP.GE.AND.EX P5, PT, R59, UR17, PT, P5 ;  /* 0x000000113b007c0c */ /* 0x000fc6000bfa6350 */
[----:B------:R-:W2:Y:S01]  /*1fa0*/  @!P3 LDC.64 R28, c[0x0][0x3e0] ;  /* 0x0000f800ff1cbb82 */ /* 0x000ea20000000a00 */
[----:B------:R-:W-:Y:S01]  /*1fb0*/  @!P4 LEA.HI.X R27, R30, R23, R2, 0x1, P6 ;  /* 0x000000171e1bc211 */ /* 0x000fe200030f0c02 */
[----:B---3--:R-:W-:Y:S01]  /*1fc0*/  @!P1 IMAD R2, R49, R24, RZ ;  /* 0x0000001831029224 */ /* 0x008fe200078e02ff */
[----:B------:R-:W-:Y:S02]  /*1fd0*/  IADD3 R6, PT, PT, R3, 0x1e0, RZ ;  /* 0x000001e003067810 */ /* 0x000fe40007ffe0ff */
[----:B------:R-:W-:Y:S01]  /*1fe0*/  @!P1 MOV R22, R88 ;  /* 0x0000005800169202 */ /* 0x000fe20000000f00 */
[----:B------:R3:W5:Y:S01]  /*1ff0*/  @!P4 LDG.E R45, desc[UR14][R26.64] ;  /* 0x0000000e1a2dc981 */ /* 0x000762000c1e1900 */
[----:B------:R-:W-:Y:S01]  /*2000*/  @!P1 MOV R23, R91 ;  /* 0x0000005b00179202 */ /* 0x000fe20000000f00 */
[----:B------:R-:W2:Y:S01]  /*2010*/  @!P2 LDC.64 R30, c[0x0][0x390] ;  /* 0x0000e400ff1eab82 */ /* 0x000ea20000000a00 */
[----:B------:R-:W-:Y:S01]  /*2020*/  ISETP.GE.U32.AND P4, PT, R6, UR16, PT ;  /* 0x0000001006007c0c */ /* 0x000fe2000bf86070 */
[C---:B------:R-:W-:Y:S01]  /*2030*/  @!P1 IMAD R49, R47.reuse, R25, R2 ;  /* 0x000000192f319224 */ /* 0x040fe200078e0202 */
[----:B------:R-:W-:Y:S01]  /*2040*/  SHF.R.S32.HI R53, RZ, 0x1f, R6 ;  /* 0x0000001fff357819 */ /* 0x000fe20000011406 */
[----:B------:R-:W-:-:S03]  /*2050*/  @!P1 IMAD.WIDE.U32 R22, R47, R24, R22 ;  /* 0x000000182f169225 */ /* 0x000fc600078e0016 */
[----:B------:R-:W-:Y:S01]  /*2060*/  ISETP.GE.AND.EX P4, PT, R53, UR17, PT, P4 ;  /* 0x0000001135007c0c */ /* 0x000fe2000bf86340 */
[----:B------:R-:W2:Y:S01]  /*2070*/  @!P5 LDC.64 R24, c[0x0][0x3e0] ;  /* 0x0000f800ff18db82 */ /* 0x000ea20000000a00 */
[----:B------:R-:W-:Y:S02]  /*2080*/  @!P1 IADD3 R2, PT, PT, R23, R49, RZ ;  /* 0x0000003117029210 */ /* 0x000fe40007ffe0ff */
[C---:B-1----:R-:W-:Y:S02]  /*2090*/  @!P1 LEA R32, P6, R22.reuse, R32, 0x1 ;  /* 0x0000002016209211 */ /* 0x042fe400078c08ff */
[----:B------:R-:W-:Y:S01]  /*20a0*/  IADD3 R8, PT, PT, R3, 0x1f0, RZ ;  /* 0x000001f003087810 */ /* 0x000fe20007ffe0ff */
[----:B0-----:R-:W-:Y:S01]  /*20b0*/  @!P2 IMAD R12, R55, R20, RZ ;  /* 0x00000014370ca224 */ /* 0x001fe200078e02ff */
[----:B------:R-:W-:Y:S01]  /*20c0*/  @!P1 LEA.HI.X R33, R22, R33, R2, 0x1, P6 ;  /* 0x0000002116219211 */ /* 0x000fe200030f0c02 */
[----:B---3--:R-:W0:Y:S01]  /*20d0*/  @!P3 LDC.64 R26, c[0x0][0x390] ;  /* 0x0000e400ff1abb82 */ /* 0x008e220000000a00 */
[----:B------:R-:W-:-:S02]  /*20e0*/  @!P2 MOV R2, R88 ;  /* 0x000000580002a202 */ /* 0x000fc40000000f00 */
[----:B------:R-:W-:Y:S02]  /*20f0*/  @!P2 MOV R3, R91 ;  /* 0x0000005b0003a202 */ /* 0x000fe40000000f00 */
[----:B------:R-:W-:Y:S02]  /*2100*/  ISETP.GE.U32.AND P6, PT, R8, UR16, PT ;  /* 0x0000001008007c0c */ /* 0x000fe4000bfc6070 */
[----:B------:R-:W-:Y:S01]  /*2110*/  SHF.R.S32.HI R55, RZ, 0x1f, R8 ;  /* 0x0000001fff377819 */ /* 0x000fe20000011408 */
[C---:B------:R-:W-:Y:S02]  /*2120*/  @!P2 IMAD R49, R35.reuse, R21, R12 ;  /* 0x000000152331a224 */ /* 0x040fe400078e020c */
[----:B------:R-:W-:Y:S02]  /*2130*/  HFMA2 R47, -RZ, RZ, 0, 0 ;  /* 0x00000000ff2f7431 */ /* 0x000fe400000001ff */
[----:B------:R-:W-:Y:S01]  /*2140*/  @!P2 IMAD.WIDE.U32 R20, R35, R20, R2 ;  /* 0x000000142314a225 */ /* 0x000fe200078e0002 */
[----:B------:R-:W-:Y:S01]  /*2150*/  ISETP.GE.AND.EX P6, PT, R55, UR17, PT, P6 ;  /* 0x0000001137007c0c */ /* 0x000fe2000bfc6360 */
[----:B------:R-:W1:Y:S02]  /*2160*/  @!P4 LDC.64 R2, c[0x0][0x3e0] ;  /* 0x0000f800ff02cb82 */ /* 0x000e640000000a00 */
[----:B------:R3:W5:Y:S06]  /*2170*/  @!P1 LDG.E R47, desc[UR14][R32.64] ;  /* 0x0000000e202f9981 */ /* 0x00076c000c1e1900 */
[----:B------:R-:W1:Y:S01]  /*2180*/  @!P5 LDC.64 R22, c[0x0][0x390] ;  /* 0x0000e400ff16db82 */ /* 0x000e620000000a00 */
[----:B------:R-:W-:Y:S01]  /*2190*/  @!P2 IADD3 R12, PT, PT, R21, R49, RZ ;  /* 0x00000031150ca210 */ /* 0x000fe20007ffe0ff */
[----:B--2---:R-:W-:Y:S01]  /*21a0*/  @!P3 IMAD R57, R57, R28, RZ ;  /* 0x0000001c3939b224 */ /* 0x004fe200078e02ff */
[----:B------:R-:W-:-:S02]  /*21b0*/  @!P2 LEA R30, P1, R20, R30, 0x1 ;  /* 0x0000001e141ea211 */ /* 0x000fc400078208ff */
[----:B---3--:R-:W-:Y:S02]  /*21c0*/  @!P3 MOV R32, R88 ;  /* 0x000000580020b202 */ /* 0x008fe40000000f00 */
[----:B------:R-:W-:Y:S01]  /*21d0*/  @!P3 MOV R33, R91 ;  /* 0x0000005b0021b202 */ /* 0x000fe20000000f00 */
[----:B------:R-:W-:Y:S01]  /*21e0*/  @!P3 IMAD R57, R10, R29, R57 ;  /* 0x0000001d0a39b224 */ /* 0x000fe200078e0239 */
[----:B------:R-:W-:Y:S02]  /*21f0*/  @!P2 LEA.HI.X R31, R20, R31, R12, 0x1, P1 ;  /* 0x0000001f141fa211 */ /* 0x000fe400008f0c0c */
[----:B------:R-:W2:Y:S01]  /*2200*/  @!P6 LDC.64 R20, c[0x0][0x3e0] ;  /* 0x0000f800ff14eb82 */ /* 0x000ea20000000a00 */
[----:B------:R-:W-:Y:S01]  /*2210*/  @!P3 IMAD.WIDE.U32 R32, R10, R28, R32 ;  /* 0x0000001c0a20b225 */ /* 0x000fe200078e0020 */
[----:B------:R-:W-:Y:S02]  /*2220*/  @!P5 MOV R34, R88 ;  /* 0x000000580022d202 */ /* 0x000fe40000000f00 */
[----:B------:R-:W-:Y:S01]  /*2230*/  @!P5 MOV R35, R91 ;  /* 0x0000005b0023d202 */ /* 0x000fe20000000f00 */
[----:B------:R-:W-:Y:S01]  /*2240*/  @!P5 IMAD R12, R59, R24, RZ ;  /* 0x000000183b0cd224 */ /* 0x000fe200078e02ff */
[----:B------:R-:W-:-:S02]  /*2250*/  @!P3 IADD3 R10, PT, PT, R33, R57, RZ ;  /* 0x00000039210ab210 */ /* 0x000fc40007ffe0ff */
[----:B------:R-:W3:Y:S01]  /*2260*/  @!P4 LDC.64 R28, c[0x0][0x390] ;  /* 0x0000e400ff1ccb82 */ /* 0x000ee20000000a00 */
[C---:B0-----:R-:W-:Y:S01]  /*2270*/  @!P3 LEA R26, P1, R32.reuse, R26, 0x1 ;  /* 0x0000001a201ab211 */ /* 0x041fe200078208ff */
[C---:B------:R-:W-:Y:S02]  /*2280*/  @!P5 IMAD R59, R51.reuse, R25, R12 ;  /* 0x00000019333bd224 */ /* 0x040fe400078e020c */
[----:B------:R-:W-:Y:S01]  /*2290*/  @!P5 IMAD.WIDE.U32 R24, R51, R24, R34 ;  /* 0x000000183318d225 */ /* 0x000fe200078e0022 */
[----:B------:R-:W-:-:S03]  /*22a0*/  @!P3 LEA.HI.X R27, R32, R27, R10, 0x1, P1 ;  /* 0x0000001b201bb211 */ /* 0x000fc600008f0c0a */
[----:B------:R-:W0:Y:S01]  /*22b0*/  @!P6 LDC.64 R32, c[0x0][0x390] ;  /* 0x0000e400ff20eb82 */ /* 0x000e220000000a00 */
[----:B-1----:R-:W-:Y:S01]  /*22c0*/  @!P4 IMAD R53, R53, R2, RZ ;  /* 0x000000023535c224 */ /* 0x002fe200078e02ff */
[----:B------:R-:W-:Y:S02]  /*22d0*/  @!P5 IADD3 R10, PT, PT, R25, R59, RZ ;  /* 0x0000003b190ad210 */ /* 0x000fe40007ffe0ff */
[----:B------:R-:W-:Y:S01]  /*22e0*/  @!P5 LEA R22, P1, R24, R22, 0x1 ;  /* 0x000000161816d211 */ /* 0x000fe200078208ff */
[----:B------:R-:W-:Y:S02]  /*22f0*/  HFMA2 R49, -RZ, RZ, 0, 0 ;  /* 0x00000000ff317431 */ /* 0x000fe400000001ff */
[----:B------:R-:W-:Y:S01]  /*2300*/  @!P4 IMAD R35, R6, R3, R53 ;  /* 0x000000030623c224 */ /* 0x000fe200078e0235 */
[----:B------:R-:W-:Y:S02]  /*2310*/  MOV R53, RZ ;  /* 0x000000ff00357202 */ /* 0x000fe40000000f00 */
[----:B------:R-:W-:-:S02]  /*2320*/  @!P5 LEA.HI.X R23, R24, R23, R10, 0x1, P1 ;  /* 0x000000171817d211 */ /* 0x000fc400008f0c0a */
[----:B------:R-:W-:Y:S01]  /*2330*/  @!P4 MOV R24, R88 ;  /* 0x000000580018c202 */ /* 0x000fe20000000f00 */
[----:B------:R-:W-:Y:S01]  /*2340*/  HFMA2 R51, -RZ, RZ, 0, 0 ;  /* 0x00000000ff337431 */ /* 0x000fe200000001ff */
[----:B------:R-:W-:Y:S01]  /*2350*/  @!P4 MOV R25, R91 ;  /* 0x0000005b0019c202 */ /* 0x000fe20000000f00 */
[----:B------:R-:W5:Y:S01]  /*2360*/  @!P2 LDG.E R49, desc[UR14][R30.64] ;  /* 0x0000000e1e31a981 */ /* 0x000f62000c1e1900 */
[----:B--2---:R-:W-:Y:S02]  /*2370*/  @!P6 IMAD R55, R55, R20, RZ ;  /* 0x000000143737e224 */ /* 0x004fe400078e02ff */
[----:B------:R-:W-:Y:S01]  /*2380*/  @!P4 IMAD.WIDE.U32 R2, R6, R2, R24 ;  /* 0x000000020602c225 */ /* 0x000fe200078e0018 */
[----:B------:R1:W2:Y:S04]  /*2390*/  @!P5 LDG.E R53, desc[UR14][R22.64] ;  /* 0x0000000e1635d981 */ /* 0x0002a8000c1e1900 */
[----:B------:R-:W2:Y:S01]  /*23a0*/  @!P3 LDG.E R51, desc[UR14][R26.64] ;  /* 0x0000000e1a33b981 */ /* 0x000ea2000c1e1900 */
[----:B------:R-:W-:Y:S01]  /*23b0*/  @!P6 IMAD R55, R8, R21, R55 ;  /* 0x000000150837e224 */ /* 0x000fe200078e0237 */
[----:B------:R-:W-:-:S02]  /*23c0*/  @!P4 IADD3 R3, PT, PT, R3, R35, RZ ;  /* 0x000000230303c210 */ /* 0x000fc40007ffe0ff */
[----:B-1----:R-:W-:Y:S02]  /*23d0*/  @!P6 MOV R22, R88 ;  /* 0x000000580016e202 */ /* 0x002fe40000000f00 */
[----:B------:R-:W-:Y:S02]  /*23e0*/  @!P6 MOV R23, R91 ;  /* 0x0000005b0017e202 */ /* 0x000fe40000000f00 */
[----:B---3--:R-:W-:Y:S01]  /*23f0*/  @!P4 LEA R28, P1, R2, R28, 0x1 ;  /* 0x0000001c021cc211 */ /* 0x008fe200078208ff */
[----:B------:R-:W-:Y:S02]  /*2400*/  HFMA2 R57, -RZ, RZ, 0, 0 ;  /* 0x00000000ff397431 */ /* 0x000fe400000001ff */
[----:B------:R-:W-:Y:S01]  /*2410*/  @!P6 IMAD.WIDE.U32 R20, R8, R20, R22 ;  /* 0x000000140814e225 */ /* 0x000fe200078e0016 */
[----:B------:R-:W-:-:S04]  /*2420*/  @!P4 LEA.HI.X R29, R2, R29, R3, 0x1, P1 ;  /* 0x0000001d021dc211 */ /* 0x000fc800008f0c03 */
[----:B------:R-:W-:Y:S01]  /*2430*/  @!P6 IADD3 R2, PT, PT, R21, R55, RZ ;  /* 0x000000371502e210 */ /* 0x000fe20007ffe0ff */
[----:B------:R-:W3:Y:S01]  /*2440*/  @!P4 LDG.E R57, desc[UR14][R28.64] ;  /* 0x0000000e1c39c981 */ /* 0x000ee2000c1e1900 */
[C---:B0-----:R-:W-:Y:S02]  /*2450*/  @!P6 LEA R32, P1, R20.reuse, R32, 0x1 ;  /* 0x000000201420e211 */ /* 0x041fe400078208ff */
[----:B------:R-:W-:Y:S02]  /*2460*/  MOV R59, RZ ;  /* 0x000000ff003b7202 */ /* 0x000fe40000000f00 */
[----:B------:R-:W-:-:S05]  /*2470*/  @!P6 LEA.HI.X R33, R20, R33, R2, 0x1, P1 ;  /* 0x000000211421e211 */ /* 0x000fca00008f0c02 */
[----:B------:R-:W3:Y:S01]  /*2480*/  @!P6 LDG.E R59, desc[UR14][R32.64] ;  /* 0x0000000e203be981 */ /* 0x000ee2000c1e1900 */
[--C-:B------:R-:W-:Y:S02]  /*2490*/  HADD2.F32 R83, -RZ, R80.reuse.H0_H0 ;  /* 0x20000050ff537230 */ /* 0x100fe40000004100 */
[----:B------:R-:W-:Y:S02]  /*24a0*/  HADD2.F32 R80, -RZ, R80.H1_H1 ;  /* 0x30000050ff507230 */ /* 0x000fe40000004100 */
[--C-:B------:R-:W-:Y:S02]  /*24b0*/  HADD2.F32 R81, -RZ, R78.reuse.H0_H0 ;  /* 0x2000004eff517230 */ /* 0x100fe40000004100 */
[----:B------:R-:W-:Y:S02]  /*24c0*/  HADD2.F32 R78, -RZ, R78.H1_H1 ;  /* 0x3000004eff4e7230 */ /* 0x000fe40000004100 */
[----:B------:R-:W-:Y:S01]  /*24d0*/  FADD.FTZ R2, R83, R80 ;  /* 0x0000005053027221 */ /* 0x000fe20000010000 */
[----:B------:R-:W-:-:S02]  /*24e0*/  HADD2.F32 R79, -RZ, R76.H0_H0 ;  /* 0x2000004cff4f7230 */ /* 0x000fc40000004100 */
[----:B------:R-:W-:Y:S01]  /*24f0*/  FMUL.FTZ R6, R80, R80 ;  /* 0x0000005050067220 */ /* 0x000fe20000410000 */
[----:B------:R-:W-:Y:S02]  /*2500*/  HADD2.F32 R76, -RZ, R76.H1_H1 ;  /* 0x3000004cff4c7230 */ /* 0x000fe40000004100 */
[----:B------:R-:W-:Y:S01]  /*2510*/  FADD.FTZ R3, R81, R78 ;  /* 0x0000004e51037221 */ /* 0x000fe20000010000 */
[----:B------:R-:W-:Y:S01]  /*2520*/  FADD.FTZ R2, RZ, R2 ;  /* 0x00000002ff027221 */ /* 0x000fe20000010000 */
[----:B------:R-:W-:Y:S01]  /*2530*/  FMUL.FTZ R8, R78, R78 ;  /* 0x0000004e4e087220 */ /* 0x000fe20000410000 */
[--C-:B------:R-:W-:Y:S02]  /*2540*/  HADD2.F32 R77, -RZ, R74.reuse.H0_H0 ;  /* 0x2000004aff4d7230 */ /* 0x100fe40000004100 */
[----:B------:R-:W-:Y:S01]  /*2550*/  FFMA.FTZ R6, R83, R83, R6 ;  /* 0x0000005353067223 */ /* 0x000fe20000010006 */
[----:B------:R-:W-:Y:S01]  /*2560*/  FADD.FTZ R2, R2, R3 ;  /* 0x0000000302027221 */ /* 0x000fe20000010000 */
[----:B------:R-:W-:Y:S01]  /*2570*/  FADD.FTZ R21, R79, R76 ;  /* 0x0000004c4f157221 */ /* 0x000fe20000010000 */
[----:B------:R-:W-:-:S02]  /*2580*/  HADD2.F32 R74, -RZ, R74.H1_H1 ;  /* 0x3000004aff4a7230 */ /* 0x000fc40000004100 */
[----:B------:R-:W-:Y:S01]  /*2590*/  FFMA.FTZ R3, R81, R81, R8 ;  /* 0x0000005151037223 */ /* 0x000fe20000010008 */
[----:B------:R-:W-:Y:S01]  /*25a0*/  FADD.FTZ R6, RZ, R6 ;  /* 0x00000006ff067221 */ /* 0x000fe20000010000 */
[----:B------:R-:W-:Y:S01]  /*25b0*/  FMUL.FTZ R8, R76, R76 ;  /* 0x0000004c4c087220 */ /* 0x000fe20000410000 */
[----:B------:R-:W-:Y:S01]  /*25c0*/  FADD.FTZ R2, R2, R21 ;  /* 0x0000001502027221 */ /* 0x000fe20000010000 */
[--C-:B------:R-:W-:Y:S02]  /*25d0*/  HADD2.F32 R75, -RZ, R72.reuse.H0_H0 ;  /* 0x20000048ff4b7230 */ /* 0x100fe40000004100 */
[----:B------:R-:W-:Y:S01]  /*25e0*/  FADD.FTZ R21, R77, R74 ;  /* 0x0000004a4d157221 */ /* 0x000fe20000010000 */
[----:B------:R-:W-:Y:S02]  /*25f0*/  HADD2.F32 R72, -RZ, R72.H1_H1 ;  /* 0x30000048ff487230 */ /* 0x000fe40000004100 */
[----:B------:R-:W-:Y:S01]  /*2600*/  FADD.FTZ R3, R6, R3 ;  /* 0x0000000306037221 */ /* 0x000fe20000010000 */
[----:B------:R-:W-:Y:S01]  /*2610*/  FFMA.FTZ R8, R79, R79, R8 ;  /* 0x0000004f4f087223 */ /* 0x000fe20000010008 */
[----:B------:R-:W-:Y:S01]  /*2620*/  FMUL.FTZ R6, R74, R74 ;  /* 0x0000004a4a067220 */ /* 0x000fe20000410000 */
[----:B------:R-:W-:Y:S01]  /*2630*/  FADD.FTZ R2, R2, R21 ;  /* 0x0000001502027221 */ /* 0x000fe20000010000 */
[----:B------:R-:W-:-:S02]  /*2640*/  HADD2.F32 R73, -RZ, R70.H0_H0 ;  /* 0x20000046ff497230 */ /* 0x000fc40000004100 */
[----:B------:R-:W-:Y:S01]  /*2650*/  FADD.FTZ R21, R75, R72 ;  /* 0x000000484b157221 */ /* 0x000fe20000010000 */
[----:B------:R-:W-:Y:S02]  /*2660*/  HADD2.F32 R70, -RZ, R70.H1_H1 ;  /* 0x30000046ff467230 */ /* 0x000fe40000004100 */
[----:B------:R-:W-:Y:S01]  /*2670*/  FADD.FTZ R3, R3, R8 ;  /* 0x0000000803037221 */ /* 0x000fe20000010000 */
[----:B------:R-:W-:Y:S01]  /*2680*/  FFMA.FTZ R6, R77, R77, R6 ;  /* 0x0000004d4d067223 */ /* 0x000fe20000010006 */
[----:B------:R-:W-:Y:S01]  /*2690*/  FMUL.FTZ R8, R72, R72 ;  /* 0x0000004848087220 */ /* 0x000fe20000410000 */
[----:B------:R-:W-:Y:S01]  /*26a0*/  FADD.FTZ R2, R2, R21 ;  /* 0x0000001502027221 */ /* 0x000fe20000010000 */
[--C-:B------:R-:W-:Y:S02]  /*26b0*/  HADD2.F32 R71, -RZ, R68.reuse.H0_H0 ;  /* 0x20000044ff477230 */ /* 0x100fe40000004100 */
[----:B------:R-:W-:Y:S01]  /*26c0*/  FADD.FTZ R21, R73, R70 ;  /* 0x0000004649157221 */ /* 0x000fe20000010000 */
[----:B------:R-:W-:-:S02]  /*26d0*/  HADD2.F32 R68, -RZ, R68.H1_H1 ;  /* 0x30000044ff447230 */ /* 0x000fc40000004100 */
[----:B------:R-:W-:Y:S01]  /*26e0*/  FADD.FTZ R3, R3, R6 ;  /* 0x0000000603037221 */ /* 0x000fe20000010000 */
[----:B------:R-:W-:Y:S01]  /*26f0*/  FFMA.FTZ R8, R75, R75, R8 ;  /* 0x0000004b4b087223 */ /* 0x000fe20000010008 */
        /* <DEDUP_REMOVED lines=18> */
[----:B------:R-:W-:Y:S01]  /*2820*/  FADD.FTZ R21, R67, R64 ;  /* 0x0000004043157221 */ /* 0x000fe20000010000 */
[----:B------:R-:W-:-:S02]  /*2830*/  HADD2.F32 R62, -RZ, R62.H1_H1 ;  /* 0x3000003eff3e7230 */ /* 0x000fc40000004100 */
[----:B------:R-:W-:Y:S01]  /*2840*/  FFMA.FTZ R6, R69, R69, R6 ;  /* 0x0000004545067223 */ /* 0x000fe20000010006 */
[----:B------:R-:W-:Y:S01]  /*2850*/  FMUL.FTZ R8, R64, R64 ;  /* 0x0000004040087220 */ /* 0x000fe20000410000 */
[----:B------:R-:W-:Y:S01]  /*2860*/  FADD.FTZ R2, R2, R21 ;  /* 0x0000001502027221 */ /* 0x000fe20000010000 */
[--C-:B------:R-:W-:Y:S02]  /*2870*/  HADD2.F32 R63, -RZ, R60.reuse.H0_H0 ;  /* 0x2000003cff3f7230 */ /* 0x100fe40000004100 */
[----:B------:R-:W-:Y:S01]  /*2880*/  FADD.FTZ R3, R3, R6 ;  /* 0x0000000603037221 */ /* 0x000fe20000010000 */
[----:B------:R-:W-:Y:S01]  /*2890*/  FFMA.FTZ R8, R67, R67, R8 ;  /* 0x0000004343087223 */ /* 0x000fe20000010008 */
[----:B------:R-:W-:Y:S01]  /*28a0*/  FADD.FTZ R21, R65, R62 ;  /* 0x0000003e41157221 */ /* 0x000fe20000010000 */
[----:B------:R-:W-:Y:S02]  /*28b0*/  HADD2.F32 R60, -RZ, R60.H1_H1 ;  /* 0x3000003cff3c7230 */ /* 0x000fe40000004100 */
[----:B------:R-:W-:Y:S01]  /*28c0*/  FMUL.FTZ R6, R62, R62 ;  /* 0x0000003e3e067220 */ /* 0x000fe20000410000 */
[----:B------:R-:W-:Y:S01]  /*28d0*/  FADD.FTZ R3, R3, R8 ;  /* 0x0000000803037221 */ /* 0x000fe20000010000 */
[----:B------:R-:W-:Y:S01]  /*28e0*/  FADD.FTZ R2, R2, R21 ;  /* 0x0000001502027221 */ /* 0x000fe20000010000 */
[----:B------:R-:W-:-:S02]  /*28f0*/  HADD2.F32 R61, -RZ, R0.H0_H0 ;  /* 0x20000000ff3d7230 */ /* 0x000fc40000004100 */
[----:B------:R-:W-:Y:S01]  /*2900*/  FFMA.FTZ R6, R65, R65, R6 ;  /* 0x0000004141067223 */ /* 0x000fe20000010006 */
[----:B------:R-:W-:Y:S01]  /*2910*/  FADD.FTZ R21, R63, R60 ;  /* 0x0000003c3f157221 */ /* 0x000fe20000010000 */
[----:B------:R-:W-:Y:S02]  /*2920*/  HADD2.F32 R0, -RZ, R0.H1_H1 ;  /* 0x30000000ff007230 */ /* 0x000fe40000004100 */
[----:B------:R-:W-:Y:S01]  /*2930*/  FMUL.FTZ R8, R60, R60 ;  /* 0x0000003c3c087220 */ /* 0x000fe20000410000 */
[----:B------:R-:W-:Y:S01]  /*2940*/  FADD.FTZ R6, R3, R6 ;  /* 0x0000000603067221 */ /* 0x000fe20000010000 */
[----:B------:R-:W-:Y:S01]  /*2950*/  FADD.FTZ R21, R2, R21 ;  /* 0x0000001502157221 */ /* 0x000fe20000010000 */
[--C-:B------:R-:W-:Y:S02]  /*2960*/  HADD2.F32 R2, -RZ, R4.reuse.H0_H0 ;  /* 0x20000004ff027230 */ /* 0x100fe40000004100 */
[----:B------:R-:W-:Y:S01]  /*2970*/  FFMA.FTZ R23, R63, R63, R8 ;  /* 0x0000003f3f177223 */ /* 0x000fe20000010008 */
[----:B------:R-:W-:Y:S01]  /*2980*/  FADD.FTZ R8, R61, R0 ;  /* 0x000000003d087221 */ /* 0x000fe20000010000 */
[----:B------:R-:W-:-:S02]  /*2990*/  HADD2.F32 R3, -RZ, R4.H1_H1 ;  /* 0x30000004ff037230 */ /* 0x000fc40000004100 */
[----:B------:R-:W-:Y:S01]  /*29a0*/  FMUL.FTZ R10, R0, R0 ;  /* 0x00000000000a7220 */ /* 0x000fe20000410000 */
[----:B------:R-:W-:Y:S01]  /*29b0*/  FADD.FTZ R6, R6, R23 ;  /* 0x0000001706067221 */ /* 0x000fe20000010000 */
[----:B------:R-:W-:Y:S01]  /*29c0*/  FADD.FTZ R8, R21, R8 ;  /* 0x0000000815087221 */ /* 0x000fe20000010000 */
[--C-:B----4-:R-:W-:Y:S02]  /*29d0*/  HADD2.F32 R4, -RZ, R5.reuse.H0_H0 ;  /* 0x20000005ff047230 */ /* 0x110fe40000004100 */
[----:B------:R-:W-:Y:S01]  /*29e0*/  FFMA.FTZ R21, R61, R61, R10 ;  /* 0x0000003d3d157223 */ /* 0x000fe2000001000a */
[----:B------:R-:W-:Y:S01]  /*29f0*/  FADD.FTZ R23, R2, R3 ;  /* 0x0000000302177221 */ /* 0x000fe20000010000 */
[----:B------:R-:W-:Y:S02]  /*2a00*/  HADD2.F32 R5, -RZ, R5.H1_H1 ;  /* 0x30000005ff057230 */ /* 0x000fe40000004100 */
[----:B------:R-:W-:Y:S01]  /*2a10*/  FMUL.FTZ R25, R3, R3 ;  /* 0x0000000303197220 */ /* 0x000fe20000410000 */
[----:B------:R-:W-:Y:S01]  /*2a20*/  FADD.FTZ R21, R6, R21 ;  /* 0x0000001506157221 */ /* 0x000fe20000010000 */
[----:B------:R-:W-:Y:S01]  /*2a30*/  FADD.FTZ R8, R8, R23 ;  /* 0x0000001708087221 */ /* 0x000fe20000010000 */
[----:B------:R-:W-:-:S02]  /*2a40*/  HADD2.F32 R6, -RZ, R7.H0_H0 ;  /* 0x20000007ff067230 */ /* 0x000fc40000004100 */
[----:B------:R-:W-:Y:S01]  /*2a50*/  FADD.FTZ R23, R4, R5 ;  /* 0x0000000504177221 */ /* 0x000fe20000010000 */
[----:B------:R-:W-:Y:S01]  /*2a60*/  FFMA.FTZ R10, R2, R2, R25 ;  /* 0x00000002020a7223 */ /* 0x000fe20000010019 */
[----:B------:R-:W-:Y:S02]  /*2a70*/  HADD2.F32 R7, -RZ, R7.H1_H1 ;  /* 0x30000007ff077230 */ /* 0x000fe40000004100 */
[----:B------:R-:W-:Y:S01]  /*2a80*/  FMUL.FTZ R25, R5, R5 ;  /* 0x0000000505197220 */ /* 0x000fe20000410000 */
[----:B------:R-:W-:Y:S01]  /*2a90*/  FADD.FTZ R23, R8, R23 ;  /* 0x0000001708177221 */ /* 0x000fe20000010000 */
[----:B------:R-:W-:Y:S01]  /*2aa0*/  FADD.FTZ R10, R21, R10 ;  /* 0x0000000a150a7221 */ /* 0x000fe20000010000 */
[--C-:B------:R-:W-:Y:S02]  /*2ab0*/  HADD2.F32 R8, -RZ, R9.reuse.H0_H0 ;  /* 0x20000009ff087230 */ /* 0x100fe40000004100 */
[----:B------:R-:W-:Y:S01]  /*2ac0*/  FFMA.FTZ R25, R4, R4, R25 ;  /* 0x0000000404197223 */ /* 0x000fe20000010019 */
[----:B------:R-:W-:-:S02]  /*2ad0*/  HADD2.F32 R9, -RZ, R9.H1_H1 ;  /* 0x30000009ff097230 */ /* 0x000fc40000004100 */
[----:B------:R-:W-:Y:S01]  /*2ae0*/  FMUL.FTZ R21, R7, R7 ;  /* 0x0000000707157220 */ /* 0x000fe20000410000 */
[----:B------:R-:W-:Y:S01]  /*2af0*/  FADD.FTZ R12, R6, R7 ;  /* 0x00000007060c7221 */ /* 0x000fe20000010000 */
[----:B------:R-:W-:Y:S01]  /*2b00*/  FADD.FTZ R25, R10, R25 ;  /* 0x000000190a197221 */ /* 0x000fe20000010000 */
[--C-:B------:R-:W-:Y:S02]  /*2b10*/  HADD2.F32 R10, -RZ, R11.reuse.H0_H0 ;  /* 0x2000000bff0a7230 */ /* 0x100fe40000004100 */
[----:B------:R-:W-:Y:S01]  /*2b20*/  FFMA.FTZ R14, R6, R6, R21 ;  /* 0x00000006060e7223 */ /* 0x000fe20000010015 */
[----:B------:R-:W-:Y:S01]  /*2b30*/  FADD.FTZ R12, R23, R12 ;  /* 0x0000000c170c7221 */ /* 0x000fe20000010000 */
[----:B------:R-:W-:Y:S01]  /*2b40*/  FADD.FTZ R21, R8, R9 ;  /* 0x0000000908157221 */ /* 0x000fe20000010000 */
[----:B------:R-:W-:Y:S02]  /*2b50*/  HADD2.F32 R11, -RZ, R11.H1_H1 ;  /* 0x3000000bff0b7230 */ /* 0x000fe40000004100 */
[----:B------:R-:W-:Y:S01]  /*2b60*/  FMUL.FTZ R23, R9, R9 ;  /* 0x0000000909177220 */ /* 0x000fe20000410000 */
[----:B------:R-:W-:Y:S01]  /*2b70*/  FADD.FTZ R21, R12, R21 ;  /* 0x000000150c157221 */ /* 0x000fe20000010000 */
[----:B------:R-:W-:-:S02]  /*2b80*/  HADD2.F32 R12, -RZ, R13.H0_H0 ;  /* 0x2000000dff0c7230 */ /* 0x000fc40000004100 */
[----:B------:R-:W-:Y:S01]  /*2b90*/  FADD.FTZ R14, R25, R14 ;  /* 0x0000000e190e7221 */ /* 0x000fe20000010000 */
[----:B------:R-:W-:Y:S01]  /*2ba0*/  FFMA.FTZ R23, R8, R8, R23 ;  /* 0x0000000808177223 */ /* 0x000fe20000010017 */
[----:B------:R-:W-:Y:S01]  /*2bb0*/  FADD.FTZ R16, R10, R11 ;  /* 0x0000000b0a107221 */ /* 0x000fe20000010000 */
[----:B------:R-:W-:Y:S02]  /*2bc0*/  HADD2.F32 R13, -RZ, R13.H1_H1 ;  /* 0x3000000dff0d7230 */ /* 0x000fe40000004100 */
[----:B------:R-:W-:Y:S01]  /*2bd0*/  FMUL.FTZ R25, R11, R11 ;  /* 0x0000000b0b197220 */ /* 0x000fe20000410000 */
[----:B------:R-:W-:Y:S01]  /*2be0*/  FADD.FTZ R23, R14, R23 ;  /* 0x000000170e177221 */ /* 0x000fe20000010000 */
[----:B------:R-:W-:Y:S01]  /*2bf0*/  FADD.FTZ R16, R21, R16 ;  /* 0x0000001015107221 */ /* 0x000fe20000010000 */
[--C-:B------:R-:W-:Y:S02]  /*2c00*/  HADD2.F32 R14, -RZ, R15.reuse.H0_H0 ;  /* 0x2000000fff0e7230 */ /* 0x100fe40000004100 */
[----:B------:R-:W-:Y:S01]  /*2c10*/  FADD.FTZ R21, R12, R13 ;  /* 0x0000000d0c157221 */ /* 0x000fe20000010000 */
[----:B------:R-:W-:Y:S01]  /*2c20*/  FFMA.FTZ R18, R10, R10, R25 ;  /* 0x0000000a0a127223 */ /* 0x000fe20000010019 */
[----:B------:R-:W-:-:S02]  /*2c30*/  HADD2.F32 R15, -RZ, R15.H1_H1 ;  /* 0x3000000fff0f7230 */ /* 0x000fc40000004100 */
[----:B------:R-:W-:Y:S01]  /*2c40*/  FMUL.FTZ R25, R13, R13 ;  /* 0x0000000d0d197220 */ /* 0x000fe20000410000 */
[----:B------:R-:W-:Y:S01]  /*2c50*/  FADD.FTZ R21, R16, R21 ;  /* 0x0000001510157221 */ /* 0x000fe20000010000 */
[----:B------:R-:W-:Y:S01]  /*2c60*/  FADD.FTZ R18, R23, R18 ;  /* 0x0000001217127221 */ /* 0x000fe20000010000 */
[--C-:B------:R-:W-:Y:S02]  /*2c70*/  HADD2.F32 R16, -RZ, R17.reuse.H0_H0 ;  /* 0x20000011ff107230 */ /* 0x100fe40000004100 */
[----:B------:R-:W-:Y:S01]  /*2c80*/  FFMA.FTZ R25, R12, R12, R25 ;  /* 0x0000000c0c197223 */ /* 0x000fe20000010019 */
[----:B------:R-:W-:Y:S01]  /*2c90*/  FMUL.FTZ R23, R15, R15 ;  /* 0x0000000f0f177220 */ /* 0x000fe20000410000 */
[----:B------:R-:W-:Y:S02]  /*2ca0*/  HADD2.F32 R17, -RZ, R17.H1_H1 ;  /* 0x30000011ff117230 */ /* 0x000fe40000004100 */
[----:B------:R-:W-:Y:S01]  /*2cb0*/  FADD.FTZ R20, R14, R15 ;  /* 0x0000000f0e147221 */ /* 0x000fe20000010000 */
[----:B------:R-:W-:Y:S01]  /*2cc0*/  FADD.FTZ R25, R18, R25 ;  /* 0x0000001912197221 */ /* 0x000fe20000010000 */
[----:B------:R-:W-:Y:S01]  /*2cd0*/  FFMA.FTZ R22, R14, R14, R23 ;  /* 0x0000000e0e167223 */ /* 0x000fe20000010017 */
[----:B------:R-:W-:-:S02]  /*2ce0*/  HADD2.F32 R18, -RZ, R19.H1_H1 ;  /* 0x30000013ff127230 */ /* 0x000fc40000004100 */
[----:B------:R-:W-:Y:S01]  /*2cf0*/  FADD.FTZ R20, R21, R20 ;  /* 0x0000001415147221 */ /* 0x000fe20000010000 */
[----:B------:R-:W-:Y:S01]  /*2d00*/  FMUL.FTZ R23, R17, R17 ;  /* 0x0000001111177220 */ /* 0x000fe20000410000 */
[C---:B------:R-:W-:Y:S01]  /*2d10*/  FADD.FTZ R21, R16.reuse, R17 ;  /* 0x0000001110157221 */ /* 0x040fe20000010000 */
[----:B------:R-:W-:Y:S02]  /*2d20*/  HADD2.F32 R19, -RZ, R19.H0_H0 ;  /* 0x20000013ff137230 */ /* 0x000fe40000004100 */
[----:B------:R-:W-:Y:S01]  /*2d30*/  FADD.FTZ R22, R25, R22 ;  /* 0x0000001619167221 */ /* 0x000fe20000010000 */
[----:B------:R-:W-:Y:S01]  /*2d40*/  FFMA.FTZ R23, R16, R16, R23 ;  /* 0x0000001010177223 */ /* 0x000fe20000010017 */
[----:B------:R-:W-:Y:S01]  /*2d50*/  FADD.FTZ R20, R20, R21 ;  /* 0x0000001514147221 */ /* 0x000fe20000010000 */
[----:B------:R-:W-:Y:S01]  /*2d60*/  FMUL.FTZ R24, R18, R18 ;  /* 0x0000001212187220 */ /* 0x000fe20000410000 */
[--C-:B------:R-:W-:Y:S02]  /*2d70*/  HADD2.F32 R36, -RZ, R37.reuse.H1_H1 ;  /* 0x30000025ff247230 */ /* 0x100fe40000004100 */
[----:B------:R-:W-:Y:S01]  /*2d80*/  FADD.FTZ R21, R19, R18 ;  /* 0x0000001213157221 */ /* 0x000fe20000010000 */
[----:B------:R-:W-:-:S02]  /*2d90*/  HADD2.F32 R37, -RZ, R37.H0_H0 ;  /* 0x20000025ff257230 */ /* 0x000fc40000004100 */
[----:B------:R-:W-:Y:S01]  /*2da0*/  FADD.FTZ R22, R22, R23 ;  /* 0x0000001716167221 */ /* 0x000fe20000010000 */
[----:B------:R-:W-:Y:S01]  /*2db0*/  FFMA.FTZ R23, R19, R19, R24 ;  /* 0x0000001313177223 */ /* 0x000fe20000010018 */
[----:B------:R-:W-:Y:S01]  /*2dc0*/  FADD.FTZ R20, R20, R21 ;  /* 0x0000001514147221 */ /* 0x000fe20000010000 */
[----:B------:R-:W-:Y:S01]  /*2dd0*/  FMUL.FTZ R24, R36, R36 ;  /* 0x0000002424187220 */ /* 0x000fe20000410000 */
[--C-:B------:R-:W-:Y:S02]  /*2de0*/  HADD2.F32 R38, -RZ, R39.reuse.H1_H1 ;  /* 0x30000027ff267230 */ /* 0x100fe40000004100 */
[C---:B------:R-:W-:Y:S01]  /*2df0*/  FADD.FTZ R21, R37.reuse, R36 ;  /* 0x0000002425157221 */ /* 0x040fe20000010000 */
[----:B------:R-:W-:Y:S02]  /*2e00*/  HADD2.F32 R39, -RZ, R39.H0_H0 ;  /* 0x20000027ff277230 */ /* 0x000fe40000004100 */
[----:B------:R-:W-:Y:S01]  /*2e10*/  FADD.FTZ R22, R22, R23 ;  /* 0x0000001716167221 */ /* 0x000fe20000010000 */
[----:B------:R-:W-:Y:S01]  /*2e20*/  FFMA.FTZ R23, R37, R37, R24 ;  /* 0x0000002525177223 */ /* 0x000fe20000010018 */
[----:B------:R-:W-:Y:S01]  /*2e30*/  FADD.FTZ R20, R20, R21 ;  /* 0x0000001514147221 */ /* 0x000fe20000010000 */
[----:B------:R-:W-:Y:S01]  /*2e40*/  FMUL.FTZ R24, R38, R38 ;  /* 0x0000002626187220 */ /* 0x000fe20000410000 */
[----:B------:R-:W-:Y:S01]  /*2e50*/  FADD.FTZ R21, R39, R38 ;  /* 0x0000002627157221 */ /* 0x000fe20000010000 */
[----:B-----5:R-:W-:-:S02]  /*2e60*/  HADD2.F32 R40, -RZ, R41.H1_H1 ;  /* 0x30000029ff287230 */ /* 0x020fc40000004100 */
[----:B------:R-:W-:Y:S02]  /*2e70*/  HADD2.F32 R41, -RZ, R41.H0_H0 ;  /* 0x20000029ff297230 */ /* 0x000fe40000004100 */
        /* <DEDUP_REMOVED lines=12> */
[----:B------:R-:W-:Y:S01]  /*2f40*/  FADD.FTZ R22, R22, R23 ;  /* 0x0000001716167221 */ /* 0x000fe20000010000 */
[----:B------:R-:W-:-:S02]  /*2f50*/  HADD2.F32 R44, -RZ, R45.H0_H0 ;  /* 0x2000002dff2c7230 */ /* 0x000fc40000004100 */
[----:B------:R-:W-:Y:S02]  /*2f60*/  HADD2.F32 R45, -RZ, R45.H1_H1 ;  /* 0x3000002dff2d7230 */ /* 0x000fe40000004100 */
[----:B------:R-:W-:Y:S01]  /*2f70*/  FFMA.FTZ R23, R43, R43, R24 ;  /* 0x0000002b2b177223 */ /* 0x000fe20000010018 */
[----:B------:R-:W0:Y:S01]  /*2f80*/  S2R R86, SR_TID.X ;  /* 0x0000000000567919 */ /* 0x000e220000002100 */
[----:B------:R-:W-:Y:S01]  /*2f90*/  FADD.FTZ R20, R20, R21 ;  /* 0x0000001514147221 */ /* 0x000fe20000010000 */
[----:B------:R-:W-:Y:S01]  /*2fa0*/  FADD.FTZ R21, R44, R45 ;  /* 0x0000002d2c157221 */ /* 0x000fe20000010000 */
[----:B------:R-:W-:Y:S01]  /*2fb0*/  FADD.FTZ R22, R22, R23 ;  /* 0x0000001716167221 */ /* 0x000fe20000010000 */
[----:B------:R-:W-:Y:S02]  /*2fc0*/  FMUL.FTZ R23, R45, R45 ;  /* 0x0000002d2d177220 */ /* 0x000fe40000410000 */
[----:B------:R-:W-:Y:S02]  /*2fd0*/  FADD.FTZ R20, R20, R21 ;  /* 0x0000001514147221 */ /* 0x000fe40000010000 */
        /* <DEDUP_REMOVED lines=10> */
[----:B------:R-:W-:-:S05]  /*3080*/  HADD2.F32 R49, -RZ, R49.H1_H1 ;  /* 0x30000031ff317230 */ /* 0x000fca0000004100 */
[----:B------:R-:W-:Y:S01]  /*3090*/  FADD.FTZ R21, R48, R49 ;  /* 0x0000003130157221 */ /* 0x000fe20000010000 */
[--C-:B--2---:R-:W-:Y:S02]  /*30a0*/  HADD2.F32 R50, -RZ, R51.reuse.H0_H0 ;  /* 0x20000033ff327230 */ /* 0x104fe40000004100 */
[----:B------:R-:W-:Y:S02]  /*30b0*/  HADD2.F32 R51, -RZ, R51.H1_H1 ;  /* 0x30000033ff337230 */ /* 0x000fe40000004100 */
[----:B------:R-:W-:Y:S01]  /*30c0*/  FMUL.FTZ R23, R49, R49 ;  /* 0x0000003131177220 */ /* 0x000fe20000410000 */
[----:B------:R-:W-:Y:S01]  /*30d0*/  FADD.FTZ R20, R20, R21 ;  /* 0x0000001514147221 */ /* 0x000fe20000010000 */
[--C-:B------:R-:W-:Y:S02]  /*30e0*/  HADD2.F32 R52, -RZ, R53.reuse.H1_H1 ;  /* 0x30000035ff347230 */ /* 0x100fe40000004100 */
[----:B------:R-:W-:Y:S01]  /*30f0*/  FADD.FTZ R21, R50, R51 ;  /* 0x0000003332157221 */ /* 0x000fe20000010000 */
[----:B------:R-:W-:-:S02]  /*3100*/  HADD2.F32 R53, -RZ, R53.H0_H0 ;  /* 0x20000035ff357230 */ /* 0x000fc40000004100 */
[----:B------:R-:W-:Y:S01]  /*3110*/  FFMA.FTZ R23, R48, R48, R23 ;  /* 0x0000003030177223 */ /* 0x000fe20000010017 */
[----:B------:R-:W-:Y:S01]  /*3120*/  FMUL.FTZ R25, R51, R51 ;  /* 0x0000003333197220 */ /* 0x000fe20000410000 */
[----:B------:R-:W-:Y:S01]  /*3130*/  FADD.FTZ R20, R20, R21 ;  /* 0x0000001514147221 */ /* 0x000fe20000010000 */
[----:B------:R-:W-:Y:S01]  /*3140*/  FMUL.FTZ R24, R52, R52 ;  /* 0x0000003434187220 */ /* 0x000fe20000410000 */
[----:B------:R-:W-:Y:S01]  /*3150*/  FADD.FTZ R22, R22, R23 ;  /* 0x0000001716167221 */ /* 0x000fe20000010000 */
[----:B------:R-:W-:Y:S01]  /*3160*/  FFMA.FTZ R25, R50, R50, R25 ;  /* 0x0000003232197223 */ /* 0x000fe20000010019 */
[C---:B------:R-:W-:Y:S01]  /*3170*/  FADD.FTZ R21, R53.reuse, R52 ;  /* 0x0000003435157221 */ /* 0x040fe20000010000 */
[--C-:B---3--:R-:W-:Y:S02]  /*3180*/  HADD2.F32 R56, -RZ, R57.reuse.H1_H1 ;  /* 0x30000039ff387230 */ /* 0x108fe40000004100 */
[----:B------:R-:W-:Y:S02]  /*3190*/  HADD2.F32 R57, -RZ, R57.H0_H0 ;  /* 0x20000039ff397230 */ /* 0x000fe40000004100 */
[----:B------:R-:W-:Y:S01]  /*31a0*/  FADD.FTZ R22, R22, R25 ;  /* 0x0000001916167221 */ /* 0x000fe20000010000 */
[----:B------:R-:W-:Y:S01]  /*31b0*/  FFMA.FTZ R23, R53, R53, R24 ;  /* 0x0000003535177223 */ /* 0x000fe20000010018 */
[----:B------:R-:W-:Y:S01]  /*31c0*/  FADD.FTZ R21, R20, R21 ;  /* 0x0000001514157221 */ /* 0x000fe20000010000 */
[----:B------:R-:W-:Y:S01]  /*31d0*/  FMUL.FTZ R20, R56, R56 ;  /* 0x0000003838147220 */ /* 0x000fe20000410000 */
[----:B------:R-:W-:Y:S01]  /*31e0*/  FADD.FTZ R24, R57, R56 ;  /* 0x0000003839187221 */ /* 0x000fe20000010000 */
[----:B------:R-:W-:Y:S01]  /*31f0*/  FADD.FTZ R22, R22, R23 ;  /* 0x0000001716167221 */ /* 0x000fe20000010000 */
[----:B------:R-:W-:-:S02]  /*3200*/  HADD2.F32 R58, -RZ, R59.H1_H1 ;  /* 0x3000003bff3a7230 */ /* 0x000fc40000004100 */
[----:B------:R-:W-:Y:S01]  /*3210*/  FFMA.FTZ R23, R57, R57, R20 ;  /* 0x0000003939177223 */ /* 0x000fe20000010014 */
[----:B------:R-:W-:Y:S01]  /*3220*/  HADD2.F32 R59, -RZ, R59.H0_H0 ;  /* 0x2000003bff3b7230 */ /* 0x000fe20000004100 */
[----:B0-----:R-:W-:Y:S01]  /*3230*/  LOP3.LUT R20, R86, 0x3e0, RZ, 0xc0, !PT ;  /* 0x000003e056147812 */ /* 0x001fe200078ec0ff */
        /* <DEDUP_REMOVED lines=97> */
.L_x_2790:
[----:B------:R-:W-:Y:S05]  /*3850*/  BSYNC.RECONVERGENT B0 ;  /* 0x0000000000007941 */ /* 0x000fea0003800200 */
.L_x_2789:
        /* <DEDUP_REMOVED lines=32> */
.L_x_2793:
[----:B0-----:R-:W2:Y:S04]  /*3a60*/  LDG.E.STRONG.GPU R22, desc[UR14][R20.64] ;  /* 0x0000000e14167981 */ /* 0x001ea8000c1ef900 */
[----:B--2---:R-:W-:Y:S01]  /*3a70*/  CCTL.IVALL ;  /* 0x00000000ff00798f */ /* 0x004fe20002000000 */
[----:B------:R-:W-:Y:S05]  /*3a80*/  YIELD ;  /* 0x0000000000007946 */ /* 0x000fea0003800000 */
[----:B------:R-:W-:-:S13]  /*3a90*/  ISETP.NE.AND P1, PT, R22, R25, PT ;  /* 0x000000191600720c */ /* 0x000fda0003f25270 */
[----:B------:R-:W-:Y:S05]  /*3aa0*/  @P1 BRA `(.L_x_2793) ;  /* 0xfffffffc00ec1947 */ /* 0x000fea000383ffff */
.L_x_2792:
        /* <DEDUP_REMOVED lines=15> */
.L_x_2795:
        /* <DEDUP_REMOVED lines=73> */
.L_x_2794:
        /* <DEDUP_REMOVED lines=42> */
.L_x_2796:
        /* <DEDUP_REMOVED lines=19> */
.L_x_2797:
        /* <DEDUP_REMOVED lines=11> */
.L_x_2798:
[----:B------:R-:W-:Y:S05]  /*44b0*/  BSYNC.RECONVERGENT B0 ;  /* 0x0000000000007941 */ /* 0x000fea0003800200 */
.L_x_2791:
        /* <DEDUP_REMOVED lines=74> */
[----:B------:R-:W-:-:S05]  /*4960*/  F2FP.F16.F32.PACK_AB R25, R80, R25 ;  /* 0x000000195019723e */ /* 0x000fca00000000ff */
[----:B------:R0:W-:Y:S02]  /*4970*/  STG.E desc[UR14][R26.64], R25 ;  /* 0x000000191a007986 */ /* 0x0001e4000c10190e */
.L_x_2802:
[----:B------:R-:W-:Y:S05]  /*4980*/  BSYNC.RECONVERGENT B1 ;  /* 0x0000000000017941 */ /* 0x000fea0003800200 */
.L_x_2801:
        /* <DEDUP_REMOVED lines=18> */
[----:B------:R-:W-:Y:S02]  /*4ab0*/  F2FP.F16.F32.PACK_AB R25, R78, R81 ;  /* 0x000000514e19723e */ /* 0x000fe400000000ff */
[----:B------:R-:W-:-:S05]  /*4ac0*/  LEA.HI.X R27, R24, UR17, R55, 0x1, P1 ;  /* 0x00000011181b7c11 */ /* 0x000fca00088f0c37 */
[----:B------:R1:W-:Y:S02]  /*4ad0*/  STG.E desc[UR14][R26.64], R25 ;  /* 0x000000191a007986 */ /* 0x0003e4000c10190e */
.L_x_2804:
[----:B------:R-:W-:Y:S05]  /*4ae0*/  BSYNC.RECONVERGENT B1 ;  /* 0x0000000000017941 */ /* 0x000fea0003800200 */
.L_x_2803:
        /* <DEDUP_REMOVED lines=38> */
[----:B------:R-:W-:-:S05]  /*4d50*/  F2FP.F16.F32.PACK_AB R25, R76, R25 ;  /* 0x000000194c19723e */ /* 0x000fca00000000ff */
[----:B------:R2:W-:Y:S02]  /*4d60*/  STG.E desc[UR14][R26.64], R25 ;  /* 0x000000191a007986 */ /* 0x0005e4000c10190e */
.L_x_2806:
[----:B------:R-:W-:Y:S05]  /*4d70*/  BSYNC.RECONVERGENT B1 ;  /* 0x0000000000017941 */ /* 0x000fea0003800200 */
.L_x_2805:
        /* <DEDUP_REMOVED lines=22> */
.L_x_2808:
[----:B------:R-:W-:Y:S05]  /*4ee0*/  BSYNC.RECONVERGENT B1 ;  /* 0x0000000000017941 */ /* 0x000fea0003800200 */
.L_x_2807:
        /* <DEDUP_REMOVED lines=20> */
.L_x_2810:
[----:B------:R-:W-:Y:S05]  /*5030*/  BSYNC.RECONVERGENT B1 ;  /* 0x0000000000017941 */ /* 0x000fea0003800200 */
.L_x_2809:
        /* <DEDUP_REMOVED lines=20> */
.L_x_2812:
[----:B------:R-:W-:Y:S05]  /*5180*/  BSYNC.RECONVERGENT B1 ;  /* 0x0000000000017941 */ /* 0x000fea0003800200 */
.L_x_2811:
        /* <DEDUP_REMOVED lines=20> */
.L_x_2814:
[----:B------:R-:W-:Y:S05]  /*52d0*/  BSYNC.RECONVERGENT B1 ;  /* 0x0000000000017941 */ /* 0x000fea0003800200 */
.L_x_2813:
        /* <DEDUP_REMOVED lines=20> */
.L_x_2816:
[----:B------:R-:W-:Y:S05]  /*5420*/  BSYNC.RECONVERGENT B1 ;  /* 0x0000000000017941 */ /* 0x000fea0003800200 */
.L_x_2815:
        /* <DEDUP_REMOVED lines=44> */
.L_x_2818:
[----:B------:R-:W-:Y:S05]  /*56f0*/  BSYNC.RECONVERGENT B1 ;  /* 0x0000000000017941 */ /* 0x000fea0003800200 */
.L_x_2817:
        /* <DEDUP_REMOVED lines=20> */
.L_x_2820:
[----:B------:R-:W-:Y:S05]  /*5840*/  BSYNC.RECONVERGENT B1 ;  /* 0x0000000000017941 */ /* 0x000fea0003800200 */
.L_x_2819:
        /* <DEDUP_REMOVED lines=20> */
.L_x_2822:
[----:B------:R-:W-:Y:S05]  /*5990*/  BSYNC.RECONVERGENT B1 ;  /* 0x0000000000017941 */ /* 0x000fea0003800200 */
.L_x_2821:
        /* <DEDUP_REMOVED lines=20> */
.L_x_2824:
[----:B------:R-:W-:Y:S05]  /*5ae0*/  BSYNC.RECONVERGENT B1 ;  /* 0x0000000000017941 */ /* 0x000fea0003800200 */
.L_x_2823:
        /* <DEDUP_REMOVED lines=17> */
[----:B------:R-:W-:Y:S02]  /*5c00*/  F2FP.F16.F32.PACK_AB R3, R27, R0 ;  /* 0x000000001b03723e */ /* 0x000fe400000000ff */
[----:B------:R-:W-:-:S05]  /*5c10*/  LEA.HI.X R25, R2, UR17, R33, 0x1, P1 ;  /* 0x0000001102197c11 */ /* 0x000fca00088f0c21 */
[----:B------:R4:W-:Y:S02]  /*5c20*/  STG.E desc[UR14][R24.64], R3 ;  /* 0x0000000318007986 */ /* 0x0009e4000c10190e */
.L_x_2826:
[----:B------:R-:W-:Y:S05]  /*5c30*/  BSYNC.RECONVERGENT B1 ;  /* 0x0000000000017941 */ /* 0x000fea0003800200 */
.L_x_2825:
        /* <DEDUP_REMOVED lines=17> */
[----:B------:R-:W-:Y:S02]  /*5d50*/  F2FP.F16.F32.PACK_AB R3, R25, R24 ;  /* 0x000000181903723e */ /* 0x000fe400000000ff */
[----:B------:R-:W-:-:S05]  /*5d60*/  LEA.HI.X R5, R2, UR17, R35, 0x1, P1 ;  /* 0x0000001102057c11 */ /* 0x000fca00088f0c23 */
[----:B------:R0:W-:Y:S02]  /*5d70*/  STG.E desc[UR14][R4.64], R3 ;  /* 0x0000000304007986 */ /* 0x0001e4000c10190e */
.L_x_2828:
[----:B------:R-:W-:Y:S05]  /*5d80*/  BSYNC.RECONVERGENT B1 ;  /* 0x0000000000017941 */ /* 0x000fea0003800200 */
.L_x_2827:
        /* <DEDUP_REMOVED lines=41> */
[----:B------:R-:W-:Y:S02]  /*6020*/  F2FP.F16.F32.PACK_AB R3, R7, R6 ;  /* 0x000000060703723e */ /* 0x000fe400000000ff */
[----:B------:R-:W-:-:S05]  /*6030*/  LEA.HI.X R5, R2, UR17, R55, 0x1, P5 ;  /* 0x0000001102057c11 */ /* 0x000fca000a8f0c37 */
[----:B------:R0:W-:Y:S02]  /*6040*/  STG.E desc[UR14][R4.64], R3 ;  /* 0x0000000304007986 */ /* 0x0001e4000c10190e */
.L_x_2830:
[----:B------:R-:W-:Y:S05]  /*6050*/  BSYNC.RECONVERGENT B1 ;  /* 0x0000000000017941 */ /* 0x000fea0003800200 */
.L_x_2829:
[----:B------:R-:W-:Y:S04]  /*6060*/  BSSY.RECONVERGENT B1, `(.L_x_2831) ;  /* 0x0000014000017945 */ /* 0x000fe80003800200 */
[----:B------:R-:W-:Y:S05]  /*6070*/  @P2 BRA `(.L_x_2832) ;  /* 0x0000000000482947 */ /* 0x000fea0003800000 */
[----:B------:R-:W1:Y:S01]  /*6080*/  LDCU.64 UR12, c[0x0][0x3e0] ;  /* 0x00007c00ff0c77ac */ /* 0x000e620008000a00 */
[----:B------:R-:W-:Y:S01]  /*6090*/  FADD.FTZ R9, R9, -UR7 ;  /* 0x8000000709097e21 */ /* 0x000fe20008010000 */
[----:B------:R-:W-:Y:S01]  /*60a0*/  MOV R2, R88 ;  /* 0x0000005800027202 */ /* 0x000fe20000000f00 */
[----:B------:R-:W-:Y:S01]  /*60b0*/  FADD.FTZ R8, R8, -UR7 ;  /* 0x8000000708087e21 */ /* 0x000fe20008010000 */
[----:B------:R-:W2:Y:S01]  /*60c0*/  LDCU.64 UR16, c[0x0][0x380] ;  /* 0x00007000ff1077ac */ /* 0x000ea20008000a00 */
[----:B0-----:R-:W-:Y:S01]  /*60d0*/  MOV R3, R91 ;  /* 0x0000005b00037202 */ /* 0x001fe20000000f00 */
[----:B------:R-:W-:Y:S01]  /*60e0*/  FMUL.FTZ R4, R9, UR10 ;  /* 0x0000000a09047c20 */ /* 0x000fe20008410000 */
[----:B------:R-:W-:-:S04]  /*60f0*/  FMUL.FTZ R5, R8, UR10 ;  /* 0x0000000a08057c20 */ /* 0x000fc80008410000 */
[----:B-----5:R-:W-:Y:S01]  /*6100*/  FFMA.FTZ R6, R20, R5, R22 ;  /* 0x0000000514067223 */ /* 0x020fe20000010016 */
[----:B-1----:R-:W-:Y:S02]  /*6110*/  IMAD R7, R60, UR12, RZ ;  /* 0x0000000c3c077c24 */ /* 0x002fe4000f8e02ff */
        /* <DEDUP_REMOVED lines=8> */
.L_x_2832:
[----:B------:R-:W-:Y:S05]  /*61a0*/  BSYNC.RECONVERGENT B1 ;  /* 0x0000000000017941 */ /* 0x000fea0003800200 */
.L_x_2831:
        /* <DEDUP_REMOVED lines=20> */
.L_x_2834:
[----:B------:R-:W-:Y:S05]  /*62f0*/  BSYNC.RECONVERGENT B1 ;  /* 0x0000000000017941 */ /* 0x000fea0003800200 */
.L_x_2833:
        /* <DEDUP_REMOVED lines=20> */
.L_x_2836:
[----:B------:R-:W-:Y:S05]  /*6440*/  BSYNC.RECONVERGENT B1 ;  /* 0x0000000000017941 */ /* 0x000fea0003800200 */
.L_x_2835:
        /* <DEDUP_REMOVED lines=20> */
.L_x_2838:
[----:B------:R-:W-:Y:S05]  /*6590*/  BSYNC.RECONVERGENT B1 ;  /* 0x0000000000017941 */ /* 0x000fea0003800200 */
.L_x_2837:
        /* <DEDUP_REMOVED lines=20> */
.L_x_2840:
[----:B------:R-:W-:Y:S05]  /*66e0*/  BSYNC.RECONVERGENT B1 ;  /* 0x0000000000017941 */ /* 0x000fea0003800200 */
.L_x_2839:
        /* <DEDUP_REMOVED lines=44> */
.L_x_2842:
[----:B------:R-:W-:Y:S05]  /*69b0*/  BSYNC.RECONVERGENT B1 ;  /* 0x0000000000017941 */ /* 0x000fea0003800200 */
.L_x_2841:
        /* <DEDUP_REMOVED lines=20> */
.L_x_2844:
[----:B------:R-:W-:Y:S05]  /*6b00*/  BSYNC.RECONVERGENT B1 ;  /* 0x0000000000017941 */ /* 0x000fea0003800200 */
.L_x_2843:
        /* <DEDUP_REMOVED lines=20> */
.L_x_2846:
[----:B------:R-:W-:Y:S05]  /*6c50*/  BSYNC.RECONVERGENT B1 ;  /* 0x0000000000017941 */ /* 0x000fea0003800200 */
.L_x_2845:
        /* <DEDUP_REMOVED lines=20> */
.L_x_2848:
[----:B------:R-:W-:Y:S05]  /*6da0*/  BSYNC.RECONVERGENT B1 ;  /* 0x0000000000017941 */ /* 0x000fea0003800200 */
.L_x_2847:
        /* <DEDUP_REMOVED lines=10> */
[----:B-----5:R-:W-:Y:S01]  /*6e50*/  FFMA.FTZ R42, R21, R42, R23 ;  /* 0x0000002a152a7223 */ /* 0x020fe20000010017 */
[----:B----4-:R-:W-:Y:S02]  /*6e60*/  IMAD R9, R9, UR12, RZ ;  /* 0x0000000c09097c24 */ /* 0x010fe4000f8e02ff */
[----:B------:R-:W-:-:S04]  /*6e70*/  IMAD.WIDE.U32 R10, R8, UR12, R4 ;  /* 0x0000000c080a7c25 */ /* 0x000fc8000f8e0004 */
[----:B------:R-:W-:Y:S02]  /*6e80*/  IMAD R5, R8, UR13, R9 ;  /* 0x0000000d08057c24 */ /* 0x000fe4000f8e0209 */
[----:B------:R-:W-:Y:S01]  /*6e90*/  FFMA.FTZ R9, R20, R43, R22 ;  /* 0x0000002b14097223 */ /* 0x000fe20000010016 */
[----:B0-----:R-:W-:Y:S02]  /*6ea0*/  LEA R4, P1, R10, UR16, 0x1 ;  /* 0x000000100a047c11 */ /* 0x001fe4000f8208ff */
[----:B------:R-:W-:Y:S02]  /*6eb0*/  IADD3 R5, PT, PT, R11, R5, RZ ;  /* 0x000000050b057210 */ /* 0x000fe40007ffe0ff */
[----:B------:R-:W-:Y:S02]  /*6ec0*/  F2FP.F16.F32.PACK_AB R9, R42, R9 ;  /* 0x000000092a09723e */ /* 0x000fe400000000ff */
[----:B------:R-:W-:-:S05]  /*6ed0*/  LEA.HI.X R5, R10, UR17, R5, 0x1, P1 ;  /* 0x000000110a057c11 */ /* 0x000fca00088f0c05 */
[----:B------:R4:W-:Y:S02]  /*6ee0*/  STG.E desc[UR14][R4.64], R9 ;  /* 0x0000000904007986 */ /* 0x0009e4000c10190e */
.L_x_2850:
[----:B------:R-:W-:Y:S05]  /*6ef0*/  BSYNC.RECONVERGENT B1 ;  /* 0x0000000000017941 */ /* 0x000fea0003800200 */
.L_x_2849:
[----:B------:R-:W-:Y:S04]  /*6f00*/  BSSY.RECONVERGENT B1, `(.L_x_2851) ;  /* 0x0000014000017945 */ /* 0x000fe80003800200 */
[----:B------:R-:W-:Y:S05]  /*6f10*/  @P4 BRA `(.L_x_2852) ;  /* 0x0000000000484947 */ /* 0x000fea0003800000 */
[----:B------:R-:W0:Y:S01]  /*6f20*/  LDCU.64 UR12, c[0x0][0x3e0] ;  /* 0x00007c00ff0c77ac */ /* 0x000e220008000a00 */
[----:B---34-:R-:W-:Y:S01]  /*6f30*/  MOV R4, R88 ;  /* 0x0000005800047202 */ /* 0x018fe20000000f00 */
[----:B------:R-:W-:Y:S01]  /*6f40*/  FADD.FTZ R44, R44, -UR7 ;  /* 0x800000072c2c7e21 */ /* 0x000fe20008010000 */
[----:B012---:R-:W-:Y:S01]  /*6f50*/  MOV R5, R91 ;  /* 0x0000005b00057202 */ /* 0x007fe20000000f00 */
[----:B------:R-:W0:Y:S01]  /*6f60*/  LDCU.64 UR16, c[0x0][0x380] ;  /* 0x00007000ff1077ac */ /* 0x000e220008000a00 */
[----:B------:R-:W-:-:S04]  /*6f70*/  FADD.FTZ R45, R45, -UR7 ;  /* 0x800000072d2d7e21 */ /* 0x000fc80008010000 */
[----:B------:R-:W-:-:S04]  /*6f80*/  FMUL.FTZ R0, R45, UR10 ;  /* 0x0000000a2d007c20 */ /* 0x000fc80008410000 */
[----:B-----5:R-:W-:Y:S01]  /*6f90*/  FFMA.FTZ R0, R21, R0, R23 ;  /* 0x0000000015007223 */ /* 0x020fe20000010017 */
[----:B------:R-:W-:Y:S02]  /*6fa0*/  IMAD R11, R7, UR12, RZ ;  /* 0x0000000c070b7c24 */ /* 0x000fe4000f8e02ff */
[----:B------:R-:W-:Y:S01]  /*6fb0*/  FMUL.FTZ R7, R44, UR10 ;  /* 0x0000000a2c077c20 */ /* 0x000fe20008410000 */
[----:B------:R-:W-:-:S04]  /*6fc0*/  IMAD.WIDE.U32 R8, R6, UR12, R4 ;  /* 0x0000000c06087c25 */ /* 0x000fc8000f8e0004 */
[----:B------:R-:W-:Y:S01]  /*6fd0*/  FFMA.FTZ R7, R20, R7, R22 ;  /* 0x0000000714077223 */ /* 0x000fe20000010016 */
[----:B------:R-:W-:Y:S01]  /*6fe0*/  IMAD R11, R6, UR13, R11 ;  /* 0x0000000d060b7c24 */ /* 0x000fe2000f8e020b */
[----:B0-----:R-:W-:-:S03]  /*6ff0*/  LEA R4, P1, R8, UR16, 0x1 ;  /* 0x0000001008047c11 */ /* 0x001fc6000f8208ff */
[----:B------:R-:W-:Y:S02]  /*7000*/  F2FP.F16.F32.PACK_AB R7, R0, R7 ;  /* 0x000000070007723e */ /* 0x000fe400000000ff */
[----:B------:R-:W-:-:S04]  /*7010*/  IADD3 R11, PT, PT, R9, R11, RZ ;  /* 0x0000000b090b7210 */ /* 0x000fc80007ffe0ff */
[----:B------:R-:W-:-:S05]  /*7020*/  LEA.HI.X R5, R8, UR17, R11, 0x1, P1 ;  /* 0x0000001108057c11 */ /* 0x000fca00088f0c0b */
[----:B------:R0:W-:Y:S02]  /*7030*/  STG.E desc[UR14][R4.64], R7 ;  /* 0x0000000704007986 */ /* 0x0001e4000c10190e */
.L_x_2852:
[----:B------:R-:W-:Y:S05]  /*7040*/  BSYNC.RECONVERGENT B1 ;  /* 0x0000000000017941 */ /* 0x000fea0003800200 */
.L_x_2851:
        /* <DEDUP_REMOVED lines=27> */
[----:B------:R-:W-:-:S04]  /*7200*/  FADD.FTZ R47, R47, -UR7 ;  /* 0x800000072f2f7e21 */ /* 0x000fc80008010000 */
[----:B------:R-:W-:-:S04]  /*7210*/  FMUL.FTZ R10, R47, UR10 ;  /* 0x0000000a2f0a7c20 */ /* 0x000fc80008410000 */
[----:B-----5:R-:W-:Y:S01]  /*7220*/  FFMA.FTZ R10, R21, R10, R23 ;  /* 0x0000000a150a7223 */ /* 0x020fe20000010017 */
[----:B0-----:R-:W-:Y:S02]  /*7230*/  IMAD R12, R5, UR12, RZ ;  /* 0x0000000c050c7c24 */ /* 0x001fe4000f8e02ff */
[----:B------:R-:W-:Y:S01]  /*7240*/  FMUL.FTZ R5, R46, UR10 ;  /* 0x0000000a2e057c20 */ /* 0x000fe20008410000 */
[----:B------:R-:W-:-:S04]  /*7250*/  IMAD.WIDE.U32 R8, R3, UR12, R6 ;  /* 0x0000000c03087c25 */ /* 0x000fc8000f8e0006 */
[----:B------:R-:W-:Y:S02]  /*7260*/  IMAD R7, R3, UR13, R12 ;  /* 0x0000000d03077c24 */ /* 0x000fe4000f8e020c */
[----:B------:R-:W-:Y:S01]  /*7270*/  FFMA.FTZ R3, R20, R5, R22 ;  /* 0x0000000514037223 */ /* 0x000fe20000010016 */
[----:B-1----:R-:W-:Y:S02]  /*7280*/  LEA R6, P5, R8, UR16, 0x1 ;  /* 0x0000001008067c11 */ /* 0x002fe4000f8a08ff */
[----:B------:R-:W-:Y:S02]  /*7290*/  IADD3 R7, PT, PT, R9, R7, RZ ;  /* 0x0000000709077210 */ /* 0x000fe40007ffe0ff */
[----:B------:R-:W-:Y:S02]  /*72a0*/  F2FP.F16.F32.PACK_AB R3, R10, R3 ;  /* 0x000000030a03723e */ /* 0x000fe400000000ff */
[----:B------:R-:W-:-:S05]  /*72b0*/  LEA.HI.X R7, R8, UR17, R7, 0x1, P5 ;  /* 0x0000001108077c11 */ /* 0x000fca000a8f0c07 */
[----:B------:R0:W-:Y:S02]  /*72c0*/  STG.E desc[UR14][R6.64], R3 ;  /* 0x0000000306007986 */ /* 0x0001e4000c10190e */
.L_x_2854:
[----:B------:R-:W-:Y:S05]  /*72d0*/  BSYNC.RECONVERGENT B1 ;  /* 0x0000000000017941 */ /* 0x000fea0003800200 */
.L_x_2853:
        /* <DEDUP_REMOVED lines=13> */
[----:B------:R-:W-:Y:S01]  /*73b0*/  F2FP.F16.F32.PACK_AB R5, R8, R5 ;  /* 0x000000050805723e */ /* 0x000fe200000000ff */
[----:B------:R-:W-:-:S04]  /*73c0*/  IMAD.WIDE.U32 R6, R2, UR12, R6 ;  /* 0x0000000c02067c25 */ /* 0x000fc8000f8e0006 */
[----:B------:R-:W-:Y:S01]  /*73d0*/  IMAD R11, R2, UR13, R11 ;  /* 0x0000000d020b7c24 */ /* 0x000fe2000f8e020b */
[----:B0-----:R-:W-:-:S04]  /*73e0*/  LEA R2, P2, R6, UR16, 0x1 ;  /* 0x0000001006027c11 */ /* 0x001fc8000f8408ff */
[----:B------:R-:W-:-:S04]  /*73f0*/  IADD3 R11, PT, PT, R7, R11, RZ ;  /* 0x0000000b070b7210 */ /* 0x000fc80007ffe0ff */
[----:B------:R-:W-:-:S05]  /*7400*/  LEA.HI.X R3, R6, UR17, R11, 0x1, P2 ;  /* 0x0000001106037c11 */ /* 0x000fca00090f0c0b */
[----:B------:R1:W-:Y:S02]  /*7410*/  STG.E desc[UR14][R2.64], R5 ;  /* 0x0000000502007986 */ /* 0x0003e4000c10190e */
.L_x_2856:
[----:B------:R-:W-:Y:S05]  /*7420*/  BSYNC.RECONVERGENT B1 ;  /* 0x0000000000017941 */ /* 0x000fea0003800200 */
.L_x_2855:
        /* <DEDUP_REMOVED lines=13> */
[----:B------:R-:W-:Y:S01]  /*7500*/  F2FP.F16.F32.PACK_AB R5, R8, R5 ;  /* 0x000000050805723e */ /* 0x000fe200000000ff */
[----:B------:R-:W-:-:S04]  /*7510*/  IMAD.WIDE.U32 R6, R13, UR12, R2 ;  /* 0x0000000c0d067c25 */ /* 0x000fc8000f8e0002 */
[----:B------:R-:W-:Y:S01]  /*7520*/  IMAD R13, R13, UR13, R14 ;  /* 0x0000000d0d0d7c24 */ /* 0x000fe2000f8e020e */
[----:B0-----:R-:W-:-:S04]  /*7530*/  LEA R2, P1, R6, UR16, 0x1 ;  /* 0x0000001006027c11 */ /* 0x001fc8000f8208ff */
[----:B------:R-:W-:-:S04]  /*7540*/  IADD3 R13, PT, PT, R7, R13, RZ ;  /* 0x0000000d070d7210 */ /* 0x000fc80007ffe0ff */
[----:B------:R-:W-:-:S05]  /*7550*/  LEA.HI.X R3, R6, UR17, R13, 0x1, P1 ;  /* 0x0000001106037c11 */ /* 0x000fca00088f0c0d */
[----:B------:R2:W-:Y:S02]  /*7560*/  STG.E desc[UR14][R2.64], R5 ;  /* 0x0000000502007986 */ /* 0x0005e4000c10190e */
.L_x_2858:
[----:B------:R-:W-:Y:S05]  /*7570*/  BSYNC.RECONVERGENT B1 ;  /* 0x0000000000017941 */ /* 0x000fea0003800200 */
.L_x_2857:
        /* <DEDUP_REMOVED lines=20> */
.L_x_2860:
[----:B------:R-:W-:Y:S05]  /*76c0*/  BSYNC.RECONVERGENT B1 ;  /* 0x0000000000017941 */ /* 0x000fea0003800200 */
.L_x_2859:
        /* <DEDUP_REMOVED lines=20> */
.L_x_2862:
[----:B------:R-:W-:Y:S05]  /*7810*/  BSYNC.RECONVERGENT B1 ;  /* 0x0000000000017941 */ /* 0x000fea0003800200 */
.L_x_2861:
        /* <DEDUP_REMOVED lines=10> */
[----:B------:R-:W-:Y:S01]  /*78c0*/  F2FP.F16.F32.PACK_AB R5, R58, R5 ;  /* 0x000000053a05723e */ /* 0x000fe200000000ff */
        /* <DEDUP_REMOVED lines=8> */
.L_x_2800:
        /* <DEDUP_REMOVED lines=37> */
[----:B------:R-:W-:-:S05]  /*7ba0*/  F2FP.F16.F32.PACK_AB R83, R86, R83 ;  /* 0x000000535653723e */ /* 0x000fca00000000ff */
[----:B------:R0:W-:Y:S02]  /*7bb0*/  STG.E desc[UR14][R24.64], R83 ;  /* 0x0000005318007986 */ /* 0x0001e4000c10190e */
.L_x_2865:
[----:B------:R-:W-:Y:S05]  /*7bc0*/  BSYNC.RECONVERGENT B1 ;  /* 0x0000000000017941 */ /* 0x000fea0003800200 */
.L_x_2864:
        /* <DEDUP_REMOVED lines=31> */
.L_x_2867:
[----:B------:R-:W-:Y:S05]  /*7dc0*/  BSYNC.RECONVERGENT B1 ;  /* 0x0000000000017941 */ /* 0x000fea0003800200 */
.L_x_2866:
        /* <DEDUP_REMOVED lines=50> */
.L_x_2869:
[----:B------:R-:W-:Y:S05]  /*80f0*/  BSYNC.RECONVERGENT B1 ;  /* 0x0000000000017941 */ /* 0x000fea0003800200 */
.L_x_2868:
        /* <DEDUP_REMOVED lines=30> */
[----:B------:R-:W-:-:S05]  /*82e0*/  F2FP.F16.F32.PACK_AB R87, R87, R74 ;  /* 0x0000004a5757723e */ /* 0x000fca00000000ff */
[----:B------:R1:W-:Y:S02]  /*82f0*/  STG.E desc[UR14][R24.64], R87 ;  /* 0x0000005718007986 */ /* 0x0003e4000c10190e */
.L_x_2871:
[----:B------:R-:W-:Y:S05]  /*8300*/  BSYNC.RECONVERGENT B1 ;  /* 0x0000000000017941 */ /* 0x000fea0003800200 */
.L_x_2870:
        /* <DEDUP_REMOVED lines=30> */
.L_x_2873:
[----:B------:R-:W-:Y:S05]  /*84f0*/  BSYNC.RECONVERGENT B1 ;  /* 0x0000000000017941 */ /* 0x000fea0003800200 */
.L_x_2872:
        /* <DEDUP_REMOVED lines=30> */
.L_x_2875:
[----:B------:R-:W-:Y:S05]  /*86e0*/  BSYNC.RECONVERGENT B1 ;  /* 0x0000000000017941 */ /* 0x000fea0003800200 */
.L_x_2874:
        /* <DEDUP_REMOVED lines=30> */
.L_x_2877:
[----:B------:R-:W-:Y:S05]  /*88d0*/  BSYNC.RECONVERGENT B1 ;  /* 0x0000000000017941 */ /* 0x000fea0003800200 */
.L_x_2876:
        /* <DEDUP_REMOVED lines=30> */
.L_x_2879:
[----:B------:R-:W-:Y:S05]  /*8ac0*/  BSYNC.RECONVERGENT B1 ;  /* 0x0000000000017941 */ /* 0x000fea0003800200 */
.L_x_2878:
        /* <DEDUP_REMOVED lines=54> */
.L_x_2881:
[----:B------:R-:W-:Y:S05]  /*8e30*/  BSYNC.RECONVERGENT B1 ;  /* 0x0000000000017941 */ /* 0x000fea0003800200 */
.L_x_2880:
        /* <DEDUP_REMOVED lines=28> */
[----:B------:R-:W-:-:S05]  /*9000*/  F2FP.F16.F32.PACK_AB R65, R65, R32 ;  /* 0x000000204141723e */ /* 0x000fca00000000ff */
[----:B------:R1:W-:Y:S02]  /*9010*/  STG.E desc[UR14][R26.64], R65 ;  /* 0x000000411a007986 */ /* 0x0003e4000c10190e */
.L_x_2883:
[----:B------:R-:W-:Y:S05]  /*9020*/  BSYNC.RECONVERGENT B1 ;  /* 0x0000000000017941 */ /* 0x000fea0003800200 */
.L_x_2882:
        /* <DEDUP_REMOVED lines=30> */
.L_x_2885:
[----:B------:R-:W-:Y:S05]  /*9210*/  BSYNC.RECONVERGENT B1 ;  /* 0x0000000000017941 */ /* 0x000fea0003800200 */
.L_x_2884:
        /* <DEDUP_REMOVED lines=28> */
[----:B------:R-:W-:-:S05]  /*93e0*/  F2FP.F16.F32.PACK_AB R33, R33, R0 ;  /* 0x000000002121723e */ /* 0x000fca00000000ff */
[----:B------:R3:W-:Y:S02]  /*93f0*/  STG.E desc[UR14][R24.64], R33 ;  /* 0x0000002118007986 */ /* 0x0007e4000c10190e */
.L_x_2887:
[----:B------:R-:W-:Y:S05]  /*9400*/  BSYNC.RECONVERGENT B1 ;  /* 0x0000000000017941 */ /* 0x000fea0003800200 */
.L_x_2886:
[----:B------:R-:W-:Y:S04]  /*9410*/  BSSY.RECONVERGENT B1, `(.L_x_2888) ;  /* 0x000001e000017945 */ /* 0x000fe80003800200 */
[----:B------:R-:W-:Y:S05]  /*9420*/  @P3 BRA `(.L_x_2889) ;  /* 0x0000000000703947 */ /* 0x000fea0003800000 */
[----:B------:R-:W-:Y:S01]  /*9430*/  FADD.FTZ R2, R2, -UR7 ;  /* 0x8000000702027e21 */ /* 0x000fe20008010000 */
[----:B------:R-:W-:Y:S01]  /*9440*/  FADD.FTZ R3, R3, -UR7 ;  /* 0x8000000703037e21 */ /* 0x000fe20008010000 */
[----:B------:R-:W4:Y:S02]  /*9450*/  LDCU.64 UR12, c[0x0][0x3e0] ;  /* 0x00007c00ff0c77ac */ /* 0x000f240008000a00 */
[----:B--23--:R-:W-:Y:S01]  /*9460*/  FMUL.FTZ R25, R2, UR10 ;  /* 0x0000000a02197c20 */ /* 0x00cfe20008410000 */
[----:B------:R-:W-:Y:S01]  /*9470*/  FMUL.FTZ R2, R3, UR10 ;  /* 0x0000000a03027c20 */ /* 0x000fe20008410000 */
[----:B------:R-:W2:Y:S01]  /*9480*/  LDCU.64 UR16, c[0x0][0x380] ;  /* 0x00007000ff1077ac */ /* 0x000ea20008000a00 */
[----:B------:R-:W-:Y:S01]  /*9490*/  MOV R3, R91 ;  /* 0x0000005b00037202 */ /* 0x000fe20000000f00 */
[----:B-1---5:R-:W-:Y:S01]  /*94a0*/  FFMA.FTZ R27, R20, R25, R22 ;  /* 0x00000019141b7223 */ /* 0x022fe20000010016 */
[----:B0-----:R-:W-:Y:S01]  /*94b0*/  FFMA.FTZ R33, R21, R2, R23 ;  /* 0x0000000215217223 */ /* 0x001fe20000010017 */
[----:B------:R-:W-:-:S02]  /*94c0*/  MOV R2, R88 ;  /* 0x0000005800027202 */ /* 0x000fc40000000f00 */
[----:B------:R-:W-:Y:S01]  /*94d0*/  FMUL.FTZ R0, R27, -1.4426950216293334961 ;  /* 0xbfb8aa3b1b007820 */ /* 0x000fe20000410000 */
[----:B------:R-:W-:-:S05]  /*94e0*/  FMUL.FTZ R25, R33, -1.4426950216293334961 ;  /* 0xbfb8aa3b21197820 */ /* 0x000fca0000410000 */
        /* <DEDUP_REMOVED lines=11> */
[----:B--2---:R-:W-:-:S04]  /*95a0*/  LEA R24, P1, R2, UR16, 0x1 ;  /* 0x0000001002187c11 */ /* 0x004fc8000f8208ff */
[----:B------:R-:W-:Y:S01]  /*95b0*/  LEA.HI.X R25, R2, UR17, R61, 0x1, P1 ;  /* 0x0000001102197c11 */ /* 0x000fe200088f0c3d */
[----:B-1----:R-:W-:-:S05]  /*95c0*/  FMUL.FTZ R27, R33, R26 ;  /* 0x0000001a211b7220 */ /* 0x002fca0000410000 */
[----:B------:R-:W-:-:S05]  /*95d0*/  F2FP.F16.F32.PACK_AB R27, R27, R0 ;  /* 0x000000001b1b723e */ /* 0x000fca00000000ff */
[----:B------:R4:W-:Y:S02]  /*95e0*/  STG.E desc[UR14][R24.64], R27 ;  /* 0x0000001b18007986 */ /* 0x0009e4000c10190e */
.L_x_2889:
[----:B------:R-:W-:Y:S05]  /*95f0*/  BSYNC.RECONVERGENT B1 ;  /* 0x0000000000017941 */ /* 0x000fea0003800200 */
.L_x_2888:
[----:B------:R-:W-:Y:S04]  /*9600*/  BSSY.RECONVERGENT B1, `(.L_x_2890) ;  /* 0x000001e000017945 */ /* 0x000fe80003800200 */
[----:B------:R-:W-:Y:S05]  /*9610*/  @P4 BRA `(.L_x_2891) ;  /* 0x0000000000704947 */ /* 0x000fea0003800000 */
[----:B------:R-:W-:Y:S01]  /*9620*/  FADD.FTZ R4, R4, -UR7 ;  /* 0x8000000704047e21 */ /* 0x000fe20008010000 */
[----:B------:R-:W-:Y:S01]  /*9630*/  FADD.FTZ R5, R5, -UR7 ;  /* 0x8000000705057e21 */ /* 0x000fe20008010000 */
[----:B------:R-:W0:Y:S02]  /*9640*/  LDCU.64 UR12, c[0x0][0x3e0] ;  /* 0x00007c00ff0c77ac */ /* 0x000e240008000a00 */
[----:B------:R-:W-:Y:S01]  /*9650*/  FMUL.FTZ R3, R4, UR10 ;  /* 0x0000000a04037c20 */ /* 0x000fe20008410000 */
[----:B------:R-:W-:Y:S01]  /*9660*/  FMUL.FTZ R2, R5, UR10 ;  /* 0x0000000a05027c20 */ /* 0x000fe20008410000 */
[----:B------:R-:W0:Y:S02]  /*9670*/  LDCU.64 UR16, c[0x0][0x380] ;  /* 0x00007000ff1077ac */ /* 0x000e240008000a00 */
[----:B--2345:R-:W-:Y:S01]  /*9680*/  FFMA.FTZ R25, R20, R3, R22 ;  /* 0x0000000314197223 */ /* 0x03cfe20000010016 */
[----:B-1----:R-:W-:Y:S01]  /*9690*/  FFMA.FTZ R27, R21, R2, R23 ;  /* 0x00000002151b7223 */ /* 0x002fe20000010017 */
[----:B------:R-:W-:-:S02]  /*96a0*/  MOV R2, R88 ;  /* 0x0000005800027202 */ /* 0x000fc40000000f00 */
[----:B------:R-:W-:Y:S01]  /*96b0*/  FMUL.FTZ R0, R25, -1.4426950216293334961 ;  /* 0xbfb8aa3b19007820 */ /* 0x000fe20000410000 */
[----:B------:R-:W-:Y:S01]  /*96c0*/  FMUL.FTZ R5, R27, -1.4426950216293334961 ;  /* 0xbfb8aa3b1b057820 */ /* 0x000fe20000410000 */
[----:B------:R-:W-:-:S04]  /*96d0*/  MOV R3, R91 ;  /* 0x0000005b00037202 */ /* 0x000fc80000000f00 */
        /* <DEDUP_REMOVED lines=14> */
[----:B------:R-:W-:-:S05]  /*97c0*/  F2FP.F16.F32.PACK_AB R25, R25, R0 ;  /* 0x000000001919723e */ /* 0x000fca00000000ff */
[----:B------:R0:W-:Y:S02]  /*97d0*/  STG.E desc[UR14][R4.64], R25 ;  /* 0x0000001904007986 */ /* 0x0001e4000c10190e */
.L_x_2891:
[----:B------:R-:W-:Y:S05]  /*97e0*/  BSYNC.RECONVERGENT B1 ;  /* 0x0000000000017941 */ /* 0x000fea0003800200 */
.L_x_2890:
        /* <DEDUP_REMOVED lines=54> */
.L_x_2893:
[----:B------:R-:W-:Y:S05]  /*9b50*/  BSYNC.RECONVERGENT B1 ;  /* 0x0000000000017941 */ /* 0x000fea0003800200 */
.L_x_2892:
        /* <DEDUP_REMOVED lines=30> */
.L_x_2895:
[----:B------:R-:W-:Y:S05]  /*9d40*/  BSYNC.RECONVERGENT B1 ;  /* 0x0000000000017941 */ /* 0x000fea0003800200 */
.L_x_2894:
[----:B------:R-:W-:Y:S04]  /*9d50*/  BSSY.RECONVERGENT B1, `(.L_x_2896) ;  /* 0x000001e000017945 */ /* 0x000fe80003800200 */
[----:B------:R-:W-:Y:S05]  /*9d60*/  @P1 BRA `(.L_x_2897) ;  /* 0x0000000000701947 */ /* 0x000fea0003800000 */
[----:B------:R-:W-:Y:S01]  /*9d70*/  FADD.FTZ R10, R10, -UR7 ;  /* 0x800000070a0a7e21 */ /* 0x000fe20008010000 */
[----:B------:R-:W-:Y:S01]  /*9d80*/  FADD.FTZ R11, R11, -UR7 ;  /* 0x800000070b0b7e21 */ /* 0x000fe20008010000 */
[----:B------:R-:W2:Y:S02]  /*9d90*/  LDCU.64 UR12, c[0x0][0x3e0] ;  /* 0x00007c00ff0c77ac */ /* 0x000ea40008000a00 */
[----:B------:R-:W-:Y:S01]  /*9da0*/  FMUL.FTZ R3, R10, UR10 ;  /* 0x0000000a0a037c20 */ /* 0x000fe20008410000 */
[----:B01----:R-:W-:Y:S01]  /*9db0*/  FMUL.FTZ R4, R11, UR10 ;  /* 0x0000000a0b047c20 */ /* 0x003fe20008410000 */
[----:B------:R-:W0:Y:S02]  /*9dc0*/  LDCU.64 UR16, c[0x0][0x380] ;  /* 0x00007000ff1077ac */ /* 0x000e240008000a00 */
[----:B-----5:R-:W-:Y:S01]  /*9dd0*/  FFMA.FTZ R9, R20, R3, R22 ;  /* 0x0000000314097223 */ /* 0x020fe20000010016 */
[----:B------:R-:W-:Y:S01]  /*9de0*/  FFMA.FTZ R8, R21, R4, R23 ;  /* 0x0000000415087223 */ /* 0x000fe20000010017 */
[----:B------:R-:W-:-:S02]  /*9df0*/  MOV R3, R91 ;  /* 0x0000005b00037202 */ /* 0x000fc40000000f00 */
[----:B------:R-:W-:Y:S01]  /*9e00*/  FMUL.FTZ R2, R9, -1.4426950216293334961 ;  /* 0xbfb8aa3b09027820 */ /* 0x000fe20000410000 */
[----:B------:R-:W-:-:S05]  /*9e10*/  FMUL.FTZ R5, R8, -1.4426950216293334961 ;  /* 0xbfb8aa3b08057820 */ /* 0x000fca0000410000 */
[----:B------:R-:W1:Y:S01]  /*9e20*/  MUFU.EX2 R2, R2 ;  /* 0x0000000200027308 */ /* 0x000e620000000800 */
[----:B--2---:R-:W-:-:S03]  /*9e30*/  IMAD R54, R54, UR12, RZ ;  /* 0x0000000c36367c24 */ /* 0x004fc6000f8e02ff */
        /* <DEDUP_REMOVED lines=13> */
[----:B------:R-:W-:-:S05]  /*9f10*/  F2FP.F16.F32.PACK_AB R9, R9, R6 ;  /* 0x000000060909723e */ /* 0x000fca00000000ff */
[----:B------:R2:W-:Y:S02]  /*9f20*/  STG.E desc[UR14][R4.64], R9 ;  /* 0x0000000904007986 */ /* 0x0005e4000c10190e */
.L_x_2897:
[----:B------:R-:W-:Y:S05]  /*9f30*/  BSYNC.RECONVERGENT B1 ;  /* 0x0000000000017941 */ /* 0x000fea0003800200 */
.L_x_2896:
        /* <DEDUP_REMOVED lines=30> */
.L_x_2899:
[----:B------:R-:W-:Y:S05]  /*a120*/  BSYNC.RECONVERGENT B1 ;  /* 0x0000000000017941 */ /* 0x000fea0003800200 */
.L_x_2898:
        /* <DEDUP_REMOVED lines=30> */
.L_x_2901:
[----:B------:R-:W-:Y:S05]  /*a310*/  BSYNC.RECONVERGENT B1 ;  /* 0x0000000000017941 */ /* 0x000fea0003800200 */
.L_x_2900:
        /* <DEDUP_REMOVED lines=30> */
.L_x_2903:
[----:B------:R-:W-:Y:S05]  /*a500*/  BSYNC.RECONVERGENT B1 ;  /* 0x0000000000017941 */ /* 0x000fea0003800200 */
.L_x_2902:
        /* <DEDUP_REMOVED lines=54> */
.L_x_2905:
[----:B------:R-:W-:Y:S05]  /*a870*/  BSYNC.RECONVERGENT B1 ;  /* 0x0000000000017941 */ /* 0x000fea0003800200 */
.L_x_2904:
        /* <DEDUP_REMOVED lines=28> */
[----:B------:R-:W-:-:S05]  /*aa40*/  F2FP.F16.F32.PACK_AB R17, R17, R0 ;  /* 0x000000001111723e */ /* 0x000fca00000000ff */
[----:B------:R1:W-:Y:S02]  /*aa50*/  STG.E desc[UR14][R6.64], R17 ;  /* 0x0000001106007986 */ /* 0x0003e4000c10190e */
.L_x_2907:
[----:B------:R-:W-:Y:S05]  /*aa60*/  BSYNC.RECONVERGENT B1 ;  /* 0x0000000000017941 */ /* 0x000fea0003800200 */
.L_x_2906:
        /* <DEDUP_REMOVED lines=28> */
[----:B------:R-:W-:-:S05]  /*ac30*/  F2FP.F16.F32.PACK_AB R15, R15, R0 ;  /* 0x000000000f0f723e */ /* 0x000fca00000000ff */
[----:B------:R2:W-:Y:S02]  /*ac40*/  STG.E desc[UR14][R6.64], R15 ;  /* 0x0000000f06007986 */ /* 0x0005e4000c10190e */
.L_x_2909:
[----:B------:R-:W-:Y:S05]  /*ac50*/  BSYNC.RECONVERGENT B1 ;  /* 0x0000000000017941 */ /* 0x000fea0003800200 */
.L_x_2908:
        /* <DEDUP_REMOVED lines=28> */
[----:B------:R-:W-:-:S05]  /*ae20*/  F2FP.F16.F32.PACK_AB R13, R13, R0 ;  /* 0x000000000d0d723e */ /* 0x000fca00000000ff */
[----:B------:R3:W-:Y:S02]  /*ae30*/  STG.E desc[UR14][R6.64], R13 ;  /* 0x0000000d06007986 */ /* 0x0007e4000c10190e */
.L_x_2911:
[----:B------:R-:W-:Y:S05]  /*ae40*/  BSYNC.RECONVERGENT B1 ;  /* 0x0000000000017941 */ /* 0x000fea0003800200 */
.L_x_2910:
        /* <DEDUP_REMOVED lines=8> */
[----:B------:R-:W4:Y:S01]  /*aed0*/  LDCU.64 UR16, c[0x0][0x380] ;  /* 0x00007000ff1077ac */ /* 0x000f220008000a00 */
[----:B------:R-:W-:Y:S01]  /*aee0*/  MOV R3, R91 ;  /* 0x0000005b00037202 */ /* 0x000fe20000000f00 */
[----:B-----5:R-:W-:Y:S01]  /*aef0*/  FFMA.FTZ R43, R20, R43, R22 ;  /* 0x0000002b142b7223 */ /* 0x020fe20000010016 */
[----:B---3--:R-:W-:-:S03]  /*af00*/  FFMA.FTZ R13, R21, R42, R23 ;  /* 0x0000002a150d7223 */ /* 0x008fc60000010017 */
        /* <DEDUP_REMOVED lines=18> */
.L_x_2913:
[----:B------:R-:W-:Y:S05]  /*b030*/  BSYNC.RECONVERGENT B1 ;  /* 0x0000000000017941 */ /* 0x000fea0003800200 */
.L_x_2912:
        /* <DEDUP_REMOVED lines=8> */
[----:B----45:R-:W-:Y:S01]  /*b0c0*/  FFMA.FTZ R11, R20, R3, R22 ;  /* 0x00000003140b7223 */ /* 0x030fe20000010016 */
[----:B---3--:R-:W-:Y:S01]  /*b0d0*/  FFMA.FTZ R13, R21, R2, R23 ;  /* 0x00000002150d7223 */ /* 0x008fe20000010017 */
[----:B------:R-:W-:-:S02]  /*b0e0*/  MOV R2, R88 ;  /* 0x0000005800027202 */ /* 0x000fc40000000f00 */
[----:B------:R-:W-:Y:S01]  /*b0f0*/  FMUL.FTZ R0, R11, -1.4426950216293334961 ;  /* 0xbfb8aa3b0b007820 */ /* 0x000fe20000410000 */
[----:B012---:R-:W-:Y:S01]  /*b100*/  FMUL.FTZ R7, R13, -1.4426950216293334961 ;  /* 0xbfb8aa3b0d077820 */ /* 0x007fe20000410000 */
[----:B------:R-:W-:-:S04]  /*b110*/  MOV R3, R91 ;  /* 0x0000005b00037202 */ /* 0x000fc80000000f00 */
        /* <DEDUP_REMOVED lines=16> */
.L_x_2915:
[----:B------:R-:W-:Y:S05]  /*b220*/  BSYNC.RECONVERGENT B1 ;  /* 0x0000000000017941 */ /* 0x000fea0003800200 */
.L_x_2914:
        /* <DEDUP_REMOVED lines=50> */
.L_x_2917:
[----:B------:R-:W-:Y:S05]  /*b550*/  BSYNC.RECONVERGENT B1 ;  /* 0x0000000000017941 */ /* 0x000fea0003800200 */
.L_x_2916:
[----:B------:R-:W-:Y:S04]  /*b560*/  BSSY.RECONVERGENT B1, `(.L_x_2918) ;  /* 0x000001e000017945 */ /* 0x000fe80003800200 */
        /* <DEDUP_REMOVED lines=16> */
[----:B------:R-:W-:-:S04]  /*b670*/  IMAD.WIDE.U32 R8, R4, UR12, R8 ;  /* 0x0000000c04087c25 */ /* 0x000fc8000f8e0008 */
[----:B------:R-:W-:Y:S01]  /*b680*/  IMAD R17, R4, UR13, R17 ;  /* 0x0000000d04117c24 */ /* 0x000fe2000f8e0211 */
[----:B0-----:R-:W-:Y:S01]  /*b690*/  LEA R4, P2, R8, UR16, 0x1 ;  /* 0x0000001008047c11 */ /* 0x001fe2000f8408ff */
[----:B--2---:R-:W-:-:S03]  /*b6a0*/  FADD.FTZ R10, R5, 1 ;  /* 0x3f800000050a7421 */ /* 0x004fc60000010000 */
[----:B------:R-:W-:Y:S01]  /*b6b0*/  IADD3 R17, PT, PT, R9, R17, RZ ;  /* 0x0000001109117210 */ /* 0x000fe20007ffe0ff */
[----:B-1----:R-:W-:-:S03]  /*b6c0*/  FADD.FTZ R12, R11, 1 ;  /* 0x3f8000000b0c7421 */ /* 0x002fc60000010000 */
[----:B------:R-:W-:Y:S01]  /*b6d0*/  LEA.HI.X R5, R8, UR17, R17, 0x1, P2 ;  /* 0x0000001108057c11 */ /* 0x000fe200090f0c11 */
[----:B------:R-:W0:Y:S08]  /*b6e0*/  MUFU.RCP R10, R10 ;  /* 0x0000000a000a7308 */ /* 0x000e300000001000 */
[----:B------:R-:W1:Y:S01]  /*b6f0*/  MUFU.RCP R12, R12 ;  /* 0x0000000c000c7308 */ /* 0x000e620000001000 */
[----:B0-----:R-:W-:Y:S01]  /*b700*/  FMUL.FTZ R11, R13, R10 ;  /* 0x0000000a0d0b7220 */ /* 0x001fe20000410000 */
[----:B-1----:R-:W-:-:S05]  /*b710*/  FMUL.FTZ R14, R15, R12 ;  /* 0x0000000c0f0e7220 */ /* 0x002fca0000410000 */
[----:B------:R-:W-:-:S05]  /*b720*/  F2FP.F16.F32.PACK_AB R11, R14, R11 ;  /* 0x0000000b0e0b723e */ /* 0x000fca00000000ff */
[----:B------:R1:W-:Y:S02]  /*b730*/  STG.E desc[UR14][R4.64], R11 ;  /* 0x0000000b04007986 */ /* 0x0003e4000c10190e */
.L_x_2919:
[----:B------:R-:W-:Y:S05]  /*b740*/  BSYNC.RECONVERGENT B1 ;  /* 0x0000000000017941 */ /* 0x000fea0003800200 */
.L_x_2918:
[----:B------:R-:W-:Y:S04]  /*b750*/  BSSY.RECONVERGENT B1, `(.L_x_2920) ;  /* 0x000001e000017945 */ /* 0x000fe80003800200 */
[----:B------:R-:W-:Y:S05]  /*b760*/  @P1 BRA `(.L_x_2921) ;  /* 0x0000000000701947 */ /* 0x000fea0003800000 */
[----:B------:R-:W-:Y:S01]  /*b770*/  FADD.FTZ R50, R50, -UR7 ;  /* 0x8000000732327e21 */ /* 0x000fe20008010000 */
[----:B------:R-:W-:Y:S01]  /*b780*/  FADD.FTZ R51, R51, -UR7 ;  /* 0x8000000733337e21 */ /* 0x000fe20008010000 */
[----:B------:R-:W2:Y:S02]  /*b790*/  LDCU.64 UR12, c[0x0][0x3e0] ;  /* 0x00007c00ff0c77ac */ /* 0x000ea40008000a00 */
[----:B01----:R-:W-:Y:S01]  /*b7a0*/  FMUL.FTZ R5, R50, UR10 ;  /* 0x0000000a32057c20 */ /* 0x003fe20008410000 */
[----:B------:R-:W-:Y:S01]  /*b7b0*/  FMUL.FTZ R8, R51, UR10 ;  /* 0x0000000a33087c20 */ /* 0x000fe20008410000 */
        /* <DEDUP_REMOVED lines=21> */
[----:B------:R-:W-:-:S05]  /*b910*/  F2FP.F16.F32.PACK_AB R9, R12, R9 ;  /* 0x000000090c09723e */ /* 0x000fca00000000ff */
[----:B------:R2:W-:Y:S02]  /*b920*/  STG.E desc[UR14][R6.64], R9 ;  /* 0x0000000906007986 */ /* 0x0005e4000c10190e */
.L_x_2921:
[----:B------:R-:W-:Y:S05]  /*b930*/  BSYNC.RECONVERGENT B1 ;  /* 0x0000000000017941 */ /* 0x000fea0003800200 */
.L_x_2920:
        /* <DEDUP_REMOVED lines=30> */
.L_x_2923:
[----:B------:R-:W-:Y:S05]  /*bb20*/  BSYNC.RECONVERGENT B1 ;  /* 0x0000000000017941 */ /* 0x000fea0003800200 */
.L_x_2922:
        /* <DEDUP_REMOVED lines=28> */
[----:B------:R-:W-:-:S05]  /*bcf0*/  F2FP.F16.F32.PACK_AB R7, R7, R0 ;  /* 0x000000000707723e */ /* 0x000fca00000000ff */
[----:B------:R4:W-:Y:S02]  /*bd00*/  STG.E desc[UR14][R4.64], R7 ;  /* 0x0000000704007986 */ /* 0x0009e4000c10190e */
.L_x_2925:
[----:B------:R-:W-:Y:S05]  /*bd10*/  BSYNC.RECONVERGENT B1 ;  /* 0x0000000000017941 */ /* 0x000fea0003800200 */
.L_x_2924:
        /* <DEDUP_REMOVED lines=28> */
.L_x_2863:
[----:B------:R-:W-:Y:S05]  /*bee0*/  BSYNC.RECONVERGENT B0 ;  /* 0x0000000000007941 */ /* 0x000fea0003800200 */
.L_x_2799:
        /* <DEDUP_REMOVED lines=9> */
.L_x_2927:
        /* <DEDUP_REMOVED lines=16> */
.L_x_4400:


//--------------------- .text._Z35group_norm_nhwc_fwd_one_pass_kernelI11Fp16IOBf16WLi64ELi70ELi560EEv26Group_norm_nhwc_fwd_params --------------------------
	.section	.text._Z35group_norm_nhwc_fwd_one_pass_kernelI11Fp16IOBf16WLi64ELi70ELi560EEv26Group_norm_nhwc_fwd_params,"ax",@progbits
	.align	128
        .global         _Z35group_norm_nhwc_fwd_one_pass_kernelI11Fp16IOBf16WLi64ELi70ELi560EEv26Group_norm_nhwc_fwd_params
        .type           _Z35group_norm_nhwc_fwd_one_pass_kernelI11Fp16IOBf16WLi64ELi70ELi560EEv26Group_norm_nhwc_fwd_params,@function
        .size           _Z35group_norm_nhwc_fwd_one_pass_kernelI11Fp16IOBf16WLi64ELi70ELi560EEv26Group_norm_nhwc_fwd_params,(.L_x_4401 - _Z35group_norm_nhwc_fwd_one_pass_kernelI11Fp16IOBf16WLi64ELi70ELi560EEv26Group_norm_nhwc_fwd_params)
        .other          _Z35group_norm_nhwc_fwd_one_pass_kernelI11Fp16IOBf16WLi64ELi70ELi560EEv26Group_norm_nhwc_fwd_params,@"STO_CUDA_ENTRY STV_DEFAULT"
_Z35group_norm_nhwc_fwd_one_pass_kernelI11Fp16IOBf16WLi64ELi70ELi560EEv26Group_norm_nhwc_fwd_params:
.text._Z35group_norm_nhwc_fwd_one_pass_kernelI11Fp16IOBf16WLi64ELi70ELi560EEv26Group_norm_nhwc_fwd_params:
        /* <DEDUP_REMOVED lines=37> */
.L_x_2953:
        /* <DEDUP_REMOVED lines=86> */
[----:B------:R-:W-:Y:S01]  /*07b0*/  @!P2 IMAD.IADD R22, R15, 0x1, R22 ;  /* 0x000000010f16a824 */ /* 0x000fe200078e0216 */
[----:B---3--:R-:W-:Y:S01]  /*07c0*/  @!P2 LEA R10, P1, R14, R10, 0x1 ;  /* 0x0000000a0e0aa211 */ /* 0x008fe200078208ff */
[----:B0-----:R-:W-:Y:S02]  /*07d0*/  @!P4 IMAD R15, R24, R8, RZ ;  /* 0x00000008180fc224 */ /* 0x001fe400078e02ff */
[----:B------:R-:W-:Y:S01]  /*07e0*/  @!P3 IMAD.WIDE.U32 R20, R27, R18, R20 ;  /* 0x000000121b14b225 */ /* 0x000fe200078e0014 */
[----:B------:R-:W-:Y:S02]  /*07f0*/  @!P2 LEA.HI.X R11, R14, R11, R22, 0x1, P1 ;  /* 0x0000000b0e0ba211 */ /* 0x000fe400008f0c16 */
[----:B------:R-:W-:Y:S02]  /*0800*/  CS2R R24, SRZ ;  /* 0x0000000000187805 */ /* 0x000fe4000001ff00 */
[----:B------:R-:W-:Y:S01]  /*0810*/  @!P4 MOV R14, R2 ;  /* 0x00000002000ec202 */ /* 0x000fe20000000f00 */
[----:B------:R-:W-:Y:S01]  /*0820*/  @!P4 IMAD R9, R29, R9, R15 ;  /* 0x000000091d09c224 */ /* 0x000fe200078e020f */
[----:B------:R-:W-:-:S02]  /*0830*/  @!P4 MOV R15, R5 ;  /* 0x00000005000fc202 */ /* 0x000fc40000000f00 */
[----:B------:R-:W-:Y:S01]  /*0840*/  @!P3 IADD3 R19, PT, PT, R21, R19, RZ ;  /* 0x000000131513b210 */ /* 0x000fe20007ffe0ff */
[----:B------:R0:W3:Y:S01]  /*0850*/  @!P2 LDG.E R24, desc[UR16][R10.64] ;  /* 0x000000100a18a981 */ /* 0x0000e2000c1e1900 */
[----:B-----5:R-:W-:Y:S01]  /*0860*/  @!P3 LEA R12, P5, R20, R12, 0x1 ;  /* 0x0000000c140cb211 */ /* 0x020fe200078a08ff */
[----:B------:R-:W-:-:S03]  /*0870*/  @!P4 IMAD.WIDE.U32 R14, R29, R8, R14 ;  /* 0x000000081d0ec225 */ /* 0x000fc600078e000e */
[----:B------:R-:W-:Y:S02]  /*0880*/  @!P3 LEA.HI.X R13, R20, R13, R19, 0x1, P5 ;  /* 0x0000000d140db211 */ /* 0x000fe400028f0c13 */
[----:B------:R-:W-:Y:S02]  /*0890*/  @!P4 IADD3 R9, PT, PT, R15, R9, RZ ;  /* 0x000000090f09c210 */ /* 0x000fe40007ffe0ff */
[C---:B----4-:R-:W-:Y:S01]  /*08a0*/  @!P4 LEA R6, P1, R14.reuse, R6, 0x1 ;  /* 0x000000060e06c211 */ /* 0x050fe200078208ff */
[----:B------:R4:W5:Y:S01]  /*08b0*/  @!P3 LDG.E R25, desc[UR16][R12.64] ;  /* 0x000000100c19b981 */ /* 0x000962000c1e1900 */
[----:B------:R-:W-:Y:S02]  /*08c0*/  IMAD.MOV.U32 R22, RZ, RZ, RZ ;  /* 0x000000ffff167224 */ /* 0x000fe400078e00ff */
[----:B------:R-:W-:-:S05]  /*08d0*/  @!P4 LEA.HI.X R7, R14, R7, R9, 0x1, P1 ;  /* 0x000000070e07c211 */ /* 0x000fca00008f0c09 */
[----:B------:R5:W5:Y:S01]  /*08e0*/  @!P4 LDG.E R22, desc[UR16][R6.64] ;  /* 0x000000100616c981 */ /* 0x000b62000c1e1900 */
        /* <DEDUP_REMOVED lines=12> */
[----:B----4-:R-:W-:Y:S02]  /*09b0*/  FMUL.FTZ R13, R20, R20 ;  /* 0x00000014140d7220 */ /* 0x010fe40000410000 */
[C---:B------:R-:W-:Y:S01]  /*09c0*/  FADD.FTZ R9, R24.reuse, R20 ;  /* 0x0000001418097221 */ /* 0x040fe20000010000 */
[--C-:B-----5:R-:W-:Y:S02]  /*09d0*/  HADD2.F32 R7, -RZ, R25.reuse.H1_H1 ;  /* 0x30000019ff077230 */ /* 0x120fe40000004100 */
        /* <DEDUP_REMOVED lines=55> */
[----:B------:R-:W-:Y:S01]  /*0d50*/  ISETP.NE.AND P1, PT, R17, RZ, PT ;  /* 0x000000ff1100720c */ /* 0x000fe20003f25270 */
[----:B------:R-:W-:-:S05]  /*0d60*/  @!P2 IMAD.IADD R11, R16, 0x1, R11 ;  /* 0x00000001100ba824 */ /* 0x000fca00078e020b */
        /* <DEDUP_REMOVED lines=49> */
.L_x_2929:
[----:B------:R-:W-:Y:S05]  /*1080*/  BSYNC.RECONVERGENT B0 ;  /* 0x0000000000007941 */ /* 0x000fea0003800200 */
.L_x_2928:
        /* <DEDUP_REMOVED lines=33> */
.L_x_2932:
[----:B------:R-:W2:Y:S04]  /*12a0*/  LDG.E.STRONG.GPU R14, desc[UR16][R10.64] ;  /* 0x000000100a0e7981 */ /* 0x000ea8000c1ef900 */
[----:B--2---:R-:W-:Y:S01]  /*12b0*/  CCTL.IVALL ;  /* 0x00000000ff00798f */ /* 0x004fe20002000000 */
[----:B------:R-:W-:Y:S05]  /*12c0*/  YIELD ;  /* 0x0000000000007946 */ /* 0x000fea0003800000 */
[----:B------:R-:W-:-:S13]  /*12d0*/  ISETP.NE.AND P2, PT, R14, R9, PT ;  /* 0x000000090e00720c */ /* 0x000fda0003f45270 */
[----:B------:R-:W-:Y:S05]  /*12e0*/  @P2 BRA `(.L_x_2932) ;  /* 0xfffffffc00ec2947 */ /* 0x000fea000383ffff */
.L_x_2931:
        /* <DEDUP_REMOVED lines=15> */
.L_x_2934:
        /* <DEDUP_REMOVED lines=22> */
[----:B------:R-:W-:Y:S02]  /*1540*/  MOV R14, UR24 ;  /* 0x00000018000e7c02 */ /* 0x000fe40008000f00 */
[----:B------:R-:W-:-:S06]  /*1550*/  MOV R15, UR25 ;  /* 0x00000019000f7c02 */ /* 0x000fcc0008000f00 */
[----:B------:R-:W4:Y:S01]  /*1560*/  @!P2 LDG.E.64 R14, desc[UR16][R14.64] ;  /* 0x000000100e0ea981 */ /* 0x000f22000c1e1b00 */
[----:B------:R-:W-:-:S05]  /*1570*/  VOTEU.ALL UP0, P3 ;  /* 0x0000000000ff7886 */ /* 0x000fca0001800000 */
[----:B------:R-:W-:-:S06]  /*1580*/  @!UP0 UIMAD.WIDE.U32 UR24, UR12, 0x8, UR18 ;  /* 0x000000080c1888a5 */ /* 0x000fcc000f8e0012 */
[----:B------:R-:W-:Y:S01]  /*1590*/  IMAD.U32 R18, RZ, RZ, UR24 ;  /* 0x00000018ff127e24 */ /* 0x000fe2000f8e00ff */
        /* <DEDUP_REMOVED lines=11> */
[----:B------:R-:W-:Y:S01]  /*1650*/  ISETP.EQ.OR P5, PT, R10, UR15, P1 ;  /* 0x0000000f0a007c0c */ /* 0x000fe20008fa2670 */
[----:B---3--:R-:W-:Y:S01]  /*1660*/  @!P6 FADD.FTZ R12, R12, R16 ;  /* 0x000000100c0ce221 */ /* 0x008fe20000010000 */
[----:B------:R-:W-:Y:S01]  /*1670*/  MOV R10, UR24 ;  /* 0x00000018000a7c02 */ /* 0x000fe20008000f00 */
[----:B------:R-:W-:-:S03]  /*1680*/  @!P6 FADD.FTZ R13, R13, R17 ;  /* 0x000000110d0de221 */ /* 0x000fc60000010000 */
[----:B------:R-:W-:Y:S01]  /*1690*/  ISETP.EQ.OR P6, PT, R10, UR15, P1 ;  /* 0x0000000f0a007c0c */ /* 0x000fe20008fc2670 */
[----:B------:R-:W-:Y:S01]  /*16a0*/  IMAD.U32 R10, RZ, RZ, UR25 ;  /* 0x00000019ff0a7e24 */ /* 0x000fe2000f8e00ff */
[----:B------:R-:W-:Y:S01]  /*16b0*/  VOTEU.ALL UP0, P4 ;  /* 0x0000000000ff7886 */ /* 0x000fe20002000000 */
[----:B----4-:R-:W-:Y:S01]  /*16c0*/  @!P2 FADD.FTZ R12, R12, R14 ;  /* 0x0000000e0c0ca221 */ /* 0x010fe20000010000 */
[----:B------:R-:W-:Y:S02]  /*16d0*/  @!P2 FADD.FTZ R13, R13, R15 ;  /* 0x0000000f0d0da221 */ /* 0x000fe40000010000 */
[----:B------:R-:W-:Y:S01]  /*16e0*/  ISETP.EQ.OR P2, PT, R10, UR15, P1 ;  /* 0x0000000f0a007c0c */ /* 0x000fe20008f42670 */
[----:B------:R-:W-:Y:S01]  /*16f0*/  VOTEU.ALL UP1, P5 ;  /* 0x0000000000ff7886 */ /* 0x000fe20002820000 */
[----:B------:R-:W-:-:S04]  /*1700*/  @!UP0 UIMAD.WIDE.U32 UR24, UR11, 0x8, UR18 ;  /* 0x000000080b1888a5 */ /* 0x000fc8000f8e0012 */
[----:B------:R-:W-:Y:S01]  /*1710*/  @!UP1 UIMAD.WIDE.U32 UR26, UR10, 0x8, UR18 ;  /* 0x000000080a1a98a5 */ /* 0x000fe2000f8e0012 */
[----:B------:R-:W-:Y:S01]  /*1720*/  VOTEU.ALL UP0, P6 ;  /* 0x0000000000ff7886 */ /* 0x000fe20003000000 */
[----:B------:R-:W-:Y:S02]  /*1730*/  MOV R10, UR24 ;  /* 0x00000018000a7c02 */ /* 0x000fe40008000f00 */
[----:B------:R-:W-:-:S03]  /*1740*/  MOV R11, UR25 ;  /* 0x00000019000b7c02 */ /* 0x000fc60008000f00 */
[----:B------:R-:W-:Y:S01]  /*1750*/  VOTEU.ALL UP1, P2 ;  /* 0x0000000000ff7886 */ /* 0x000fe20001020000 */
[----:B------:R-:W-:Y:S01]  /*1760*/  @!UP0 UIMAD.WIDE.U32 UR24, UR14, 0x8, UR18 ;  /* 0x000000080e1888a5 */ /* 0x000fe2000f8e0012 */
[----:B------:R-:W-:Y:S02]  /*1770*/  MOV R14, UR26 ;  /* 0x0000001a000e7c02 */ /* 0x000fe40008000f00 */
[----:B------:R-:W-:Y:S01]  /*1780*/  MOV R15, UR27 ;  /* 0x0000001b000f7c02 */ /* 0x000fe20008000f00 */
[----:B------:R-:W2:Y:S01]  /*1790*/  @!P4 LDG.E.64 R10, desc[UR16][R10.64] ;  /* 0x000000100a0ac981 */ /* 0x000ea2000c1e1b00 */
[----:B------:R-:W-:Y:S01]  /*17a0*/  @!UP1 UIMAD.WIDE.U32 UR26, UR13, 0x8, UR18 ;  /* 0x000000080d1a98a5 */ /* 0x000fe2000f8e0012 */
[----:B------:R-:W-:Y:S01]  /*17b0*/  IMAD.U32 R16, RZ, RZ, UR24 ;  /* 0x00000018ff107e24 */ /* 0x000fe2000f8e00ff */
[----:B------:R-:W-:Y:S01]  /*17c0*/  MOV R17, UR25 ;  /* 0x0000001900117c02 */ /* 0x000fe20008000f00 */
[----:B-----5:R-:W-:Y:S01]  /*17d0*/  @!P3 FADD.FTZ R12, R12, R18 ;  /* 0x000000120c0cb221 */ /* 0x020fe20000010000 */
[----:B------:R-:W3:Y:S01]  /*17e0*/  @!P5 LDG.E.64 R14, desc[UR16][R14.64] ;  /* 0x000000100e0ed981 */ /* 0x000ee2000c1e1b00 */
        /* <DEDUP_REMOVED lines=26> */
.L_x_2933:
        /* <DEDUP_REMOVED lines=35> */
[----:B------:R-:W-:Y:S02]  /*1bc0*/  MOV R14, UR10 ;  /* 0x0000000a000e7c02 */ /* 0x000fe40008000f00 */
[----:B------:R-:W-:Y:S01]  /*1bd0*/  MOV R15, UR11 ;  /* 0x0000000b000f7c02 */ /* 0x000fe20008000f00 */
[----:B------:R-:W-:Y:S01]  /*1be0*/  @!UP2 UIMAD.WIDE.U32 UR10, UR9, 0x8, UR18 ;  /* 0x00000008090aa8a5 */ /* 0x000fe2000f8e0012 */
[----:B------:R-:W-:Y:S01]  /*1bf0*/  MOV R10, UR12 ;  /* 0x0000000c000a7c02 */ /* 0x000fe20008000f00 */
[----:B------:R-:W-:-:S03]  /*1c00*/  IMAD.U32 R11, RZ, RZ, UR13 ;  /* 0x0000000dff0b7e24 */ /* 0x000fc6000f8e00ff */
[----:B------:R-:W3:Y:S01]  /*1c10*/  @!P2 LDG.E.64 R14, desc[UR16][R14.64] ;  /* 0x000000100e0ea981 */ /* 0x000ee2000c1e1b00 */
[----:B------:R-:W-:Y:S02]  /*1c20*/  MOV R18, UR10 ;  /* 0x0000000a00127c02 */ /* 0x000fe40008000f00 */
[----:B------:R-:W-:Y:S01]  /*1c30*/  MOV R19, UR11 ;  /* 0x0000000b00137c02 */ /* 0x000fe20008000f00 */
[----:B------:R-:W4:Y:S05]  /*1c40*/  @!P3 LDG.E.64 R10, desc[UR16][R10.64] ;  /* 0x000000100a0ab981 */ /* 0x000f2a000c1e1b00 */
        /* <DEDUP_REMOVED lines=11> */
.L_x_2935:
        /* <DEDUP_REMOVED lines=30> */
.L_x_2936:
        /* <DEDUP_REMOVED lines=9> */
[----:B------:R-:W-:-:S04]  /*1f70*/  IMAD.U32 R8, RZ, RZ, UR9 ;  /* 0x00000009ff087e24 */ /* 0x000fc8000f8e00ff */
[----:B------:R-:W-:-:S06]  /*1f80*/  IMAD.WIDE.U32 R8, R8, R9, UR18 ;  /* 0x0000001208087e25 */ /* 0x000fcc000f8e0009 */
[----:B------:R-:W2:Y:S02]  /*1f90*/  LDG.E.64 R8, desc[UR16][R8.64] ;  /* 0x0000001008087981 */ /* 0x000ea4000c1e1b00 */
[----:B--2---:R-:W-:Y:S01]  /*1fa0*/  FADD.FTZ R12, R12, R8 ;  /* 0x000000080c0c7221 */ /* 0x004fe20000010000 */
[----:B------:R-:W-:-:S07]  /*1fb0*/  FADD.FTZ R13, R13, R9 ;  /* 0x000000090d0d7221 */ /* 0x000fce0000010000 */
.L_x_2937:
[----:B------:R-:W-:Y:S05]  /*1fc0*/  BSYNC.RECONVERGENT B0 ;  /* 0x0000000000007941 */ /* 0x000fea0003800200 */
.L_x_2930:
        /* <DEDUP_REMOVED lines=69> */
[----:B------:R-:W-:Y:S02]  /*2420*/  F2FP.F16.F32.PACK_AB R18, R19, R18 ;  /* 0x000000121312723e */ /* 0x000fe400000000ff */
[----:B------:R-:W-:Y:S02]  /*2430*/  IADD3 R15, PT, PT, R15, R16, RZ ;  /* 0x000000100f0f7210 */ /* 0x000fe40007ffe0ff */
[----:B-1----:R-:W-:-:S04]  /*2440*/  LEA R16, P2, R14, UR8, 0x1 ;  /* 0x000000080e107c11 */ /* 0x002fc8000f8408ff */
[----:B------:R-:W-:-:S05]  /*2450*/  LEA.HI.X R17, R14, UR9, R15, 0x1, P2 ;  /* 0x000000090e117c11 */ /* 0x000fca00090f0c0f */
[----:B------:R0:W-:Y:S04]  /*2460*/  STG.E desc[UR16][R16.64], R18 ;  /* 0x0000001210007986 */ /* 0x0001e8000c101910 */
.L_x_2941:
[----:B------:R-:W-:Y:S05]  /*2470*/  BSYNC.RECONVERGENT B1 ;  /* 0x0000000000017941 */ /* 0x000fea0003800200 */
.L_x_2940:
[----:B------:R-:W-:Y:S04]  /*2480*/  BSSY.RECONVERGENT B1, `(.L_x_2942) ;  /* 0x0000015000017945 */ /* 0x000fe80003800200 */
[----:B------:R-:W-:Y:S05]  /*2490*/  @P3 BRA `(.L_x_2943) ;  /* 0x00000000004c3947 */ /* 0x000fea0003800000 */
[----:B------:R-:W1:Y:S01]  /*24a0*/  LDCU.64 UR8, c[0x0][0x3e0] ;  /* 0x00007c00ff0877ac */ /* 0x000e620008000a00 */
[----:B0-----:R-:W-:Y:S01]  /*24b0*/  SHF.R.S32.HI R17, RZ, 0x1f, R28 ;  /* 0x0000001fff117819 */ /* 0x001fe2000001141c */
[--C-:B------:R-:W-:Y:S01]  /*24c0*/  FADD.FTZ R18, R24, -R8.reuse ;  /* 0x8000000818127221 */ /* 0x100fe20000010000 */
[----:B------:R-:W-:Y:S01]  /*24d0*/  MOV R14, R2 ;  /* 0x00000002000e7202 */ /* 0x000fe20000000f00 */
[----:B------:R-:W0:Y:S01]  /*24e0*/  LDCU.64 UR12, c[0x0][0x380] ;  /* 0x00007000ff0c77ac */ /* 0x000e220008000a00 */
[----:B------:R-:W-:Y:S01]  /*24f0*/  FADD.FTZ R16, R20, -R8 ;  /* 0x8000000814107221 */ /* 0x000fe20000010000 */
[----:B------:R-:W-:Y:S02]  /*2500*/  IMAD.MOV.U32 R15, RZ, RZ, R5 ;  /* 0x000000ffff0f7224 */ /* 0x000fe400078e0005 */
[-C--:B------:R-:W-:Y:S01]  /*2510*/  FMUL.FTZ R18, R18, R9.reuse ;  /* 0x0000000912127220 */ /* 0x080fe20000410000 */
[----:B------:R-:W-:-:S03]  /*2520*/  FMUL.FTZ R16, R16, R9 ;  /* 0x0000000910107220 */ /* 0x000fc60000410000 */
[----:B------:R-:W-:Y:S01]  /*2530*/  FFMA.FTZ R18, R10, R18, R12 ;  /* 0x000000120a127223 */ /* 0x000fe2000001000c */
        /* <DEDUP_REMOVED lines=9> */
.L_x_2943:
[----:B------:R-:W-:Y:S05]  /*25d0*/  BSYNC.RECONVERGENT B1 ;  /* 0x0000000000017941 */ /* 0x000fea0003800200 */
.L_x_2942:
[----:B------:R-:W-:Y:S04]  /*25e0*/  BSSY.RECONVERGENT B1, `(.L_x_2944) ;  /* 0x0000015000017945 */ /* 0x000fe80003800200 */
[----:B------:R-:W-:Y:S05]  /*25f0*/  @P4 BRA `(.L_x_2945) ;  /* 0x00000000004c4947 */ /* 0x000fea0003800000 */
[----:B------:R-:W2:Y:S01]  /*2600*/  LDCU.64 UR8, c[0x0][0x3e0] ;  /* 0x00007c00ff0877ac */ /* 0x000ea20008000a00 */
[----:B01----:R-:W-:Y:S01]  /*2610*/  SHF.R.S32.HI R17, RZ, 0x1f, R27 ;  /* 0x0000001fff117819 */ /* 0x003fe2000001141b */
[--C-:B------:R-:W-:Y:S01]  /*2620*/  FADD.FTZ R16, R25, -R8.reuse ;  /* 0x8000000819107221 */ /* 0x100fe20000010000 */
[----:B------:R-:W-:Y:S01]  /*2630*/  FADD.FTZ R18, R7, -R8 ;  /* 0x8000000807127221 */ /* 0x000fe20000010000 */
[----:B------:R-:W0:Y:S01]  /*2640*/  LDCU.64 UR12, c[0x0][0x380] ;  /* 0x00007000ff0c77ac */ /* 0x000e220008000a00 */
[----:B------:R-:W-:Y:S02]  /*2650*/  MOV R14, R2 ;  /* 0x00000002000e7202 */ /* 0x000fe40000000f00 */
[----:B------:R-:W-:Y:S01]  /*2660*/  MOV R15, R5 ;  /* 0x00000005000f7202 */ /* 0x000fe20000000f00 */
        /* <DEDUP_REMOVED lines=8> */
[----:B------:R-:W-:Y:S02]  /*26f0*/  F2FP.F16.F32.PACK_AB R19, R19, R18 ;  /* 0x000000121313723e */ /* 0x000fe400000000ff */
[----:B------:R-:W-:-:S04]  /*2700*/  IADD3 R7, PT, PT, R15, R7, RZ ;  /* 0x000000070f077210 */ /* 0x000fc80007ffe0ff */
[----:B------:R-:W-:-:S05]  /*2710*/  LEA.HI.X R17, R14, UR13, R7, 0x1, P2 ;  /* 0x0000000d0e117c11 */ /* 0x000fca00090f0c07 */
[----:B------:R2:W-:Y:S02]  /*2720*/  STG.E desc[UR16][R16.64], R19 ;  /* 0x0000001310007986 */ /* 0x0005e4000c101910 */
.L_x_2945:
[----:B------:R-:W-:Y:S05]  /*2730*/  BSYNC.RECONVERGENT B1 ;  /* 0x0000000000017941 */ /* 0x000fea0003800200 */
.L_x_2944:
        /* <DEDUP_REMOVED lines=16> */
[----:B------:R-:W-:-:S04]  /*2840*/  F2FP.F16.F32.PACK_AB R3, R11, R10 ;  /* 0x0000000a0b03723e */ /* 0x000fc800000000ff */
[----:B------:R-:W-:-:S05]  /*2850*/  LEA.HI.X R5, R2, UR11, R7, 0x1, P1 ;  /* 0x0000000b02057c11 */ /* 0x000fca00088f0c07 */
[----:B------:R4:W-:Y:S01]  /*2860*/  STG.E desc[UR16][R4.64], R3 ;  /* 0x0000000304007986 */ /* 0x0009e2000c101910 */
[----:B------:R-:W-:Y:S05]  /*2870*/  BRA `(.L_x_2946) ;  /* 0x0000000800287947 */ /* 0x000fea0003800000 */
.L_x_2939:
        /* <DEDUP_REMOVED lines=44> */
.L_x_2948:
[----:B------:R-:W-:Y:S05]  /*2b40*/  BSYNC.RECONVERGENT B1 ;  /* 0x0000000000017941 */ /* 0x000fea0003800200 */
.L_x_2947:
        /* <DEDUP_REMOVED lines=24> */
[----:B------:R-:W-:Y:S02]  /*2cd0*/  IMAD.IADD R20, R15, 0x1, R20 ;  /* 0x000000010f147824 */ /* 0x000fe400078e0214 */
[----:B0-----:R-:W-:Y:S01]  /*2ce0*/  FMUL.FTZ R19, R18, R19 ;  /* 0x0000001312137220 */ /* 0x001fe20000410000 */
[----:B------:R-:W-:Y:S01]  /*2cf0*/  FMUL.FTZ R18, R17, R16 ;  /* 0x0000001011127220 */ /* 0x000fe20000410000 */
[----:B--2---:R-:W-:-:S04]  /*2d00*/  LEA R16, P2, R14, UR12, 0x1 ;  /* 0x0000000c0e107c11 */ /* 0x004fc8000f8408ff */
[----:B------:R-:W-:Y:S02]  /*2d10*/  LEA.HI.X R17, R14, UR13, R20, 0x1, P2 ;  /* 0x0000000d0e117c11 */ /* 0x000fe400090f0c14 */
[----:B------:R-:W-:-:S05]  /*2d20*/  F2FP.F16.F32.PACK_AB R19, R18, R19 ;  /* 0x000000131213723e */ /* 0x000fca00000000ff */
[----:B------:R1:W-:Y:S02]  /*2d30*/  STG.E desc[UR16][R16.64], R19 ;  /* 0x0000001310007986 */ /* 0x0003e4000c101910 */
.L_x_2950:
[----:B------:R-:W-:Y:S05]  /*2d40*/  BSYNC.RECONVERGENT B1 ;  /* 0x0000000000017941 */ /* 0x000fea0003800200 */
.L_x_2949:
        /* <DEDUP_REMOVED lines=31> */
.L_x_2952:
[----:B------:R-:W-:Y:S05]  /*2f40*/  BSYNC.RECONVERGENT B1 ;  /* 0x0000000000017941 */ /* 0x000fea0003800200 */
.L_x_2951:
        /* <DEDUP_REMOVED lines=27> */
[----:B------:R-:W-:-:S05]  /*3100*/  F2FP.F16.F32.PACK_AB R7, R6, R7 ;  /* 0x000000070607723e */ /* 0x000fca00000000ff */
[----:B------:R3:W-:Y:S02]  /*3110*/  STG.E desc[UR16][R4.64], R7 ;  /* 0x0000000704007986 */ /* 0x0007e4000c101910 */
.L_x_2946:
[----:B------:R-:W-:Y:S05]  /*3120*/  BSYNC.RECONVERGENT B0 ;  /* 0x0000000000007941 */ /* 0x000fea0003800200 */
.L_x_2938:
        /* <DEDUP_REMOVED lines=8> */
.L_x_2954:
        /* <DEDUP_REMOVED lines=13> */
.L_x_4401:


//--------------------- .text._Z35group_norm_nhwc_fwd_one_pass_kernelI11Fp16IOBf16WLi128ELi70ELi560EEv26Group_norm_nhwc_fwd_params --------------------------
	.section	.text._Z35group_norm_nhwc_fwd_one_pass_kernelI11Fp16IOBf16WLi128ELi70ELi560EEv26Group_norm_nhwc_fwd_params,"ax",@progbits
	.align	128
        .global         _Z35group_norm_nhwc_fwd_one_pass_kernelI11Fp16IOBf16WLi128ELi70ELi560EEv26Group_norm_nhwc_fwd_params
        .type           _Z35group_norm_nhwc_fwd_one_pass_kernelI11Fp16IOBf16WLi128ELi70ELi560EEv26Group_norm_nhwc_fwd_params,@function
        .size           _Z35group_norm_nhwc_fwd_one_pass_kernelI11Fp16IOBf16WLi128ELi70ELi560EEv26Group_norm_nhwc_fwd_params,(.L_x_4402 - _Z35group_norm_nhwc_fwd_one_pass_kernelI11Fp16IOBf16WLi128ELi70ELi560EEv26Group_norm_nhwc_fwd_params)
        .other          _Z35group_norm_nhwc_fwd_one_pass_kernelI11Fp16IOBf16WLi128ELi70ELi560EEv26Group_norm_nhwc_fwd_params,@"STO_CUDA_ENTRY STV_DEFAULT"
_Z35group_norm_nhwc_fwd_one_pass_kernelI11Fp16IOBf16WLi128ELi70ELi560EEv26Group_norm_nhwc_fwd_params:
.text._Z35group_norm_nhwc_fwd_one_pass_kernelI11Fp16IOBf16WLi128ELi70ELi560EEv26Group_norm_nhwc_fwd_params:
        /* <DEDUP_REMOVED lines=34> */
.L_x_2996:
[----:B-1----:R-:W1:Y:S01]  /*0220*/  LDC R10, c[0x0][0x3f8] ;  /* 0x0000fe00ff0a7b82 */ /* 0x002e620000000800 */
[----:B--2---:R-:W2:Y:S01]  /*0230*/  LDCU.64 UR6, c[0x0][0x3e8] ;  /* 0x00007d00ff0677ac */ /* 0x004ea20008000a00 */
[C---:B------:R-:W-:Y:S02]  /*0240*/  IADD3 R25, PT, PT, R46.reuse, 0x20, RZ ;  /* 0x000000202e197810 */ /* 0x040fe40007ffe0ff */
[----:B------:R-:W-:Y:S01]  /*0250*/  IADD3 R23, PT, PT, R46, 0x30, RZ ;  /* 0x000000302e177810 */ /* 0x000fe20007ffe0ff */
[----:B---3--:R-:W3:Y:S01]  /*0260*/  LDCU.64 UR10, c[0x0][0x3f0] ;  /* 0x00007e00ff0a77ac */ /* 0x008ee20008000a00 */
[----:B------:R-:W-:Y:S02]  /*0270*/  SHF.R.S32.HI R17, RZ, 0x1f, R25 ;  /* 0x0000001fff117819 */ /* 0x000fe40000011419 */
[----:B------:R-:W-:Y:S02]  /*0280*/  LOP3.LUT R50, R43, 0xffff, RZ, 0xc0, !PT ;  /* 0x0000ffff2b327812 */ /* 0x000fe400078ec0ff */
[----:B0-----:R-:W-:-:S02]  /*0290*/  SHF.R.S32.HI R21, RZ, 0x1f, R23 ;  /* 0x0000001fff157819 */ /* 0x001fc40000011417 */
[----:B------:R-:W-:Y:S02]  /*02a0*/  IADD3 R26, PT, PT, R46, 0x40, RZ ;  /* 0x000000402e1a7810 */ /* 0x000fe40007ffe0ff */
[----:B------:R-:W-:Y:S02]  /*02b0*/  MOV R22, RZ ;  /* 0x000000ff00167202 */ /* 0x000fe40000000f00 */
[----:B------:R-:W-:Y:S02]  /*02c0*/  SHF.R.S32.HI R19, RZ, 0x1f, R26 ;  /* 0x0000001fff137819 */ /* 0x000fe4000001141a */
        /* <DEDUP_REMOVED lines=12> */
[----:B------:R-:W-:Y:S02]  /*0390*/  LOP3.LUT R4, R41, R10, RZ, 0x3c, !PT ;  /* 0x0000000a29047212 */ /* 0x000fe400078e3cff */
[----:B------:R-:W-:Y:S02]  /*03a0*/  IADD3 R9, PT, PT, R46, 0x10, RZ ;  /* 0x000000102e097810 */ /* 0x000fe40007ffe0ff */
[----:B------:R-:W-:Y:S01]  /*03b0*/  ISETP.GE.AND P3, PT, R4, RZ, PT ;  /* 0x000000ff0400720c */ /* 0x000fe20003f66270 */
[----:B------:R-:W-:Y:S01]  /*03c0*/  IMAD.HI.U32 R5, R5, R8, RZ ;  /* 0x0000000805057227 */ /* 0x000fe200078e00ff */
[----:B------:R-:W-:Y:S02]  /*03d0*/  ISETP.GE.U32.AND P4, PT, R9, UR6, PT ;  /* 0x0000000609007c0c */ /* 0x000fe4000bf86070 */
[----:B------:R-:W-:Y:S02]  /*03e0*/  SHF.R.S32.HI R13, RZ, 0x1f, R9 ;  /* 0x0000001fff0d7819 */ /* 0x000fe40000011409 */
[----:B------:R-:W-:-:S02]  /*03f0*/  IADD3 R6, PT, PT, -R5, RZ, RZ ;  /* 0x000000ff05067210 */ /* 0x000fc40007ffe1ff */
[----:B------:R-:W-:-:S03]  /*0400*/  ISETP.GE.AND.EX P4, PT, R13, UR7, PT, P4 ;  /* 0x000000070d007c0c */ /* 0x000fc6000bf86340 */
[----:B------:R-:W-:-:S05]  /*0410*/  IMAD R6, R7, R6, R8 ;  /* 0x0000000607067224 */ /* 0x000fca00078e0208 */
[----:B------:R-:W-:-:S05]  /*0420*/  ISETP.GT.U32.AND P2, PT, R7, R6, PT ;  /* 0x000000060700720c */ /* 0x000fca0003f44070 */
[----:B------:R-:W1:Y:S08]  /*0430*/  @!P4 LDC.64 R14, c[0x0][0x390] ;  /* 0x0000e400ff0ecb82 */ /* 0x000e700000000a00 */
[----:B------:R-:W-:Y:S02]  /*0440*/  @!P2 IADD3 R6, PT, PT, R6, -R7, RZ ;  /* 0x800000070606a210 */ /* 0x000fe40007ffe0ff */
[----:B------:R-:W-:-:S02]  /*0450*/  @!P2 IADD3 R5, PT, PT, R5, 0x1, RZ ;  /* 0x000000010505a810 */ /* 0x000fc40007ffe0ff */
[----:B------:R-:W-:Y:S02]  /*0460*/  ISETP.GE.U32.AND P1, PT, R6, R7, PT ;  /* 0x000000070600720c */ /* 0x000fe40003f26070 */
[----:B------:R-:W-:-:S11]  /*0470*/  ISETP.NE.AND P2, PT, R10, RZ, PT ;  /* 0x000000ff0a00720c */ /* 0x000fd60003f45270 */
        /* <DEDUP_REMOVED lines=16> */
[----:B------:R-:W-:Y:S02]  /*0580*/  LEA.HI.X.SX32 R51, R47, RZ, 0x1, P1 ;  /* 0x000000ff2f337211 */ /* 0x000fe400008f0eff */
[----:B------:R-:W-:Y:S01]  /*0590*/  ISETP.GE.U32.AND P1, PT, R46, UR6, PT ;  /* 0x000000062e007c0c */ /* 0x000fe2000bf26070 */
[----:B------:R-:W-:Y:S02]  /*05a0*/  @!P4 IMAD R13, R9, R5, R6 ;  /* 0x00000005090dc224 */ /* 0x000fe400078e0206 */
[----:B------:R-:W-:Y:S01]  /*05b0*/  IMAD.WIDE.U32 R50, R7, UR10, R50 ;  /* 0x0000000a07327c25 */ /* 0x000fe2000f8e0032 */
[----:B------:R-:W-:Y:S01]  /*05c0*/  ISETP.GE.AND.EX P1, PT, R2, UR7, PT, P1 ;  /* 0x0000000702007c0c */ /* 0x000fe2000bf26310 */
[----:B------:R-:W2:Y:S03]  /*05d0*/  @!P3 LDC.64 R6, c[0x0][0x3e0] ;  /* 0x0000f800ff06bb82 */ /* 0x000ea60000000a00 */
[----:B------:R-:W-:-:S02]  /*05e0*/  IADD3 R49, PT, PT, R51, R49, RZ ;  /* 0x0000003133317210 */ /* 0x000fc40007ffe0ff */
[----:B------:R-:W-:Y:S01]  /*05f0*/  @!P4 MOV R48, R50 ;  /* 0x000000320030c202 */ /* 0x000fe20000000f00 */
[----:B----4-:R-:W-:Y:S02]  /*0600*/  @!P5 IMAD R12, R17, R10, RZ ;  /* 0x0000000a110cd224 */ /* 0x010fe400078e02ff */
[----:B------:R-:W3:Y:S02]  /*0610*/  @!P3 LDC.64 R16, c[0x0][0x390] ;  /* 0x0000e400ff10bb82 */ /* 0x000ee40000000a00 */
[----:B------:R-:W-:-:S04]  /*0620*/  @!P4 IMAD.WIDE.U32 R4, R9, R4, R48 ;  /* 0x000000040904c225 */ /* 0x000fc800078e0030 */
[----:B------:R-:W-:Y:S01]  /*0630*/  @!P5 IMAD R27, R25, R11, R12 ;  /* 0x0000000b191bd224 */ /* 0x000fe200078e020c */
[----:B------:R-:W-:Y:S01]  /*0640*/  @!P4 IADD3 R5, PT, PT, R5, R13, RZ ;  /* 0x0000000d0505c210 */ /* 0x000fe20007ffe0ff */
[----:B------:R-:W4:Y:S01]  /*0650*/  @!P5 LDC.64 R8, c[0x0][0x390] ;  /* 0x0000e400ff08db82 */ /* 0x000f220000000a00 */
[C---:B-1----:R-:W-:Y:S02]  /*0660*/  @!P4 LEA R14, P2, R4.reuse, R14, 0x1 ;  /* 0x0000000e040ec211 */ /* 0x042fe400078408ff */
[----:B------:R-:W-:Y:S02]  /*0670*/  @!P5 MOV R12, R50 ;  /* 0x00000032000cd202 */ /* 0x000fe40000000f00 */
[----:B------:R-:W-:Y:S02]  /*0680*/  @!P4 LEA.HI.X R15, R4, R15, R5, 0x1, P2 ;  /* 0x0000000f040fc211 */ /* 0x000fe400010f0c05 */
[----:B------:R-:W-:Y:S01]  /*0690*/  @!P5 MOV R13, R49 ;  /* 0x00000031000dd202 */ /* 0x000fe20000000f00 */
[----:B------:R-:W1:Y:S01]  /*06a0*/  @!P1 LDC.64 R4, c[0x0][0x3e0] ;  /* 0x0000f800ff049b82 */ /* 0x000e620000000a00 */
[----:B--2---:R-:W-:Y:S01]  /*06b0*/  @!P3 IMAD R18, R21, R6, RZ ;  /* 0x000000061512b224 */ /* 0x004fe200078e02ff */
[----:B------:R-:W-:Y:S01]  /*06c0*/  ISETP.GE.U32.AND P2, PT, R26, UR6, PT ;  /* 0x000000061a007c0c */ /* 0x000fe2000bf46070 */
[----:B------:R2:W5:Y:S01]  /*06d0*/  @!P4 LDG.E R22, desc[UR8][R14.64] ;  /* 0x000000080e16c981 */ /* 0x000562000c1e1900 */
[----:B------:R-:W-:Y:S01]  /*06e0*/  @!P5 IMAD.WIDE.U32 R10, R25, R10, R12 ;  /* 0x0000000a190ad225 */ /* 0x000fe200078e000c */
[----:B------:R-:W-:-:S02]  /*06f0*/  IADD3 R25, PT, PT, R46, 0x50, RZ ;  /* 0x000000502e197810 */ /* 0x000fc40007ffe0ff */
[----:B------:R-:W-:Y:S01]  /*0700*/  ISETP.GE.AND.EX P2, PT, R19, UR7, PT, P2 ;  /* 0x0000000713007c0c */ /* 0x000fe2000bf46320 */
[----:B------:R-:W0:Y:S01]  /*0710*/  @!P1 LDC.64 R12, c[0x0][0x390] ;  /* 0x0000e400ff0c9b82 */ /* 0x000e220000000a00 */
[----:B------:R-:W-:Y:S01]  /*0720*/  @!P5 IADD3 R11, PT, PT, R11, R27, RZ ;  /* 0x0000001b0b0bd210 */ /* 0x000fe20007ffe0ff */
[----:B------:R-:W-:Y:S01]  /*0730*/  @!P3 IMAD R27, R23, R7, R18 ;  /* 0x00000007171bb224 */ /* 0x000fe200078e0212 */
[----:B------:R-:W-:Y:S02]  /*0740*/  ISETP.GE.U32.AND P4, PT, R25, UR6, PT ;  /* 0x0000000619007c0c */ /* 0x000fe4000bf86070 */
[----:B------:R-:W-:Y:S02]  /*0750*/  SHF.R.S32.HI R18, RZ, 0x1f, R25 ;  /* 0x0000001fff127819 */ /* 0x000fe40000011419 */
[----:B----4-:R-:W-:Y:S02]  /*0760*/  @!P5 LEA R8, P6, R10, R8, 0x1 ;  /* 0x000000080a08d211 */ /* 0x010fe400078c08ff */
[----:B------:R-:W-:-:S02]  /*0770*/  ISETP.GE.AND.EX P4, PT, R18, UR7, PT, P4 ;  /* 0x0000000712007c0c */ /* 0x000fc4000bf86340 */
[----:B------:R-:W-:Y:S02]  /*0780*/  @!P5 LEA.HI.X R9, R10, R9, R11, 0x1, P6 ;  /* 0x000000090a09d211 */ /* 0x000fe400030f0c0b */
[----:B------:R-:W-:Y:S02]  /*0790*/  CS2R R20, SRZ ;  /* 0x0000000000147805 */ /* 0x000fe4000001ff00 */
[----:B------:R-:W-:Y:S01]  /*07a0*/  @!P3 MOV R10, R50 ;  /* 0x00000032000ab202 */ /* 0x000fe20000000f00 */
[----:B--2---:R-:W2:Y:S01]  /*07b0*/  @!P2 LDC.64 R14, c[0x0][0x3e0] ;  /* 0x0000f800ff0eab82 */ /* 0x004ea20000000a00 */
[----:B------:R-:W-:Y:S02]  /*07c0*/  @!P3 MOV R11, R49 ;  /* 0x00000031000bb202 */ /* 0x000fe40000000f00 */
[----:B------:R4:W5:Y:S01]  /*07d0*/  @!P5 LDG.E R21, desc[UR8][R8.64] ;  /* 0x000000080815d981 */ /* 0x000962000c1e1900 */
[----:B------:R-:W-:-:S04]  /*07e0*/  @!P3 IMAD.WIDE.U32 R6, R23, R6, R10 ;  /* 0x000000061706b225 */ /* 0x000fc800078e000a */
[----:B-1----:R-:W-:Y:S01]  /*07f0*/  @!P1 IMAD R10, R2, R4, RZ ;  /* 0x00000004020a9224 */ /* 0x002fe200078e02ff */
[----:B----4-:R-:W-:-:S03]  /*0800*/  @!P1 MOV R8, R50 ;  /* 0x0000003200089202 */ /* 0x010fc60000000f00 */
[----:B------:R-:W-:Y:S01]  /*0810*/  @!P1 IMAD R23, R46, R5, R10 ;  /* 0x000000052e179224 */ /* 0x000fe200078e020a */
[----:B------:R-:W-:Y:S01]  /*0820*/  @!P1 MOV R9, R49 ;  /* 0x0000003100099202 */ /* 0x000fe20000000f00 */
[----:B------:R-:W1:Y:S01]  /*0830*/  @!P4 LDC.64 R10, c[0x0][0x3e0] ;  /* 0x0000f800ff0acb82 */ /* 0x000e620000000a00 */
[----:B------:R-:W-:Y:S02]  /*0840*/  @!P3 IADD3 R7, PT, PT, R7, R27, RZ ;  /* 0x0000001b0707b210 */ /* 0x000fe40007ffe0ff */
[----:B---3--:R-:W-:Y:S01]  /*0850*/  @!P3 LEA R16, P5, R6, R16, 0x1 ;  /* 0x000000100610b211 */ /* 0x008fe200078a08ff */
[----:B------:R-:W-:Y:S01]  /*0860*/  @!P1 IMAD.WIDE.U32 R4, R46, R4, R8 ;  /* 0x000000042e049225 */ /* 0x000fe200078e0008 */
[----:B------:R-:W-:Y:S02]  /*0870*/  SHF.R.S32.HI R24, RZ, 0x1f, R45 ;  /* 0x0000001fff187819 */ /* 0x000fe4000001142d */
[----:B------:R-:W-:Y:S01]  /*0880*/  @!P3 LEA.HI.X R17, R6, R17, R7, 0x1, P5 ;  /* 0x000000110611b211 */ /* 0x000fe200028f0c07 */
[----:B------:R-:W3:Y:S01]  /*0890*/  @!P2 LDC.64 R8, c[0x0][0x390] ;  /* 0x0000e400ff08ab82 */ /* 0x000ee20000000a00 */
[----:B------:R-:W-:-:S02]  /*08a0*/  @!P1 IADD3 R5, PT, PT, R5, R23, RZ ;  /* 0x0000001705059210 */ /* 0x000fc40007ffe0ff */
[C---:B0-----:R-:W-:Y:S01]  /*08b0*/  @!P1 LEA R12, P6, R4.reuse, R12, 0x1 ;  /* 0x0000000c040c9211 */ /* 0x041fe200078c08ff */
[----:B--2---:R-:W-:Y:S01]  /*08c0*/  @!P2 IMAD R19, R19, R14, RZ ;  /* 0x0000000e1313a224 */ /* 0x004fe200078e02ff */
[----:B------:R-:W-:Y:S01]  /*08d0*/  ISETP.GE.U32.AND P5, PT, R45, UR6, PT ;  /* 0x000000062d007c0c */ /* 0x000fe2000bfa6070 */
[----:B------:R0:W2:Y:S01]  /*08e0*/  @!P3 LDG.E R20, desc[UR8][R16.64] ;  /* 0x000000081014b981 */ /* 0x0000a2000c1e1900 */
[----:B------:R-:W-:Y:S02]  /*08f0*/  @!P1 LEA.HI.X R13, R4, R13, R5, 0x1, P6 ;  /* 0x0000000d040d9211 */ /* 0x000fe400030f0c05 */
[----:B------:R-:W-:Y:S01]  /*0900*/  ISETP.GE.AND.EX P5, PT, R24, UR7, PT, P5 ;  /* 0x0000000718007c0c */ /* 0x000fe2000bfa6350 */
[----:B------:R-:W4:Y:S01]  /*0910*/  @!P4 LDC.64 R4, c[0x0][0x390] ;  /* 0x0000e400ff04cb82 */ /* 0x000f220000000a00 */
[----:B------:R-:W-:-:S04]  /*0920*/  ISETP.GE.U32.AND P6, PT, R44, UR6, PT ;  /* 0x000000062c007c0c */ /* 0x000fc8000bfc6070 */
[----:B------:R-:W-:Y:S01]  /*0930*/  ISETP.GE.AND.EX P6, PT, R3, UR7, PT, P6 ;  /* 0x0000000703007c0c */ /* 0x000fe2000bfc6360 */
[----:B------:R-:W-:Y:S01]  /*0940*/  @!P2 IMAD R27, R26, R15, R19 ;  /* 0x0000000f1a1ba224 */ /* 0x000fe200078e0213 */
[----:B------:R-:W-:Y:S01]  /*0950*/  MOV R23, RZ ;  /* 0x000000ff00177202 */ /* 0x000fe20000000f00 */
[----:B-1----:R-:W-:Y:S01]  /*0960*/  @!P4 IMAD R28, R18, R10, RZ ;  /* 0x0000000a121cc224 */ /* 0x002fe200078e02ff */
[----:B------:R-:W-:Y:S02]  /*0970*/  @!P2 MOV R18, R50 ;  /* 0x000000320012a202 */ /* 0x000fe40000000f00 */
[----:B------:R-:W-:Y:S01]  /*0980*/  @!P2 MOV R19, R49 ;  /* 0x000000310013a202 */ /* 0x000fe20000000f00 */
[----:B------:R-:W1:Y:S01]  /*0990*/  @!P5 LDC.64 R6, c[0x0][0x3e0] ;  /* 0x0000f800ff06db82 */ /* 0x000e620000000a00 */
[----:B------:R3:W2:Y:S01]  /*09a0*/  @!P1 LDG.E R23, desc[UR8][R12.64] ;  /* 0x000000080c179981 */ /* 0x0006a2000c1e1900 */
[----:B------:R-:W-:Y:S01]  /*09b0*/  @!P2 IMAD.WIDE.U32 R14, R26, R14, R18 ;  /* 0x0000000e1a0ea225 */ /* 0x000fe200078e0012 */
[----:B------:R-:W-:-:S05]  /*09c0*/  @!P4 MOV R18, R50 ;  /* 0x000000320012c202 */ /* 0x000fca0000000f00 */
[----:B0-----:R-:W0:Y:S01]  /*09d0*/  @!P5 LDC.64 R16, c[0x0][0x390] ;  /* 0x0000e400ff10db82 */ /* 0x001e220000000a00 */
[----:B------:R-:W-:Y:S01]  /*09e0*/  @!P4 IMAD R31, R25, R11, R28 ;  /* 0x0000000b191fc224 */ /* 0x000fe200078e021c */
[----:B------:R-:W-:-:S06]  /*09f0*/  @!P2 IADD3 R11, PT, PT, R15, R27, RZ ;  /* 0x0000001b0f0ba210 */ /* 0x000fcc0007ffe0ff */
[----:B---3--:R-:W3:Y:S01]  /*0a00*/  @!P6 LDC.64 R12, c[0x0][0x3e0] ;  /* 0x0000f800ff0ceb82 */ /* 0x008ee20000000a00 */
[----:B------:R-:W-:Y:S02]  /*0a10*/  @!P4 MOV R19, R49 ;  /* 0x000000310013c202 */ /* 0x000fe40000000f00 */
[C---:B------:R-:W-:Y:S02]  /*0a20*/  @!P2 LEA R8, P1, R14.reuse, R8, 0x1 ;  /* 0x000000080e08a211 */ /* 0x040fe400078208ff */
[----:B------:R-:W-:Y:S01]  /*0a30*/  MOV R29, RZ ;  /* 0x000000ff001d7202 */ /* 0x000fe20000000f00 */
[----:B------:R-:W-:Y:S01]  /*0a40*/  @!P4 IMAD.WIDE.U32 R18, R25, R10, R18 ;  /* 0x0000000a1912c225 */ /* 0x000fe200078e0012 */
[----:B------:R-:W-:Y:S02]  /*0a50*/  @!P2 LEA.HI.X R9, R14, R9, R11, 0x1, P1 ;  /* 0x000000090e09a211 */ /* 0x000fe400008f0c0b */
[----:B------:R-:W0:Y:S02]  /*0a60*/  @!P6 LDC.64 R10, c[0x0][0x390] ;  /* 0x0000e400ff0aeb82 */ /* 0x000e240000000a00 */
[----:B------:R-:W-:Y:S01]  /*0a70*/  @!P4 IADD3 R14, PT, PT, R19, R31, RZ ;  /* 0x0000001f130ec210 */ /* 0x000fe20007ffe0ff */
[----:B------:R1:W2:Y:S01]  /*0a80*/  @!P2 LDG.E R29, desc[UR8][R8.64] ;  /* 0x00000008081da981 */ /* 0x0002a2000c1e1900 */
[----:B----4-:R-:W-:-:S02]  /*0a90*/  @!P4 LEA R4, P1, R18, R4, 0x1 ;  /* 0x000000041204c211 */ /* 0x010fc400078208ff */
[----:B------:R-:W-:Y:S01]  /*0aa0*/  MOV R31, RZ ;  /* 0x000000ff001f7202 */ /* 0x000fe20000000f00 */
[----:B-1----:R-:W-:Y:S01]  /*0ab0*/  @!P5 IMAD R24, R24, R6, RZ ;  /* 0x000000061818d224 */ /* 0x002fe200078e02ff */
[----:B------:R-:W-:Y:S02]  /*0ac0*/  @!P4 LEA.HI.X R5, R18, R5, R14, 0x1, P1 ;  /* 0x000000051205c211 */ /* 0x000fe400008f0c0e */
[----:B------:R-:W-:Y:S02]  /*0ad0*/  @!P5 MOV R8, R50 ;  /* 0x000000320008d202 */ /* 0x000fe40000000f00 */
[----:B------:R-:W-:Y:S01]  /*0ae0*/  @!P5 MOV R9, R49 ;  /* 0x000000310009d202 */ /* 0x000fe20000000f00 */
[C---:B------:R-:W-:Y:S01]  /*0af0*/  @!P5 IMAD R7, R45.reuse, R7, R24 ;  /* 0x000000072d07d224 */ /* 0x040fe200078e0218 */
[----:B------:R1:W4:Y:S01]  /*0b00*/  @!P4 LDG.E R31, desc[UR8][R4.64] ;  /* 0x00000008041fc981 */ /* 0x000322000c1e1900 */
[----:B------:R-:W-:-:S04]  /*0b10*/  @!P5 IMAD.WIDE.U32 R8, R45, R6, R8 ;  /* 0x000000062d08d225 */ /* 0x000fc800078e0008 */
[----:B---3--:R-:W-:Y:S01]  /*0b20*/  @!P6 IMAD R6, R3, R12, RZ ;  /* 0x0000000c0306e224 */ /* 0x008fe200078e02ff */
[----:B-1----:R-:W-:Y:S02]  /*0b30*/  @!P6 MOV R4, R50 ;  /* 0x000000320004e202 */ /* 0x002fe40000000f00 */
[----:B------:R-:W-:Y:S01]  /*0b40*/  @!P6 MOV R5, R49 ;  /* 0x000000310005e202 */ /* 0x000fe20000000f00 */
[----:B------:R-:W-:Y:S01]  /*0b50*/  @!P6 IMAD R13, R44, R13, R6 ;  /* 0x0000000d2c0de224 */ /* 0x000fe200078e0206 */
[----:B------:R-:W-:Y:S02]  /*0b60*/  @!P5 IADD3 R6, PT, PT, R9, R7, RZ ;  /* 0x000000070906d210 */ /* 0x000fe40007ffe0ff */
[----:B0-----:R-:W-:Y:S01]  /*0b70*/  @!P5 LEA R16, P1, R8, R16, 0x1 ;  /* 0x000000100810d211 */ /* 0x001fe200078208ff */
[----:B------:R-:W-:Y:S01]  /*0b80*/  @!P6 IMAD.WIDE.U32 R4, R44, R12, R4 ;  /* 0x0000000c2c04e225 */ /* 0x000fe200078e0004 */
[----:B------:R-:W-:Y:S02]  /*0b90*/  MOV R33, RZ ;  /* 0x000000ff00217202 */ /* 0x000fe40000000f00 */
[----:B------:R-:W-:-:S02]  /*0ba0*/  @!P5 LEA.HI.X R17, R8, R17, R6, 0x1, P1 ;  /* 0x000000110811d211 */ /* 0x000fc400008f0c06 */
[----:B------:R-:W-:Y:S02]  /*0bb0*/  @!P6 IADD3 R6, PT, PT, R5, R13, RZ ;  /* 0x0000000d0506e210 */ /* 0x000fe40007ffe0ff */
[C---:B------:R-:W-:Y:S01]  /*0bc0*/  @!P6 LEA R10, P1, R4.reuse, R10, 0x1 ;  /* 0x0000000a040ae211 */ /* 0x040fe200078208ff */
[----:B------:R-:W3:Y:S01]  /*0bd0*/  @!P5 LDG.E R33, desc[UR8][R16.64] ;  /* 0x000000081021d981 */ /* 0x000ee2000c1e1900 */
[----:B------:R-:W-:Y:S02]  /*0be0*/  MOV R35, RZ ;  /* 0x000000ff00237202 */ /* 0x000fe40000000f00 */
[----:B------:R-:W-:-:S05]  /*0bf0*/  @!P6 LEA.HI.X R11, R4, R11, R6, 0x1, P1 ;  /* 0x0000000b040be211 */ /* 0x000fca00008f0c06 */
[----:B------:R0:W3:Y:S01]  /*0c00*/  @!P6 LDG.E R35, desc[UR8][R10.64] ;  /* 0x000000080a23e981 */ /* 0x0000e2000c1e1900 */
[----:B------:R-:W-:Y:S01]  /*0c10*/  ISETP.NE.AND P2, PT, R36, RZ, PT ;  /* 0x000000ff2400720c */ /* 0x000fe20003f45270 */
[--C-:B-----5:R-:W-:Y:S02]  /*0c20*/  HADD2.F32 R7, -RZ, R22.reuse.H1_H1 ;  /* 0x30000016ff077230 */ /* 0x120fe40000004100 */
[----:B------:R-:W-:-:S03]  /*0c30*/  HADD2.F32 R6, -RZ, R22.H0_H0 ;  /* 0x20000016ff067230 */ /* 0x000fc60000004100 */
[----:B0-----:R-:W-:-:S04]  /*0c40*/  FMUL.FTZ R11, R7, R7 ;  /* 0x00000007070b7220 */ /* 0x001fc80000410000 */
[C---:B------:R-:W-:Y:S01]  /*0c50*/  FFMA.FTZ R14, R6.reuse, R6, R11 ;  /* 0x00000006060e7223 */ /* 0x040fe2000001000b */
[----:B------:R-:W-:Y:S01]  /*0c60*/  FADD.FTZ R15, R6, R7 ;  /* 0x00000007060f7221 */ /* 0x000fe20000010000 */
[----:B------:R-:W-:Y:S02]  /*0c70*/  HADD2.F32 R8, -RZ, R21.H0_H0 ;  /* 0x20000015ff087230 */ /* 0x000fe40000004100 */
[----:B--2---:R-:W-:Y:S02]  /*0c80*/  HADD2.F32 R11, -RZ, R20.H1_H1 ;  /* 0x30000014ff0b7230 */ /* 0x004fe40000004100 */
[--C-:B------:R-:W-:Y:S02]  /*0c90*/  HADD2.F32 R4, -RZ, R23.reuse.H0_H0 ;  /* 0x20000017ff047230 */ /* 0x100fe40000004100 */
[----:B------:R-:W-:-:S05]  /*0ca0*/  HADD2.F32 R5, -RZ, R23.H1_H1 ;  /* 0x30000017ff057230 */ /* 0x000fca0000004100 */
[----:B------:R-:W-:Y:S01]  /*0cb0*/  FADD.FTZ R9, R4, R5 ;  /* 0x0000000504097221 */ /* 0x000fe20000010000 */
[----:B------:R-:W-:-:S03]  /*0cc0*/  FMUL.FTZ R13, R5, R5 ;  /* 0x00000005050d7220 */ /* 0x000fc60000410000 */
[----:B------:R-:W-:Y:S01]  /*0cd0*/  FADD.FTZ R12, RZ, R9 ;  /* 0x00000009ff0c7221 */ /* 0x000fe20000010000 */
[----:B------:R-:W-:Y:S02]  /*0ce0*/  HADD2.F32 R9, -RZ, R21.H1_H1 ;  /* 0x30000015ff097230 */ /* 0x000fe40000004100 */
[----:B------:R-:W-:-:S04]  /*0cf0*/  FFMA.FTZ R13, R4, R4, R13 ;  /* 0x00000004040d7223 */ /* 0x000fc8000001000d */
[----:B------:R-:W-:Y:S01]  /*0d00*/  FADD.FTZ R13, RZ, R13 ;  /* 0x0000000dff0d7221 */ /* 0x000fe20000010000 */
[----:B------:R-:W-:Y:S01]  /*0d10*/  FMUL.FTZ R17, R9, R9 ;  /* 0x0000000909117220 */ /* 0x000fe20000410000 */
[----:B------:R-:W-:Y:S02]  /*0d20*/  HADD2.F32 R10, -RZ, R20.H0_H0 ;  /* 0x20000014ff0a7230 */ /* 0x000fe40000004100 */
[----:B------:R-:W-:Y:S01]  /*0d30*/  FADD.FTZ R13, R13, R14 ;  /* 0x0000000e0d0d7221 */ /* 0x000fe20000010000 */
[----:B------:R-:W-:Y:S01]  /*0d40*/  FFMA.FTZ R14, R8, R8, R17 ;  /* 0x00000008080e7223 */ /* 0x000fe20000010011 */
[----:B------:R-:W-:Y:S01]  /*0d50*/  FMUL.FTZ R17, R11, R11 ;  /* 0x0000000b0b117220 */ /* 0x000fe20000410000 */
[----:B------:R-:W-:Y:S01]  /*0d60*/  FADD.FTZ R12, R12, R15 ;  /* 0x0000000f0c0c7221 */ /* 0x000fe20000010000 */
[--C-:B------:R-:W-:Y:S02]  /*0d70*/  HADD2.F32 R28, -RZ, R29.reuse.H1_H1 ;  /* 0x3000001dff1c7230 */ /* 0x100fe40000004100 */
[----:B------:R-:W-:Y:S01]  /*0d80*/  FADD.FTZ R15, R8, R9 ;  /* 0x00000009080f7221 */ /* 0x000fe20000010000 */
[----:B------:R-:W-:Y:S01]  /*0d90*/  FADD.FTZ R13, R13, R14 ;  /* 0x0000000e0d0d7221 */ /* 0x000fe20000010000 */
[----:B------:R-:W-:-:S02]  /*0da0*/  HADD2.F32 R29, -RZ, R29.H0_H0 ;  /* 0x2000001dff1d7230 */ /* 0x000fc40000004100 */
[----:B------:R-:W-:Y:S01]  /*0db0*/  FFMA.FTZ R14, R10, R10, R17 ;  /* 0x0000000a0a0e7223 */ /* 0x000fe20000010011 */
[----:B------:R-:W-:Y:S01]  /*0dc0*/  FMUL.FTZ R16, R28, R28 ;  /* 0x0000001c1c107220 */ /* 0x000fe20000410000 */
[----:B------:R-:W-:Y:S01]  /*0dd0*/  FADD.FTZ R12, R12, R15 ;  /* 0x0000000f0c0c7221 */ /* 0x000fe20000010000 */
[----:B------:R-:W-:Y:S01]  /*0de0*/  FADD.FTZ R15, R10, R11 ;  /* 0x0000000b0a0f7221 */ /* 0x000fe20000010000 */
[----:B------:R-:W-:Y:S01]  /*0df0*/  FADD.FTZ R13, R13, R14 ;  /* 0x0000000e0d0d7221 */ /* 0x000fe20000010000 */
[----:B------:R-:W-:Y:S01]  /*0e00*/  FFMA.FTZ R16, R29, R29, R16 ;  /* 0x0000001d1d107223 */ /* 0x000fe20000010010 */
[--C-:B----4-:R-:W-:Y:S02]  /*0e10*/  HADD2.F32 R30, -RZ, R31.reuse.H1_H1 ;  /* 0x3000001fff1e7230 */ /* 0x110fe40000004100 */
[----:B------:R-:W-:-:S03]  /*0e20*/  HADD2.F32 R31, -RZ, R31.H0_H0 ;  /* 0x2000001fff1f7230 */ /* 0x000fc60000004100 */
[----:B------:R-:W-:Y:S01]  /*0e30*/  FMUL.FTZ R14, R30, R30 ;  /* 0x0000001e1e0e7220 */ /* 0x000fe20000410000 */
[----:B------:R-:W-:Y:S01]  /*0e40*/  FADD.FTZ R12, R12, R15 ;  /* 0x0000000f0c0c7221 */ /* 0x000fe20000010000 */
[----:B------:R-:W-:Y:S01]  /*0e50*/  FADD.FTZ R15, R29, R28 ;  /* 0x0000001c1d0f7221 */ /* 0x000fe20000010000 */
[----:B------:R-:W-:Y:S01]  /*0e60*/  FADD.FTZ R13, R13, R16 ;  /* 0x000000100d0d7221 */ /* 0x000fe20000010000 */
[C---:B------:R-:W-:Y:S02]  /*0e70*/  FFMA.FTZ R14, R31.reuse, R31, R14 ;  /* 0x0000001f1f0e7223 */ /* 0x040fe4000001000e */
[----:B------:R-:W-:Y:S01]  /*0e80*/  FADD.FTZ R12, R12, R15 ;  /* 0x0000000f0c0c7221 */ /* 0x000fe20000010000 */
[----:B------:R-:W-:Y:S01]  /*0e90*/  FADD.FTZ R15, R31, R30 ;  /* 0x0000001e1f0f7221 */ /* 0x000fe20000010000 */
[----:B------:R-:W-:Y:S01]  /*0ea0*/  FADD.FTZ R14, R13, R14 ;  /* 0x0000000e0d0e7221 */ /* 0x000fe20000010000 */
[--C-:B---3--:R-:W-:Y:S02]  /*0eb0*/  HADD2.F32 R32, -RZ, R33.reuse.H0_H0 ;  /* 0x20000021ff207230 */ /* 0x108fe40000004100 */
[----:B------:R-:W-:-:S02]  /*0ec0*/  HADD2.F32 R33, -RZ, R33.H1_H1 ;  /* 0x30000021ff217230 */ /* 0x000fc40000004100 */
[----:B------:R-:W-:-:S03]  /*0ed0*/  FADD.FTZ R15, R12, R15 ;  /* 0x0000000f0c0f7221 */ /* 0x000fc60000010000 */
[----:B------:R-:W-:Y:S01]  /*0ee0*/  FMUL.FTZ R13, R33, R33 ;  /* 0x00000021210d7220 */ /* 0x000fe20000410000 */
[--C-:B------:R-:W-:Y:S01]  /*0ef0*/  HADD2.F32 R34, -RZ, R35.reuse.H1_H1 ;  /* 0x30000023ff227230 */ /* 0x100fe20000004100 */
[----:B------:R-:W-:Y:S01]  /*0f00*/  LOP3.LUT R12, R39, 0x3e0, RZ, 0xc0, !PT ;  /* 0x000003e0270c7812 */ /* 0x000fe200078ec0ff */
[----:B------:R-:W-:Y:S02]  /*0f10*/  HADD2.F32 R35, -RZ, R35.H0_H0 ;  /* 0x20000023ff237230 */ /* 0x000fe40000004100 */
[----:B------:R-:W-:Y:S01]  /*0f20*/  FFMA.FTZ R17, R32, R32, R13 ;  /* 0x0000002020117223 */ /* 0x000fe2000001000d */
[----:B------:R-:W-:Y:S01]  /*0f30*/  FMUL.FTZ R18, R34, R34 ;  /* 0x0000002222127220 */ /* 0x000fe20000410000 */
[----:B------:R-:W-:Y:S02]  /*0f40*/  FADD.FTZ R16, R32, R33 ;  /* 0x0000002120107221 */ /* 0x000fe40000010000 */
        /* <DEDUP_REMOVED lines=97> */
.L_x_2956:
[----:B------:R-:W-:Y:S05]  /*1560*/  BSYNC.RECONVERGENT B0 ;  /* 0x0000000000007941 */ /* 0x000fea0003800200 */
.L_x_2955:
        /* <DEDUP_REMOVED lines=25> */
.L_x_2959:
[----:B-1----:R-:W2:Y:S04]  /*1700*/  LDG.E.STRONG.GPU R16, desc[UR8][R14.64] ;  /* 0x000000080e107981 */ /* 0x002ea8000c1ef900 */
[----:B--2---:R-:W-:Y:S01]  /*1710*/  CCTL.IVALL ;  /* 0x00000000ff00798f */ /* 0x004fe20002000000 */
[----:B------:R-:W-:Y:S05]  /*1720*/  YIELD ;  /* 0x0000000000007946 */ /* 0x000fea0003800000 */
[----:B------:R-:W-:-:S13]  /*1730*/  ISETP.NE.AND P1, PT, R16, R21, PT ;  /* 0x000000151000720c */ /* 0x000fda0003f25270 */
[----:B------:R-:W-:Y:S05]  /*1740*/  @P1 BRA `(.L_x_2959) ;  /* 0xfffffffc00ec1947 */ /* 0x000fea000383ffff */
.L_x_2958:
        /* <DEDUP_REMOVED lines=15> */
.L_x_2961:
        /* <DEDUP_REMOVED lines=60> */
.L_x_2960:
        /* <DEDUP_REMOVED lines=35> */
.L_x_2962:
        /* <DEDUP_REMOVED lines=18> */
.L_x_2963:
        /* <DEDUP_REMOVED lines=9> */
.L_x_2964:
[----:B------:R-:W-:Y:S05]  /*1fe0*/  BSYNC.RECONVERGENT B0 ;  /* 0x0000000000007941 */ /* 0x000fea0003800200 */
.L_x_2957:
        /* <DEDUP_REMOVED lines=13> */
[----:B------:R1:W-:Y:S01]  /*20c0*/  @P0 STG.E.64 desc[UR8][R20.64], R14 ;  /* 0x0000000e14000986 */ /* 0x0003e2000c101b08 */
[C---:B---3--:R-:W-:Y:S01]  /*20d0*/  IMAD.WIDE R18, R47.reuse, 0x2, R18 ;  /* 0x000000022f127825 */ /* 0x048fe200078e0212 */
[----:B------:R-:W-:Y:S03]  /*20e0*/  BAR.SYNC.DEFER_BLOCKING 0x0 ;  /* 0x0000000000007b1d */ /* 0x000fe60000010000 */
[----:B0-----:R-:W-:-:S03]  /*20f0*/  IMAD.WIDE R16, R47, 0x2, R16 ;  /* 0x000000022f107825 */ /* 0x001fc600078e0210 */
[----:B------:R-:W2:Y:S04]  /*2100*/  LDG.E.U16 R22, desc[UR8][R18.64] ;  /* 0x0000000812167981 */ /* 0x000ea8000c1e1500 */
[----:B------:R-:W3:Y:S04]  /*2110*/  LDG.E.U16 R23, desc[UR8][R18.64+0x2] ;  /* 0x0000020812177981 */ /* 0x000ee8000c1e1500 */
[----:B------:R-:W4:Y:S04]  /*2120*/  LDG.E.U16 R24, desc[UR8][R16.64] ;  /* 0x0000000810187981 */ /* 0x000f28000c1e1500 */
[----:B------:R2:W5:Y:S01]  /*2130*/  LDG.E.U16 R25, desc[UR8][R16.64+0x2] ;  /* 0x0000020810197981 */ /* 0x000562000c1e1500 */
[----:B-1----:R-:W-:Y:S01]  /*2140*/  HFMA2 R15, -RZ, RZ, 1.875, 0 ;  /* 0x3f800000ff0f7431 */ /* 0x002fe200000001ff */
[----:B------:R-:W-:Y:S02]  /*2150*/  BSSY.RECONVERGENT B0, `(.L_x_2965) ;  /* 0x00001e4000007945 */ /* 0x000fe40003800200 */
        /* <DEDUP_REMOVED lines=30> */
[----:B------:R-:W1:Y:S01]  /*2340*/  LDCU.64 UR6, c[0x0][0x380] ;  /* 0x00007000ff0677ac */ /* 0x000e620008000a00 */
[----:B------:R-:W-:Y:S01]  /*2350*/  MOV R5, R49 ;  /* 0x0000003100057202 */ /* 0x000fe20000000f00 */
[----:B------:R-:W-:-:S04]  /*2360*/  FMUL.FTZ R24, R24, R15 ;  /* 0x0000000f18187220 */ /* 0x000fc80000410000 */
[----:B------:R-:W-:Y:S01]  /*2370*/  FFMA.FTZ R24, R17, R24, R19 ;  /* 0x0000001811187223 */ /* 0x000fe20000010013 */
[----:B0-----:R-:W-:Y:S02]  /*2380*/  IMAD R13, R2, UR12, RZ ;  /* 0x0000000c020d7c24 */ /* 0x001fe4000f8e02ff */
[----:B------:R-:W-:-:S04]  /*2390*/  IMAD.WIDE.U32 R4, R46, UR12, R4 ;  /* 0x0000000c2e047c25 */ /* 0x000fc8000f8e0004 */
[----:B------:R-:W-:Y:S02]  /*23a0*/  IMAD R27, R46, UR13, R13 ;  /* 0x0000000d2e1b7c24 */ /* 0x000fe4000f8e020d */
[----:B------:R-:W-:Y:S01]  /*23b0*/  FMUL.FTZ R13, R12, R15 ;  /* 0x0000000f0c0d7220 */ /* 0x000fe20000410000 */
[----:B-1----:R-:W-:-:S03]  /*23c0*/  LEA R12, P1, R4, UR6, 0x1 ;  /* 0x00000006040c7c11 */ /* 0x002fc6000f8208ff */
[----:B------:R-:W-:Y:S01]  /*23d0*/  FFMA.FTZ R25, R16, R13, R18 ;  /* 0x0000000d10197223 */ /* 0x000fe20000010012 */
[----:B------:R-:W-:-:S04]  /*23e0*/  IADD3 R27, PT, PT, R5, R27, RZ ;  /* 0x0000001b051b7210 */ /* 0x000fc80007ffe0ff */
[----:B------:R-:W-:Y:S02]  /*23f0*/  LEA.HI.X R13, R4, UR7, R27, 0x1, P1 ;  /* 0x00000007040d7c11 */ /* 0x000fe400088f0c1b */
[----:B------:R-:W-:-:S05]  /*2400*/  F2FP.F16.F32.PACK_AB R5, R24, R25 ;  /* 0x000000191805723e */ /* 0x000fca00000000ff */
[----:B------:R0:W-:Y:S02]  /*2410*/  STG.E desc[UR8][R12.64], R5 ;  /* 0x000000050c007986 */ /* 0x0001e4000c101908 */
.L_x_2968:
[----:B------:R-:W-:Y:S05]  /*2420*/  BSYNC.RECONVERGENT B1 ;  /* 0x0000000000017941 */ /* 0x000fea0003800200 */
.L_x_2967:
[----:B------:R-:W-:Y:S04]  /*2430*/  BSSY.RECONVERGENT B1, `(.L_x_2969) ;  /* 0x0000014000017945 */ /* 0x000fe80003800200 */
[----:B------:R-:W-:Y:S05]  /*2440*/  @P2 BRA `(.L_x_2970) ;  /* 0x0000000000482947 */ /* 0x000fea0003800000 */
[----:B------:R-:W1:Y:S01]  /*2450*/  LDCU.64 UR6, c[0x0][0x3e0] ;  /* 0x00007c00ff0677ac */ /* 0x000e620008000a00 */
[----:B------:R-:W-:Y:S01]  /*2460*/  MOV R4, R50 ;  /* 0x0000003200047202 */ /* 0x000fe20000000f00 */
[--C-:B------:R-:W-:Y:S01]  /*2470*/  FADD.FTZ R6, R6, -R14.reuse ;  /* 0x8000000e06067221 */ /* 0x100fe20000010000 */
[----:B0-----:R-:W-:Y:S01]  /*2480*/  MOV R5, R49 ;  /* 0x0000003100057202 */ /* 0x001fe20000000f00 */
[----:B------:R-:W0:Y:S01]  /*2490*/  LDCU.64 UR12, c[0x0][0x380] ;  /* 0x00007000ff0c77ac */ /* 0x000e220008000a00 */
[----:B------:R-:W-:Y:S01]  /*24a0*/  FADD.FTZ R12, R7, -R14 ;  /* 0x8000000e070c7221 */ /* 0x000fe20000010000 */
[----:B------:R-:W-:-:S03]  /*24b0*/  FMUL.FTZ R7, R6, R15 ;  /* 0x0000000f06077220 */ /* 0x000fc60000410000 */
[----:B------:R-:W-:Y:S01]  /*24c0*/  FMUL.FTZ R12, R12, R15 ;  /* 0x0000000f0c0c7220 */ /* 0x000fe20000410000 */
[----:B------:R-:W-:-:S03]  /*24d0*/  FFMA.FTZ R13, R16, R7, R18 ;  /* 0x00000007100d7223 */ /* 0x000fc60000010012 */
        /* <DEDUP_REMOVED lines=9> */
.L_x_2970:
[----:B------:R-:W-:Y:S05]  /*2570*/  BSYNC.RECONVERGENT B1 ;  /* 0x0000000000017941 */ /* 0x000fea0003800200 */
.L_x_2969:
[----:B------:R-:W-:Y:S01]  /*2580*/  ISETP.GE.U32.AND P5, PT, R20, UR10, PT ;  /* 0x0000000a14007c0c */ /* 0x000fe2000bfa6070 */
[----:B------:R-:W-:Y:S01]  /*2590*/  BSSY.RECONVERGENT B1, `(.L_x_2971) ;  /* 0x0000026000017945 */ /* 0x000fe20003800200 */
[----:B-1----:R-:W-:Y:S02]  /*25a0*/  SHF.R.S32.HI R7, RZ, 0x1f, R20 ;  /* 0x0000001fff077819 */ /* 0x002fe40000011414 */
        /* <DEDUP_REMOVED lines=33> */
[----:B------:R-:W-:Y:S02]  /*27c0*/  F2FP.F16.F32.PACK_AB R5, R9, R8 ;  /* 0x000000080905723e */ /* 0x000fe400000000ff */
[----:B------:R-:W-:-:S05]  /*27d0*/  LEA.HI.X R7, R4, UR13, R27, 0x1, P5 ;  /* 0x0000000d04077c11 */ /* 0x000fca000a8f0c1b */
[----:B------:R0:W-:Y:S02]  /*27e0*/  STG.E desc[UR8][R6.64], R5 ;  /* 0x0000000506007986 */ /* 0x0001e4000c101908 */
.L_x_2972:
[----:B------:R-:W-:Y:S05]  /*27f0*/  BSYNC.RECONVERGENT B1 ;  /* 0x0000000000017941 */ /* 0x000fea0003800200 */
.L_x_2971:
        /* <DEDUP_REMOVED lines=20> */
.L_x_2974:
[----:B------:R-:W-:Y:S05]  /*2940*/  BSYNC.RECONVERGENT B1 ;  /* 0x0000000000017941 */ /* 0x000fea0003800200 */
.L_x_2973:
        /* <DEDUP_REMOVED lines=20> */
.L_x_2976:
[----:B------:R-:W-:Y:S05]  /*2a90*/  BSYNC.RECONVERGENT B1 ;  /* 0x0000000000017941 */ /* 0x000fea0003800200 */
.L_x_2975:
        /* <DEDUP_REMOVED lines=20> */
.L_x_2978:
[----:B------:R-:W-:Y:S05]  /*2be0*/  BSYNC.RECONVERGENT B1 ;  /* 0x0000000000017941 */ /* 0x000fea0003800200 */
.L_x_2977:
        /* <DEDUP_REMOVED lines=20> */
.L_x_2980:
[----:B------:R-:W-:Y:S05]  /*2d30*/  BSYNC.RECONVERGENT B1 ;  /* 0x0000000000017941 */ /* 0x000fea0003800200 */
.L_x_2979:
        /* <DEDUP_REMOVED lines=16> */
[----:B------:R-:W-:Y:S02]  /*2e40*/  F2FP.F16.F32.PACK_AB R5, R17, R16 ;  /* 0x000000101105723e */ /* 0x000fe400000000ff */
[----:B------:R-:W-:-:S05]  /*2e50*/  LEA.HI.X R7, R4, UR11, R9, 0x1, P1 ;  /* 0x0000000b04077c11 */ /* 0x000fca00088f0c09 */
[----:B------:R0:W-:Y:S01]  /*2e60*/  STG.E desc[UR8][R6.64], R5 ;  /* 0x0000000506007986 */ /* 0x0001e2000c101908 */
[----:B------:R-:W-:Y:S05]  /*2e70*/  BRA `(.L_x_2981) ;  /* 0x0000001000447947 */ /* 0x000fea0003800000 */
.L_x_2966:
        /* <DEDUP_REMOVED lines=12> */
[----:B------:R-:W0:Y:S03]  /*2f40*/  LDCU.64 UR10, c[0x0][0x3e0] ;  /* 0x00007c00ff0a77ac */ /* 0x000e260008000a00 */
[----:B------:R-:W-:Y:S01]  /*2f50*/  FMUL.FTZ R13, R4, R15 ;  /* 0x0000000f040d7220 */ /* 0x000fe20000410000 */
[----:B------:R-:W-:Y:S01]  /*2f60*/  FADD.FTZ R4, R5, -R14 ;  /* 0x8000000e05047221 */ /* 0x000fe20000010000 */
[----:B------:R-:W1:Y:S02]  /*2f70*/  LDCU.64 UR12, c[0x0][0x380] ;  /* 0x00007000ff0c77ac */ /* 0x000e640008000a00 */
[----:B------:R-:W-:Y:S01]  /*2f80*/  FFMA.FTZ R5, R16, R13, R18 ;  /* 0x0000000d10057223 */ /* 0x000fe20000010012 */
        /* <DEDUP_REMOVED lines=22> */
.L_x_2983:
[----:B------:R-:W-:Y:S05]  /*30f0*/  BSYNC.RECONVERGENT B1 ;  /* 0x0000000000017941 */ /* 0x000fea0003800200 */
.L_x_2982:
[----:B------:R-:W-:Y:S04]  /*3100*/  BSSY.RECONVERGENT B1, `(.L_x_2984) ;  /* 0x000001e000017945 */ /* 0x000fe80003800200 */
[----:B------:R-:W-:Y:S05]  /*3110*/  @P2 BRA `(.L_x_2985) ;  /* 0x0000000000702947 */ /* 0x000fea0003800000 */
[--C-:B------:R-:W-:Y:S01]  /*3120*/  FADD.FTZ R6, R6, -R14.reuse ;  /* 0x8000000e06067221 */ /* 0x100fe20000010000 */
[----:B0-----:R-:W-:Y:S01]  /*3130*/  FADD.FTZ R4, R7, -R14 ;  /* 0x8000000e07047221 */ /* 0x001fe20000010000 */
        /* <DEDUP_REMOVED lines=26> */
.L_x_2985:
[----:B------:R-:W-:Y:S05]  /*32e0*/  BSYNC.RECONVERGENT B1 ;  /* 0x0000000000017941 */ /* 0x000fea0003800200 */
.L_x_2984:
[----:B------:R-:W-:Y:S01]  /*32f0*/  ISETP.GE.U32.AND P5, PT, R21, UR6, PT ;  /* 0x0000000615007c0c */ /* 0x000fe2000bfa6070 */
[----:B------:R-:W-:Y:S01]  /*3300*/  BSSY.RECONVERGENT B1, `(.L_x_2986) ;  /* 0x0000030000017945 */ /* 0x000fe20003800200 */
[----:B01----:R-:W-:Y:S02]  /*3310*/  SHF.R.S32.HI R4, RZ, 0x1f, R21 ;  /* 0x0000001fff047819 */ /* 0x003fe40000011415 */
        /* <DEDUP_REMOVED lines=46> */
.L_x_2987:
[----:B------:R-:W-:Y:S05]  /*3600*/  BSYNC.RECONVERGENT B1 ;  /* 0x0000000000017941 */ /* 0x000fea0003800200 */
.L_x_2986:
        /* <DEDUP_REMOVED lines=30> */
.L_x_2989:
[----:B------:R-:W-:Y:S05]  /*37f0*/  BSYNC.RECONVERGENT B1 ;  /* 0x0000000000017941 */ /* 0x000fea0003800200 */
.L_x_2988:
        /* <DEDUP_REMOVED lines=28> */
[----:B------:R-:W-:-:S05]  /*39c0*/  F2FP.F16.F32.PACK_AB R11, R11, R8 ;  /* 0x000000080b0b723e */ /* 0x000fca00000000ff */
[----:B------:R2:W-:Y:S02]  /*39d0*/  STG.E desc[UR8][R6.64], R11 ;  /* 0x0000000b06007986 */ /* 0x0005e4000c101908 */
.L_x_2991:
[----:B------:R-:W-:Y:S05]  /*39e0*/  BSYNC.RECONVERGENT B1 ;  /* 0x0000000000017941 */ /* 0x000fea0003800200 */
.L_x_2990:
        /* <DEDUP_REMOVED lines=28> */
[----:B------:R-:W-:-:S05]  /*3bb0*/  F2FP.F16.F32.PACK_AB R11, R11, R8 ;  /* 0x000000080b0b723e */ /* 0x000fca00000000ff */
[----:B------:R3:W-:Y:S02]  /*3bc0*/  STG.E desc[UR8][R6.64], R11 ;  /* 0x0000000b06007986 */ /* 0x0007e4000c101908 */
.L_x_2993:
[----:B------:R-:W-:Y:S05]  /*3bd0*/  BSYNC.RECONVERGENT B1 ;  /* 0x0000000000017941 */ /* 0x000fea0003800200 */
.L_x_2992:
        /* <DEDUP_REMOVED lines=30> */
.L_x_2995:
[----:B------:R-:W-:Y:S05]  /*3dc0*/  BSYNC.RECONVERGENT B1 ;  /* 0x0000000000017941 */ /* 0x000fea0003800200 */
.L_x_2994:
        /* <DEDUP_REMOVED lines=26> */
[----:B------:R-:W-:-:S05]  /*3f70*/  F2FP.F16.F32.PACK_AB R9, R9, R6 ;  /* 0x000000060909723e */ /* 0x000fca00000000ff */
[----:B------:R0:W-:Y:S02]  /*3f80*/  STG.E desc[UR8][R4.64], R9 ;  /* 0x0000000904007986 */ /* 0x0001e4000c101908 */
.L_x_2981:
[----:B------:R-:W-:Y:S05]  /*3f90*/  BSYNC.RECONVERGENT B0 ;  /* 0x0000000000007941 */ /* 0x000fea0003800200 */
.L_x_2965:
[----:B------:R-:W-:Y:S02]  /*3fa0*/  IADD3 R41, PT, PT, R37, R41, RZ ;  /* 0x0000002925297210 */ /* 0x000fe40007ffe0ff */
[----:B------:R-:W-:Y:S02]  /*3fb0*/  IADD3 R42, PT, PT, R42, 0x1, RZ ;  /* 0x000000012a2a7810 */ /* 0x000fe40007ffe0ff */
[----:B------:R-:W-:-:S13]  /*3fc0*/  ISETP.GE.AND P1, PT, R41, UR5, PT ;  /* 0x0000000529007c0c */ /* 0x000fda000bf26270 */
[----:B------:R-:W-:Y:S05]  /*3fd0*/  @!P1 BRA `(.L_x_2996) ;  /* 0xffffffc000909947 */ /* 0x000fea000383ffff */
[----:B------:R-:W-:Y:S05]  /*3fe0*/  EXIT ;  /* 0x000000000000794d */ /* 0x000fea0003800000 */
.L_x_2997:
        /* <DEDUP_REMOVED lines=9> */
.L_x_4402:


//--------------------- .text._Z35group_norm_nhwc_fwd_one_pass_kernelI11Fp16IOBf16WLi256ELi70ELi560EEv26Group_norm_nhwc_fwd_params --------------------------
	.section	.text._Z35group_norm_nhwc_fwd_one_pass_kernelI11Fp16IOBf16WLi256ELi70ELi560EEv26Group_norm_nhwc_fwd_params,"ax",@progbits
	.align	128
        .global         _Z35group_norm_nhwc_fwd_one_pass_kernelI11Fp16IOBf16WLi256ELi70ELi560EEv26Group_norm_nhwc_fwd_params
        .type           _Z35group_norm_nhwc_fwd_one_pass_kernelI11Fp16IOBf16WLi256ELi70ELi560EEv26Group_norm_nhwc_fwd_params,@function
        .size           _Z35group_norm_nhwc_fwd_one_pass_kernelI11Fp16IOBf16WLi256ELi70ELi560EEv26Group_norm_nhwc_fwd_params,(.L_x_4403 - _Z35group_norm_nhwc_fwd_one_pass_kernelI11Fp16IOBf16WLi256ELi70ELi560EEv26Group_norm_nhwc_fwd_params)
        .other          _Z35group_norm_nhwc_fwd_one_pass_kernelI11Fp16IOBf16WLi256ELi70ELi560EEv26Group_norm_nhwc_fwd_params,@"STO_CUDA_ENTRY STV_DEFAULT"
_Z35group_norm_nhwc_fwd_one_pass_kernelI11Fp16IOBf16WLi256ELi70ELi560EEv26Group_norm_nhwc_fwd_params:
.text._Z35group_norm_nhwc_fwd_one_pass_kernelI11Fp16IOBf16WLi256ELi70ELi560EEv26Group_norm_nhwc_fwd_params:
        /* <DEDUP_REMOVED lines=57> */
.L_x_3071:
        /* <DEDUP_REMOVED lines=110> */
[----:B------:R-:W-:Y:S01]  /*0a70*/  MOV R26, RZ ;  /* 0x000000ff001a7202 */ /* 0x000fe20000000f00 */
[----:B------:R-:W-:Y:S01]  /*0a80*/  @!P4 IMAD.WIDE.U32 R18, R82, R18, R12 ;  /* 0x000000125212c225 */ /* 0x000fe200078e000c */
[----:B------:R-:W1:Y:S01]  /*0a90*/  @!P3 LDC.64 R16, c[0x0][0x3e0] ;  /* 0x0000f800ff10bb82 */ /* 0x000e620000000a00 */
[----:B------:R-:W-:Y:S02]  /*0aa0*/  ISETP.GE.U32.AND P6, PT, R78, UR4, PT ;  /* 0x000000044e007c0c */ /* 0x000fe4000bfc6070 */
[----:B------:R-:W-:Y:S01]  /*0ab0*/  ISETP.GE.AND.EX P1, PT, R3, UR5, PT, P1 ;  /* 0x0000000503007c0c */ /* 0x000fe2000bf26310 */
[----:B------:R0:W2:Y:S04]  /*0ac0*/  @!P2 LDG.E R26, desc[UR6][R22.64] ;  /* 0x00000006161aa981 */ /* 0x0000a8000c1e1900 */
[----:B------:R-:W1:Y:S01]  /*0ad0*/  @!P5 LDC.64 R12, c[0x0][0x390] ;  /* 0x0000e400ff0cdb82 */ /* 0x000e620000000a00 */
[----:B------:R-:W-:-:S02]  /*0ae0*/  ISETP.GE.AND.EX P2, PT, R4, UR5, PT, P6 ;  /* 0x0000000504007c0c */ /* 0x000fc4000bf46360 */
[----:B------:R-:W-:Y:S02]  /*0af0*/  @!P4 IADD3 R19, PT, PT, R19, R27, RZ ;  /* 0x0000001b1313c210 */ /* 0x000fe40007ffe0ff */
[----:B0-----:R-:W-:Y:S01]  /*0b00*/  @!P4 LEA R22, P6, R18, R14, 0x1 ;  /* 0x0000000e1216c211 */ /* 0x001fe200078c08ff */
[----:B---3--:R-:W-:Y:S01]  /*0b10*/  @!P5 IMAD R14, R0, R20, RZ ;  /* 0x00000014000ed224 */ /* 0x008fe200078e02ff */
[----:B------:R-:W-:Y:S02]  /*0b20*/  MOV R27, RZ ;  /* 0x000000ff001b7202 */ /* 0x000fe40000000f00 */
[----:B------:R-:W-:Y:S01]  /*0b30*/  @!P4 LEA.HI.X R23, R18, R15, R19, 0x1, P6 ;  /* 0x0000000f1217c211 */ /* 0x000fe200030f0c13 */
[C---:B------:R-:W-:Y:S01]  /*0b40*/  @!P5 IMAD R21, R81.reuse, R21, R14 ;  /* 0x000000155115d224 */ /* 0x040fe200078e020e */
[----:B------:R-:W-:Y:S01]  /*0b50*/  @!P5 MOV R28, R88 ;  /* 0x00000058001cd202 */ /* 0x000fe20000000f00 */
[----:B------:R-:W0:Y:S01]  /*0b60*/  @!P3 LDC.64 R14, c[0x0][0x390] ;  /* 0x0000e400ff0ebb82 */ /* 0x000e220000000a00 */
[----:B------:R-:W-:Y:S01]  /*0b70*/  @!P5 MOV R29, R91 ;  /* 0x0000005b001dd202 */ /* 0x000fe20000000f00 */
[----:B------:R3:W2:Y:S06]  /*0b80*/  @!P4 LDG.E R27, desc[UR6][R22.64] ;  /* 0x00000006161bc981 */ /* 0x0006ac000c1e1900 */
[----:B------:R-:W0:Y:S01]  /*0b90*/  @!P1 LDC.64 R18, c[0x0][0x3e0] ;  /* 0x0000f800ff129b82 */ /* 0x000e220000000a00 */
[----:B------:R-:W-:Y:S01]  /*0ba0*/  @!P5 IMAD.WIDE.U32 R28, R81, R20, R28 ;  /* 0x00000014511cd225 */ /* 0x000fe200078e001c */
[----:B------:R-:W-:-:S06]  /*0bb0*/  ISETP.GE.U32.AND P4, PT, R77, UR4, PT ;  /* 0x000000044d007c0c */ /* 0x000fcc000bf86070 */
[----:B---3--:R-:W3:Y:S01]  /*0bc0*/  @!P2 LDC.64 R22, c[0x0][0x3e0] ;  /* 0x0000f800ff16ab82 */ /* 0x008ee20000000a00 */
[----:B------:R-:W-:Y:S02]  /*0bd0*/  @!P5 IADD3 R21, PT, PT, R29, R21, RZ ;  /* 0x000000151d15d210 */ /* 0x000fe40007ffe0ff */
[----:B-1----:R-:W-:Y:S01]  /*0be0*/  @!P5 LEA R20, P6, R28, R12, 0x1 ;  /* 0x0000000c1c14d211 */ /* 0x002fe200078c08ff */
[----:B------:R-:W-:Y:S01]  /*0bf0*/  @!P3 IMAD R12, R2, R16, RZ ;  /* 0x00000010020cb224 */ /* 0x000fe200078e02ff */
[----:B------:R-:W-:Y:S02]  /*0c00*/  ISETP.GE.AND.EX P4, PT, R5, UR5, PT, P4 ;  /* 0x0000000505007c0c */ /* 0x000fe4000bf86340 */
[----:B------:R-:W-:Y:S01]  /*0c10*/  @!P5 LEA.HI.X R21, R28, R13, R21, 0x1, P6 ;  /* 0x0000000d1c15d211 */ /* 0x000fe200030f0c15 */
[----:B------:R-:W-:Y:S01]  /*0c20*/  @!P3 IMAD R31, R80, R17, R12 ;  /* 0x00000011501fb224 */ /* 0x000fe200078e020c */
[----:B------:R-:W-:Y:S01]  /*0c30*/  @!P3 MOV R28, R88 ;  /* 0x00000058001cb202 */ /* 0x000fe20000000f00 */
[----:B------:R-:W1:Y:S01]  /*0c40*/  @!P1 LDC.64 R12, c[0x0][0x390] ;  /* 0x0000e400ff0c9b82 */ /* 0x000e620000000a00 */
[----:B------:R-:W-:-:S02]  /*0c50*/  @!P3 MOV R29, R91 ;  /* 0x0000005b001db202 */ /* 0x000fc40000000f00 */
        /* <DEDUP_REMOVED lines=91> */
[----:B------:R-:W5:Y:S01]  /*1210*/  @!P4 LDC.64 R20, c[0x0][0x390] ;  /* 0x0000e400ff14cb82 */ /* 0x000f620000000a00 */
[----:B------:R-:W-:Y:S02]  /*1220*/  @!P2 MOV R31, R91 ;  /* 0x0000005b001fa202 */ /* 0x000fe40000000f00 */
[----:B------:R-:W-:-:S02]  /*1230*/  MOV R53, RZ ;  /* 0x000000ff00357202 */ /* 0x000fc40000000f00 */
[----:B------:R-:W-:Y:S01]  /*1240*/  @!P1 LEA.HI.X R19, R32, R19, R15, 0x1, P5 ;  /* 0x0000001320139211 */ /* 0x000fe200028f0c0f */
[----:B------:R-:W-:Y:S02]  /*1250*/  @!P2 IMAD.WIDE.U32 R30, R73, R14, R30 ;  /* 0x0000000e491ea225 */ /* 0x000fe400078e001e */
[----:B------:R-:W4:Y:S02]  /*1260*/  @!P6 LDC.64 R14, c[0x0][0x390] ;  /* 0x0000e400ff0eeb82 */ /* 0x000f240000000a00 */
        /* <DEDUP_REMOVED lines=9> */
[----:B------:R-:W-:Y:S02]  /*1300*/  @!P2 IADD3 R31, PT, PT, R31, R55, RZ ;  /* 0x000000371f1fa210 */ /* 0x000fe40007ffe0ff */
[----:B------:R-:W-:Y:S01]  /*1310*/  @!P2 LEA R16, P3, R30, R16, 0x1 ;  /* 0x000000101e10a211 */ /* 0x000fe200078608ff */
[----:B-1----:R-:W-:Y:S01]  /*1320*/  @!P6 IMAD R29, R71, R23, R12 ;  /* 0x00000017471de224 */ /* 0x002fe200078e020c */
[----:B------:R-:W-:Y:S02]  /*1330*/  @!P4 IADD3 R23, PT, PT, R19, R13, RZ ;  /* 0x0000000d1317c210 */ /* 0x000fe40007ffe0ff */
[----:B------:R-:W-:Y:S02]  /*1340*/  @!P6 MOV R12, R88 ;  /* 0x00000058000ce202 */ /* 0x000fe40000000f00 */
[----:B------:R-:W-:Y:S02]  /*1350*/  @!P6 MOV R13, R91 ;  /* 0x0000005b000de202 */ /* 0x000fe40000000f00 */
[----:B------:R-:W-:-:S02]  /*1360*/  MOV R55, RZ ;  /* 0x000000ff00377202 */ /* 0x000fc40000000f00 */
[----:B------:R-:W-:Y:S01]  /*1370*/  @!P2 LEA.HI.X R17, R30, R17, R31, 0x1, P3 ;  /* 0x000000111e11a211 */ /* 0x000fe200018f0c1f */
[----:B------:R-:W-:Y:S01]  /*1380*/  @!P6 IMAD.WIDE.U32 R12, R71, R22, R12 ;  /* 0x00000016470ce225 */ /* 0x000fe200078e000c */
[C---:B-----5:R-:W-:Y:S02]  /*1390*/  @!P4 LEA R20, P1, R18.reuse, R20, 0x1 ;  /* 0x000000141214c211 */ /* 0x060fe400078208ff */
[----:B------:R-:W-:Y:S01]  /*13a0*/  MOV R57, RZ ;  /* 0x000000ff00397202 */ /* 0x000fe20000000f00 */
[----:B------:R0:W5:Y:S01]  /*13b0*/  @!P2 LDG.E R55, desc[UR6][R16.64] ;  /* 0x000000061037a981 */ /* 0x000162000c1e1900 */
[----:B------:R-:W-:Y:S02]  /*13c0*/  @!P4 LEA.HI.X R21, R18, R21, R23, 0x1, P1 ;  /* 0x000000151215c211 */ /* 0x000fe400008f0c17 */
[----:B------:R-:W-:Y:S02]  /*13d0*/  @!P6 IADD3 R13, PT, PT, R13, R29, RZ ;  /* 0x0000001d0d0de210 */ /* 0x000fe40007ffe0ff */
[----:B----4-:R-:W-:Y:S01]  /*13e0*/  @!P6 LEA R14, P1, R12, R14, 0x1 ;  /* 0x0000000e0c0ee211 */ /* 0x010fe200078208ff */
[----:B------:R-:W4:Y:S01]  /*13f0*/  @!P4 LDG.E R57, desc[UR6][R20.64] ;  /* 0x000000061439c981 */ /* 0x000f22000c1e1900 */
[----:B------:R-:W-:-:S02]  /*1400*/  MOV R59, RZ ;  /* 0x000000ff003b7202 */ /* 0x000fc40000000f00 */
[----:B------:R-:W-:-:S05]  /*1410*/  @!P6 LEA.HI.X R15, R12, R15, R13, 0x1, P1 ;  /* 0x0000000f0c0fe211 */ /* 0x000fca00008f0c0d */
[----:B------:R1:W4:Y:S01]  /*1420*/  @!P6 LDG.E R59, desc[UR6][R14.64] ;  /* 0x000000060e3be981 */ /* 0x000322000c1e1900 */
[--C-:B------:R-:W-:Y:S02]  /*1430*/  HADD2.F32 R12, -RZ, R24.reuse.H0_H0 ;  /* 0x20000018ff0c7230 */ /* 0x100fe40000004100 */
[----:B------:R-:W-:-:S05]  /*1440*/  HADD2.F32 R13, -RZ, R24.H1_H1 ;  /* 0x30000018ff0d7230 */ /* 0x000fca0000004100 */
[----:B0-----:R-:W-:Y:S01]  /*1450*/  FADD.FTZ R17, R12, R13 ;  /* 0x0000000d0c117221 */ /* 0x001fe20000010000 */
[----:B------:R-:W-:-:S03]  /*1460*/  FMUL.FTZ R19, R13, R13 ;  /* 0x0000000d0d137220 */ /* 0x000fc60000410000 */
[----:B------:R-:W-:Y:S01]  /*1470*/  FADD.FTZ R18, RZ, R17 ;  /* 0x00000011ff127221 */ /* 0x000fe20000010000 */
[----:B------:R-:W-:Y:S01]  /*1480*/  FFMA.FTZ R19, R12, R12, R19 ;  /* 0x0000000c0c137223 */ /* 0x000fe20000010013 */
[--C-:B-1----:R-:W-:Y:S02]  /*1490*/  HADD2.F32 R14, -RZ, R25.reuse.H0_H0 ;  /* 0x20000019ff0e7230 */ /* 0x102fe40000004100 */
[----:B------:R-:W-:Y:S02]  /*14a0*/  HADD2.F32 R15, -RZ, R25.H1_H1 ;  /* 0x30000019ff0f7230 */ /* 0x000fe40000004100 */
[----:B------:R-:W-:-:S03]  /*14b0*/  FADD.FTZ R20, RZ, R19 ;  /* 0x00000013ff147221 */ /* 0x000fc60000010000 */
[----:B------:R-:W-:Y:S01]  /*14c0*/  FADD.FTZ R21, R14, R15 ;  /* 0x0000000f0e157221 */ /* 0x000fe20000010000 */
[----:B------:R-:W-:-:S03]  /*14d0*/  FMUL.FTZ R23, R15, R15 ;  /* 0x0000000f0f177220 */ /* 0x000fc60000410000 */
[----:B------:R-:W-:Y:S01]  /*14e0*/  FADD.FTZ R21, R18, R21 ;  /* 0x0000001512157221 */ /* 0x000fe20000010000 */
[--C-:B--2---:R-:W-:Y:S02]  /*14f0*/  HADD2.F32 R16, -RZ, R26.reuse.H0_H0 ;  /* 0x2000001aff107230 */ /* 0x104fe40000004100 */
[----:B------:R-:W-:-:S05]  /*1500*/  HADD2.F32 R17, -RZ, R26.H1_H1 ;  /* 0x3000001aff117230 */ /* 0x000fca0000004100 */
[----:B------:R-:W-:Y:S01]  /*1510*/  FADD.FTZ R22, R16, R17 ;  /* 0x0000001110167221 */ /* 0x000fe20000010000 */
[----:B------:R-:W-:Y:S01]  /*1520*/  FFMA.FTZ R23, R14, R14, R23 ;  /* 0x0000000e0e177223 */ /* 0x000fe20000010017 */
[----:B------:R-:W-:Y:S02]  /*1530*/  FMUL.FTZ R25, R17, R17 ;  /* 0x0000001111197220 */ /* 0x000fe40000410000 */
[----:B------:R-:W-:Y:S01]  /*1540*/  FADD.FTZ R21, R21, R22 ;  /* 0x0000001615157221 */ /* 0x000fe20000010000 */
[--C-:B------:R-:W-:Y:S02]  /*1550*/  HADD2.F32 R18, -RZ, R27.reuse.H0_H0 ;  /* 0x2000001bff127230 */ /* 0x100fe40000004100 */
        /* <DEDUP_REMOVED lines=8> */
[----:B------:R-:W-:Y:S02]  /*15e0*/  HADD2.F32 R42, -RZ, R43.H0_H0 ;  /* 0x2000002bff2a7230 */ /* 0x000fe40000004100 */
        /* <DEDUP_REMOVED lines=10> */
[----:B------:R-:W-:Y:S01]  /*1690*/  FMUL.FTZ R23, R39, R39 ;  /* 0x0000002727177220 */ /* 0x000fe20000410000 */
[----:B------:R-:W-:Y:S02]  /*16a0*/  HADD2.F32 R43, -RZ, R43.H1_H1 ;  /* 0x3000002bff2b7230 */ /* 0x000fe40000004100 */
        /* <DEDUP_REMOVED lines=8> */
[----:B------:R-:W-:Y:S01]  /*1730*/  FADD.FTZ R22, R42, R43 ;  /* 0x0000002b2a167221 */ /* 0x000fe20000010000 */
[--C-:B------:R-:W-:Y:S02]  /*1740*/  HADD2.F32 R44, -RZ, R45.reuse.H0_H0 ;  /* 0x2000002dff2c7230 */ /* 0x100fe40000004100 */
[----:B------:R-:W-:Y:S02]  /*1750*/  HADD2.F32 R45, -RZ, R45.H1_H1 ;  /* 0x3000002dff2d7230 */ /* 0x000fe40000004100 */
[----:B------:R-:W-:Y:S01]  /*1760*/  FADD.FTZ R20, R20, R23 ;  /* 0x0000001714147221 */ /* 0x000fe20000010000 */
[----:B------:R-:W-:Y:S01]  /*1770*/  FFMA.FTZ R25, R40, R40, R25 ;  /* 0x0000002828197223 */ /* 0x000fe20000010019 */
[----:B------:R-:W-:Y:S01]  /*1780*/  FMUL.FTZ R23, R43, R43 ;  /* 0x0000002b2b177220 */ /* 0x000fe20000410000 */
[----:B------:R-:W-:Y:S01]  /*1790*/  FADD.FTZ R21, R21, R22 ;  /* 0x0000001615157221 */ /* 0x000fe20000010000 */
[----:B------:R-:W-:Y:S01]  /*17a0*/  FADD.FTZ R22, R44, R45 ;  /* 0x0000002d2c167221 */ /* 0x000fe20000010000 */
[----:B------:R-:W-:Y:S01]  /*17b0*/  FADD.FTZ R20, R20, R25 ;  /* 0x0000001914147221 */ /* 0x000fe20000010000 */
[----:B------:R-:W-:Y:S01]  /*17c0*/  FFMA.FTZ R23, R42, R42, R23 ;  /* 0x0000002a2a177223 */ /* 0x000fe20000010017 */
[----:B------:R-:W-:Y:S01]  /*17d0*/  FMUL.FTZ R25, R45, R45 ;  /* 0x0000002d2d197220 */ /* 0x000fe20000410000 */
[----:B------:R-:W-:-:S02]  /*17e0*/  FADD.FTZ R21, R21, R22 ;  /* 0x0000001615157221 */ /* 0x000fc40000010000 */
[----:B------:R-:W-:Y:S01]  /*17f0*/  FADD.FTZ R20, R20, R23 ;  /* 0x0000001714147221 */ /* 0x000fe20000010000 */
[----:B------:R-:W-:Y:S01]  /*1800*/  FFMA.FTZ R25, R44, R44, R25 ;  /* 0x0000002c2c197223 */ /* 0x000fe20000010019 */
[--C-:B------:R-:W-:Y:S02]  /*1810*/  HADD2.F32 R46, -RZ, R47.reuse.H0_H0 ;  /* 0x2000002fff2e7230 */ /* 0x100fe40000004100 */
[----:B------:R-:W-:-:S05]  /*1820*/  HADD2.F32 R47, -RZ, R47.H1_H1 ;  /* 0x3000002fff2f7230 */ /* 0x000fca0000004100 */
[----:B------:R-:W-:Y:S01]  /*1830*/  FADD.FTZ R22, R46, R47 ;  /* 0x0000002f2e167221 */ /* 0x000fe20000010000 */
[----:B------:R-:W-:Y:S01]  /*1840*/  FMUL.FTZ R23, R47, R47 ;  /* 0x0000002f2f177220 */ /* 0x000fe20000410000 */
[----:B------:R-:W-:Y:S02]  /*1850*/  FADD.FTZ R20, R20, R25 ;  /* 0x0000001914147221 */ /* 0x000fe40000010000 */
        /* <DEDUP_REMOVED lines=8> */
[----:B------:R-:W-:-:S04]  /*18e0*/  FFMA.FTZ R25, R48, R48, R25 ;  /* 0x0000003030197223 */ /* 0x000fc80000010019 */
[----:B------:R-:W-:Y:S01]  /*18f0*/  FADD.FTZ R20, R20, R25 ;  /* 0x0000001914147221 */ /* 0x000fe20000010000 */
[--C-:B------:R-:W-:Y:S02]  /*1900*/  HADD2.F32 R52, -RZ, R53.reuse.H0_H0 ;  /* 0x20000035ff347230 */ /* 0x100fe40000004100 */
[----:B------:R-:W-:Y:S02]  /*1910*/  HADD2.F32 R53, -RZ, R53.H1_H1 ;  /* 0x30000035ff357230 */ /* 0x000fe40000004100 */
[--C-:B---3--:R-:W-:Y:S02]  /*1920*/  HADD2.F32 R50, -RZ, R51.reuse.H0_H0 ;  /* 0x20000033ff327230 */ /* 0x108fe40000004100 */
[----:B------:R-:W-:-:S05]  /*1930*/  HADD2.F32 R51, -RZ, R51.H1_H1 ;  /* 0x30000033ff337230 */ /* 0x000fca0000004100 */
[----:B------:R-:W-:Y:S01]  /*1940*/  FADD.FTZ R22, R50, R51 ;  /* 0x0000003332167221 */ /* 0x000fe20000010000 */
[----:B------:R-:W-:Y:S01]  /*1950*/  FMUL.FTZ R23, R51, R51 ;  /* 0x0000003333177220 */ /* 0x000fe20000410000 */
[----:B------:R-:W-:Y:S02]  /*1960*/  FMUL.FTZ R25, R53, R53 ;  /* 0x0000003535197220 */ /* 0x000fe40000410000 */
[----:B------:R-:W-:Y:S01]  /*1970*/  FADD.FTZ R21, R21, R22 ;  /* 0x0000001615157221 */ /* 0x000fe20000010000 */
[----:B------:R-:W-:Y:S01]  /*1980*/  FADD.FTZ R22, R52, R53 ;  /* 0x0000003534167221 */ /* 0x000fe20000010000 */
[----:B------:R-:W-:Y:S01]  /*1990*/  FFMA.FTZ R23, R50, R50, R23 ;  /* 0x0000003232177223 */ /* 0x000fe20000010017 */
[----:B------:R-:W-:Y:S02]  /*19a0*/  FFMA.FTZ R25, R52, R52, R25 ;  /* 0x0000003434197223 */ /* 0x000fe40000010019 */
[----:B------:R-:W-:Y:S01]  /*19b0*/  FADD.FTZ R21, R21, R22 ;  /* 0x0000001615157221 */ /* 0x000fe20000010000 */
[----:B------:R-:W-:Y:S01]  /*19c0*/  FADD.FTZ R20, R20, R23 ;  /* 0x0000001714147221 */ /* 0x000fe20000010000 */
[----:B-----5:R-:W-:-:S02]  /*19d0*/  HADD2.F32 R54, -RZ, R55.H1_H1 ;  /* 0x30000037ff367230 */ /* 0x020fc40000004100 */
[----:B------:R-:W-:-:S03]  /*19e0*/  HADD2.F32 R55, -RZ, R55.H0_H0 ;  /* 0x20000037ff377230 */ /* 0x000fc60000004100 */
[----:B------:R-:W-:Y:S01]  /*19f0*/  FMUL.FTZ R24, R54, R54 ;  /* 0x0000003636187220 */ /* 0x000fe20000410000 */
[--C-:B----4-:R-:W-:Y:S02]  /*1a00*/  HADD2.F32 R56, -RZ, R57.reuse.H1_H1 ;  /* 0x30000039ff387230 */ /* 0x110fe40000004100 */
[C---:B------:R-:W-:Y:S01]  /*1a10*/  FADD.FTZ R22, R55.reuse, R54 ;  /* 0x0000003637167221 */ /* 0x040fe20000010000 */
[----:B------:R-:W-:Y:S02]  /*1a20*/  HADD2.F32 R57, -RZ, R57.H0_H0 ;  /* 0x20000039ff397230 */ /* 0x000fe40000004100 */
[----:B------:R-:W-:Y:S01]  /*1a30*/  FADD.FTZ R20, R20, R25 ;  /* 0x0000001914147221 */ /* 0x000fe20000010000 */
[----:B------:R-:W-:Y:S01]  /*1a40*/  FFMA.FTZ R23, R55, R55, R24 ;  /* 0x0000003737177223 */ /* 0x000fe20000010018 */
[----:B------:R-:W-:Y:S01]  /*1a50*/  FADD.FTZ R21, R21, R22 ;  /* 0x0000001615157221 */ /* 0x000fe20000010000 */
[----:B------:R-:W-:Y:S01]  /*1a60*/  FMUL.FTZ R24, R56, R56 ;  /* 0x0000003838187220 */ /* 0x000fe20000410000 */
[----:B------:R-:W-:Y:S01]  /*1a70*/  FADD.FTZ R22, R57, R56 ;  /* 0x0000003839167221 */ /* 0x000fe20000010000 */
[----:B------:R-:W-:-:S02]  /*1a80*/  HADD2.F32 R58, -RZ, R59.H1_H1 ;  /* 0x3000003bff3a7230 */ /* 0x000fc40000004100 */
[----:B------:R-:W-:Y:S01]  /*1a90*/  FADD.FTZ R23, R20, R23 ;  /* 0x0000001714177221 */ /* 0x000fe20000010000 */
[----:B------:R-:W-:Y:S01]  /*1aa0*/  FFMA.FTZ R24, R57, R57, R24 ;  /* 0x0000003939187223 */ /* 0x000fe20000010018 */
[----:B------:R-:W-:Y:S01]  /*1ab0*/  LOP3.LUT R20, R66, 0x3e0, RZ, 0xc0, !PT ;  /* 0x000003e042147812 */ /* 0x000fe200078ec0ff */
        /* <DEDUP_REMOVED lines=98> */
.L_x_2999:
[----:B------:R-:W-:Y:S05]  /*20e0*/  BSYNC.RECONVERGENT B0 ;  /* 0x0000000000007941 */ /* 0x000fea0003800200 */
.L_x_2998:
        /* <DEDUP_REMOVED lines=26> */
.L_x_3002:
[----:B0-----:R-:W2:Y:S04]  /*2290*/  LDG.E.STRONG.GPU R22, desc[UR6][R20.64] ;  /* 0x0000000614167981 */ /* 0x001ea8000c1ef900 */
[----:B--2---:R-:W-:Y:S01]  /*22a0*/  CCTL.IVALL ;  /* 0x00000000ff00798f */ /* 0x004fe20002000000 */
[----:B------:R-:W-:Y:S05]  /*22b0*/  YIELD ;  /* 0x0000000000007946 */ /* 0x000fea0003800000 */
[----:B------:R-:W-:-:S13]  /*22c0*/  ISETP.NE.AND P1, PT, R22, R29, PT ;  /* 0x0000001d1600720c */ /* 0x000fda0003f25270 */
[----:B------:R-:W-:Y:S05]  /*22d0*/  @P1 BRA `(.L_x_3002) ;  /* 0xfffffffc00ec1947 */ /* 0x000fea000383ffff */
.L_x_3001:
        /* <DEDUP_REMOVED lines=14> */
.L_x_3004:
        /* <DEDUP_REMOVED lines=62> */
.L_x_3003:
        /* <DEDUP_REMOVED lines=36> */
.L_x_3005:
        /* <DEDUP_REMOVED lines=18> */
.L_x_3006:
        /* <DEDUP_REMOVED lines=9> */
.L_x_3007:
[----:B------:R-:W-:Y:S05]  /*2b90*/  BSYNC.RECONVERGENT B0 ;  /* 0x0000000000007941 */ /* 0x000fea0003800200 */
.L_x_3000:
        /* <DEDUP_REMOVED lines=67> */
[----:B------:R-:W-:Y:S02]  /*2fd0*/  F2FP.F16.F32.PACK_AB R13, R31, R30 ;  /* 0x0000001e1f0d723e */ /* 0x000fe400000000ff */
[----:B------:R-:W-:-:S05]  /*2fe0*/  LEA.HI.X R21, R12, UR5, R21, 0x1, P1 ;  /* 0x000000050c157c11 */ /* 0x000fca00088f0c15 */
[----:B------:R0:W-:Y:S02]  /*2ff0*/  STG.E desc[UR6][R20.64], R13 ;  /* 0x0000000d14007986 */ /* 0x0001e4000c101906 */
.L_x_3011:
[----:B------:R-:W-:Y:S05]  /*3000*/  BSYNC.RECONVERGENT B1 ;  /* 0x0000000000017941 */ /* 0x000fea0003800200 */
.L_x_3010:
        /* <DEDUP_REMOVED lines=20> */
.L_x_3013:
[----:B------:R-:W-:Y:S05]  /*3150*/  BSYNC.RECONVERGENT B1 ;  /* 0x0000000000017941 */ /* 0x000fea0003800200 */
.L_x_3012:
        /* <DEDUP_REMOVED lines=28> */
.L_x_3015:
[----:B------:R-:W-:Y:S05]  /*3320*/  BSYNC.RECONVERGENT B1 ;  /* 0x0000000000017941 */ /* 0x000fea0003800200 */
.L_x_3014:
[----:B------:R-:W-:Y:S04]  /*3330*/  BSSY.RECONVERGENT B1, `(.L_x_3016) ;  /* 0x0000014000017945 */ /* 0x000fe80003800200 */
[----:B------:R-:W-:Y:S05]  /*3340*/  @P6 BRA `(.L_x_3017) ;  /* 0x0000000000486947 */ /* 0x000fea0003800000 */
[----:B------:R-:W3:Y:S01]  /*3350*/  LDCU.64 UR4, c[0x0][0x3e0] ;  /* 0x00007c00ff0477ac */ /* 0x000ee20008000a00 */
[----:B------:R-:W-:Y:S01]  /*3360*/  MOV R12, R88 ;  /* 0x00000058000c7202 */ /* 0x000fe20000000f00 */
[--C-:B------:R-:W-:Y:S01]  /*3370*/  FADD.FTZ R18, R18, -R22.reuse ;  /* 0x8000001612127221 */ /* 0x100fe20000010000 */
[----:B012---:R-:W-:Y:S01]  /*3380*/  MOV R13, R91 ;  /* 0x0000005b000d7202 */ /* 0x007fe20000000f00 */
        /* <DEDUP_REMOVED lines=14> */
.L_x_3017:
[----:B------:R-:W-:Y:S05]  /*3470*/  BSYNC.RECONVERGENT B1 ;  /* 0x0000000000017941 */ /* 0x000fea0003800200 */
.L_x_3016:
        /* <DEDUP_REMOVED lines=20> */
.L_x_3019:
[----:B------:R-:W-:Y:S05]  /*35c0*/  BSYNC.RECONVERGENT B1 ;  /* 0x0000000000017941 */ /* 0x000fea0003800200 */
.L_x_3018:
[----:B------:R-:W-:Y:S04]  /*35d0*/  BSSY.RECONVERGENT B1, `(.L_x_3020) ;  /* 0x0000014000017945 */ /* 0x000fe80003800200 */
[----:B------:R-:W-:Y:S05]  /*35e0*/  @P2 BRA `(.L_x_3021) ;  /* 0x0000000000482947 */ /* 0x000fea0003800000 */
[----:B------:R-:W5:Y:S01]  /*35f0*/  LDCU.64 UR4, c[0x0][0x3e0] ;  /* 0x00007c00ff0477ac */ /* 0x000f620008000a00 */
[----:B------:R-:W-:Y:S01]  /*3600*/  MOV R12, R88 ;  /* 0x00000058000c7202 */ /* 0x000fe20000000f00 */
[--C-:B------:R-:W-:Y:S01]  /*3610*/  FADD.FTZ R38, R38, -R22.reuse ;  /* 0x8000001626267221 */ /* 0x100fe20000010000 */
[----:B01234-:R-:W-:Y:S01]  /*3620*/  MOV R13, R91 ;  /* 0x0000005b000d7202 */ /* 0x01ffe20000000f00 */
        /* <DEDUP_REMOVED lines=13> */
[----:B------:R0:W-:Y:S02]  /*3700*/  STG.E desc[UR6][R14.64], R13 ;  /* 0x0000000d0e007986 */ /* 0x0001e4000c101906 */
.L_x_3021:
[----:B------:R-:W-:Y:S05]  /*3710*/  BSYNC.RECONVERGENT B1 ;  /* 0x0000000000017941 */ /* 0x000fea0003800200 */
.L_x_3020:
        /* <DEDUP_REMOVED lines=28> */
.L_x_3023:
[----:B------:R-:W-:Y:S05]  /*38e0*/  BSYNC.RECONVERGENT B1 ;  /* 0x0000000000017941 */ /* 0x000fea0003800200 */
.L_x_3022:
        /* <DEDUP_REMOVED lines=20> */
.L_x_3025:
[----:B------:R-:W-:Y:S05]  /*3a30*/  BSYNC.RECONVERGENT B1 ;  /* 0x0000000000017941 */ /* 0x000fea0003800200 */
.L_x_3024:
        /* <DEDUP_REMOVED lines=20> */
.L_x_3027:
[----:B------:R-:W-:Y:S05]  /*3b80*/  BSYNC.RECONVERGENT B1 ;  /* 0x0000000000017941 */ /* 0x000fea0003800200 */
.L_x_3026:
        /* <DEDUP_REMOVED lines=20> */
.L_x_3029:
[----:B------:R-:W-:Y:S05]  /*3cd0*/  BSYNC.RECONVERGENT B1 ;  /* 0x0000000000017941 */ /* 0x000fea0003800200 */
.L_x_3028:
        /* <DEDUP_REMOVED lines=30> */
.L_x_3031:
[----:B------:R-:W-:Y:S05]  /*3ec0*/  BSYNC.RECONVERGENT B1 ;  /* 0x0000000000017941 */ /* 0x000fea0003800200 */
.L_x_3030:
        /* <DEDUP_REMOVED lines=20> */
.L_x_3033:
[----:B------:R-:W-:Y:S05]  /*4010*/  BSYNC.RECONVERGENT B1 ;  /* 0x0000000000017941 */ /* 0x000fea0003800200 */
.L_x_3032:
        /* <DEDUP_REMOVED lines=20> */
.L_x_3035:
[----:B------:R-:W-:Y:S05]  /*4160*/  BSYNC.RECONVERGENT B1 ;  /* 0x0000000000017941 */ /* 0x000fea0003800200 */
.L_x_3034:
        /* <DEDUP_REMOVED lines=20> */
.L_x_3037:
[----:B------:R-:W-:Y:S05]  /*42b0*/  BSYNC.RECONVERGENT B1 ;  /* 0x0000000000017941 */ /* 0x000fea0003800200 */
.L_x_3036:
        /* <DEDUP_REMOVED lines=20> */
.L_x_3039:
[----:B------:R-:W-:Y:S05]  /*4400*/  BSYNC.RECONVERGENT B1 ;  /* 0x0000000000017941 */ /* 0x000fea0003800200 */
.L_x_3038:
        /* <DEDUP_REMOVED lines=10> */
[----:B------:R-:W-:Y:S01]  /*44b0*/  F2FP.F16.F32.PACK_AB R15, R22, R15 ;  /* 0x0000000f160f723e */ /* 0x000fe200000000ff */
        /* <DEDUP_REMOVED lines=8> */
.L_x_3009:
        /* <DEDUP_REMOVED lines=37> */
.L_x_3042:
[----:B------:R-:W-:Y:S05]  /*4790*/  BSYNC.RECONVERGENT B1 ;  /* 0x0000000000017941 */ /* 0x000fea0003800200 */
.L_x_3041:
        /* <DEDUP_REMOVED lines=28> */
[----:B------:R-:W-:-:S05]  /*4960*/  F2FP.F16.F32.PACK_AB R21, R32, R21 ;  /* 0x000000152015723e */ /* 0x000fca00000000ff */
[----:B------:R1:W-:Y:S02]  /*4970*/  STG.E desc[UR6][R12.64], R21 ;  /* 0x000000150c007986 */ /* 0x0003e4000c101906 */
.L_x_3044:
[----:B------:R-:W-:Y:S05]  /*4980*/  BSYNC.RECONVERGENT B1 ;  /* 0x0000000000017941 */ /* 0x000fea0003800200 */
.L_x_3043:
        /* <DEDUP_REMOVED lines=38> */
.L_x_3046:
[----:B------:R-:W-:Y:S05]  /*4bf0*/  BSYNC.RECONVERGENT B1 ;  /* 0x0000000000017941 */ /* 0x000fea0003800200 */
.L_x_3045:
[----:B------:R-:W-:Y:S04]  /*4c00*/  BSSY.RECONVERGENT B1, `(.L_x_3047) ;  /* 0x000001e000017945 */ /* 0x000fe80003800200 */
[----:B------:R-:W-:Y:S05]  /*4c10*/  @P6 BRA `(.L_x_3048) ;  /* 0x0000000000706947 */ /* 0x000fea0003800000 */
[--C-:B------:R-:W-:Y:S01]  /*4c20*/  FADD.FTZ R18, R18, -R22.reuse ;  /* 0x8000001612127221 */ /* 0x100fe20000010000 */
[----:B012---:R-:W-:Y:S01]  /*4c30*/  FADD.FTZ R12, R19, -R22 ;  /* 0x80000016130c7221 */ /* 0x007fe20000010000 */
        /* <DEDUP_REMOVED lines=26> */
.L_x_3048:
[----:B------:R-:W-:Y:S05]  /*4de0*/  BSYNC.RECONVERGENT B1 ;  /* 0x0000000000017941 */ /* 0x000fea0003800200 */
.L_x_3047:
[----:B------:R-:W-:Y:S04]  /*4df0*/  BSSY.RECONVERGENT B1, `(.L_x_3049) ;  /* 0x000001e000017945 */ /* 0x000fe80003800200 */
[----:B------:R-:W-:Y:S05]  /*4e00*/  @P1 BRA `(.L_x_3050) ;  /* 0x0000000000701947 */ /* 0x000fea0003800000 */
[--C-:B------:R-:W-:Y:S01]  /*4e10*/  FADD.FTZ R36, R36, -R22.reuse ;  /* 0x8000001624247221 */ /* 0x100fe20000010000 */
[----:B0123--:R-:W-:Y:S01]  /*4e20*/  FADD.FTZ R12, R37, -R22 ;  /* 0x80000016250c7221 */ /* 0x00ffe20000010000 */
        /* <DEDUP_REMOVED lines=26> */
.L_x_3050:
[----:B------:R-:W-:Y:S05]  /*4fd0*/  BSYNC.RECONVERGENT B1 ;  /* 0x0000000000017941 */ /* 0x000fea0003800200 */
.L_x_3049:
        /* <DEDUP_REMOVED lines=30> */
.L_x_3052:
[----:B------:R-:W-:Y:S05]  /*51c0*/  BSYNC.RECONVERGENT B1 ;  /* 0x0000000000017941 */ /* 0x000fea0003800200 */
.L_x_3051:
        /* <DEDUP_REMOVED lines=38> */
.L_x_3054:
[----:B------:R-:W-:Y:S05]  /*5430*/  BSYNC.RECONVERGENT B1 ;  /* 0x0000000000017941 */ /* 0x000fea0003800200 */
.L_x_3053:
[----:B------:R-:W-:Y:S04]  /*5440*/  BSSY.RECONVERGENT B1, `(.L_x_3055) ;  /* 0x000001e000017945 */ /* 0x000fe80003800200 */
[----:B------:R-:W-:Y:S05]  /*5450*/  @P3 BRA `(.L_x_3056) ;  /* 0x0000000000703947 */ /* 0x000fea0003800000 */
[--C-:B------:R-:W-:Y:S01]  /*5460*/  FADD.FTZ R42, R42, -R22.reuse ;  /* 0x800000162a2a7221 */ /* 0x100fe20000010000 */
[----:B01234-:R-:W-:Y:S01]  /*5470*/  FADD.FTZ R12, R43, -R22 ;  /* 0x800000162b0c7221 */ /* 0x01ffe20000010000 */
[----:B------:R-:W0:Y:S02]  /*5480*/  LDCU.64 UR8, c[0x0][0x3e0] ;  /* 0x00007c00ff0877ac */ /* 0x000e240008000a00 */
        /* <DEDUP_REMOVED lines=25> */
.L_x_3056:
[----:B------:R-:W-:Y:S05]  /*5620*/  BSYNC.RECONVERGENT B1 ;  /* 0x0000000000017941 */ /* 0x000fea0003800200 */
.L_x_3055:
        /* <DEDUP_REMOVED lines=30> */
.L_x_3058:
[----:B------:R-:W-:Y:S05]  /*5810*/  BSYNC.RECONVERGENT B1 ;  /* 0x0000000000017941 */ /* 0x000fea0003800200 */
.L_x_3057:
        /* <DEDUP_REMOVED lines=30> */
.L_x_3060:
[----:B------:R-:W-:Y:S05]  /*5a00*/  BSYNC.RECONVERGENT B1 ;  /* 0x0000000000017941 */ /* 0x000fea0003800200 */
.L_x_3059:
        /* <DEDUP_REMOVED lines=40> */
.L_x_3062:
[----:B------:R-:W-:Y:S05]  /*5c90*/  BSYNC.RECONVERGENT B1 ;  /* 0x0000000000017941 */ /* 0x000fea0003800200 */
.L_x_3061:
        /* <DEDUP_REMOVED lines=30> */
.L_x_3064:
[----:B------:R-:W-:Y:S05]  /*5e80*/  BSYNC.RECONVERGENT B1 ;  /* 0x0000000000017941 */ /* 0x000fea0003800200 */
.L_x_3063:
        /* <DEDUP_REMOVED lines=30> */
.L_x_3066:
[----:B------:R-:W-:Y:S05]  /*6070*/  BSYNC.RECONVERGENT B1 ;  /* 0x0000000000017941 */ /* 0x000fea0003800200 */
.L_x_3065:
        /* <DEDUP_REMOVED lines=30> */
.L_x_3068:
[----:B------:R-:W-:Y:S05]  /*6260*/  BSYNC.RECONVERGENT B1 ;  /* 0x0000000000017941 */ /* 0x000fea0003800200 */
.L_x_3067:
        /* <DEDUP_REMOVED lines=30> */
.L_x_3070:
[----:B------:R-:W-:Y:S05]  /*6450*/  BSYNC.RECONVERGENT B1 ;  /* 0x0000000000017941 */ /* 0x000fea0003800200 */
.L_x_3069:
        /* <DEDUP_REMOVED lines=29> */
.L_x_3040:
[----:B------:R-:W-:Y:S05]  /*6630*/  BSYNC.RECONVERGENT B0 ;  /* 0x0000000000007941 */ /* 0x000fea0003800200 */
.L_x_3008:
        /* <DEDUP_REMOVED lines=8> */
.L_x_3072:
        /* <DEDUP_REMOVED lines=12> */
.L_x_4403:


//--------------------- .text._Z35group_norm_nhwc_fwd_one_pass_kernelI11Fp16IOBf16WLi512ELi70ELi560EEv26Group_norm_nhwc_fwd_params --------------------------
	.section	.text._Z35group_norm_nhwc_fwd_one_pass_kernelI11Fp16IOBf16WLi512ELi70ELi560EEv26Group_norm_nhwc_fwd_params,"ax",@progbits
	.align	128
        .global         _Z35group_norm_nhwc_fwd_one_pass_kernelI11Fp16IOBf16WLi512ELi70ELi560EEv26Group_norm_nhwc_fwd_params
        .type           _Z35group_norm_nhwc_fwd_one_pass_kernelI11Fp16IOBf16WLi512ELi70ELi560EEv26Group_norm_nhwc_fwd_params,@function
        .size           _Z35group_norm_nhwc_fwd_one_pass_kernelI11Fp16IOBf16WLi512ELi70ELi560EEv26Group_norm_nhwc_fwd_params,(.L_x_4404 - _Z35group_norm_nhwc_fwd_one_pass_kernelI11Fp16IOBf16WLi512ELi70ELi560EEv26Group_norm_nhwc_fwd_params)
        .other          _Z35group_norm_nhwc_fwd_one_pass_kernelI11Fp16IOBf16WLi512ELi70ELi560EEv26Group_norm_nhwc_fwd_params,@"STO_CUDA_ENTRY STV_DEFAULT"
_Z35group_norm_nhwc_fwd_one_pass_kernelI11Fp16IOBf16WLi512ELi70ELi560EEv26Group_norm_nhwc_fwd_params:
.text._Z35group_norm_nhwc_fwd_one_pass_kernelI11Fp16IOBf16WLi512ELi70ELi560EEv26Group_norm_nhwc_fwd_params:
        /* <DEDUP_REMOVED lines=26> */
.L_x_3210:
        /* <DEDUP_REMOVED lines=147> */
[----:B------:R-:W1:Y:S01]  /*0ad0*/  @!P2 LDC.64 R36, c[0x0][0x3e0] ;  /* 0x0000f800ff24ab82 */ /* 0x000e620000000a00 */
[----:B------:R-:W-:-:S02]  /*0ae0*/  SHF.R.S32.HI R25, RZ, 0x1f, R15 ;  /* 0x0000001fff197819 */ /* 0x000fc4000001140f */
[----:B------:R-:W-:Y:S02]  /*0af0*/  @!P4 LEA.HI.X R9, R10, R31, R0, 0x1, P6 ;  /* 0x0000001f0a09c211 */ /* 0x000fe400030f0c00 */
[----:B------:R-:W-:Y:S02]  /*0b00*/  ISETP.GE.AND.EX P3, PT, R25, UR17, PT, P3 ;  /* 0x0000001119007c0c */ /* 0x000fe4000bf66330 */
[----:B------:R-:W-:Y:S01]  /*0b10*/  @!P5 IADD3 R0, PT, PT, R5, R29, RZ ;  /* 0x0000001d0500d210 */ /* 0x000fe20007ffe0ff */
[----:B------:R-:W3:Y:S01]  /*0b20*/  @!P1 LDC.64 R30, c[0x0][0x390] ;  /* 0x0000e400ff1e9b82 */ /* 0x000ee20000000a00 */
[C---:B0-----:R-:W-:Y:S01]  /*0b30*/  @!P5 LEA R6, P6, R4.reuse, R32, 0x1 ;  /* 0x000000200406d211 */ /* 0x041fe200078c08ff */
[----:B------:R-:W5:Y:S01]  /*0b40*/  @!P4 LDG.E R72, desc[UR14][R8.64] ;  /* 0x0000000e0848c981 */ /* 0x000f62000c1e1900 */
[----:B------:R-:W-:Y:S02]  /*0b50*/  IADD3 R17, PT, PT, R3, 0x90, RZ ;  /* 0x0000009003117810 */ /* 0x000fe40007ffe0ff */
[----:B------:R-:W-:Y:S01]  /*0b60*/  @!P5 LEA.HI.X R7, R4, R33, R0, 0x1, P6 ;  /* 0x000000210407d211 */ /* 0x000fe200030f0c00 */
[----:B------:R-:W-:Y:S01]  /*0b70*/  @!P1 IMAD R2, R21, R34, RZ ;  /* 0x0000002215029224 */ /* 0x000fe200078e02ff */
[----:B------:R-:W-:Y:S01]  /*0b80*/  @!P1 MOV R4, R88 ;  /* 0x0000005800049202 */ /* 0x000fe20000000f00 */
[----:B------:R-:W0:Y:S01]  /*0b90*/  @!P2 LDC.64 R20, c[0x0][0x390] ;  /* 0x0000e400ff14ab82 */ /* 0x000e220000000a00 */
[----:B------:R-:W-:-:S02]  /*0ba0*/  @!P1 MOV R5, R91 ;  /* 0x0000005b00059202 */ /* 0x000fc40000000f00 */
[----:B------:R-:W-:Y:S02]  /*0bb0*/  ISETP.GE.U32.AND P4, PT, R17, UR16, PT ;  /* 0x0000001011007c0c */ /* 0x000fe4000bf86070 */
[----:B------:R-:W-:Y:S01]  /*0bc0*/  SHF.R.S32.HI R27, RZ, 0x1f, R17 ;  /* 0x0000001fff1b7819 */ /* 0x000fe20000011411 */
[----:B------:R-:W-:Y:S02]  /*0bd0*/  HFMA2 R70, -RZ, RZ, 0, 0 ;  /* 0x00000000ff467431 */ /* 0x000fe400000001ff */
[----:B------:R-:W-:Y:S01]  /*0be0*/  @!P1 IMAD R11, R19, R35, R2 ;  /* 0x00000023130b9224 */ /* 0x000fe200078e0202 */
[----:B------:R-:W0:Y:S01]  /*0bf0*/  @!P3 LDC.64 R32, c[0x0][0x3e0] ;  /* 0x0000f800ff20bb82 */ /* 0x000e220000000a00 */
[----:B------:R-:W-:Y:S01]  /*0c00*/  ISETP.GE.AND.EX P4, PT, R27, UR17, PT, P4 ;  /* 0x000000111b007c0c */ /* 0x000fe2000bf86340 */
[----:B------:R-:W-:Y:S01]  /*0c10*/  @!P1 IMAD.WIDE.U32 R4, R19, R34, R4 ;  /* 0x0000002213049225 */ /* 0x000fe200078e0004 */
[----:B------:R-:W-:Y:S01]  /*0c20*/  IADD3 R19, PT, PT, R3, 0xa0, RZ ;  /* 0x000000a003137810 */ /* 0x000fe20007ffe0ff */
[----:B------:R1:W5:Y:S03]  /*0c30*/  @!P5 LDG.E R70, desc[UR14][R6.64] ;  /* 0x0000000e0646d981 */ /* 0x000366000c1e1900 */
[----:B------:R-:W-:Y:S01]  /*0c40*/  ISETP.GE.U32.AND P5, PT, R19, UR16, PT ;  /* 0x0000001013007c0c */ /* 0x000fe2000bfa6070 */
[----:B-1----:R-:W-:Y:S01]  /*0c50*/  @!P2 IMAD R2, R23, R36, RZ ;  /* 0x000000241702a224 */ /* 0x002fe200078e02ff */
[----:B------:R-:W-:Y:S01]  /*0c60*/  SHF.R.S32.HI R29, RZ, 0x1f, R19 ;  /* 0x0000001fff1d7819 */ /* 0x000fe20000011413 */
[----:B------:R-:W1:Y:S01]  /*0c70*/  @!P3 LDC.64 R34, c[0x0][0x390] ;  /* 0x0000e400ff22bb82 */ /* 0x000e620000000a00 */
[----:B------:R-:W-:-:S02]  /*0c80*/  @!P1 IADD3 R0, PT, PT, R5, R11, RZ ;  /* 0x0000000b05009210 */ /* 0x000fc40007ffe0ff */
[----:B------:R-:W-:Y:S02]  /*0c90*/  ISETP.GE.AND.EX P5, PT, R29, UR17, PT, P5 ;  /* 0x000000111d007c0c */ /* 0x000fe4000bfa6350 */
[----:B------:R-:W-:Y:S02]  /*0ca0*/  @!P2 MOV R10, R88 ;  /* 0x00000058000aa202 */ /* 0x000fe40000000f00 */
[----:B------:R-:W-:Y:S01]  /*0cb0*/  @!P2 MOV R11, R91 ;  /* 0x0000005b000ba202 */ /* 0x000fe20000000f00 */
[----:B------:R-:W1:Y:S01]  /*0cc0*/  @!P4 LDC.64 R6, c[0x0][0x3e0] ;  /* 0x0000f800ff06cb82 */ /* 0x000e620000000a00 */
[C---:B---3--:R-:W-:Y:S01]  /*0cd0*/  @!P1 LEA R8, P6, R4.reuse, R30, 0x1 ;  /* 0x0000001e04089211 */ /* 0x048fe200078c08ff */
[C---:B------:R-:W-:Y:S02]  /*0ce0*/  @!P2 IMAD R5, R13.reuse, R37, R2 ;  /* 0x000000250d05a224 */ /* 0x040fe400078e0202 */
[----:B------:R-:W-:Y:S01]  /*0cf0*/  @!P2 IMAD.WIDE.U32 R10, R13, R36, R10 ;  /* 0x000000240d0aa225 */ /* 0x000fe200078e000a */
[----:B------:R-:W-:-:S03]  /*0d00*/  @!P1 LEA.HI.X R9, R4, R31, R0, 0x1, P6 ;  /* 0x0000001f04099211 */ /* 0x000fc600030f0c00 */
[----:B------:R-:W-:Y:S02]  /*0d10*/  HFMA2 R68, -RZ, RZ, 0, 0 ;  /* 0x00000000ff447431 */ /* 0x000fe400000001ff */
[----:B0-----:R-:W-:Y:S01]  /*0d20*/  @!P3 IMAD R2, R25, R32, RZ ;  /* 0x000000201902b224 */ /* 0x001fe200078e02ff */
[----:B------:R-:W-:Y:S01]  /*0d30*/  @!P2 IADD3 R0, PT, PT, R11, R5, RZ ;  /* 0x000000050b00a210 */ /* 0x000fe20007ffe0ff */
[----:B------:R-:W0:Y:S01]  /*0d40*/  @!P4 LDC.64 R36, c[0x0][0x390] ;  /* 0x0000e400ff24cb82 */ /* 0x000e220000000a00 */
[C---:B------:R-:W-:Y:S01]  /*0d50*/  @!P2 LEA R12, P6, R10.reuse, R20, 0x1 ;  /* 0x000000140a0ca211 */ /* 0x040fe200078c08ff */
[----:B------:R3:W5:Y:S01]  /*0d60*/  @!P1 LDG.E R68, desc[UR14][R8.64] ;  /* 0x0000000e08449981 */ /* 0x000762000c1e1900 */
[----:B------:R-:W-:Y:S02]  /*0d70*/  @!P3 MOV R11, R91 ;  /* 0x0000005b000bb202 */ /* 0x000fe40000000f00 */
[----:B------:R-:W-:-:S03]  /*0d80*/  @!P2 LEA.HI.X R13, R10, R21, R0, 0x1, P6 ;  /* 0x000000150a0da211 */ /* 0x000fc600030f0c00 */
[----:B------:R-:W0:Y:S01]  /*0d90*/  @!P5 LDC.64 R4, c[0x0][0x3e0] ;  /* 0x0000f800ff04db82 */ /* 0x000e220000000a00 */
        /* <DEDUP_REMOVED lines=10> */
[----:B-1----:R-:W-:Y:S01]  /*0e40*/  @!P4 IMAD R2, R27, R6, RZ ;  /* 0x000000061b02c224 */ /* 0x002fe200078e02ff */
        /* <DEDUP_REMOVED lines=11> */
[----:B0-----:R-:W-:Y:S02]  /*0f00*/  @!P5 IMAD R0, R29, R4, RZ ;  /* 0x000000041d00d224 */ /* 0x001fe400078e02ff */
        /* <DEDUP_REMOVED lines=660> */
.L_x_3074:
[----:B------:R-:W-:Y:S05]  /*3850*/  BSYNC.RECONVERGENT B0 ;  /* 0x0000000000007941 */ /* 0x000fea0003800200 */
.L_x_3073:
        /* <DEDUP_REMOVED lines=32> */
.L_x_3077:
[----:B0-----:R-:W2:Y:S04]  /*3a60*/  LDG.E.STRONG.GPU R22, desc[UR14][R20.64] ;  /* 0x0000000e14167981 */ /* 0x001ea8000c1ef900 */
[----:B--2---:R-:W-:Y:S01]  /*3a70*/  CCTL.IVALL ;  /* 0x00000000ff00798f */ /* 0x004fe20002000000 */
[----:B------:R-:W-:Y:S05]  /*3a80*/  YIELD ;  /* 0x0000000000007946 */ /* 0x000fea0003800000 */
[----:B------:R-:W-:-:S13]  /*3a90*/  ISETP.NE.AND P1, PT, R22, R25, PT ;  /* 0x000000191600720c */ /* 0x000fda0003f25270 */
[----:B------:R-:W-:Y:S05]  /*3aa0*/  @P1 BRA `(.L_x_3077) ;  /* 0xfffffffc00ec1947 */ /* 0x000fea000383ffff */
.L_x_3076:
        /* <DEDUP_REMOVED lines=15> */
.L_x_3079:
        /* <DEDUP_REMOVED lines=73> */
.L_x_3078:
        /* <DEDUP_REMOVED lines=42> */
.L_x_3080:
        /* <DEDUP_REMOVED lines=19> */
.L_x_3081:
        /* <DEDUP_REMOVED lines=11> */
.L_x_3082:
[----:B------:R-:W-:Y:S05]  /*44b0*/  BSYNC.RECONVERGENT B0 ;  /* 0x0000000000007941 */ /* 0x000fea0003800200 */
.L_x_3075:
        /* <DEDUP_REMOVED lines=82> */
.L_x_3086:
[----:B------:R-:W-:Y:S05]  /*49e0*/  BSYNC.RECONVERGENT B1 ;  /* 0x0000000000017941 */ /* 0x000fea0003800200 */
.L_x_3085:
        /* <DEDUP_REMOVED lines=21> */
.L_x_3088:
[----:B------:R-:W-:Y:S05]  /*4b40*/  BSYNC.RECONVERGENT B1 ;  /* 0x0000000000017941 */ /* 0x000fea0003800200 */
.L_x_3087:
        /* <DEDUP_REMOVED lines=40> */
.L_x_3090:
[----:B------:R-:W-:Y:S05]  /*4dd0*/  BSYNC.RECONVERGENT B1 ;  /* 0x0000000000017941 */ /* 0x000fea0003800200 */
.L_x_3089:
        /* <DEDUP_REMOVED lines=22> */
.L_x_3092:
[----:B------:R-:W-:Y:S05]  /*4f40*/  BSYNC.RECONVERGENT B1 ;  /* 0x0000000000017941 */ /* 0x000fea0003800200 */
.L_x_3091:
        /* <DEDUP_REMOVED lines=20> */
.L_x_3094:
[----:B------:R-:W-:Y:S05]  /*5090*/  BSYNC.RECONVERGENT B1 ;  /* 0x0000000000017941 */ /* 0x000fea0003800200 */
.L_x_3093:
        /* <DEDUP_REMOVED lines=20> */
.L_x_3096:
[----:B------:R-:W-:Y:S05]  /*51e0*/  BSYNC.RECONVERGENT B1 ;  /* 0x0000000000017941 */ /* 0x000fea0003800200 */
.L_x_3095:
        /* <DEDUP_REMOVED lines=20> */
.L_x_3098:
[----:B------:R-:W-:Y:S05]  /*5330*/  BSYNC.RECONVERGENT B1 ;  /* 0x0000000000017941 */ /* 0x000fea0003800200 */
.L_x_3097:
        /* <DEDUP_REMOVED lines=20> */
.L_x_3100:
[----:B------:R-:W-:Y:S05]  /*5480*/  BSYNC.RECONVERGENT B1 ;  /* 0x0000000000017941 */ /* 0x000fea0003800200 */
.L_x_3099:
        /* <DEDUP_REMOVED lines=42> */
.L_x_3102:
[----:B------:R-:W-:Y:S05]  /*5730*/  BSYNC.RECONVERGENT B1 ;  /* 0x0000000000017941 */ /* 0x000fea0003800200 */
.L_x_3101:
        /* <DEDUP_REMOVED lines=20> */
.L_x_3104:
[----:B------:R-:W-:Y:S05]  /*5880*/  BSYNC.RECONVERGENT B1 ;  /* 0x0000000000017941 */ /* 0x000fea0003800200 */
.L_x_3103:
        /* <DEDUP_REMOVED lines=20> */
.L_x_3106:
[----:B------:R-:W-:Y:S05]  /*59d0*/  BSYNC.RECONVERGENT B1 ;  /* 0x0000000000017941 */ /* 0x000fea0003800200 */
.L_x_3105:
        /* <DEDUP_REMOVED lines=20> */
.L_x_3108:
[----:B------:R-:W-:Y:S05]  /*5b20*/  BSYNC.RECONVERGENT B1 ;  /* 0x0000000000017941 */ /* 0x000fea0003800200 */
.L_x_3107:
        /* <DEDUP_REMOVED lines=17> */
[----:B------:R-:W-:Y:S02]  /*5c40*/  F2FP.F16.F32.PACK_AB R3, R23, R0 ;  /* 0x000000001703723e */ /* 0x000fe400000000ff */
[----:B------:R-:W-:-:S05]  /*5c50*/  LEA.HI.X R21, R2, UR17, R21, 0x1, P1 ;  /* 0x0000001102157c11 */ /* 0x000fca00088f0c15 */
[----:B------:R4:W-:Y:S02]  /*5c60*/  STG.E desc[UR14][R20.64], R3 ;  /* 0x0000000314007986 */ /* 0x0009e4000c10190e */
.L_x_3110:
[----:B------:R-:W-:Y:S05]  /*5c70*/  BSYNC.RECONVERGENT B1 ;  /* 0x0000000000017941 */ /* 0x000fea0003800200 */
.L_x_3109:
        /* <DEDUP_REMOVED lines=20> */
.L_x_3112:
[----:B------:R-:W-:Y:S05]  /*5dc0*/  BSYNC.RECONVERGENT B1 ;  /* 0x0000000000017941 */ /* 0x000fea0003800200 */
.L_x_3111:
        /* <DEDUP_REMOVED lines=44> */
.L_x_3114:
[----:B------:R-:W-:Y:S05]  /*6090*/  BSYNC.RECONVERGENT B1 ;  /* 0x0000000000017941 */ /* 0x000fea0003800200 */
.L_x_3113:
        /* <DEDUP_REMOVED lines=20> */
.L_x_3116:
[----:B------:R-:W-:Y:S05]  /*61e0*/  BSYNC.RECONVERGENT B1 ;  /* 0x0000000000017941 */ /* 0x000fea0003800200 */
.L_x_3115:
        /* <DEDUP_REMOVED lines=20> */
.L_x_3118:
[----:B------:R-:W-:Y:S05]  /*6330*/  BSYNC.RECONVERGENT B1 ;  /* 0x0000000000017941 */ /* 0x000fea0003800200 */
.L_x_3117:
        /* <DEDUP_REMOVED lines=20> */
.L_x_3120:
[----:B------:R-:W-:Y:S05]  /*6480*/  BSYNC.RECONVERGENT B1 ;  /* 0x0000000000017941 */ /* 0x000fea0003800200 */
.L_x_3119:
        /* <DEDUP_REMOVED lines=20> */
.L_x_3122:
[----:B------:R-:W-:Y:S05]  /*65d0*/  BSYNC.RECONVERGENT B1 ;  /* 0x0000000000017941 */ /* 0x000fea0003800200 */
.L_x_3121:
        /* <DEDUP_REMOVED lines=20> */
.L_x_3124:
[----:B------:R-:W-:Y:S05]  /*6720*/  BSYNC.RECONVERGENT B1 ;  /* 0x0000000000017941 */ /* 0x000fea0003800200 */
.L_x_3123:
        /* <DEDUP_REMOVED lines=44> */
.L_x_3126:
[----:B------:R-:W-:Y:S05]  /*69f0*/  BSYNC.RECONVERGENT B1 ;  /* 0x0000000000017941 */ /* 0x000fea0003800200 */
.L_x_3125:
        /* <DEDUP_REMOVED lines=20> */
.L_x_3128:
[----:B------:R-:W-:Y:S05]  /*6b40*/  BSYNC.RECONVERGENT B1 ;  /* 0x0000000000017941 */ /* 0x000fea0003800200 */
.L_x_3127:
        /* <DEDUP_REMOVED lines=20> */
.L_x_3130:
[----:B------:R-:W-:Y:S05]  /*6c90*/  BSYNC.RECONVERGENT B1 ;  /* 0x0000000000017941 */ /* 0x000fea0003800200 */
.L_x_3129:
        /* <DEDUP_REMOVED lines=20> */
.L_x_3132:
[----:B------:R-:W-:Y:S05]  /*6de0*/  BSYNC.RECONVERGENT B1 ;  /* 0x0000000000017941 */ /* 0x000fea0003800200 */
.L_x_3131:
        /* <DEDUP_REMOVED lines=20> */
.L_x_3134:
[----:B------:R-:W-:Y:S05]  /*6f30*/  BSYNC.RECONVERGENT B1 ;  /* 0x0000000000017941 */ /* 0x000fea0003800200 */
.L_x_3133:
        /* <DEDUP_REMOVED lines=20> */
.L_x_3136:
[----:B------:R-:W-:Y:S05]  /*7080*/  BSYNC.RECONVERGENT B1 ;  /* 0x0000000000017941 */ /* 0x000fea0003800200 */
.L_x_3135:
        /* <DEDUP_REMOVED lines=32> */
[----:B0-----:R-:W-:Y:S02]  /*7290*/  IMAD R12, R7, UR12, RZ ;  /* 0x0000000c070c7c24 */ /* 0x001fe4000f8e02ff */
[----:B------:R-:W-:-:S04]  /*72a0*/  IMAD.WIDE.U32 R10, R3, UR12, R8 ;  /* 0x0000000c030a7c25 */ /* 0x000fc8000f8e0008 */
[----:B------:R-:W-:Y:S02]  /*72b0*/  IMAD R7, R3, UR13, R12 ;  /* 0x0000000d03077c24 */ /* 0x000fe4000f8e020c */
[----:B------:R-:W-:Y:S01]  /*72c0*/  FFMA.FTZ R3, R28, R46, R31 ;  /* 0x0000002e1c037223 */ /* 0x000fe2000001001f */
[----:B------:R-:W-:Y:S01]  /*72d0*/  FFMA.FTZ R12, R29, R47, R30 ;  /* 0x0000002f1d0c7223 */ /* 0x000fe2000001001e */
[----:B-1----:R-:W-:Y:S02]  /*72e0*/  LEA R8, P5, R10, UR16, 0x1 ;  /* 0x000000100a087c11 */ /* 0x002fe4000f8a08ff */
[----:B------:R-:W-:Y:S02]  /*72f0*/  IADD3 R7, PT, PT, R11, R7, RZ ;  /* 0x000000070b077210 */ /* 0x000fe40007ffe0ff */
[----:B------:R-:W-:Y:S02]  /*7300*/  F2FP.F16.F32.PACK_AB R3, R12, R3 ;  /* 0x000000030c03723e */ /* 0x000fe400000000ff */
[----:B------:R-:W-:-:S05]  /*7310*/  LEA.HI.X R9, R10, UR17, R7, 0x1, P5 ;  /* 0x000000110a097c11 */ /* 0x000fca000a8f0c07 */
[----:B------:R0:W-:Y:S02]  /*7320*/  STG.E desc[UR14][R8.64], R3 ;  /* 0x0000000308007986 */ /* 0x0001e4000c10190e */
.L_x_3138:
[----:B------:R-:W-:Y:S05]  /*7330*/  BSYNC.RECONVERGENT B1 ;  /* 0x0000000000017941 */ /* 0x000fea0003800200 */
.L_x_3137:
        /* <DEDUP_REMOVED lines=20> */
.L_x_3140:
[----:B------:R-:W-:Y:S05]  /*7480*/  BSYNC.RECONVERGENT B1 ;  /* 0x0000000000017941 */ /* 0x000fea0003800200 */
.L_x_3139:
        /* <DEDUP_REMOVED lines=20> */
.L_x_3142:
[----:B------:R-:W-:Y:S05]  /*75d0*/  BSYNC.RECONVERGENT B1 ;  /* 0x0000000000017941 */ /* 0x000fea0003800200 */
.L_x_3141:
        /* <DEDUP_REMOVED lines=20> */
.L_x_3144:
[----:B------:R-:W-:Y:S05]  /*7720*/  BSYNC.RECONVERGENT B1 ;  /* 0x0000000000017941 */ /* 0x000fea0003800200 */
.L_x_3143:
        /* <DEDUP_REMOVED lines=20> */
.L_x_3146:
[----:B------:R-:W-:Y:S05]  /*7870*/  BSYNC.RECONVERGENT B1 ;  /* 0x0000000000017941 */ /* 0x000fea0003800200 */
.L_x_3145:
        /* <DEDUP_REMOVED lines=10> */
[----:B------:R-:W-:Y:S01]  /*7920*/  F2FP.F16.F32.PACK_AB R5, R58, R5 ;  /* 0x000000053a05723e */ /* 0x000fe200000000ff */
        /* <DEDUP_REMOVED lines=8> */
.L_x_3084:
        /* <DEDUP_REMOVED lines=39> */
.L_x_3149:
[----:B------:R-:W-:Y:S05]  /*7c20*/  BSYNC.RECONVERGENT B1 ;  /* 0x0000000000017941 */ /* 0x000fea0003800200 */
.L_x_3148:
        /* <DEDUP_REMOVED lines=31> */
.L_x_3151:
[----:B------:R-:W-:Y:S05]  /*7e20*/  BSYNC.RECONVERGENT B1 ;  /* 0x0000000000017941 */ /* 0x000fea0003800200 */
.L_x_3150:
        /* <DEDUP_REMOVED lines=50> */
.L_x_3153:
[----:B------:R-:W-:Y:S05]  /*8150*/  BSYNC.RECONVERGENT B1 ;  /* 0x0000000000017941 */ /* 0x000fea0003800200 */
.L_x_3152:
        /* <DEDUP_REMOVED lines=32> */
.L_x_3155:
[----:B------:R-:W-:Y:S05]  /*8360*/  BSYNC.RECONVERGENT B1 ;  /* 0x0000000000017941 */ /* 0x000fea0003800200 */
.L_x_3154:
        /* <DEDUP_REMOVED lines=30> */
.L_x_3157:
[----:B------:R-:W-:Y:S05]  /*8550*/  BSYNC.RECONVERGENT B1 ;  /* 0x0000000000017941 */ /* 0x000fea0003800200 */
.L_x_3156:
        /* <DEDUP_REMOVED lines=30> */
.L_x_3159:
[----:B------:R-:W-:Y:S05]  /*8740*/  BSYNC.RECONVERGENT B1 ;  /* 0x0000000000017941 */ /* 0x000fea0003800200 */
.L_x_3158:
        /* <DEDUP_REMOVED lines=30> */
.L_x_3161:
[----:B------:R-:W-:Y:S05]  /*8930*/  BSYNC.RECONVERGENT B1 ;  /* 0x0000000000017941 */ /* 0x000fea0003800200 */
.L_x_3160:
        /* <DEDUP_REMOVED lines=30> */
.L_x_3163:
[----:B------:R-:W-:Y:S05]  /*8b20*/  BSYNC.RECONVERGENT B1 ;  /* 0x0000000000017941 */ /* 0x000fea0003800200 */
.L_x_3162:
        /* <DEDUP_REMOVED lines=52> */
.L_x_3165:
[----:B------:R-:W-:Y:S05]  /*8e70*/  BSYNC.RECONVERGENT B1 ;  /* 0x0000000000017941 */ /* 0x000fea0003800200 */
.L_x_3164:
        /* <DEDUP_REMOVED lines=28> */
[----:B------:R-:W-:-:S05]  /*9040*/  F2FP.F16.F32.PACK_AB R65, R65, R32 ;  /* 0x000000204141723e */ /* 0x000fca00000000ff */
[----:B------:R1:W-:Y:S02]  /*9050*/  STG.E desc[UR14][R26.64], R65 ;  /* 0x000000411a007986 */ /* 0x0003e4000c10190e */
.L_x_3167:
[----:B------:R-:W-:Y:S05]  /*9060*/  BSYNC.RECONVERGENT B1 ;  /* 0x0000000000017941 */ /* 0x000fea0003800200 */
.L_x_3166:
        /* <DEDUP_REMOVED lines=30> */
.L_x_3169:
[----:B------:R-:W-:Y:S05]  /*9250*/  BSYNC.RECONVERGENT B1 ;  /* 0x0000000000017941 */ /* 0x000fea0003800200 */
.L_x_3168:
        /* <DEDUP_REMOVED lines=28> */
[----:B------:R-:W-:-:S05]  /*9420*/  F2FP.F16.F32.PACK_AB R27, R27, R0 ;  /* 0x000000001b1b723e */ /* 0x000fca00000000ff */
[----:B------:R4:W-:Y:S02]  /*9430*/  STG.E desc[UR14][R20.64], R27 ;  /* 0x0000001b14007986 */ /* 0x0009e4000c10190e */
.L_x_3171:
[----:B------:R-:W-:Y:S05]  /*9440*/  BSYNC.RECONVERGENT B1 ;  /* 0x0000000000017941 */ /* 0x000fea0003800200 */
.L_x_3170:
        /* <DEDUP_REMOVED lines=28> */
[----:B------:R-:W-:-:S05]  /*9610*/  F2FP.F16.F32.PACK_AB R23, R23, R0 ;  /* 0x000000001717723e */ /* 0x000fca00000000ff */
[----:B------:R0:W-:Y:S02]  /*9620*/  STG.E desc[UR14][R20.64], R23 ;  /* 0x0000001714007986 */ /* 0x0001e4000c10190e */
.L_x_3173:
[----:B------:R-:W-:Y:S05]  /*9630*/  BSYNC.RECONVERGENT B1 ;  /* 0x0000000000017941 */ /* 0x000fea0003800200 */
.L_x_3172:
        /* <DEDUP_REMOVED lines=30> */
.L_x_3175:
[----:B------:R-:W-:Y:S05]  /*9820*/  BSYNC.RECONVERGENT B1 ;  /* 0x0000000000017941 */ /* 0x000fea0003800200 */
.L_x_3174:
        /* <DEDUP_REMOVED lines=54> */
.L_x_3177:
[----:B------:R-:W-:Y:S05]  /*9b90*/  BSYNC.RECONVERGENT B1 ;  /* 0x0000000000017941 */ /* 0x000fea0003800200 */
.L_x_3176:
        /* <DEDUP_REMOVED lines=9> */
[----:B0-----:R-:W-:Y:S01]  /*9c30*/  FFMA.FTZ R55, R28, R8, R31 ;  /* 0x000000081c377223 */ /* 0x001fe2000001001f */
[----:B------:R-:W-:-:S03]  /*9c40*/  FFMA.FTZ R8, R29, R9, R30 ;  /* 0x000000091d087223 */ /* 0x000fc6000001001e */
[----:B------:R-:W-:Y:S01]  /*9c50*/  FMUL.FTZ R2, R55, -1.4426950216293334961 ;  /* 0xbfb8aa3b37027820 */ /* 0x000fe20000410000 */
[----:B------:R-:W-:-:S05]  /*9c60*/  FMUL.FTZ R5, R8, -1.4426950216293334961 ;  /* 0xbfb8aa3b08057820 */ /* 0x000fca0000410000 */
        /* <DEDUP_REMOVED lines=17> */
.L_x_3179:
[----:B------:R-:W-:Y:S05]  /*9d80*/  BSYNC.RECONVERGENT B1 ;  /* 0x0000000000017941 */ /* 0x000fea0003800200 */
.L_x_3178:
        /* <DEDUP_REMOVED lines=9> */
[----:B-1----:R-:W-:Y:S01]  /*9e20*/  FFMA.FTZ R9, R28, R10, R31 ;  /* 0x0000000a1c097223 */ /* 0x002fe2000001001f */
[----:B------:R-:W-:-:S03]  /*9e30*/  FFMA.FTZ R8, R29, R11, R30 ;  /* 0x0000000b1d087223 */ /* 0x000fc6000001001e */
[----:B------:R-:W-:Y:S01]  /*9e40*/  FMUL.FTZ R2, R9, -1.4426950216293334961 ;  /* 0xbfb8aa3b09027820 */ /* 0x000fe20000410000 */
[----:B0-----:R-:W-:-:S05]  /*9e50*/  FMUL.FTZ R5, R8, -1.4426950216293334961 ;  /* 0xbfb8aa3b08057820 */ /* 0x001fca0000410000 */
        /* <DEDUP_REMOVED lines=17> */
.L_x_3181:
[----:B------:R-:W-:Y:S05]  /*9f70*/  BSYNC.RECONVERGENT B1 ;  /* 0x0000000000017941 */ /* 0x000fea0003800200 */
.L_x_3180:
        /* <DEDUP_REMOVED lines=30> */
.L_x_3183:
[----:B------:R-:W-:Y:S05]  /*a160*/  BSYNC.RECONVERGENT B1 ;  /* 0x0000000000017941 */ /* 0x000fea0003800200 */
.L_x_3182:
        /* <DEDUP_REMOVED lines=28> */
[----:B------:R-:W-:-:S05]  /*a330*/  F2FP.F16.F32.PACK_AB R9, R9, R6 ;  /* 0x000000060909723e */ /* 0x000fca00000000ff */
[----:B------:R4:W-:Y:S02]  /*a340*/  STG.E desc[UR14][R4.64], R9 ;  /* 0x0000000904007986 */ /* 0x0009e4000c10190e */
.L_x_3185:
[----:B------:R-:W-:Y:S05]  /*a350*/  BSYNC.RECONVERGENT B1 ;  /* 0x0000000000017941 */ /* 0x000fea0003800200 */
.L_x_3184:
        /* <DEDUP_REMOVED lines=28> */
[----:B------:R-:W-:-:S05]  /*a520*/  F2FP.F16.F32.PACK_AB R9, R9, R6 ;  /* 0x000000060909723e */ /* 0x000fca00000000ff */
[----:B------:R0:W-:Y:S02]  /*a530*/  STG.E desc[UR14][R4.64], R9 ;  /* 0x0000000904007986 */ /* 0x0001e4000c10190e */
.L_x_3187:
[----:B------:R-:W-:Y:S05]  /*a540*/  BSYNC.RECONVERGENT B1 ;  /* 0x0000000000017941 */ /* 0x000fea0003800200 */
.L_x_3186:
        /* <DEDUP_REMOVED lines=54> */
.L_x_3189:
[----:B------:R-:W-:Y:S05]  /*a8b0*/  BSYNC.RECONVERGENT B1 ;  /* 0x0000000000017941 */ /* 0x000fea0003800200 */
.L_x_3188:
        /* <DEDUP_REMOVED lines=30> */
.L_x_3191:
[----:B------:R-:W-:Y:S05]  /*aaa0*/  BSYNC.RECONVERGENT B1 ;  /* 0x0000000000017941 */ /* 0x000fea0003800200 */
.L_x_3190:
        /* <DEDUP_REMOVED lines=30> */
.L_x_3193:
[----:B------:R-:W-:Y:S05]  /*ac90*/  BSYNC.RECONVERGENT B1 ;  /* 0x0000000000017941 */ /* 0x000fea0003800200 */
.L_x_3192:
        /* <DEDUP_REMOVED lines=30> */
.L_x_3195:
[----:B------:R-:W-:Y:S05]  /*ae80*/  BSYNC.RECONVERGENT B1 ;  /* 0x0000000000017941 */ /* 0x000fea0003800200 */
.L_x_3194:
        /* <DEDUP_REMOVED lines=10> */
[----:B------:R-:W-:Y:S01]  /*af30*/  FFMA.FTZ R43, R28, R43, R31 ;  /* 0x0000002b1c2b7223 */ /* 0x000fe2000001001f */
        /* <DEDUP_REMOVED lines=19> */
.L_x_3197:
[----:B------:R-:W-:Y:S05]  /*b070*/  BSYNC.RECONVERGENT B1 ;  /* 0x0000000000017941 */ /* 0x000fea0003800200 */
.L_x_3196:
        /* <DEDUP_REMOVED lines=10> */
[----:B----4-:R-:W-:Y:S01]  /*b120*/  FFMA.FTZ R11, R28, R44, R31 ;  /* 0x0000002c1c0b7223 */ /* 0x010fe2000001001f */
[----:B------:R-:W-:-:S03]  /*b130*/  FFMA.FTZ R45, R29, R45, R30 ;  /* 0x0000002d1d2d7223 */ /* 0x000fc6000001001e */
        /* <DEDUP_REMOVED lines=18> */
.L_x_3199:
[----:B------:R-:W-:Y:S05]  /*b260*/  BSYNC.RECONVERGENT B1 ;  /* 0x0000000000017941 */ /* 0x000fea0003800200 */
.L_x_3198:
        /* <DEDUP_REMOVED lines=52> */
.L_x_3201:
[----:B------:R-:W-:Y:S05]  /*b5b0*/  BSYNC.RECONVERGENT B1 ;  /* 0x0000000000017941 */ /* 0x000fea0003800200 */
.L_x_3200:
        /* <DEDUP_REMOVED lines=30> */
.L_x_3203:
[----:B------:R-:W-:Y:S05]  /*b7a0*/  BSYNC.RECONVERGENT B1 ;  /* 0x0000000000017941 */ /* 0x000fea0003800200 */
.L_x_3202:
        /* <DEDUP_REMOVED lines=30> */
.L_x_3205:
[----:B------:R-:W-:Y:S05]  /*b990*/  BSYNC.RECONVERGENT B1 ;  /* 0x0000000000017941 */ /* 0x000fea0003800200 */
.L_x_3204:
        /* <DEDUP_REMOVED lines=30> */
.L_x_3207:
[----:B------:R-:W-:Y:S05]  /*bb80*/  BSYNC.RECONVERGENT B1 ;  /* 0x0000000000017941 */ /* 0x000fea0003800200 */
.L_x_3206:
        /* <DEDUP_REMOVED lines=30> */
.L_x_3209:
[----:B------:R-:W-:Y:S05]  /*bd70*/  BSYNC.RECONVERGENT B1 ;  /* 0x0000000000017941 */ /* 0x000fea0003800200 */
.L_x_3208:
        /* <DEDUP_REMOVED lines=26> */
[----:B------:R-:W-:-:S05]  /*bf20*/  F2FP.F16.F32.PACK_AB R7, R7, R0 ;  /* 0x000000000707723e */ /* 0x000fca00000000ff */
[----:B------:R0:W-:Y:S02]  /*bf30*/  STG.E desc[UR14][R2.64], R7 ;  /* 0x0000000702007986 */ /* 0x0001e4000c10190e */
.L_x_3147:
[----:B------:R-:W-:Y:S05]  /*bf40*/  BSYNC.RECONVERGENT B0 ;  /* 0x0000000000007941 */ /* 0x000fea0003800200 */
.L_x_3083:
        /* <DEDUP_REMOVED lines=9> */
.L_x_3211:
        /* <DEDUP_REMOVED lines=10> */
.L_x_4404:


//--------------------- .text._Z35group_norm_nhwc_fwd_one_pass_kernelI11Fp16IOFp16WLi64ELi70ELi560EEv26Group_norm_nhwc_fwd_params --------------------------
	.section	.text._Z35group_norm_nhwc_fwd_one_pass_kernelI11Fp16IOFp16WLi64ELi70ELi560EEv26Group_norm_nhwc_fwd_params,"ax",@progbits
	.align	128
        .global         _Z35group_norm_nhwc_fwd_one_pass_kernelI11Fp16IOFp16WLi64ELi70ELi560EEv26Group_norm_nhwc_fwd_params
        .type           _Z35group_norm_nhwc_fwd_one_pass_kernelI11Fp16IOFp16WLi64ELi70ELi560EEv26Group_norm_nhwc_fwd_params,@function
        .size           _Z35group_norm_nhwc_fwd_one_pass_kernelI11Fp16IOFp16WLi64ELi70ELi560EEv26Group_norm_nhwc_fwd_params,(.L_x_4405 - _Z35group_norm_nhwc_fwd_one_pass_kernelI11Fp16IOFp16WLi64ELi70ELi560EEv26Group_norm_nhwc_fwd_params)
        .other          _Z35group_norm_nhwc_fwd_one_pass_kernelI11Fp16IOFp16WLi64ELi70ELi560EEv26Group_norm_nhwc_fwd_params,@"STO_CUDA_ENTRY STV_DEFAULT"
_Z35group_norm_nhwc_fwd_one_pass_kernelI11Fp16IOFp16WLi64ELi70ELi560EEv26Group_norm_nhwc_fwd_params:
.text._Z35group_norm_nhwc_fwd_one_pass_kernelI11Fp16IOFp16WLi64ELi70ELi560EEv26Group_norm_nhwc_fwd_params:
        /* <DEDUP_REMOVED lines=26> */
[C---:B------:R-:W-:Y:S02]  /*01a0*/  IADD3 R28, PT, PT, R0.reuse, 0x10, RZ ;  /* 0x00000010001c7810 */ /* 0x040fe40007ffe0ff */
[C---:B------:R-:W-:Y:S02]  /*01b0*/  IADD3 R27, PT, PT, R0.reuse, 0x20, RZ ;  /* 0x00000020001b7810 */ /* 0x040fe40007ffe0ff */
[----:B------:R-:W-:Y:S02]  /*01c0*/  IADD3 R2, PT, PT, RZ, -R2, RZ ;  /* 0x80000002ff027210 */ /* 0x000fe40007ffe0ff */
[----:B------:R-:W-:Y:S02]  /*01d0*/  IADD3 R29, PT, PT, R0, 0x30, RZ ;  /* 0x00000030001d7810 */ /* 0x000fe40007ffe0ff */
[----:B------:R-:W-:Y:S02]  /*01e0*/  PRMT R26, R2, 0x7710, RZ ;  /* 0x00007710021a7816 */ /* 0x000fe400000000ff */
[----:B------:R-:W-:-:S02]  /*01f0*/  SHF.R.S32.HI R3, RZ, 0x1f, R0 ;  /* 0x0000001fff037819 */ /* 0x000fc40000011400 */
[----:B------:R-:W-:Y:S01]  /*0200*/  SHF.R.S32.HI R3, RZ, 0x1f, R27 ;  /* 0x0000001fff037819 */ /* 0x000fe2000001141b */
[----:B------:R-:W-:Y:S01]  /*0210*/  IMAD.IADD R26, R26, 0x1, R4 ;  /* 0x000000011a1a7824 */ /* 0x000fe200078e0204 */
[----:B------:R-:W-:Y:S02]  /*0220*/  SHF.R.S32.HI R4, RZ, 0x1f, R28 ;  /* 0x0000001fff047819 */ /* 0x000fe4000001141c */
[----:B------:R-:W-:Y:S02]  /*0230*/  SHF.R.S32.HI R2, RZ, 0x1f, R29 ;  /* 0x0000001fff027819 */ /* 0x000fe4000001141d */
[----:B----4-:R-:W-:-:S07]  /*0240*/  SHF.L.U32 R26, R26, 0x1, RZ ;  /* 0x000000011a1a7819 */ /* 0x010fce00000006ff */
.L_x_3237:
        /* <DEDUP_REMOVED lines=70> */
[----:B------:R-:W-:Y:S01]  /*06b0*/  @!P1 IMAD.MOV.U32 R4, RZ, RZ, R2 ;  /* 0x000000ffff049224 */ /* 0x000fe200078e0002 */
[----:B------:R-:W-:Y:S01]  /*06c0*/  IADD3 R5, PT, PT, R3, UR5, RZ ;  /* 0x0000000503057c10 */ /* 0x000fe2000fffe0ff */
[C---:B------:R-:W-:Y:S02]  /*06d0*/  @!P1 IMAD R20, R0.reuse, R7, R20 ;  /* 0x0000000700149224 */ /* 0x040fe400078e0214 */
[----:B------:R-:W-:-:S05]  /*06e0*/  @!P1 IMAD.WIDE.U32 R6, R0, R6, R4 ;  /* 0x0000000600069225 */ /* 0x000fca00078e0004 */
[----:B------:R-:W-:Y:S01]  /*06f0*/  @!P1 IADD3 R7, PT, PT, R7, R20, RZ ;  /* 0x0000001407079210 */ /* 0x000fe20007ffe0ff */
[----:B--2---:R-:W-:Y:S01]  /*0700*/  @!P3 IMAD R20, R21, R18, RZ ;  /* 0x000000121514b224 */ /* 0x004fe200078e02ff */
[C---:B-1----:R-:W-:Y:S01]  /*0710*/  @!P1 LEA R16, P5, R6.reuse, R16, 0x1 ;  /* 0x0000001006109211 */ /* 0x042fe200078a08ff */
[----:B------:R-:W-:Y:S02]  /*0720*/  @!P3 IMAD.MOV.U32 R21, RZ, RZ, R5 ;  /* 0x000000ffff15b224 */ /* 0x000fe400078e0005 */
[----:B------:R-:W-:Y:S01]  /*0730*/  @!P3 IMAD R19, R27, R19, R20 ;  /* 0x000000131b13b224 */ /* 0x000fe200078e0214 */
[----:B------:R-:W-:Y:S02]  /*0740*/  @!P1 LEA.HI.X R17, R6, R17, R7, 0x1, P5 ;  /* 0x0000001106119211 */ /* 0x000fe400028f0c07 */
        /* <DEDUP_REMOVED lines=9> */
[----:B0-----:R-:W-:Y:S01]  /*07e0*/  @!P4 IMAD R15, R24, R8, RZ ;  /* 0x00000008180fc224 */ /* 0x001fe200078e02ff */
[----:B------:R-:W-:Y:S02]  /*07f0*/  CS2R R24, SRZ ;  /* 0x0000000000187805 */ /* 0x000fe4000001ff00 */
[----:B------:R-:W-:Y:S01]  /*0800*/  @!P2 LEA.HI.X R11, R14, R11, R22, 0x1, P1 ;  /* 0x0000000b0e0ba211 */ /* 0x000fe200008f0c16 */
[----:B------:R-:W-:Y:S01]  /*0810*/  @!P4 IMAD R9, R29, R9, R15 ;  /* 0x000000091d09c224 */ /* 0x000fe200078e020f */
[----:B------:R-:W-:-:S02]  /*0820*/  @!P4 MOV R14, R2 ;  /* 0x00000002000ec202 */ /* 0x000fc40000000f00 */
[----:B------:R-:W-:Y:S01]  /*0830*/  @!P4 MOV R15, R5 ;  /* 0x00000005000fc202 */ /* 0x000fe20000000f00 */
[----:B------:R0:W3:Y:S01]  /*0840*/  @!P2 LDG.E R24, desc[UR16][R10.64] ;  /* 0x000000100a18a981 */ /* 0x0000e2000c1e1900 */
[----:B------:R-:W-:Y:S02]  /*0850*/  @!P3 IADD3 R19, PT, PT, R21, R19, RZ ;  /* 0x000000131513b210 */ /* 0x000fe40007ffe0ff */
        /* <DEDUP_REMOVED lines=23> */
[----:B------:R-:W-:Y:S01]  /*09d0*/  FADD.FTZ R11, RZ, R11 ;  /* 0x0000000bff0b7221 */ /* 0x000fe20000010000 */
[--C-:B-----5:R-:W-:Y:S02]  /*09e0*/  HADD2.F32 R7, -RZ, R25.reuse.H1_H1 ;  /* 0x30000019ff077230 */ /* 0x120fe40000004100 */
[----:B------:R-:W-:Y:S01]  /*09f0*/  FFMA.FTZ R10, R24, R24, R13 ;  /* 0x00000018180a7223 */ /* 0x000fe2000001000d */
        /* <DEDUP_REMOVED lines=104> */
.L_x_3213:
[----:B------:R-:W-:Y:S05]  /*1080*/  BSYNC.RECONVERGENT B0 ;  /* 0x0000000000007941 */ /* 0x000fea0003800200 */
.L_x_3212:
        /* <DEDUP_REMOVED lines=33> */
.L_x_3216:
[----:B------:R-:W2:Y:S04]  /*12a0*/  LDG.E.STRONG.GPU R14, desc[UR16][R10.64] ;  /* 0x000000100a0e7981 */ /* 0x000ea8000c1ef900 */
[----:B--2---:R-:W-:Y:S01]  /*12b0*/  CCTL.IVALL ;  /* 0x00000000ff00798f */ /* 0x004fe20002000000 */
[----:B------:R-:W-:Y:S05]  /*12c0*/  YIELD ;  /* 0x0000000000007946 */ /* 0x000fea0003800000 */
[----:B------:R-:W-:-:S13]  /*12d0*/  ISETP.NE.AND P2, PT, R14, R9, PT ;  /* 0x000000090e00720c */ /* 0x000fda0003f45270 */
[----:B------:R-:W-:Y:S05]  /*12e0*/  @P2 BRA `(.L_x_3216) ;  /* 0xfffffffc00ec2947 */ /* 0x000fea000383ffff */
.L_x_3215:
        /* <DEDUP_REMOVED lines=15> */
.L_x_3218:
[----:B------:R-:W-:Y:S01]  /*13e0*/  ISETP.EQ.OR P4, PT, RZ, UR23, P1 ;  /* 0x00000017ff007c0c */ /* 0x000fe20008f82670 */
[----:B------:R-:W-:Y:S02]  /*13f0*/  UIADD3 UR24, UPT, UPT, UR5, 0x1, URZ ;  /* 0x0000000105187890 */ /* 0x000fe4000fffe0ff */
[----:B------:R-:W-:-:S04]  /*1400*/  UIADD3 UR26, UPT, UPT, UR5, 0x2, URZ ;  /* 0x00000002051a7890 */ /* 0x000fc8000fffe0ff */
[----:B------:R-:W-:-:S04]  /*1410*/  MOV R10, UR24 ;  /* 0x00000018000a7c02 */ /* 0x000fc80008000f00 */
[----:B------:R-:W-:Y:S01]  /*1420*/  ISETP.EQ.OR P6, PT, R10, UR15, P1 ;  /* 0x0000000f0a007c0c */ /* 0x000fe20008fc2670 */
[----:B------:R-:W-:Y:S01]  /*1430*/  IMAD.U32 R10, RZ, RZ, UR26 ;  /* 0x0000001aff0a7e24 */ /* 0x000fe2000f8e00ff */
[----:B------:R-:W-:-:S04]  /*1440*/  VOTEU.ALL UP0, P4 ;  /* 0x0000000000ff7886 */ /* 0x000fc80002000000 */
[----:B------:R-:W-:Y:S01]  /*1450*/  ISETP.EQ.OR P2, PT, R10, UR15, P1 ;  /* 0x0000000f0a007c0c */ /* 0x000fe20008f42670 */
[----:B------:R-:W-:-:S06]  /*1460*/  @!UP0 UIMAD.WIDE.U32 UR24, UR9, 0x8, UR18 ;  /* 0x00000008091888a5 */ /* 0x000fcc000f8e0012 */
        /* <DEDUP_REMOVED lines=31> */
[----:B------:R-:W-:Y:S02]  /*1660*/  IMAD.U32 R10, RZ, RZ, UR24 ;  /* 0x00000018ff0a7e24 */ /* 0x000fe4000f8e00ff */
        /* <DEDUP_REMOVED lines=50> */
.L_x_3217:
        /* <DEDUP_REMOVED lines=55> */
.L_x_3219:
        /* <DEDUP_REMOVED lines=30> */
.L_x_3220:
        /* <DEDUP_REMOVED lines=14> */
.L_x_3221:
[----:B------:R-:W-:Y:S05]  /*1fc0*/  BSYNC.RECONVERGENT B0 ;  /* 0x0000000000007941 */ /* 0x000fea0003800200 */
.L_x_3214:
        /* <DEDUP_REMOVED lines=58> */
[----:B------:R-:W-:Y:S02]  /*2370*/  IMAD.MOV.U32 R15, RZ, RZ, R5 ;  /* 0x000000ffff0f7224 */ /* 0x000fe400078e0005 */
[--C-:B------:R-:W-:Y:S01]  /*2380*/  FADD.FTZ R23, R23, -R8.reuse ;  /* 0x8000000817177221 */ /* 0x100fe20000010000 */
        /* <DEDUP_REMOVED lines=14> */
.L_x_3225:
[----:B------:R-:W-:Y:S05]  /*2470*/  BSYNC.RECONVERGENT B1 ;  /* 0x0000000000017941 */ /* 0x000fea0003800200 */
.L_x_3224:
        /* <DEDUP_REMOVED lines=21> */
.L_x_3227:
[----:B------:R-:W-:Y:S05]  /*25d0*/  BSYNC.RECONVERGENT B1 ;  /* 0x0000000000017941 */ /* 0x000fea0003800200 */
.L_x_3226:
        /* <DEDUP_REMOVED lines=17> */
[----:B------:R-:W-:Y:S01]  /*26f0*/  IMAD.IADD R7, R15, 0x1, R7 ;  /* 0x000000010f077824 */ /* 0x000fe200078e0207 */
[----:B------:R-:W-:-:S04]  /*2700*/  F2FP.F16.F32.PACK_AB R19, R19, R18 ;  /* 0x000000121313723e */ /* 0x000fc800000000ff */
[----:B------:R-:W-:-:S05]  /*2710*/  LEA.HI.X R17, R14, UR13, R7, 0x1, P2 ;  /* 0x0000000d0e117c11 */ /* 0x000fca00090f0c07 */
[----:B------:R2:W-:Y:S02]  /*2720*/  STG.E desc[UR16][R16.64], R19 ;  /* 0x0000001310007986 */ /* 0x0005e4000c101910 */
.L_x_3229:
[----:B------:R-:W-:Y:S05]  /*2730*/  BSYNC.RECONVERGENT B1 ;  /* 0x0000000000017941 */ /* 0x000fea0003800200 */
.L_x_3228:
        /* <DEDUP_REMOVED lines=16> */
[----:B------:R-:W-:Y:S02]  /*2840*/  F2FP.F16.F32.PACK_AB R3, R11, R10 ;  /* 0x0000000a0b03723e */ /* 0x000fe400000000ff */
[----:B------:R-:W-:-:S05]  /*2850*/  LEA.HI.X R5, R2, UR11, R7, 0x1, P1 ;  /* 0x0000000b02057c11 */ /* 0x000fca00088f0c07 */
[----:B------:R4:W-:Y:S01]  /*2860*/  STG.E desc[UR16][R4.64], R3 ;  /* 0x0000000304007986 */ /* 0x0009e2000c101910 */
[----:B------:R-:W-:Y:S05]  /*2870*/  BRA `(.L_x_3230) ;  /* 0x0000000800287947 */ /* 0x000fea0003800000 */
.L_x_3223:
        /* <DEDUP_REMOVED lines=44> */
.L_x_3232:
[----:B------:R-:W-:Y:S05]  /*2b40*/  BSYNC.RECONVERGENT B1 ;  /* 0x0000000000017941 */ /* 0x000fea0003800200 */
.L_x_3231:
        /* <DEDUP_REMOVED lines=21> */
[----:B------:R-:W-:Y:S02]  /*2ca0*/  IMAD.MOV.U32 R15, RZ, RZ, R5 ;  /* 0x000000ffff0f7224 */ /* 0x000fe400078e0005 */
[----:B------:R-:W-:-:S05]  /*2cb0*/  IMAD.WIDE.U32 R14, R28, UR10, R14 ;  /* 0x0000000a1c0e7c25 */ /* 0x000fca000f8e000e */
[----:B------:R-:W0:Y:S01]  /*2cc0*/  MUFU.RCP R19, R21 ;  /* 0x0000001500137308 */ /* 0x000e220000001000 */
[----:B------:R-:W-:Y:S01]  /*2cd0*/  IADD3 R20, PT, PT, R15, R20, RZ ;  /* 0x000000140f147210 */ /* 0x000fe20007ffe0ff */
[----:B0-----:R-:W-:Y:S01]  /*2ce0*/  FMUL.FTZ R19, R18, R19 ;  /* 0x0000001312137220 */ /* 0x001fe20000410000 */
[----:B------:R-:W-:Y:S01]  /*2cf0*/  FMUL.FTZ R18, R17, R16 ;  /* 0x0000001011127220 */ /* 0x000fe20000410000 */
[----:B--2---:R-:W-:-:S04]  /*2d00*/  LEA R16, P2, R14, UR12, 0x1 ;  /* 0x0000000c0e107c11 */ /* 0x004fc8000f8408ff */
[----:B------:R-:W-:Y:S02]  /*2d10*/  LEA.HI.X R17, R14, UR13, R20, 0x1, P2 ;  /* 0x0000000d0e117c11 */ /* 0x000fe400090f0c14 */
[----:B------:R-:W-:-:S05]  /*2d20*/  F2FP.F16.F32.PACK_AB R19, R18, R19 ;  /* 0x000000131213723e */ /* 0x000fca00000000ff */
[----:B------:R1:W-:Y:S02]  /*2d30*/  STG.E desc[UR16][R16.64], R19 ;  /* 0x0000001310007986 */ /* 0x0003e4000c101910 */
.L_x_3234:
[----:B------:R-:W-:Y:S05]  /*2d40*/  BSYNC.RECONVERGENT B1 ;  /* 0x0000000000017941 */ /* 0x000fea0003800200 */
.L_x_3233:
        /* <DEDUP_REMOVED lines=31> */
.L_x_3236:
[----:B------:R-:W-:Y:S05]  /*2f40*/  BSYNC.RECONVERGENT B1 ;  /* 0x0000000000017941 */ /* 0x000fea0003800200 */
.L_x_3235:
        /* <DEDUP_REMOVED lines=29> */
.L_x_3230:
[----:B------:R-:W-:Y:S05]  /*3120*/  BSYNC.RECONVERGENT B0 ;  /* 0x0000000000007941 */ /* 0x000fea0003800200 */
.L_x_3222:
        /* <DEDUP_REMOVED lines=8> */
.L_x_3238:
        /* <DEDUP_REMOVED lines=13> */
.L_x_4405:


//--------------------- .text._Z35group_norm_nhwc_fwd_one_pass_kernelI11Fp16IOFp16WLi128ELi70ELi560EEv26Group_norm_nhwc_fwd_params --------------------------
	.section	.text._Z35group_norm_nhwc_fwd_one_pass_kernelI11Fp16IOFp16WLi128ELi70ELi560EEv26Group_norm_nhwc_fwd_params,"ax",@progbits
	.align	128
        .global         _Z35group_norm_nhwc_fwd_one_pass_kernelI11Fp16IOFp16WLi128ELi70ELi560EEv26Group_norm_nhwc_fwd_params
        .type           _Z35group_norm_nhwc_fwd_one_pass_kernelI11Fp16IOFp16WLi128ELi70ELi560EEv26Group_norm_nhwc_fwd_params,@function
        .size           _Z35group_norm_nhwc_fwd_one_pass_kernelI11Fp16IOFp16WLi128ELi70ELi560EEv26Group_norm_nhwc_fwd_params,(.L_x_4406 - _Z35group_norm_nhwc_fwd_one_pass_kernelI11Fp16IOFp16WLi128ELi70ELi560EEv26Group_norm_nhwc_fwd_params)
        .other          _Z35group_norm_nhwc_fwd_one_pass_kernelI11Fp16IOFp16WLi128ELi70ELi560EEv26Group_norm_nhwc_fwd_params,@"STO_CUDA_ENTRY STV_DEFAULT"
_Z35group_norm_nhwc_fwd_one_pass_kernelI11Fp16IOFp16WLi128ELi70ELi560EEv26Group_norm_nhwc_fwd_params:
.text._Z35group_norm_nhwc_fwd_one_pass_kernelI11Fp16IOFp16WLi128ELi70ELi560EEv26Group_norm_nhwc_fwd_params:
        /* <DEDUP_REMOVED lines=34> */
.L_x_3280:
        /* <DEDUP_REMOVED lines=308> */
.L_x_3240:
[----:B------:R-:W-:Y:S05]  /*1560*/  BSYNC.RECONVERGENT B0 ;  /* 0x0000000000007941 */ /* 0x000fea0003800200 */
.L_x_3239:
        /* <DEDUP_REMOVED lines=25> */
.L_x_3243:
[----:B-1----:R-:W2:Y:S04]  /*1700*/  LDG.E.STRONG.GPU R16, desc[UR8][R14.64] ;  /* 0x000000080e107981 */ /* 0x002ea8000c1ef900 */
[----:B--2---:R-:W-:Y:S01]  /*1710*/  CCTL.IVALL ;  /* 0x00000000ff00798f */ /* 0x004fe20002000000 */
[----:B------:R-:W-:Y:S05]  /*1720*/  YIELD ;  /* 0x0000000000007946 */ /* 0x000fea0003800000 */
[----:B------:R-:W-:-:S13]  /*1730*/  ISETP.NE.AND P1, PT, R16, R21, PT ;  /* 0x000000151000720c */ /* 0x000fda0003f25270 */
[----:B------:R-:W-:Y:S05]  /*1740*/  @P1 BRA `(.L_x_3243) ;  /* 0xfffffffc00ec1947 */ /* 0x000fea000383ffff */
.L_x_3242:
        /* <DEDUP_REMOVED lines=15> */
.L_x_3245:
        /* <DEDUP_REMOVED lines=60> */
.L_x_3244:
        /* <DEDUP_REMOVED lines=35> */
.L_x_3246:
        /* <DEDUP_REMOVED lines=18> */
.L_x_3247:
        /* <DEDUP_REMOVED lines=9> */
.L_x_3248:
[----:B------:R-:W-:Y:S05]  /*1fe0*/  BSYNC.RECONVERGENT B0 ;  /* 0x0000000000007941 */ /* 0x000fea0003800200 */
.L_x_3241:
        /* <DEDUP_REMOVED lines=67> */
.L_x_3252:
[----:B------:R-:W-:Y:S05]  /*2420*/  BSYNC.RECONVERGENT B1 ;  /* 0x0000000000017941 */ /* 0x000fea0003800200 */
.L_x_3251:
        /* <DEDUP_REMOVED lines=20> */
.L_x_3254:
[----:B------:R-:W-:Y:S05]  /*2570*/  BSYNC.RECONVERGENT B1 ;  /* 0x0000000000017941 */ /* 0x000fea0003800200 */
.L_x_3253:
        /* <DEDUP_REMOVED lines=39> */
.L_x_3256:
[----:B------:R-:W-:Y:S05]  /*27f0*/  BSYNC.RECONVERGENT B1 ;  /* 0x0000000000017941 */ /* 0x000fea0003800200 */
.L_x_3255:
        /* <DEDUP_REMOVED lines=20> */
.L_x_3258:
[----:B------:R-:W-:Y:S05]  /*2940*/  BSYNC.RECONVERGENT B1 ;  /* 0x0000000000017941 */ /* 0x000fea0003800200 */
.L_x_3257:
        /* <DEDUP_REMOVED lines=20> */
.L_x_3260:
[----:B------:R-:W-:Y:S05]  /*2a90*/  BSYNC.RECONVERGENT B1 ;  /* 0x0000000000017941 */ /* 0x000fea0003800200 */
.L_x_3259:
        /* <DEDUP_REMOVED lines=20> */
.L_x_3262:
[----:B------:R-:W-:Y:S05]  /*2be0*/  BSYNC.RECONVERGENT B1 ;  /* 0x0000000000017941 */ /* 0x000fea0003800200 */
.L_x_3261:
        /* <DEDUP_REMOVED lines=20> */
.L_x_3264:
[----:B------:R-:W-:Y:S05]  /*2d30*/  BSYNC.RECONVERGENT B1 ;  /* 0x0000000000017941 */ /* 0x000fea0003800200 */
.L_x_3263:
        /* <DEDUP_REMOVED lines=20> */
.L_x_3250:
        /* <DEDUP_REMOVED lines=39> */
.L_x_3267:
[----:B------:R-:W-:Y:S05]  /*30f0*/  BSYNC.RECONVERGENT B1 ;  /* 0x0000000000017941 */ /* 0x000fea0003800200 */
.L_x_3266:
        /* <DEDUP_REMOVED lines=30> */
.L_x_3269:
[----:B------:R-:W-:Y:S05]  /*32e0*/  BSYNC.RECONVERGENT B1 ;  /* 0x0000000000017941 */ /* 0x000fea0003800200 */
.L_x_3268:
        /* <DEDUP_REMOVED lines=49> */
.L_x_3271:
[----:B------:R-:W-:Y:S05]  /*3600*/  BSYNC.RECONVERGENT B1 ;  /* 0x0000000000017941 */ /* 0x000fea0003800200 */
.L_x_3270:
        /* <DEDUP_REMOVED lines=30> */
.L_x_3273:
[----:B------:R-:W-:Y:S05]  /*37f0*/  BSYNC.RECONVERGENT B1 ;  /* 0x0000000000017941 */ /* 0x000fea0003800200 */
.L_x_3272:
        /* <DEDUP_REMOVED lines=30> */
.L_x_3275:
[----:B------:R-:W-:Y:S05]  /*39e0*/  BSYNC.RECONVERGENT B1 ;  /* 0x0000000000017941 */ /* 0x000fea0003800200 */
.L_x_3274:
        /* <DEDUP_REMOVED lines=30> */
.L_x_3277:
[----:B------:R-:W-:Y:S05]  /*3bd0*/  BSYNC.RECONVERGENT B1 ;  /* 0x0000000000017941 */ /* 0x000fea0003800200 */
.L_x_3276:
        /* <DEDUP_REMOVED lines=30> */
.L_x_3279:
[----:B------:R-:W-:Y:S05]  /*3dc0*/  BSYNC.RECONVERGENT B1 ;  /* 0x0000000000017941 */ /* 0x000fea0003800200 */
.L_x_3278:
        /* <DEDUP_REMOVED lines=28> */
.L_x_3265:
[----:B------:R-:W-:Y:S05]  /*3f90*/  BSYNC.RECONVERGENT B0 ;  /* 0x0000000000007941 */ /* 0x000fea0003800200 */
.L_x_3249:
[----:B------:R-:W-:Y:S02]  /*3fa0*/  IADD3 R41, PT, PT, R37, R41, RZ ;  /* 0x0000002925297210 */ /* 0x000fe40007ffe0ff */
[----:B------:R-:W-:Y:S02]  /*3fb0*/  IADD3 R42, PT, PT, R42, 0x1, RZ ;  /* 0x000000012a2a7810 */ /* 0x000fe40007ffe0ff */
[----:B------:R-:W-:-:S13]  /*3fc0*/  ISETP.GE.AND P1, PT, R41, UR5, PT ;  /* 0x0000000529007c0c */ /* 0x000fda000bf26270 */
[----:B------:R-:W-:Y:S05]  /*3fd0*/  @!P1 BRA `(.L_x_3280) ;  /* 0xffffffc000909947 */ /* 0x000fea000383ffff */
[----:B------:R-:W-:Y:S05]  /*3fe0*/  EXIT ;  /* 0x000000000000794d */ /* 0x000fea0003800000 */
.L_x_3281:
        /* <DEDUP_REMOVED lines=9> */
.L_x_4406:


//--------------------- .text._Z35group_norm_nhwc_fwd_one_pass_kernelI11Fp16IOFp16WLi256ELi70ELi560EEv26Group_norm_nhwc_fwd_params --------------------------
	.section	.text._Z35group_norm_nhwc_fwd_one_pass_kernelI11Fp16IOFp16WLi256ELi70ELi560EEv26Group_norm_nhwc_fwd_params,"ax",@progbits
	.align	128
        .global         _Z35group_norm_nhwc_fwd_one_pass_kernelI11Fp16IOFp16WLi256ELi70ELi560EEv26Group_norm_nhwc_fwd_params
        .type           _Z35group_norm_nhwc_fwd_one_pass_kernelI11Fp16IOFp16WLi256ELi70ELi560EEv26Group_norm_nhwc_fwd_params,@function
        .size           _Z35group_norm_nhwc_fwd_one_pass_kernelI11Fp16IOFp16WLi256ELi70ELi560EEv26Group_norm_nhwc_fwd_params,(.L_x_4407 - _Z35group_norm_nhwc_fwd_one_pass_kernelI11Fp16IOFp16WLi256ELi70ELi560EEv26Group_norm_nhwc_fwd_params)
        .other          _Z35group_norm_nhwc_fwd_one_pass_kernelI11Fp16IOFp16WLi256ELi70ELi560EEv26Group_norm_nhwc_fwd_params,@"STO_CUDA_ENTRY STV_DEFAULT"
_Z35group_norm_nhwc_fwd_one_pass_kernelI11Fp16IOFp16WLi256ELi70ELi560EEv26Group_norm_nhwc_fwd_params:
.text._Z35group_norm_nhwc_fwd_one_pass_kernelI11Fp16IOFp16WLi256ELi70ELi560EEv26Group_norm_nhwc_fwd_params:
        /* <DEDUP_REMOVED lines=57> */
.L_x_3355:
        /* <DEDUP_REMOVED lines=469> */
.L_x_3283:
[----:B------:R-:W-:Y:S05]  /*20e0*/  BSYNC.RECONVERGENT B0 ;  /* 0x0000000000007941 */ /* 0x000fea0003800200 */
.L_x_3282:
        /* <DEDUP_REMOVED lines=26> */
.L_x_3286:
[----:B0-----:R-:W2:Y:S04]  /*2290*/  LDG.E.STRONG.GPU R22, desc[UR6][R20.64] ;  /* 0x0000000614167981 */ /* 0x001ea8000c1ef900 */
[----:B--2---:R-:W-:Y:S01]  /*22a0*/  CCTL.IVALL ;  /* 0x00000000ff00798f */ /* 0x004fe20002000000 */
[----:B------:R-:W-:Y:S05]  /*22b0*/  YIELD ;  /* 0x0000000000007946 */ /* 0x000fea0003800000 */
[----:B------:R-:W-:-:S13]  /*22c0*/  ISETP.NE.AND P1, PT, R22, R29, PT ;  /* 0x0000001d1600720c */ /* 0x000fda0003f25270 */
[----:B------:R-:W-:Y:S05]  /*22d0*/  @P1 BRA `(.L_x_3286) ;  /* 0xfffffffc00ec1947 */ /* 0x000fea000383ffff */
.L_x_3285:
        /* <DEDUP_REMOVED lines=14> */
.L_x_3288:
        /* <DEDUP_REMOVED lines=62> */
.L_x_3287:
        /* <DEDUP_REMOVED lines=36> */
.L_x_3289:
        /* <DEDUP_REMOVED lines=18> */
.L_x_3290:
        /* <DEDUP_REMOVED lines=9> */
.L_x_3291:
[----:B------:R-:W-:Y:S05]  /*2b90*/  BSYNC.RECONVERGENT B0 ;  /* 0x0000000000007941 */ /* 0x000fea0003800200 */
.L_x_3284:
        /* <DEDUP_REMOVED lines=70> */
.L_x_3295:
[----:B------:R-:W-:Y:S05]  /*3000*/  BSYNC.RECONVERGENT B1 ;  /* 0x0000000000017941 */ /* 0x000fea0003800200 */
.L_x_3294:
        /* <DEDUP_REMOVED lines=20> */
.L_x_3297:
[----:B------:R-:W-:Y:S05]  /*3150*/  BSYNC.RECONVERGENT B1 ;  /* 0x0000000000017941 */ /* 0x000fea0003800200 */
.L_x_3296:
        /* <DEDUP_REMOVED lines=28> */
.L_x_3299:
[----:B------:R-:W-:Y:S05]  /*3320*/  BSYNC.RECONVERGENT B1 ;  /* 0x0000000000017941 */ /* 0x000fea0003800200 */
.L_x_3298:
        /* <DEDUP_REMOVED lines=20> */
.L_x_3301:
[----:B------:R-:W-:Y:S05]  /*3470*/  BSYNC.RECONVERGENT B1 ;  /* 0x0000000000017941 */ /* 0x000fea0003800200 */
.L_x_3300:
        /* <DEDUP_REMOVED lines=20> */
.L_x_3303:
[----:B------:R-:W-:Y:S05]  /*35c0*/  BSYNC.RECONVERGENT B1 ;  /* 0x0000000000017941 */ /* 0x000fea0003800200 */
.L_x_3302:
        /* <DEDUP_REMOVED lines=20> */
.L_x_3305:
[----:B------:R-:W-:Y:S05]  /*3710*/  BSYNC.RECONVERGENT B1 ;  /* 0x0000000000017941 */ /* 0x000fea0003800200 */
.L_x_3304:
        /* <DEDUP_REMOVED lines=28> */
.L_x_3307:
[----:B------:R-:W-:Y:S05]  /*38e0*/  BSYNC.RECONVERGENT B1 ;  /* 0x0000000000017941 */ /* 0x000fea0003800200 */
.L_x_3306:
        /* <DEDUP_REMOVED lines=20> */
.L_x_3309:
[----:B------:R-:W-:Y:S05]  /*3a30*/  BSYNC.RECONVERGENT B1 ;  /* 0x0000000000017941 */ /* 0x000fea0003800200 */
.L_x_3308:
        /* <DEDUP_REMOVED lines=20> */
.L_x_3311:
[----:B------:R-:W-:Y:S05]  /*3b80*/  BSYNC.RECONVERGENT B1 ;  /* 0x0000000000017941 */ /* 0x000fea0003800200 */
.L_x_3310:
        /* <DEDUP_REMOVED lines=20> */
.L_x_3313:
[----:B------:R-:W-:Y:S05]  /*3cd0*/  BSYNC.RECONVERGENT B1 ;  /* 0x0000000000017941 */ /* 0x000fea0003800200 */
.L_x_3312:
        /* <DEDUP_REMOVED lines=30> */
.L_x_3315:
[----:B------:R-:W-:Y:S05]  /*3ec0*/  BSYNC.RECONVERGENT B1 ;  /* 0x0000000000017941 */ /* 0x000fea0003800200 */
.L_x_3314:
        /* <DEDUP_REMOVED lines=20> */
.L_x_3317:
[----:B------:R-:W-:Y:S05]  /*4010*/  BSYNC.RECONVERGENT B1 ;  /* 0x0000000000017941 */ /* 0x000fea0003800200 */
.L_x_3316:
        /* <DEDUP_REMOVED lines=20> */
.L_x_3319:
[----:B------:R-:W-:Y:S05]  /*4160*/  BSYNC.RECONVERGENT B1 ;  /* 0x0000000000017941 */ /* 0x000fea0003800200 */
.L_x_3318:
        /* <DEDUP_REMOVED lines=20> */
.L_x_3321:
[----:B------:R-:W-:Y:S05]  /*42b0*/  BSYNC.RECONVERGENT B1 ;  /* 0x0000000000017941 */ /* 0x000fea0003800200 */
.L_x_3320:
        /* <DEDUP_REMOVED lines=20> */
.L_x_3323:
[----:B------:R-:W-:Y:S05]  /*4400*/  BSYNC.RECONVERGENT B1 ;  /* 0x0000000000017941 */ /* 0x000fea0003800200 */
.L_x_3322:
        /* <DEDUP_REMOVED lines=19> */
.L_x_3293:
        /* <DEDUP_REMOVED lines=37> */
.L_x_3326:
[----:B------:R-:W-:Y:S05]  /*4790*/  BSYNC.RECONVERGENT B1 ;  /* 0x0000000000017941 */ /* 0x000fea0003800200 */
.L_x_3325:
        /* <DEDUP_REMOVED lines=30> */
.L_x_3328:
[----:B------:R-:W-:Y:S05]  /*4980*/  BSYNC.RECONVERGENT B1 ;  /* 0x0000000000017941 */ /* 0x000fea0003800200 */
.L_x_3327:
        /* <DEDUP_REMOVED lines=38> */
.L_x_3330:
[----:B------:R-:W-:Y:S05]  /*4bf0*/  BSYNC.RECONVERGENT B1 ;  /* 0x0000000000017941 */ /* 0x000fea0003800200 */
.L_x_3329:
        /* <DEDUP_REMOVED lines=30> */
.L_x_3332:
[----:B------:R-:W-:Y:S05]  /*4de0*/  BSYNC.RECONVERGENT B1 ;  /* 0x0000000000017941 */ /* 0x000fea0003800200 */
.L_x_3331:
        /* <DEDUP_REMOVED lines=30> */
.L_x_3334:
[----:B------:R-:W-:Y:S05]  /*4fd0*/  BSYNC.RECONVERGENT B1 ;  /* 0x0000000000017941 */ /* 0x000fea0003800200 */
.L_x_3333:
        /* <DEDUP_REMOVED lines=30> */
.L_x_3336:
[----:B------:R-:W-:Y:S05]  /*51c0*/  BSYNC.RECONVERGENT B1 ;  /* 0x0000000000017941 */ /* 0x000fea0003800200 */
.L_x_3335:
        /* <DEDUP_REMOVED lines=38> */
.L_x_3338:
[----:B------:R-:W-:Y:S05]  /*5430*/  BSYNC.RECONVERGENT B1 ;  /* 0x0000000000017941 */ /* 0x000fea0003800200 */
.L_x_3337:
        /* <DEDUP_REMOVED lines=30> */
.L_x_3340:
[----:B------:R-:W-:Y:S05]  /*5620*/  BSYNC.RECONVERGENT B1 ;  /* 0x0000000000017941 */ /* 0x000fea0003800200 */
.L_x_3339:
        /* <DEDUP_REMOVED lines=30> */
.L_x_3342:
[----:B------:R-:W-:Y:S05]  /*5810*/  BSYNC.RECONVERGENT B1 ;  /* 0x0000000000017941 */ /* 0x000fea0003800200 */
.L_x_3341:
        /* <DEDUP_REMOVED lines=30> */
.L_x_3344:
[----:B------:R-:W-:Y:S05]  /*5a00*/  BSYNC.RECONVERGENT B1 ;  /* 0x0000000000017941 */ /* 0x000fea0003800200 */
.L_x_3343:
        /* <DEDUP_REMOVED lines=40> */
.L_x_3346:
[----:B------:R-:W-:Y:S05]  /*5c90*/  BSYNC.RECONVERGENT B1 ;  /* 0x0000000000017941 */ /* 0x000fea0003800200 */
.L_x_3345:
        /* <DEDUP_REMOVED lines=30> */
.L_x_3348:
[----:B------:R-:W-:Y:S05]  /*5e80*/  BSYNC.RECONVERGENT B1 ;  /* 0x0000000000017941 */ /* 0x000fea0003800200 */
.L_x_3347:
        /* <DEDUP_REMOVED lines=30> */
.L_x_3350:
[----:B------:R-:W-:Y:S05]  /*6070*/  BSYNC.RECONVERGENT B1 ;  /* 0x0000000000017941 */ /* 0x000fea0003800200 */
.L_x_3349:
        /* <DEDUP_REMOVED lines=30> */
.L_x_3352:
[----:B------:R-:W-:Y:S05]  /*6260*/  BSYNC.RECONVERGENT B1 ;  /* 0x0000000000017941 */ /* 0x000fea0003800200 */
.L_x_3351:
        /* <DEDUP_REMOVED lines=30> */
.L_x_3354:
[----:B------:R-:W-:Y:S05]  /*6450*/  BSYNC.RECONVERGENT B1 ;  /* 0x0000000000017941 */ /* 0x000fea0003800200 */
.L_x_3353:
        /* <DEDUP_REMOVED lines=29> */
.L_x_3324:
[----:B------:R-:W-:Y:S05]  /*6630*/  BSYNC.RECONVERGENT B0 ;  /* 0x0000000000007941 */ /* 0x000fea0003800200 */
.L_x_3292:
        /* <DEDUP_REMOVED lines=8> */
.L_x_3356:
        /* <DEDUP_REMOVED lines=12> */
.L_x_4407:


//--------------------- .text._Z35group_norm_nhwc_fwd_one_pass_kernelI11Fp16IOFp16WLi512ELi70ELi560EEv26Group_norm_nhwc_fwd_params --------------------------
	.section	.text._Z35group_norm_nhwc_fwd_one_pass_kernelI11Fp16IOFp16WLi512ELi70ELi560EEv26Group_norm_nhwc_fwd_params,"ax",@progbits
	.align	128
        .global         _Z35group_norm_nhwc_fwd_one_pass_kernelI11Fp16IOFp16WLi512ELi70ELi560EEv26Group_norm_nhwc_fwd_params
        .type           _Z35group_norm_nhwc_fwd_one_pass_kernelI11Fp16IOFp16WLi512ELi70ELi560EEv26Group_norm_nhwc_fwd_params,@function
        .size           _Z35group_norm_nhwc_fwd_one_pass_kernelI11Fp16IOFp16WLi512ELi70ELi560EEv26Group_norm_nhwc_fwd_params,(.L_x_4408 - _Z35group_norm_nhwc_fwd_one_pass_kernelI11Fp16IOFp16WLi512ELi70ELi560EEv26Group_norm_nhwc_fwd_params)
        .other          _Z35group_norm_nhwc_fwd_one_pass_kernelI11Fp16IOFp16WLi512ELi70ELi560EEv26Group_norm_nhwc_fwd_params,@"STO_CUDA_ENTRY STV_DEFAULT"
_Z35group_norm_nhwc_fwd_one_pass_kernelI11Fp16IOFp16WLi512ELi70ELi560EEv26Group_norm_nhwc_fwd_params:
.text._Z35group_norm_nhwc_fwd_one_pass_kernelI11Fp16IOFp16WLi512ELi70ELi560EEv26Group_norm_nhwc_fwd_params:
        /* <DEDUP_REMOVED lines=26> */
.L_x_3494:
        /* <DEDUP_REMOVED lines=875> */
.L_x_3358:
[----:B------:R-:W-:Y:S05]  /*3850*/  BSYNC.RECONVERGENT B0 ;  /* 0x0000000000007941 */ /* 0x000fea0003800200 */
.L_x_3357:
        /* <DEDUP_REMOVED lines=32> */
.L_x_3361:
[----:B0-----:R-:W2:Y:S04]  /*3a60*/  LDG.E.STRONG.GPU R22, desc[UR14][R20.64] ;  /* 0x0000000e14167981 */ /* 0x001ea8000c1ef900 */
[----:B--2---:R-:W-:Y:S01]  /*3a70*/  CCTL.IVALL ;  /* 0x00000000ff00798f */ /* 0x004fe20002000000 */
[----:B------:R-:W-:Y:S05]  /*3a80*/  YIELD ;  /* 0x0000000000007946 */ /* 0x000fea0003800000 */
[----:B------:R-:W-:-:S13]  /*3a90*/  ISETP.NE.AND P1, PT, R22, R25, PT ;  /* 0x000000191600720c */ /* 0x000fda0003f25270 */
[----:B------:R-:W-:Y:S05]  /*3aa0*/  @P1 BRA `(.L_x_3361) ;  /* 0xfffffffc00ec1947 */ /* 0x000fea000383ffff */
.L_x_3360:
        /* <DEDUP_REMOVED lines=15> */
.L_x_3363:
        /* <DEDUP_REMOVED lines=73> */
.L_x_3362:
        /* <DEDUP_REMOVED lines=42> */
.L_x_3364:
        /* <DEDUP_REMOVED lines=19> */
.L_x_3365:
        /* <DEDUP_REMOVED lines=11> */
.L_x_3366:
[----:B------:R-:W-:Y:S05]  /*44b0*/  BSYNC.RECONVERGENT B0 ;  /* 0x0000000000007941 */ /* 0x000fea0003800200 */
.L_x_3359:
        /* <DEDUP_REMOVED lines=82> */
.L_x_3370:
[----:B------:R-:W-:Y:S05]  /*49e0*/  BSYNC.RECONVERGENT B1 ;  /* 0x0000000000017941 */ /* 0x000fea0003800200 */
.L_x_3369:
        /* <DEDUP_REMOVED lines=21> */
.L_x_3372:
[----:B------:R-:W-:Y:S05]  /*4b40*/  BSYNC.RECONVERGENT B1 ;  /* 0x0000000000017941 */ /* 0x000fea0003800200 */
.L_x_3371:
        /* <DEDUP_REMOVED lines=40> */
.L_x_3374:
[----:B------:R-:W-:Y:S05]  /*4dd0*/  BSYNC.RECONVERGENT B1 ;  /* 0x0000000000017941 */ /* 0x000fea0003800200 */
.L_x_3373:
        /* <DEDUP_REMOVED lines=22> */
.L_x_3376:
[----:B------:R-:W-:Y:S05]  /*4f40*/  BSYNC.RECONVERGENT B1 ;  /* 0x0000000000017941 */ /* 0x000fea0003800200 */
.L_x_3375:
        /* <DEDUP_REMOVED lines=20> */
.L_x_3378:
[----:B------:R-:W-:Y:S05]  /*5090*/  BSYNC.RECONVERGENT B1 ;  /* 0x0000000000017941 */ /* 0x000fea0003800200 */
.L_x_3377:
        /* <DEDUP_REMOVED lines=20> */
.L_x_3380:
[----:B------:R-:W-:Y:S05]  /*51e0*/  BSYNC.RECONVERGENT B1 ;  /* 0x0000000000017941 */ /* 0x000fea0003800200 */
.L_x_3379:
        /* <DEDUP_REMOVED lines=20> */
.L_x_3382:
[----:B------:R-:W-:Y:S05]  /*5330*/  BSYNC.RECONVERGENT B1 ;  /* 0x0000000000017941 */ /* 0x000fea0003800200 */
.L_x_3381:
        /* <DEDUP_REMOVED lines=20> */
.L_x_3384:
[----:B------:R-:W-:Y:S05]  /*5480*/  BSYNC.RECONVERGENT B1 ;  /* 0x0000000000017941 */ /* 0x000fea0003800200 */
.L_x_3383:
        /* <DEDUP_REMOVED lines=42> */
.L_x_3386:
[----:B------:R-:W-:Y:S05]  /*5730*/  BSYNC.RECONVERGENT B1 ;  /* 0x0000000000017941 */ /* 0x000fea0003800200 */
.L_x_3385:
        /* <DEDUP_REMOVED lines=20> */
.L_x_3388:
[----:B------:R-:W-:Y:S05]  /*5880*/  BSYNC.RECONVERGENT B1 ;  /* 0x0000000000017941 */ /* 0x000fea0003800200 */
.L_x_3387:
        /* <DEDUP_REMOVED lines=20> */
.L_x_3390:
[----:B------:R-:W-:Y:S05]  /*59d0*/  BSYNC.RECONVERGENT B1 ;  /* 0x0000000000017941 */ /* 0x000fea0003800200 */
.L_x_3389:
        /* <DEDUP_REMOVED lines=20> */
.L_x_3392:
[----:B------:R-:W-:Y:S05]  /*5b20*/  BSYNC.RECONVERGENT B1 ;  /* 0x0000000000017941 */ /* 0x000fea0003800200 */
.L_x_3391:
        /* <DEDUP_REMOVED lines=20> */
.L_x_3394:
[----:B------:R-:W-:Y:S05]  /*5c70*/  BSYNC.RECONVERGENT B1 ;  /* 0x0000000000017941 */ /* 0x000fea0003800200 */
.L_x_3393:
        /* <DEDUP_REMOVED lines=20> */
.L_x_3396:
[----:B------:R-:W-:Y:S05]  /*5dc0*/  BSYNC.RECONVERGENT B1 ;  /* 0x0000000000017941 */ /* 0x000fea0003800200 */
.L_x_3395:
        /* <DEDUP_REMOVED lines=44> */
.L_x_3398:
[----:B------:R-:W-:Y:S05]  /*6090*/  BSYNC.RECONVERGENT B1 ;  /* 0x0000000000017941 */ /* 0x000fea0003800200 */
.L_x_3397:
        /* <DEDUP_REMOVED lines=20> */
.L_x_3400:
[----:B------:R-:W-:Y:S05]  /*61e0*/  BSYNC.RECONVERGENT B1 ;  /* 0x0000000000017941 */ /* 0x000fea0003800200 */
.L_x_3399:
        /* <DEDUP_REMOVED lines=20> */
.L_x_3402:
[----:B------:R-:W-:Y:S05]  /*6330*/  BSYNC.RECONVERGENT B1 ;  /* 0x0000000000017941 */ /* 0x000fea0003800200 */
.L_x_3401:
        /* <DEDUP_REMOVED lines=20> */
.L_x_3404:
[----:B------:R-:W-:Y:S05]  /*6480*/  BSYNC.RECONVERGENT B1 ;  /* 0x0000000000017941 */ /* 0x000fea0003800200 */
.L_x_3403:
        /* <DEDUP_REMOVED lines=20> */
.L_x_3406:
[----:B------:R-:W-:Y:S05]  /*65d0*/  BSYNC.RECONVERGENT B1 ;  /* 0x0000000000017941 */ /* 0x000fea0003800200 */
.L_x_3405:
        /* <DEDUP_REMOVED lines=20> */
.L_x_3408:
[----:B------:R-:W-:Y:S05]  /*6720*/  BSYNC.RECONVERGENT B1 ;  /* 0x0000000000017941 */ /* 0x000fea0003800200 */
.L_x_3407:
        /* <DEDUP_REMOVED lines=44> */
.L_x_3410:
[----:B------:R-:W-:Y:S05]  /*69f0*/  BSYNC.RECONVERGENT B1 ;  /* 0x0000000000017941 */ /* 0x000fea0003800200 */
.L_x_3409:
        /* <DEDUP_REMOVED lines=20> */
.L_x_3412:
[----:B------:R-:W-:Y:S05]  /*6b40*/  BSYNC.RECONVERGENT B1 ;  /* 0x0000000000017941 */ /* 0x000fea0003800200 */
.L_x_3411:
        /* <DEDUP_REMOVED lines=20> */
.L_x_3414:
[----:B------:R-:W-:Y:S05]  /*6c90*/  BSYNC.RECONVERGENT B1 ;  /* 0x0000000000017941 */ /* 0x000fea0003800200 */
.L_x_3413:
        /* <DEDUP_REMOVED lines=20> */
.L_x_3416:
[----:B------:R-:W-:Y:S05]  /*6de0*/  BSYNC.RECONVERGENT B1 ;  /* 0x0000000000017941 */ /* 0x000fea0003800200 */
.L_x_3415:
        /* <DEDUP_REMOVED lines=20> */
.L_x_3418:
[----:B------:R-:W-:Y:S05]  /*6f30*/  BSYNC.RECONVERGENT B1 ;  /* 0x0000000000017941 */ /* 0x000fea0003800200 */
.L_x_3417:
        /* <DEDUP_REMOVED lines=20> */
.L_x_3420:
[----:B------:R-:W-:Y:S05]  /*7080*/  BSYNC.RECONVERGENT B1 ;  /* 0x0000000000017941 */ /* 0x000fea0003800200 */
.L_x_3419:
        /* <DEDUP_REMOVED lines=42> */
.L_x_3422:
[----:B------:R-:W-:Y:S05]  /*7330*/  BSYNC.RECONVERGENT B1 ;  /* 0x0000000000017941 */ /* 0x000fea0003800200 */
.L_x_3421:
        /* <DEDUP_REMOVED lines=20> */
.L_x_3424:
[----:B------:R-:W-:Y:S05]  /*7480*/  BSYNC.RECONVERGENT B1 ;  /* 0x0000000000017941 */ /* 0x000fea0003800200 */
.L_x_3423:
        /* <DEDUP_REMOVED lines=20> */
.L_x_3426:
[----:B------:R-:W-:Y:S05]  /*75d0*/  BSYNC.RECONVERGENT B1 ;  /* 0x0000000000017941 */ /* 0x000fea0003800200 */
.L_x_3425:
        /* <DEDUP_REMOVED lines=20> */
.L_x_3428:
[----:B------:R-:W-:Y:S05]  /*7720*/  BSYNC.RECONVERGENT B1 ;  /* 0x0000000000017941 */ /* 0x000fea0003800200 */
.L_x_3427:
        /* <DEDUP_REMOVED lines=20> */
.L_x_3430:
[----:B------:R-:W-:Y:S05]  /*7870*/  BSYNC.RECONVERGENT B1 ;  /* 0x0000000000017941 */ /* 0x000fea0003800200 */
.L_x_3429:
        /* <DEDUP_REMOVED lines=19> */
.L_x_3368:
        /* <DEDUP_REMOVED lines=39> */
.L_x_3433:
[----:B------:R-:W-:Y:S05]  /*7c20*/  BSYNC.RECONVERGENT B1 ;  /* 0x0000000000017941 */ /* 0x000fea0003800200 */
.L_x_3432:
        /* <DEDUP_REMOVED lines=31> */
.L_x_3435:
[----:B------:R-:W-:Y:S05]  /*7e20*/  BSYNC.RECONVERGENT B1 ;  /* 0x0000000000017941 */ /* 0x000fea0003800200 */
.L_x_3434:
        /* <DEDUP_REMOVED lines=50> */
.L_x_3437:
[----:B------:R-:W-:Y:S05]  /*8150*/  BSYNC.RECONVERGENT B1 ;  /* 0x0000000000017941 */ /* 0x000fea0003800200 */
.L_x_3436:
        /* <DEDUP_REMOVED lines=32> */
.L_x_3439:
[----:B------:R-:W-:Y:S05]  /*8360*/  BSYNC.RECONVERGENT B1 ;  /* 0x0000000000017941 */ /* 0x000fea0003800200 */
.L_x_3438:
        /* <DEDUP_REMOVED lines=30> */
.L_x_3441:
[----:B------:R-:W-:Y:S05]  /*8550*/  BSYNC.RECONVERGENT B1 ;  /* 0x0000000000017941 */ /* 0x000fea0003800200 */
.L_x_3440:
        /* <DEDUP_REMOVED lines=30> */
.L_x_3443:
[----:B------:R-:W-:Y:S05]  /*8740*/  BSYNC.RECONVERGENT B1 ;  /* 0x0000000000017941 */ /* 0x000fea0003800200 */
.L_x_3442:
        /* <DEDUP_REMOVED lines=30> */
.L_x_3445:
[----:B------:R-:W-:Y:S05]  /*8930*/  BSYNC.RECONVERGENT B1 ;  /* 0x0000000000017941 */ /* 0x000fea0003800200 */
.L_x_3444:
        /* <DEDUP_REMOVED lines=30> */
.L_x_3447:
[----:B------:R-:W-:Y:S05]  /*8b20*/  BSYNC.RECONVERGENT B1 ;  /* 0x0000000000017941 */ /* 0x000fea0003800200 */
.L_x_3446:
        /* <DEDUP_REMOVED lines=52> */
.L_x_3449:
[----:B------:R-:W-:Y:S05]  /*8e70*/  BSYNC.RECONVERGENT B1 ;  /* 0x0000000000017941 */ /* 0x000fea0003800200 */
.L_x_3448:
        /* <DEDUP_REMOVED lines=30> */
.L_x_3451:
[----:B------:R-:W-:Y:S05]  /*9060*/  BSYNC.RECONVERGENT B1 ;  /* 0x0000000000017941 */ /* 0x000fea0003800200 */
.L_x_3450:
        /* <DEDUP_REMOVED lines=30> */
.L_x_3453:
[----:B------:R-:W-:Y:S05]  /*9250*/  BSYNC.RECONVERGENT B1 ;  /* 0x0000000000017941 */ /* 0x000fea0003800200 */
.L_x_3452:
        /* <DEDUP_REMOVED lines=30> */
.L_x_3455:
[----:B------:R-:W-:Y:S05]  /*9440*/  BSYNC.RECONVERGENT B1 ;  /* 0x0000000000017941 */ /* 0x000fea0003800200 */
.L_x_3454:
        /* <DEDUP_REMOVED lines=30> */
.L_x_3457:
[----:B------:R-:W-:Y:S05]  /*9630*/  BSYNC.RECONVERGENT B1 ;  /* 0x0000000000017941 */ /* 0x000fea0003800200 */
.L_x_3456:
        /* <DEDUP_REMOVED lines=30> */
.L_x_3459:
[----:B------:R-:W-:Y:S05]  /*9820*/  BSYNC.RECONVERGENT B1 ;  /* 0x0000000000017941 */ /* 0x000fea0003800200 */
.L_x_3458:
        /* <DEDUP_REMOVED lines=54> */
.L_x_3461:
[----:B------:R-:W-:Y:S05]  /*9b90*/  BSYNC.RECONVERGENT B1 ;  /* 0x0000000000017941 */ /* 0x000fea0003800200 */
.L_x_3460:
        /* <DEDUP_REMOVED lines=30> */
.L_x_3463:
[----:B------:R-:W-:Y:S05]  /*9d80*/  BSYNC.RECONVERGENT B1 ;  /* 0x0000000000017941 */ /* 0x000fea0003800200 */
.L_x_3462:
        /* <DEDUP_REMOVED lines=30> */
.L_x_3465:
[----:B------:R-:W-:Y:S05]  /*9f70*/  BSYNC.RECONVERGENT B1 ;  /* 0x0000000000017941 */ /* 0x000fea0003800200 */
.L_x_3464:
        /* <DEDUP_REMOVED lines=30> */
.L_x_3467:
[----:B------:R-:W-:Y:S05]  /*a160*/  BSYNC.RECONVERGENT B1 ;  /* 0x0000000000017941 */ /* 0x000fea0003800200 */
.L_x_3466:
        /* <DEDUP_REMOVED lines=30> */
.L_x_3469:
[----:B------:R-:W-:Y:S05]  /*a350*/  BSYNC.RECONVERGENT B1 ;  /* 0x0000000000017941 */ /* 0x000fea0003800200 */
.L_x_3468:
        /* <DEDUP_REMOVED lines=30> */
.L_x_3471:
[----:B------:R-:W-:Y:S05]  /*a540*/  BSYNC.RECONVERGENT B1 ;  /* 0x0000000000017941 */ /* 0x000fea0003800200 */
.L_x_3470:
        /* <DEDUP_REMOVED lines=54> */
.L_x_3473:
[----:B------:R-:W-:Y:S05]  /*a8b0*/  BSYNC.RECONVERGENT B1 ;  /* 0x0000000000017941 */ /* 0x000fea0003800200 */
.L_x_3472:
        /* <DEDUP_REMOVED lines=30> */
.L_x_3475:
[----:B------:R-:W-:Y:S05]  /*aaa0*/  BSYNC.RECONVERGENT B1 ;  /* 0x0000000000017941 */ /* 0x000fea0003800200 */
.L_x_3474:
        /* <DEDUP_REMOVED lines=30> */
.L_x_3477:
[----:B------:R-:W-:Y:S05]  /*ac90*/  BSYNC.RECONVERGENT B1 ;  /* 0x0000000000017941 */ /* 0x000fea0003800200 */
.L_x_3476:
        /* <DEDUP_REMOVED lines=30> */
.L_x_3479:
[----:B------:R-:W-:Y:S05]  /*ae80*/  BSYNC.RECONVERGENT B1 ;  /* 0x0000000000017941 */ /* 0x000fea0003800200 */
.L_x_3478:
        /* <DEDUP_REMOVED lines=30> */
.L_x_3481:
[----:B------:R-:W-:Y:S05]  /*b070*/  BSYNC.RECONVERGENT B1 ;  /* 0x0000000000017941 */ /* 0x000fea0003800200 */
.L_x_3480:
        /* <DEDUP_REMOVED lines=30> */
.L_x_3483:
[----:B------:R-:W-:Y:S05]  /*b260*/  BSYNC.RECONVERGENT B1 ;  /* 0x0000000000017941 */ /* 0x000fea0003800200 */
.L_x_3482:
        /* <DEDUP_REMOVED lines=52> */
.L_x_3485:
[----:B------:R-:W-:Y:S05]  /*b5b0*/  BSYNC.RECONVERGENT B1 ;  /* 0x0000000000017941 */ /* 0x000fea0003800200 */
.L_x_3484:
        /* <DEDUP_REMOVED lines=30> */
.L_x_3487:
[----:B------:R-:W-:Y:S05]  /*b7a0*/  BSYNC.RECONVERGENT B1 ;  /* 0x0000000000017941 */ /* 0x000fea0003800200 */
.L_x_3486:
        /* <DEDUP_REMOVED lines=30> */
.L_x_3489:
[----:B------:R-:W-:Y:S05]  /*b990*/  BSYNC.RECONVERGENT B1 ;  /* 0x0000000000017941 */ /* 0x000fea0003800200 */
.L_x_3488:
        /* <DEDUP_REMOVED lines=30> */
.L_x_3491:
[----:B------:R-:W-:Y:S05]  /*bb80*/  BSYNC.RECONVERGENT B1 ;  /* 0x0000000000017941 */ /* 0x000fea0003800200 */
.L_x_3490:
        /* <DEDUP_REMOVED lines=30> */
.L_x_3493:
[----:B------:R-:W-:Y:S05]  /*bd70*/  BSYNC.RECONVERGENT B1 ;  /* 0x0000000000017941 */ /* 0x000fea0003800200 */
.L_x_3492:
        /* <DEDUP_REMOVED lines=28> */
.L_x_3431:
[----:B------:R-:W-:Y:S05]  /*bf40*/  BSYNC.RECONVERGENT B0 ;  /* 0x0000000000007941 */ /* 0x000fea0003800200 */
.L_x_3367:
        /* <DEDUP_REMOVED lines=9> */
.L_x_3495:
        /* <DEDUP_REMOVED lines=10> */
.L_x_4408:


//--------------------- .text._Z35group_norm_nhwc_fwd_one_pass_kernelI11Fp32IOFp32WLi64ELi70ELi560EEv26Group_norm_nhwc_fwd_params --------------------------
	.section	.text._Z35group_norm_nhwc_fwd_one_pass_kernelI11Fp32IOFp32WLi64ELi70ELi560EEv26Group_norm_nhwc_fwd_params,"ax",@progbits
	.align	128
        .global         _Z35group_norm_nhwc_fwd_one_pass_kernelI11Fp32IOFp32WLi64ELi70ELi560EEv26Group_norm_nhwc_fwd_params
        .type           _Z35group_norm_nhwc_fwd_one_pass_kernelI11Fp32IOFp32WLi64ELi70ELi560EEv26Group_norm_nhwc_fwd_params,@function
        .size           _Z35group_norm_nhwc_fwd_one_pass_kernelI11Fp32IOFp32WLi64ELi70ELi560EEv26Group_norm_nhwc_fwd_params,(.L_x_4409 - _Z35group_norm_nhwc_fwd_one_pass_kernelI11Fp32IOFp32WLi64ELi70ELi560EEv26Group_norm_nhwc_fwd_params)
        .other          _Z35group_norm_nhwc_fwd_one_pass_kernelI11Fp32IOFp32WLi64ELi70ELi560EEv26Group_norm_nhwc_fwd_params,@"STO_CUDA_ENTRY STV_DEFAULT"
_Z35group_norm_nhwc_fwd_one_pass_kernelI11Fp32IOFp32WLi64ELi70ELi560EEv26Group_norm_nhwc_fwd_params:
.text._Z35group_norm_nhwc_fwd_one_pass_kernelI11Fp32IOFp32WLi64ELi70ELi560EEv26Group_norm_nhwc_fwd_params:
        /* <DEDUP_REMOVED lines=11> */
[----:B------:R-:W3:Y:S01]  /*00b0*/  S2R R32, SR_LANEID ;  /* 0x0000000000207919 */ /* 0x000ee20000000000 */
[----:B------:R-:W4:Y:S01]  /*00c0*/  LDCU.64 UR8, c[0x0][0x388] ;  /* 0x00007100ff0877ac */ /* 0x000f220008000a00 */
[----:B------:R-:W0:Y:S01]  /*00d0*/  LDCU UR20, c[0x0][0x374] ;  /* 0x00006e80ff1477ac */ /* 0x000e220008000800 */
[----:B------:R-:W0:Y:S01]  /*00e0*/  LDCU.64 UR16, c[0x0][0x358] ;  /* 0x00006b00ff1077ac */ /* 0x000e220008000a00 */
[----:B------:R-:W-:Y:S01]  /*00f0*/  UMOV UR7, UR6 ;  /* 0x0000000600077c82 */ /* 0x000fe20008000000 */
[----:B--2---:R-:W-:Y:S01]  /*0100*/  MOV R3, UR4 ;  /* 0x0000000400037c02 */ /* 0x004fe20008000f00 */
[----:B------:R-:W-:Y:S01]  /*0110*/  UMOV UR4, URZ ;  /* 0x000000ff00047c82 */ /* 0x000fe20008000000 */
[----:B----4-:R-:W-:-:S02]  /*0120*/  ISETP.NE.U32.AND P1, PT, RZ, UR8, PT ;  /* 0x00000008ff007c0c */ /* 0x010fc4000bf25070 */
[C---:B0-----:R-:W-:Y:S02]  /*0130*/  LOP3.LUT R0, R33.reuse, 0xffff, RZ, 0xc0, !PT ;  /* 0x0000ffff21007812 */ /* 0x041fe400078ec0ff */
        /* <DEDUP_REMOVED lines=13> */
[----:B------:R-:W-:Y:S02]  /*0210*/  IADD3 R0, PT, PT, R0, R33, RZ ;  /* 0x0000002100007210 */ /* 0x000fe40007ffe0ff */
[----:B------:R-:W-:Y:S02]  /*0220*/  SHF.R.S32.HI R7, RZ, 0x1f, R6 ;  /* 0x0000001fff077819 */ /* 0x000fe40000011406 */
[----:B------:R-:W-:Y:S02]  /*0230*/  SHF.R.S32.HI R5, RZ, 0x1f, R4 ;  /* 0x0000001fff057819 */ /* 0x000fe40000011404 */
[----:B------:R-:W-:Y:S02]  /*0240*/  SHF.R.S32.HI R3, RZ, 0x1f, R2 ;  /* 0x0000001fff037819 */ /* 0x000fe40000011402 */
[----:B---3--:R-:W-:-:S07]  /*0250*/  SHF.L.U32 R0, R0, 0x1, RZ ;  /* 0x0000000100007819 */ /* 0x008fce00000006ff */
.L_x_3521:
[----:B0-----:R-:W0:Y:S01]  /*0260*/  LDCU UR5, c[0x0][0x3f8] ;  /* 0x00007f00ff0577ac */ /* 0x001e220008000800 */
[----:B------:R-:W-:Y:S02]  /*0270*/  IABS R14, UR7 ;  /* 0x00000007000e7c13 */ /* 0x000fe40008000000 */
[----:B------:R-:W-:Y:S01]  /*0280*/  LOP3.LUT R20, R0, 0xffff, RZ, 0xc0, !PT ;  /* 0x0000ffff00147812 */ /* 0x000fe200078ec0ff */
[----:B------:R-:W1:Y:S01]  /*0290*/  LDCU.64 UR12, c[0x0][0x3e8] ;  /* 0x00007d00ff0c77ac */ /* 0x000e620008000a00 */
[----:B0-----:R-:W-:-:S04]  /*02a0*/  MOV R8, UR5 ;  /* 0x0000000500087c02 */ /* 0x001fc80008000f00 */
[----:B-----5:R-:W-:Y:S02]  /*02b0*/  IABS R11, R8 ;  /* 0x00000008000b7213 */ /* 0x020fe40000000000 */
        /* <DEDUP_REMOVED lines=8> */
[----:B--234-:R-:W1:Y:S08]  /*0340*/  @!P2 LDC.64 R18, c[0x0][0x3e0] ;  /* 0x0000f800ff12ab82 */ /* 0x01ce700000000a00 */
[----:B------:R-:W2:Y:S01]  /*0350*/  @!P3 LDC.64 R16, c[0x0][0x3e0] ;  /* 0x0000f800ff10bb82 */ /* 0x000ea20000000a00 */
[----:B0-----:R-:W-:-:S04]  /*0360*/  IADD3 R8, PT, PT, R10, 0xffffffe, RZ ;  /* 0x0ffffffe0a087810 */ /* 0x001fc80007ffe0ff */
[----:B------:R0:W3:Y:S01]  /*0370*/  F2I.FTZ.U32.TRUNC.NTZ R9, R8 ;  /* 0x0000000800097305 */ /* 0x0000e2000021f000 */
[----:B-1----:R-:W-:-:S04]  /*0380*/  @!P2 IMAD R23, R7, R18, RZ ;  /* 0x000000120717a224 */ /* 0x002fc800078e02ff */
[----:B------:R-:W-:Y:S02]  /*0390*/  @!P2 IMAD R29, R6, R19, R23 ;  /* 0x00000013061da224 */ /* 0x000fe400078e0217 */
[----:B0-----:R-:W-:Y:S02]  /*03a0*/  HFMA2 R8, -RZ, RZ, 0, 0 ;  /* 0x00000000ff087431 */ /* 0x001fe400000001ff */
[----:B--2---:R-:W-:-:S03]  /*03b0*/  @!P3 IMAD R26, R5, R16, RZ ;  /* 0x00000010051ab224 */ /* 0x004fc600078e02ff */
[----:B------:R-:W-:Y:S01]  /*03c0*/  R2UR UR8, R8 ;  /* 0x00000000080872ca */ /* 0x000fe200000e0000 */
[----:B---3--:R-:W-:Y:S01]  /*03d0*/  IMAD.MOV R12, RZ, RZ, -R9 ;  /* 0x000000ffff0c7224 */ /* 0x008fe200078e0a09 */
[----:B------:R-:W-:-:S03]  /*03e0*/  R2UR UR9, R9 ;  /* 0x00000000090972ca */ /* 0x000fc600000e0000 */
[----:B------:R-:W-:Y:S01]  /*03f0*/  IMAD R13, R12, R11, RZ ;  /* 0x0000000b0c0d7224 */ /* 0x000fe200078e02ff */
[----:B------:R-:W-:Y:S02]  /*0400*/  MOV R12, R14 ;  /* 0x0000000e000c7202 */ /* 0x000fe40000000f00 */
[----:B------:R-:W0:Y:S02]  /*0410*/  @!P3 LDC.64 R14, c[0x0][0x390] ;  /* 0x0000e400ff0ebb82 */ /* 0x000e240000000a00 */
[----:B------:R-:W-:-:S05]  /*0420*/  R2UR UR10, R12 ;  /* 0x000000000c0a72ca */ /* 0x000fca00000e0000 */
[----:B------:R-:W-:-:S05]  /*0430*/  IMAD.HI.U32 R13, R9, R13, UR8 ;  /* 0x00000008090d7e27 */ /* 0x000fca000f8e000d */
[----:B------:R-:W-:Y:S02]  /*0440*/  R2UR UR8, R13 ;  /* 0x000000000d0872ca */ /* 0x000fe400000e0000 */
[----:B------:R-:W1:Y:S11]  /*0450*/  @!P2 LDC.64 R12, c[0x0][0x390] ;  /* 0x0000e400ff0cab82 */ /* 0x000e760000000a00 */
[----:B------:R-:W-:-:S02]  /*0460*/  UIMAD.WIDE.U32 UR8, UR8, UR10, URZ ;  /* 0x0000000a080872a5 */ /* 0x000fc4000f8e00ff */
[----:B------:R-:W-:-:S04]  /*0470*/  ULOP3.LUT UR8, UR7, UR5, URZ, 0x3c, !UPT ;  /* 0x0000000507087292 */ /* 0x000fc8000f8e3cff */
[----:B------:R-:W-:-:S05]  /*0480*/  IADD3 R8, PT, PT, RZ, -UR9, RZ ;  /* 0x80000009ff087c10 */ /* 0x000fca000fffe0ff */
[C---:B------:R-:W-:Y:S01]  /*0490*/  IMAD R8, R11.reuse, R8, UR10 ;  /* 0x0000000a0b087e24 */ /* 0x040fe2000f8e0208 */
[----:B------:R-:W2:Y:S04]  /*04a0*/  LDCU.64 UR10, c[0x0][0x3f0] ;  /* 0x00007e00ff0a77ac */ /* 0x000ea80008000a00 */
[----:B------:R-:W-:-:S13]  /*04b0*/  ISETP.GT.U32.AND P1, PT, R11, R8, PT ;  /* 0x000000080b00720c */ /* 0x000fda0003f24070 */
[----:B------:R-:W-:Y:S01]  /*04c0*/  VOTEU.ANY UP1, P1 ;  /* 0x0000000000ff7886 */ /* 0x000fe20000820100 */
[----:B------:R-:W-:Y:S02]  /*04d0*/  PLOP3.LUT P1, PT, PT, PT, UP1, 0x80, 0x8 ;  /* 0x000000000008781c */ /* 0x000fe40003f2f018 */
[----:B--2---:R-:W-:Y:S02]  /*04e0*/  MOV R9, UR10 ;  /* 0x0000000a00097c02 */ /* 0x004fe40008000f00 */
[----:B------:R-:W-:Y:S02]  /*04f0*/  @!UP1 UIADD3 UR9, UPT, UPT, UR9, 0x1, URZ ;  /* 0x0000000109099890 */ /* 0x000fe4000fffe0ff */
[----:B------:R-:W-:-:S07]  /*0500*/  UISETP.GE.AND UP1, UPT, UR8, URZ, UPT ;  /* 0x000000ff0800728c */ /* 0x000fce000bf26270 */
[----:B------:R-:W-:-:S04]  /*0510*/  @!P1 IADD3 R8, PT, PT, R8, -R11, RZ ;  /* 0x8000000b08089210 */ /* 0x000fc80007ffe0ff */
[----:B------:R-:W-:-:S13]  /*0520*/  ISETP.GE.U32.AND P1, PT, R8, R11, PT ;  /* 0x0000000b0800720c */ /* 0x000fda0003f26070 */
[----:B------:R-:W-:Y:S01]  /*0530*/  VOTEU.ANY UP0, P1 ;  /* 0x0000000000ff7886 */ /* 0x000fe20000800100 */
[----:B------:R-:W-:-:S04]  /*0540*/  ISETP.GE.U32.AND P1, PT, R30, UR12, PT ;  /* 0x0000000c1e007c0c */ /* 0x000fc8000bf26070 */
[----:B------:R-:W-:Y:S01]  /*0550*/  @UP0 UIADD3 UR9, UPT, UPT, UR9, 0x1, URZ ;  /* 0x0000000109090890 */ /* 0x000fe2000fffe0ff */
[----:B------:R-:W-:Y:S01]  /*0560*/  ISETP.GE.AND.EX P1, PT, R31, UR13, PT, P1 ;  /* 0x0000000d1f007c0c */ /* 0x000fe2000bf26310 */
[----:B------:R-:W-:Y:S02]  /*0570*/  UISETP.NE.AND UP0, UPT, UR5, URZ, UPT ;  /* 0x000000ff0500728c */ /* 0x000fe4000bf05270 */
[----:B------:R-:W-:-:S09]  /*0580*/  @!UP1 UIADD3 UR9, UPT, UPT, -UR9, URZ, URZ ;  /* 0x000000ff09099290 */ /* 0x000fd2000fffe1ff */
[----:B------:R-:W-:Y:S01]  /*0590*/  @!UP0 ULOP3.LUT UR9, URZ, UR5, URZ, 0x33, !UPT ;  /* 0x00000005ff098292 */ /* 0x000fe2000f8e33ff */
[----:B------:R-:W2:Y:S03]  /*05a0*/  @!P1 LDC.64 R24, c[0x0][0x3e0] ;  /* 0x0000f800ff189b82 */ /* 0x000ea60000000a00 */
[----:B------:R-:W-:-:S04]  /*05b0*/  UIADD3 UR8, UPT, UPT, -UR9, URZ, URZ ;  /* 0x000000ff09087290 */ /* 0x000fc8000fffe1ff */
[----:B------:R-:W-:Y:S01]  /*05c0*/  UIMAD UR8, UR5, UR8, UR7 ;  /* 0x00000008050872a4 */ /* 0x000fe2000f8e0207 */
[----:B------:R-:W3:Y:S01]  /*05d0*/  @!P1 LDC.64 R10, c[0x0][0x390] ;  /* 0x0000e400ff0a9b82 */ /* 0x000ee20000000a00 */
[----:B------:R-:W-:Y:S02]  /*05e0*/  USHF.R.S32.HI UR5, URZ, 0x1f, UR9 ;  /* 0x0000001fff057899 */ /* 0x000fe40008011409 */
[----:B------:R-:W-:Y:S02]  /*05f0*/  UIMAD UR8, UR8, 0x46, URZ ;  /* 0x00000046080878a4 */ /* 0x000fe4000f8e02ff */
[----:B------:R-:W-:-:S04]  /*0600*/  UIMAD UR5, UR5, UR10, URZ ;  /* 0x0000000a050572a4 */ /* 0x000fc8000f8e02ff */
[----:B------:R-:W-:Y:S01]  /*0610*/  IADD3 R20, P5, PT, R20, UR8, RZ ;  /* 0x0000000814147c10 */ /* 0x000fe2000ffbe0ff */
[----:B------:R-:W-:Y:S01]  /*0620*/  UIMAD UR5, UR9, UR11, UR5 ;  /* 0x0000000b090572a4 */ /* 0x000fe2000f8e0205 */
[----:B------:R-:W-:-:S04]  /*0630*/  MOV R8, UR8 ;  /* 0x0000000800087c02 */ /* 0x000fc80008000f00 */
[----:B------:R-:W-:Y:S01]  /*0640*/  LEA.HI.X.SX32 R21, R8, RZ, 0x1, P5 ;  /* 0x000000ff08157211 */ /* 0x000fe200028f0eff */
[----:B--2---:R-:W-:Y:S02]  /*0650*/  @!P1 IMAD R22, R31, R24, RZ ;  /* 0x000000181f169224 */ /* 0x004fe400078e02ff */
[----:B------:R-:W-:Y:S02]  /*0660*/  IMAD.WIDE.U32 R20, R9, UR9, R20 ;  /* 0x0000000909147c25 */ /* 0x000fe4000f8e0014 */
[----:B------:R-:W2:Y:S02]  /*0670*/  @!P4 LDC.64 R8, c[0x0][0x3e0] ;  /* 0x0000f800ff08cb82 */ /* 0x000ea40000000a00 */
[----:B------:R-:W-:Y:S01]  /*0680*/  @!P1 IMAD R27, R30, R25, R22 ;  /* 0x000000191e1b9224 */ /* 0x000fe200078e0216 */
[----:B------:R-:W-:Y:S01]  /*0690*/  IADD3 R35, PT, PT, R21, UR5, RZ ;  /* 0x0000000515237c10 */ /* 0x000fe2000fffe0ff */
[----:B------:R-:W-:Y:S01]  /*06a0*/  @!P2 IMAD.MOV.U32 R22, RZ, RZ, R20 ;  /* 0x000000ffff16a224 */ /* 0x000fe200078e0014 */
[----:B------:R-:W-:-:S02]  /*06b0*/  @!P1 MOV R34, R20 ;  /* 0x0000001400229202 */ /* 0x000fc40000000f00 */
[----:B------:R-:W-:-:S03]  /*06c0*/  @!P2 MOV R23, R35 ;  /* 0x000000230017a202 */ /* 0x000fc60000000f00 */
[----:B------:R-:W-:-:S04]  /*06d0*/  @!P1 IMAD.WIDE.U32 R24, R30, R24, R34 ;  /* 0x000000181e189225 */ /* 0x000fc800078e0022 */
[----:B------:R-:W-:Y:S01]  /*06e0*/  @!P2 IMAD.WIDE.U32 R18, R6, R18, R22 ;  /* 0x000000120612a225 */ /* 0x000fe200078e0016 */
[----:B------:R-:W-:Y:S02]  /*06f0*/  @!P3 MOV R22, R20 ;  /* 0x000000140016b202 */ /* 0x000fe40000000f00 */
[----:B------:R-:W-:Y:S02]  /*0700*/  @!P3 MOV R23, R35 ;  /* 0x000000230017b202 */ /* 0x000fe40000000f00 */
[----:B------:R-:W-:Y:S01]  /*0710*/  @!P1 IADD3 R25, PT, PT, R25, R27, RZ ;  /* 0x0000001b19199210 */ /* 0x000fe20007ffe0ff */
[----:B------:R-:W-:Y:S01]  /*0720*/  @!P3 IMAD R27, R4, R17, R26 ;  /* 0x00000011041bb224 */ /* 0x000fe200078e021a */
[----:B---3--:R-:W-:Y:S01]  /*0730*/  @!P1 LEA R10, P5, R24, R10, 0x2 ;  /* 0x0000000a180a9211 */ /* 0x008fe200078a10ff */
[----:B------:R-:W-:Y:S02]  /*0740*/  @!P3 IMAD.WIDE.U32 R22, R4, R16, R22 ;  /* 0x000000100416b225 */ /* 0x000fe400078e0016 */
[----:B------:R-:W3:Y:S01]  /*0750*/  @!P4 LDC.64 R16, c[0x0][0x390] ;  /* 0x0000e400ff10cb82 */ /* 0x000ee20000000a00 */
[----:B------:R-:W-:-:S02]  /*0760*/  @!P1 LEA.HI.X R11, R24, R11, R25, 0x2, P5 ;  /* 0x0000000b180b9211 */ /* 0x000fc400028f1419 */
[----:B------:R-:W-:Y:S02]  /*0770*/  @!P2 IADD3 R24, PT, PT, R19, R29, RZ ;  /* 0x0000001d1318a210 */ /* 0x000fe40007ffe0ff */
[----:B------:R-:W-:Y:S02]  /*0780*/  @!P3 IADD3 R19, PT, PT, R23, R27, RZ ;  /* 0x0000001b1713b210 */ /* 0x000fe40007ffe0ff */
[----:B0-----:R-:W-:Y:S02]  /*0790*/  @!P3 LEA R14, P6, R22, R14, 0x2 ;  /* 0x0000000e160eb211 */ /* 0x001fe400078c10ff */
[----:B-1----:R-:W-:Y:S02]  /*07a0*/  @!P2 LEA R12, P5, R18, R12, 0x2 ;  /* 0x0000000c120ca211 */ /* 0x002fe400078a10ff */
[----:B------:R-:W-:Y:S02]  /*07b0*/  @!P3 LEA.HI.X R15, R22, R15, R19, 0x2, P6 ;  /* 0x0000000f160fb211 */ /* 0x000fe400030f1413 */
[----:B------:R-:W-:-:S02]  /*07c0*/  CS2R R22, SRZ ;  /* 0x0000000000167805 */ /* 0x000fc4000001ff00 */
[----:B------:R-:W-:Y:S02]  /*07d0*/  @!P2 LEA.HI.X R13, R18, R13, R24, 0x2, P5 ;  /* 0x0000000d120da211 */ /* 0x000fe400028f1418 */
[----:B------:R-:W-:Y:S01]  /*07e0*/  CS2R R24, SRZ ;  /* 0x0000000000187805 */ /* 0x000fe2000001ff00 */
[----:B--2---:R-:W-:Y:S01]  /*07f0*/  @!P4 IMAD R18, R3, R8, RZ ;  /* 0x000000080312c224 */ /* 0x004fe200078e02ff */
[----:B------:R0:W2:Y:S03]  /*0800*/  @!P1 LDG.E.64 R22, desc[UR16][R10.64] ;  /* 0x000000100a169981 */ /* 0x0000a6000c1e1b00 */
[----:B------:R-:W-:Y:S01]  /*0810*/  @!P4 IMAD R19, R2, R9, R18 ;  /* 0x000000090213c224 */ /* 0x000fe200078e0212 */
[----:B------:R-:W-:Y:S01]  /*0820*/  CS2R R26, SRZ ;  /* 0x00000000001a7805 */ /* 0x000fe2000001ff00 */
[----:B------:R-:W4:Y:S01]  /*0830*/  @!P2 LDG.E.64 R24, desc[UR16][R12.64] ;  /* 0x000000100c18a981 */ /* 0x000f22000c1e1b00 */
[----:B------:R-:W-:-:S04]  /*0840*/  CS2R R28, SRZ ;  /* 0x00000000001c7805 */ /* 0x000fc8000001ff00 */
[----:B------:R1:W5:Y:S01]  /*0850*/  @!P3 LDG.E.64 R26, desc[UR16][R14.64] ;  /* 0x000000100e1ab981 */ /* 0x000362000c1e1b00 */
[----:B0-----:R-:W-:Y:S02]  /*0860*/  @!P4 MOV R10, R20 ;  /* 0x00000014000ac202 */ /* 0x001fe40000000f00 */
[----:B------:R-:W-:-:S03]  /*0870*/  @!P4 MOV R11, R35 ;  /* 0x00000023000bc202 */ /* 0x000fc60000000f00 */
[----:B------:R-:W-:-:S05]  /*0880*/  @!P4 IMAD.WIDE.U32 R8, R2, R8, R10 ;  /* 0x000000080208c225 */ /* 0x000fca00078e000a */
[----:B------:R-:W-:Y:S02]  /*0890*/  @!P4 IADD3 R9, PT, PT, R9, R19, RZ ;  /* 0x000000130909c210 */ /* 0x000fe40007ffe0ff */
[----:B---3--:R-:W-:-:S04]  /*08a0*/  @!P4 LEA R16, P1, R8, R16, 0x2 ;  /* 0x000000100810c211 */ /* 0x008fc800078210ff */
[----:B------:R-:W-:-:S05]  /*08b0*/  @!P4 LEA.HI.X R17, R8, R17, R9, 0x2, P1 ;  /* 0x000000110811c211 */ /* 0x000fca00008f1409 */
[----:B------:R-:W3:Y:S01]  /*08c0*/  @!P4 LDG.E.64 R28, desc[UR16][R16.64] ;  /* 0x00000010101cc981 */ /* 0x000ee2000c1e1b00 */
[----:B------:R-:W-:-:S13]  /*08d0*/  ISETP.NE.AND P2, PT, R32, RZ, PT ;  /* 0x000000ff2000720c */ /* 0x000fda0003f45270 */
[----:B-1----:R-:W0:Y:S01]  /*08e0*/  @!P2 S2R R15, SR_CgaCtaId ;  /* 0x00000000000fa919 */ /* 0x002e220000008800 */
[----:B------:R-:W-:Y:S01]  /*08f0*/  @!P2 MOV R14, 0x400 ;  /* 0x00000400000ea802 */ /* 0x000fe20000000f00 */
[----:B------:R-:W-:Y:S03]  /*0900*/  BSSY.RECONVERGENT B0, `(.L_x_3496) ;  /* 0x000006e000007945 */ /* 0x000fe60003800200 */
[----:B0-----:R-:W-:Y:S01]  /*0910*/  @!P2 LEA R15, R15, R14, 0x18 ;  /* 0x0000000e0f0fa211 */ /* 0x001fe200078ec0ff */
[----:B--2---:R-:W-:Y:S01]  /*0920*/  FMUL.FTZ R9, R23, R23 ;  /* 0x0000001717097220 */ /* 0x004fe20000410000 */
[C---:B------:R-:W-:Y:S01]  /*0930*/  FADD.FTZ R8, R22.reuse, R23 ;  /* 0x0000001716087221 */ /* 0x040fe20000010000 */
[----:B----4-:R-:W-:Y:S02]  /*0940*/  FMUL.FTZ R13, R25, R25 ;  /* 0x00000019190d7220 */ /* 0x010fe40000410000 */
[----:B------:R-:W-:Y:S01]  /*0950*/  FFMA.FTZ R9, R22, R22, R9 ;  /* 0x0000001616097223 */ /* 0x000fe20000010009 */
[C---:B------:R-:W-:Y:S01]  /*0960*/  FADD.FTZ R11, R24.reuse, R25 ;  /* 0x00000019180b7221 */ /* 0x040fe20000010000 */
[----:B------:R-:W-:Y:S01]  /*0970*/  FADD.FTZ R8, RZ, R8 ;  /* 0x00000008ff087221 */ /* 0x000fe20000010000 */
[----:B------:R-:W-:Y:S01]  /*0980*/  FFMA.FTZ R10, R24, R24, R13 ;  /* 0x00000018180a7223 */ /* 0x000fe2000001000d */
[----:B------:R-:W-:Y:S01]  /*0990*/  FADD.FTZ R9, RZ, R9 ;  /* 0x00000009ff097221 */ /* 0x000fe20000010000 */
[----:B-----5:R-:W-:Y:S01]  /*09a0*/  FMUL.FTZ R13, R27, R27 ;  /* 0x0000001b1b0d7220 */ /* 0x020fe20000410000 */
[----:B------:R-:W-:-:S02]  /*09b0*/  FADD.FTZ R11, R8, R11 ;  /* 0x0000000b080b7221 */ /* 0x000fc40000010000 */
[----:B------:R-:W-:Y:S01]  /*09c0*/  FADD.FTZ R9, R9, R10 ;  /* 0x0000000a09097221 */ /* 0x000fe20000010000 */
[C---:B------:R-:W-:Y:S01]  /*09d0*/  FADD.FTZ R10, R26.reuse, R27 ;  /* 0x0000001b1a0a7221 */ /* 0x040fe20000010000 */
[----:B------:R-:W-:Y:S01]  /*09e0*/  FFMA.FTZ R12, R26, R26, R13 ;  /* 0x0000001a1a0c7223 */ /* 0x000fe2000001000d */
[----:B------:R-:W-:Y:S02]  /*09f0*/  LOP3.LUT R8, R33, 0x3e0, RZ, 0xc0, !PT ;  /* 0x000003e021087812 */ /* 0x000fe400078ec0ff */
[----:B------:R-:W-:Y:S01]  /*0a00*/  FADD.FTZ R10, R11, R10 ;  /* 0x0000000a0b0a7221 */ /* 0x000fe20000010000 */
[----:B------:R-:W-:Y:S01]  /*0a10*/  FADD.FTZ R12, R9, R12 ;  /* 0x0000000c090c7221 */ /* 0x000fe20000010000 */
[C---:B------:R-:W-:Y:S02]  /*0a20*/  ISETP.GT.U32.AND P1, PT, R8.reuse, 0x210, PT ;  /* 0x000002100800780c */ /* 0x040fe40003f24070 */
[----:B------:R-:W-:Y:S01]  /*0a30*/  IADD3 R8, PT, PT, -R8, 0x22f, RZ ;  /* 0x0000022f08087810 */ /* 0x000fe20007ffe1ff */
[----:B---3--:R-:W-:Y:S01]  /*0a40*/  FMUL.FTZ R11, R29, R29 ;  /* 0x0000001d1d0b7220 */ /* 0x008fe20000410000 */
[----:B------:R-:W-:-:S03]  /*0a50*/  FADD.FTZ R9, R28, R29 ;  /* 0x0000001d1c097221 */ /* 0x000fc60000010000 */
[----:B------:R-:W-:Y:S01]  /*0a60*/  FFMA.FTZ R11, R28, R28, R11 ;  /* 0x0000001c1c0b7223 */ /* 0x000fe2000001000b */
[----:B------:R-:W-:Y:S01]  /*0a70*/  FADD.FTZ R10, R10, R9 ;  /* 0x000000090a0a7221 */ /* 0x000fe20000010000 */
[----:B------:R-:W-:Y:S02]  /*0a80*/  SEL R9, R8, 0x1f, P1 ;  /* 0x0000001f08097807 */ /* 0x000fe40000800000 */
[----:B------:R-:W-:-:S03]  /*0a90*/  FADD.FTZ R12, R12, R11 ;  /* 0x0000000b0c0c7221 */ /* 0x000fc60000010000 */
[----:B------:R-:W0:Y:S04]  /*0aa0*/  SHFL.DOWN PT, R11, R10, 0x1, R9 ;  /* 0x082000000a0b7989 */ /* 0x000e2800000e0009 */
[----:B------:R-:W1:Y:S01]  /*0ab0*/  SHFL.DOWN PT, R13, R12, 0x1, R9 ;  /* 0x082000000c0d7989 */ /* 0x000e6200000e0009 */
[C---:B------:R-:W-:Y:S01]  /*0ac0*/  ISETP.GE.AND P1, PT, R32.reuse, R9, PT ;  /* 0x000000092000720c */ /* 0x040fe20003f26270 */
[----:B------:R-:W-:-:S12]  /*0ad0*/  VIADD R8, R32, 0x2 ;  /* 0x0000000220087836 */ /* 0x000fd80000000000 */
        /* <DEDUP_REMOVED lines=23> */
[----:B------:R-:W-:-:S04]  /*0c50*/  @!P2 SHF.R.U32.HI R8, RZ, 0x2, R33 ;  /* 0x00000002ff08a819 */ /* 0x000fc80000011621 */
[----:B------:R-:W-:-:S04]  /*0c60*/  @!P2 LOP3.LUT R8, R8, 0xf8, RZ, 0xc0, !PT ;  /* 0x000000f80808a812 */ /* 0x000fc800078ec0ff */
[----:B------:R-:W-:-:S03]  /*0c70*/  @!P2 IADD3 R15, PT, PT, R8, R15, RZ ;  /* 0x0000000f080fa210 */ /* 0x000fc60007ffe0ff */
[----:B0-----:R-:W-:Y:S01]  /*0c80*/  @!P1 FADD.FTZ R10, R10, R11 ;  /* 0x0000000b0a0a9221 */ /* 0x001fe20000010000 */
[----:B-1----:R-:W-:Y:S01]  /*0c90*/  @!P1 FADD.FTZ R12, R12, R13 ;  /* 0x0000000d0c0c9221 */ /* 0x002fe20000010000 */
[----:B------:R-:W-:-:S03]  /*0ca0*/  ISETP.NE.AND P1, PT, R33, RZ, PT ;  /* 0x000000ff2100720c */ /* 0x000fc60003f25270 */
[----:B------:R-:W-:Y:S02]  /*0cb0*/  MOV R8, R10 ;  /* 0x0000000a00087202 */ /* 0x000fe40000000f00 */
[----:B------:R-:W-:-:S05]  /*0cc0*/  MOV R9, R12 ;  /* 0x0000000c00097202 */ /* 0x000fca0000000f00 */
        /* <DEDUP_REMOVED lines=37> */
[----:B------:R-:W-:-:S02]  /*0f20*/  FADD.FTZ R10, R8, R11 ;  /* 0x0000000b080a7221 */ /* 0x000fc40000010000 */
        /* <DEDUP_REMOVED lines=11> */
.L_x_3497:
[----:B------:R-:W-:Y:S05]  /*0fe0*/  BSYNC.RECONVERGENT B0 ;  /* 0x0000000000007941 */ /* 0x000fea0003800200 */
.L_x_3496:
[----:B------:R-:W1:Y:S02]  /*0ff0*/  LDC R10, c[0x0][0x370] ;  /* 0x0000dc00ff0a7b82 */ /* 0x000e640000000800 */
[----:B-1----:R-:W-:-:S13]  /*1000*/  ISETP.GE.U32.AND P2, PT, R10, 0x2, PT ;  /* 0x000000020a00780c */ /* 0x002fda0003f46070 */
[----:B------:R-:W-:Y:S05]  /*1010*/  @!P2 BRA `(.L_x_3498) ;  /* 0x0000000c00bca947 */ /* 0x000fea0003800000 */
[----:B------:R-:W1:Y:S01]  /*1020*/  LDC.64 R12, c[0x0][0x3b8] ;  /* 0x0000ee00ff0c7b82 */ /* 0x000e620000000a00 */
[----:B------:R-:W-:Y:S01]  /*1030*/  ULOP3.LUT UR12, UR4, 0x1, URZ, 0xc0, !UPT ;  /* 0x00000001040c7892 */ /* 0x000fe2000f8ec0ff */
[----:B------:R-:W-:-:S03]  /*1040*/  ISETP.GE.U32.AND P3, PT, R10, 0x8, PT ;  /* 0x000000080a00780c */ /* 0x000fc60003f66070 */
[----:B------:R-:W-:-:S06]  /*1050*/  UIMAD UR5, UR12, UR20, URZ ;  /* 0x000000140c0572a4 */ /* 0x000fcc000f8e02ff */
[----:B------:R-:W-:-:S05]  /*1060*/  IMAD R11, R10, UR5, RZ ;  /* 0x000000050a0b7c24 */ /* 0x000fca000f8e02ff */
[----:B------:R-:W-:-:S05]  /*1070*/  SHF.L.U32 R11, R11, 0x1, RZ ;  /* 0x000000010b0b7819 */ /* 0x000fca00000006ff */
[----:B-1----:R-:W-:-:S03]  /*1080*/  IMAD.WIDE R12, R11, 0x4, R12 ;  /* 0x000000040b0c7825 */ /* 0x002fc600078e020c */
[----:B------:R-:W-:Y:S02]  /*1090*/  R2UR UR18, R12 ;  /* 0x000000000c1272ca */ /* 0x000fe400000e0000 */
[----:B------:R-:W-:Y:S01]  /*10a0*/  R2UR UR19, R13 ;  /* 0x000000000d1372ca */ /* 0x000fe200000e0000 */
[----:B------:R-:W-:-:S14]  /*10b0*/  @P1 BRA `(.L_x_3499) ;  /* 0x0000000000641947 */ /* 0x000fdc0003800000 */
[----:B------:R-:W1:Y:S01]  /*10c0*/  LDC.64 R12, c[0x0][0x3b0] ;  /* 0x0000ec00ff0c7b82 */ /* 0x000e620000000a00 */
[----:B------:R-:W-:Y:S02]  /*10d0*/  ULOP3.LUT UP0, UR5, UR4, 0x2, URZ, 0xc0, !UPT ;  /* 0x0000000204057892 */ /* 0x000fe4000f80c0ff */
[----:B------:R-:W-:Y:S02]  /*10e0*/  UIMAD UR9, UR12, UR20, UR6 ;  /* 0x000000140c0972a4 */ /* 0x000fe4000f8e0206 */
[----:B------:R-:W-:Y:S02]  /*10f0*/  UIMAD UR10, UR15, UR20, UR6 ;  /* 0x000000140f0a72a4 */ /* 0x000fe4000f8e0206 */
[----:B------:R-:W-:Y:S01]  /*1100*/  PLOP3.LUT P2, PT, PT, PT, UP0, 0x80, 0x8 ;  /* 0x000000000008781c */ /* 0x000fe20003f4f008 */
[----:B------:R-:W-:Y:S01]  /*1110*/  UIADD3 UR5, UPT, UPT, -UR5, 0x1, URZ ;  /* 0x0000000105057890 */ /* 0x000fe2000fffe1ff */
[----:B------:R-:W-:Y:S01]  /*1120*/  MOV R11, UR9 ;  /* 0x00000009000b7c02 */ /* 0x000fe20008000f00 */
[----:B------:R-:W-:Y:S01]  /*1130*/  UIMAD.WIDE.U32 UR10, UR10, 0x8, UR18 ;  /* 0x000000080a0a78a5 */ /* 0x000fe2000f8e0012 */
[----:B------:R-:W-:-:S04]  /*1140*/  SEL R16, R10, RZ, !P2 ;  /* 0x000000ff0a107207 */ /* 0x000fc80005000000 */
[----:B------:R-:W-:Y:S01]  /*1150*/  ISETP.NE.AND P2, PT, R16, -0x1, PT ;  /* 0xffffffff1000780c */ /* 0x000fe20003f45270 */
[----:B0-----:R-:W-:Y:S01]  /*1160*/  IMAD.U32 R15, RZ, RZ, UR11 ;  /* 0x0000000bff0f7e24 */ /* 0x001fe2000f8e00ff */
[----:B------:R-:W-:-:S05]  /*1170*/  MOV R14, UR10 ;  /* 0x0000000a000e7c02 */ /* 0x000fca0008000f00 */
[----:B------:R2:W-:Y:S01]  /*1180*/  STG.E.64 desc[UR16][R14.64], R8 ;  /* 0x000000080e007986 */ /* 0x0005e2000c101b10 */
[----:B-1----:R-:W-:Y:S01]  /*1190*/  IMAD.WIDE.U32 R12, R11, 0x4, R12 ;  /* 0x000000040b0c7825 */ /* 0x002fe200078e000c */
[----:B------:R-:W-:Y:S01]  /*11a0*/  MOV R11, UR5 ;  /* 0x00000005000b7c02 */ /* 0x000fe20008000f00 */
[----:B------:R-:W-:Y:S06]  /*11b0*/  MEMBAR.ALL.GPU ;  /* 0x0000000000007992 */ /* 0x000fec000000a000 */
[----:B------:R-:W-:-:S00]  /*11c0*/  ERRBAR ;  /* 0x00000000000079ab */ /* 0x000fc00000000000 */
[----:B------:R-:W-:Y:S06]  /*11d0*/  CGAERRBAR ;  /* 0x00000000000075ab */ /* 0x000fec0000000000 */
[----:B------:R2:W-:Y:S01]  /*11e0*/  REDG.E.ADD.S32.STRONG.GPU desc[UR16][R12.64], R11 ;  /* 0x0000000b0c00798e */ /* 0x0005e2000c12e310 */
[----:B------:R-:W-:Y:S05]  /*11f0*/  @!P2 BRA `(.L_x_3499) ;  /* 0x000000000014a947 */ /* 0x000fea0003800000 */
.L_x_3500:
[----:B--2---:R-:W2:Y:S04]  /*1200*/  LDG.E.STRONG.GPU R11, desc[UR16][R12.64] ;  /* 0x000000100c0b7981 */ /* 0x004ea8000c1ef900 */
[----:B--2---:R-:W-:Y:S01]  /*1210*/  CCTL.IVALL ;  /* 0x00000000ff00798f */ /* 0x004fe20002000000 */
[----:B------:R-:W-:Y:S05]  /*1220*/  YIELD ;  /* 0x0000000000007946 */ /* 0x000fea0003800000 */
[----:B------:R-:W-:-:S13]  /*1230*/  ISETP.NE.AND P2, PT, R11, R16, PT ;  /* 0x000000100b00720c */ /* 0x000fda0003f45270 */
[----:B------:R-:W-:Y:S05]  /*1240*/  @P2 BRA `(.L_x_3500) ;  /* 0xfffffffc00ec2947 */ /* 0x000fea000383ffff */
.L_x_3499:
[----:B------:R-:W-:Y:S05]  /*1250*/  WARPSYNC.ALL ;  /* 0x0000000000007948 */ /* 0x000fea0003800000 */
[----:B------:R-:W-:Y:S06]  /*1260*/  BAR.SYNC.DEFER_BLOCKING 0x0 ;  /* 0x0000000000007b1d */ /* 0x000fec0000010000 */
[----:B------:R-:W-:Y:S01]  /*1270*/  UMOV UR5, URZ ;  /* 0x000000ff00057c82 */ /* 0x000fe20008000000 */
[----:B------:R-:W-:Y:S05]  /*1280*/  @!P3 BRA `(.L_x_3501) ;  /* 0x000000040098b947 */ /* 0x000fea0003800000 */
[----:B--2---:R-:W-:Y:S01]  /*1290*/  LOP3.LUT R11, R10, 0x7ffffff8, RZ, 0xc0, !PT ;  /* 0x7ffffff80a0b7812 */ /* 0x004fe200078ec0ff */
        /* <DEDUP_REMOVED lines=10> */
.L_x_3502:
        /* <DEDUP_REMOVED lines=11> */
[----:B0-----:R-:W-:Y:S01]  /*13f0*/  MOV R15, UR25 ;  /* 0x00000019000f7c02 */ /* 0x001fe20008000f00 */
        /* <DEDUP_REMOVED lines=42> */
[----:B------:R-:W-:Y:S02]  /*16a0*/  MOV R15, UR25 ;  /* 0x00000019000f7c02 */ /* 0x000fe40008000f00 */
[----:B------:R-:W-:Y:S01]  /*16b0*/  IMAD.U32 R17, RZ, RZ, UR27 ;  /* 0x0000001bff117e24 */ /* 0x000fe2000f8e00ff */
[----:B------:R-:W-:Y:S01]  /*16c0*/  VOTEU.ALL UP1, P2 ;  /* 0x0000000000ff7886 */ /* 0x000fe20001020000 */
[----:B------:R-:W-:Y:S01]  /*16d0*/  @!UP0 UIMAD.WIDE.U32 UR24, UR14, 0x8, UR18 ;  /* 0x000000080e1888a5 */ /* 0x000fe2000f8e0012 */
[----:B------:R-:W-:Y:S01]  /*16e0*/  MOV R16, UR26 ;  /* 0x0000001a00107c02 */ /* 0x000fe20008000f00 */
[----:B------:R-:W2:Y:S02]  /*16f0*/  @!P4 LDG.E.64 R14, desc[UR16][R14.64] ;  /* 0x000000100e0ec981 */ /* 0x000ea4000c1e1b00 */
[----:B------:R-:W-:-:S02]  /*1700*/  @!UP1 UIMAD.WIDE.U32 UR26, UR13, 0x8, UR18 ;  /* 0x000000080d1a98a5 */ /* 0x000fc4000f8e0012 */
[----:B------:R-:W-:Y:S01]  /*1710*/  MOV R18, UR24 ;  /* 0x0000001800127c02 */ /* 0x000fe20008000f00 */
[----:B------:R-:W3:Y:S01]  /*1720*/  @!P5 LDG.E.64 R16, desc[UR16][R16.64] ;  /* 0x000000101010d981 */ /* 0x000ee2000c1e1b00 */
[----:B------:R-:W-:Y:S01]  /*1730*/  MOV R19, UR25 ;  /* 0x0000001900137c02 */ /* 0x000fe20008000f00 */
[----:B-----5:R-:W-:Y:S01]  /*1740*/  @!P3 FADD.FTZ R8, R8, R12 ;  /* 0x0000000c0808b221 */ /* 0x020fe20000010000 */
[----:B------:R-:W-:Y:S01]  /*1750*/  @!P3 FADD.FTZ R9, R9, R13 ;  /* 0x0000000d0909b221 */ /* 0x000fe20000010000 */
[----:B------:R-:W-:Y:S02]  /*1760*/  MOV R12, UR26 ;  /* 0x0000001a000c7c02 */ /* 0x000fe40008000f00 */
[----:B------:R-:W-:Y:S01]  /*1770*/  MOV R13, UR27 ;  /* 0x0000001b000d7c02 */ /* 0x000fe20008000f00 */
[----:B------:R-:W4:Y:S05]  /*1780*/  @!P6 LDG.E.64 R18, desc[UR16][R18.64] ;  /* 0x000000101212e981 */ /* 0x000f2a000c1e1b00 */
[----:B------:R-:W5:Y:S01]  /*1790*/  @!P2 LDG.E.64 R12, desc[UR16][R12.64] ;  /* 0x000000100c0ca981 */ /* 0x000f62000c1e1b00 */
[----:B------:R-:W-:-:S02]  /*17a0*/  UIADD3 UR5, UPT, UPT, UR5, 0x8, URZ ;  /* 0x0000000805057890 */ /* 0x000fc4000fffe0ff */
[----:B------:R-:W-:Y:S02]  /*17b0*/  UIADD3 UR23, UPT, UPT, UR23, 0x8, URZ ;  /* 0x0000000817177890 */ /* 0x000fe4000fffe0ff */
[----:B------:R-:W-:Y:S02]  /*17c0*/  ULEA UR9, UR20, UR9, 0x3 ;  /* 0x0000000914097291 */ /* 0x000fe4000f8e18ff */
[----:B------:R-:W-:Y:S01]  /*17d0*/  ISETP.NE.AND P3, PT, R11, UR5, PT ;  /* 0x000000050b007c0c */ /* 0x000fe2000bf65270 */
        /* <DEDUP_REMOVED lines=17> */
.L_x_3501:
[----:B--2---:R-:W-:-:S13]  /*18f0*/  LOP3.LUT P1, R11, R10, 0x7, RZ, 0xc0, !PT ;  /* 0x000000070a0b7812 */ /* 0x004fda000782c0ff */
[----:B------:R-:W-:Y:S05]  /*1900*/  @!P1 BRA `(.L_x_3498) ;  /* 0x0000000400809947 */ /* 0x000fea0003800000 */
[----:B------:R-:W-:-:S04]  /*1910*/  IADD3 R11, PT, PT, R11, -0x1, RZ ;  /* 0xffffffff0b0b7810 */ /* 0x000fc80007ffe0ff */
[----:B------:R-:W-:-:S13]  /*1920*/  ISETP.GE.U32.AND P1, PT, R11, 0x3, PT ;  /* 0x000000030b00780c */ /* 0x000fda0003f26070 */
[----:B------:R-:W-:Y:S05]  /*1930*/  @!P1 BRA `(.L_x_3503) ;  /* 0x0000000000c49947 */ /* 0x000fea0003800000 */
[----:B------:R-:W-:Y:S01]  /*1940*/  MOV R11, UR5 ;  /* 0x00000005000b7c02 */ /* 0x000fe20008000f00 */
[----:B------:R-:W-:Y:S02]  /*1950*/  UIADD3 UR9, UPT, UPT, UR5, 0x1, URZ ;  /* 0x0000000105097890 */ /* 0x000fe4000fffe0ff */
[----:B------:R-:W-:Y:S01]  /*1960*/  UIADD3 UR12, UPT, UPT, UR5, 0x2, URZ ;  /* 0x00000002050c7890 */ /* 0x000fe2000fffe0ff */
[----:B------:R-:W-:Y:S01]  /*1970*/  ISETP.NE.AND P1, PT, R11, UR15, PT ;  /* 0x0000000f0b007c0c */ /* 0x000fe2000bf25270 */
[----:B------:R-:W-:Y:S02]  /*1980*/  UISETP.NE.AND UP0, UPT, UR9, UR15, UPT ;  /* 0x0000000f0900728c */ /* 0x000fe4000bf05270 */
[----:B------:R-:W-:Y:S01]  /*1990*/  UIADD3 UR14, UPT, UPT, UR5, 0x3, URZ ;  /* 0x00000003050e7890 */ /* 0x000fe2000fffe0ff */
[----:B------:R-:W-:Y:S01]  /*19a0*/  ISETP.NE.OR P1, PT, R33, RZ, !P1 ;  /* 0x000000ff2100720c */ /* 0x000fe20004f25670 */
[----:B------:R-:W-:Y:S02]  /*19b0*/  UISETP.NE.AND UP1, UPT, UR12, UR15, UPT ;  /* 0x0000000f0c00728c */ /* 0x000fe4000bf25270 */
[----:B------:R-:W-:Y:S01]  /*19c0*/  PLOP3.LUT P2, PT, PT, PT, UP0, 0x80, 0x8 ;  /* 0x000000000008781c */ /* 0x000fe20003f4f008 */
[----:B------:R-:W-:-:S03]  /*19d0*/  UISETP.NE.AND UP0, UPT, UR14, UR15, UPT ;  /* 0x0000000f0e00728c */ /* 0x000fc6000bf05270 */
[C---:B------:R-:W-:Y:S02]  /*19e0*/  ISETP.NE.OR P2, PT, R33.reuse, RZ, !P2 ;  /* 0x000000ff2100720c */ /* 0x040fe40005745670 */
[----:B------:R-:W-:Y:S02]  /*19f0*/  PLOP3.LUT P3, PT, PT, PT, UP1, 0x80, 0x8 ;  /* 0x000000000008781c */ /* 0x000fe40003f6f018 */
[----:B------:R-:W-:Y:S02]  /*1a00*/  PLOP3.LUT P4, PT, PT, PT, UP0, 0x80, 0x8 ;  /* 0x000000000008781c */ /* 0x000fe40003f8f008 */
[C---:B------:R-:W-:Y:S01]  /*1a10*/  ISETP.NE.OR P3, PT, R33.reuse, RZ, !P3 ;  /* 0x000000ff2100720c */ /* 0x040fe20005f65670 */
[----:B------:R-:W-:Y:S01]  /*1a20*/  VOTEU.ALL UP1, P1 ;  /* 0x0000000000ff7886 */ /* 0x000fe20000820000 */
[----:B------:R-:W-:-:S04]  /*1a30*/  ISETP.NE.OR P4, PT, R33, RZ, !P4 ;  /* 0x000000ff2100720c */ /* 0x000fc80006785670 */
[----:B------:R-:W-:Y:S01]  /*1a40*/  @!UP1 UIMAD UR10, UR5, UR20, UR6 ;  /* 0x00000014050a92a4 */ /* 0x000fe2000f8e0206 */
[----:B------:R-:W-:-:S03]  /*1a50*/  VOTEU.ALL UP0, P2 ;  /* 0x0000000000ff7886 */ /* 0x000fc60001000000 */
[----:B------:R-:W-:-:S03]  /*1a60*/  @!UP1 UIMAD.WIDE.U32 UR10, UR10, 0x8, UR18 ;  /* 0x000000080a0a98a5 */ /* 0x000fc6000f8e0012 */
[----:B------:R-:W-:Y:S01]  /*1a70*/  VOTEU.ALL UP1, P3 ;  /* 0x0000000000ff7886 */ /* 0x000fe20001820000 */
[----:B------:R-:W-:Y:S02]  /*1a80*/  @!UP0 UIMAD UR9, UR9, UR20, UR6 ;  /* 0x00000014090982a4 */ /* 0x000fe4000f8e0206 */
[----:B------:R-:W-:Y:S01]  /*1a90*/  MOV R14, UR10 ;  /* 0x0000000a000e7c02 */ /* 0x000fe20008000f00 */
[----:B------:R-:W-:Y:S01]  /*1aa0*/  VOTEU.ALL UP2, P4 ;  /* 0x0000000000ff7886 */ /* 0x000fe20002040000 */
[----:B0-----:R-:W-:Y:S01]  /*1ab0*/  MOV R15, UR11 ;  /* 0x0000000b000f7c02 */ /* 0x001fe20008000f00 */
[----:B------:R-:W-:Y:S02]  /*1ac0*/  @!UP1 UIMAD UR12, UR12, UR20, UR6 ;  /* 0x000000140c0c92a4 */ /* 0x000fe4000f8e0206 */
[----:B------:R-:W-:Y:S02]  /*1ad0*/  @!UP0 UIMAD.WIDE.U32 UR10, UR9, 0x8, UR18 ;  /* 0x00000008090a88a5 */ /* 0x000fe4000f8e0012 */
[----:B------:R-:W-:Y:S01]  /*1ae0*/  @!UP1 UIMAD.WIDE.U32 UR12, UR12, 0x8, UR18 ;  /* 0x000000080c0c98a5 */ /* 0x000fe2000f8e0012 */
[----:B------:R-:W2:Y:S01]  /*1af0*/  @!P1 LDG.E.64 R14, desc[UR16][R14.64] ;  /* 0x000000100e0e9981 */ /* 0x000ea2000c1e1b00 */
[----:B------:R-:W-:-:S02]  /*1b00*/  @!UP2 UIMAD UR9, UR14, UR20, UR6 ;  /* 0x000000140e09a2a4 */ /* 0x000fc4000f8e0206 */
[----:B------:R-:W-:Y:S01]  /*1b10*/  MOV R12, UR10 ;  /* 0x0000000a000c7c02 */ /* 0x000fe20008000f00 */
[----:B------:R-:W-:Y:S01]  /*1b20*/  IMAD.U32 R13, RZ, RZ, UR11 ;  /* 0x0000000bff0d7e24 */ /* 0x000fe2000f8e00ff */
        /* <DEDUP_REMOVED lines=18> */
.L_x_3503:
[----:B------:R-:W-:-:S13]  /*1c50*/  LOP3.LUT P1, R11, R10, 0x3, RZ, 0xc0, !PT ;  /* 0x000000030a0b7812 */ /* 0x000fda000782c0ff */
[----:B------:R-:W-:Y:S05]  /*1c60*/  @!P1 BRA `(.L_x_3498) ;  /* 0x0000000000a89947 */ /* 0x000fea0003800000 */
[----:B------:R-:W-:-:S13]  /*1c70*/  ISETP.NE.AND P1, PT, R11, 0x1, PT ;  /* 0x000000010b00780c */ /* 0x000fda0003f25270 */
[----:B------:R-:W-:Y:S05]  /*1c80*/  @!P1 BRA `(.L_x_3504) ;  /* 0x0000000000649947 */ /* 0x000fea0003800000 */
[----:B------:R-:W-:Y:S02]  /*1c90*/  UIADD3 UR10, UPT, UPT, UR5, 0x1, URZ ;  /* 0x00000001050a7890 */ /* 0x000fe4000fffe0ff */
[----:B------:R-:W-:Y:S02]  /*1ca0*/  MOV R11, UR5 ;  /* 0x00000005000b7c02 */ /* 0x000fe40008000f00 */
[----:B------:R-:W-:Y:S02]  /*1cb0*/  UISETP.NE.AND UP0, UPT, UR10, UR15, UPT ;  /* 0x0000000f0a00728c */ /* 0x000fe4000bf05270 */
[----:B------:R-:W-:-:S04]  /*1cc0*/  ISETP.NE.AND P1, PT, R11, UR15, PT ;  /* 0x0000000f0b007c0c */ /* 0x000fc8000bf25270 */
[----:B------:R-:W-:Y:S02]  /*1cd0*/  ISETP.NE.OR P2, PT, R33, RZ, !P1 ;  /* 0x000000ff2100720c */ /* 0x000fe40004f45670 */
        /* <DEDUP_REMOVED lines=11> */
[----:B0-----:R-:W-:Y:S01]  /*1d90*/  IMAD.U32 R15, RZ, RZ, UR11 ;  /* 0x0000000bff0f7e24 */ /* 0x001fe2000f8e00ff */
        /* <DEDUP_REMOVED lines=8> */
.L_x_3504:
[----:B------:R-:W-:Y:S01]  /*1e20*/  MOV R11, UR5 ;  /* 0x00000005000b7c02 */ /* 0x000fe20008000f00 */
[----:B------:R-:W-:Y:S01]  /*1e30*/  BSSY.RECONVERGENT B0, `(.L_x_3498) ;  /* 0x000000d000007945 */ /* 0x000fe20003800200 */
[----:B------:R-:W-:Y:S02]  /*1e40*/  LOP3.LUT R10, R10, 0x1, RZ, 0xc0, !PT ;  /* 0x000000010a0a7812 */ /* 0x000fe400078ec0ff */
[----:B------:R-:W-:-:S04]  /*1e50*/  ISETP.NE.AND P1, PT, R11, UR15, PT ;  /* 0x0000000f0b007c0c */ /* 0x000fc8000bf25270 */
[----:B------:R-:W-:-:S04]  /*1e60*/  ISETP.NE.OR P1, PT, R33, RZ, !P1 ;  /* 0x000000ff2100720c */ /* 0x000fc80004f25670 */
[----:B------:R-:W-:-:S13]  /*1e70*/  ISETP.NE.U32.OR P1, PT, R10, 0x1, P1 ;  /* 0x000000010a00780c */ /* 0x000fda0000f25470 */
[----:B------:R-:W-:Y:S05]  /*1e80*/  @P1 BRA `(.L_x_3505) ;  /* 0x00000000001c1947 */ /* 0x000fea0003800000 */
[----:B------:R-:W-:Y:S01]  /*1e90*/  UIMAD UR9, UR20, UR5, UR6 ;  /* 0x00000005140972a4 */ /* 0x000fe2000f8e0206 */
[----:B------:R-:W-:-:S05]  /*1ea0*/  HFMA2 R11, -RZ, RZ, 0, 4.76837158203125e-07 ;  /* 0x00000008ff0b7431 */ /* 0x000fca00000001ff */
[----:B------:R-:W-:-:S05]  /*1eb0*/  MOV R10, UR9 ;  /* 0x00000009000a7c02 */ /* 0x000fca0008000f00 */
[----:B------:R-:W-:-:S06]  /*1ec0*/  IMAD.WIDE.U32 R10, R10, R11, UR18 ;  /* 0x000000120a0a7e25 */ /* 0x000fcc000f8e000b */
[----:B------:R-:W0:Y:S02]  /*1ed0*/  LDG.E.64 R10, desc[UR16][R10.64] ;  /* 0x000000100a0a7981 */ /* 0x000e24000c1e1b00 */
[----:B0-----:R-:W-:Y:S01]  /*1ee0*/  FADD.FTZ R8, R8, R10 ;  /* 0x0000000a08087221 */ /* 0x001fe20000010000 */
[----:B------:R-:W-:-:S07]  /*1ef0*/  FADD.FTZ R9, R9, R11 ;  /* 0x0000000b09097221 */ /* 0x000fce0000010000 */
.L_x_3505:
[----:B------:R-:W-:Y:S05]  /*1f00*/  BSYNC.RECONVERGENT B0 ;  /* 0x0000000000007941 */ /* 0x000fea0003800200 */
.L_x_3498:
[----:B------:R-:W1:Y:S01]  /*1f10*/  S2UR UR9, SR_CgaCtaId ;  /* 0x00000000000979c3 */ /* 0x000e620000008800 */
[----:B------:R-:W2:Y:S01]  /*1f20*/  LDCU UR10, c[0x0][0x414] ;  /* 0x00008280ff0a77ac */ /* 0x000ea20008000800 */
[----:B------:R-:W-:Y:S02]  /*1f30*/  ISETP.NE.AND P1, PT, R33, RZ, PT ;  /* 0x000000ff2100720c */ /* 0x000fe40003f25270 */
[----:B0-----:R-:W-:Y:S01]  /*1f40*/  MOV R15, UR7 ;  /* 0x00000007000f7c02 */ /* 0x001fe20008000f00 */
[----:B------:R-:W-:Y:S01]  /*1f50*/  UMOV UR5, 0x400 ;  /* 0x0000040000057882 */ /* 0x000fe20000000000 */
[----:B------:R-:W-:Y:S02]  /*1f60*/  LOP3.LUT R13, R0, 0xffff, RZ, 0xc0, !PT ;  /* 0x0000ffff000d7812 */ /* 0x000fe400078ec0ff */
[----:B------:R-:W0:Y:S02]  /*1f70*/  @P0 LDC.64 R16, c[0x0][0x388] ;  /* 0x0000e200ff100b82 */ /* 0x000e240000000a00 */
[----:B------:R-:W-:-:S06]  /*1f80*/  IADD3 R13, PT, PT, R13, UR8, RZ ;  /* 0x000000080d0d7c10 */ /* 0x000fcc000fffe0ff */
[----:B------:R-:W3:Y:S01]  /*1f90*/  LDC.64 R18, c[0x0][0x398] ;  /* 0x0000e600ff127b82 */ /* 0x000ee20000000a00 */
[----:B--2---:R-:W-:Y:S01]  /*1fa0*/  @P0 FMUL.FTZ R36, R8, UR10 ;  /* 0x0000000a08240c20 */ /* 0x004fe20008410000 */
[----:B------:R-:W-:Y:S01]  /*1fb0*/  @P0 FMUL.FTZ R37, R9, UR10 ;  /* 0x0000000a09250c20 */ /* 0x000fe20008410000 */
[----:B-1----:R-:W-:-:S05]  /*1fc0*/  ULEA UR5, UR9, UR5, 0x18 ;  /* 0x0000000509057291 */ /* 0x002fca000f8ec0ff */
[----:B------:R-:W1:Y:S01]  /*1fd0*/  LDC.64 R10, c[0x0][0x3a0] ;  /* 0x0000e800ff0a7b82 */ /* 0x000e620000000a00 */
[----:B0-----:R-:W-:-:S03]  /*1fe0*/  @P0 IMAD.WIDE R16, R15, 0x8, R16 ;  /* 0x000000080f100825 */ /* 0x001fc600078e0210 */
[----:B------:R0:W-:Y:S04]  /*1ff0*/  @!P1 STS.64 [UR5+0xb0], R8 ;  /* 0x0000b008ff009988 */ /* 0x0001e80008000a05 */
[----:B------:R-:W-:Y:S01]  /*2000*/  @P0 STG.E.64 desc[UR16][R16.64], R36 ;  /* 0x0000002410000986 */ /* 0x000fe2000c101b10 */
[C---:B---3--:R-:W-:Y:S01]  /*2010*/  IMAD.WIDE R18, R13.reuse, 0x4, R18 ;  /* 0x000000040d127825 */ /* 0x048fe200078e0212 */
[----:B------:R-:W-:Y:S03]  /*2020*/  BAR.SYNC.DEFER_BLOCKING 0x0 ;  /* 0x0000000000007b1d */ /* 0x000fe60000010000 */
[----:B-1----:R-:W-:-:S03]  /*2030*/  IMAD.WIDE R12, R13, 0x4, R10 ;  /* 0x000000040d0c7825 */ /* 0x002fc600078e020a */
[----:B------:R1:W5:Y:S04]  /*2040*/  LDG.E.64 R10, desc[UR16][R18.64] ;  /* 0x00000010120a7981 */ /* 0x000368000c1e1b00 */
[----:B------:R-:W5:Y:S01]  /*2050*/  LDG.E.64 R12, desc[UR16][R12.64] ;  /* 0x000000100c0c7981 */ /* 0x000f62000c1e1b00 */
[----:B0-----:R-:W-:Y:S01]  /*2060*/  MOV R8, 0x3f800000 ;  /* 0x3f80000000087802 */ /* 0x001fe20000000f00 */
[----:B------:R-:W-:Y:S02]  /*2070*/  BSSY.RECONVERGENT B0, `(.L_x_3506) ;  /* 0x00000e1000007945 */ /* 0x000fe40003800200 */
[----:B------:R-:W0:Y:S01]  /*2080*/  LDS.64 R14, [UR5+0xb0] ;  /* 0x0000b005ff0e7984 */ /* 0x000e220008000a00 */
[----:B------:R-:W2:Y:S02]  /*2090*/  LDCU.U8 UR5, c[0x0][0x3fc] ;  /* 0x00007f80ff0577ac */ /* 0x000ea40008000000 */
[----:B--2---:R-:W-:Y:S01]  /*20a0*/  UISETP.NE.AND UP0, UPT, UR5, URZ, UPT ;  /* 0x000000ff0500728c */ /* 0x004fe2000bf05270 */
[----:B0-----:R-:W-:-:S04]  /*20b0*/  FMUL.FTZ R14, R14, UR10 ;  /* 0x0000000a0e0e7c20 */ /* 0x001fc80008410000 */
[----:B------:R-:W-:-:S04]  /*20c0*/  FMUL.FTZ R38, R14, R14 ;  /* 0x0000000e0e267220 */ /* 0x000fc80000410000 */
[----:B------:R-:W-:-:S05]  /*20d0*/  FFMA.FTZ R15, R15, UR10, -R38 ;  /* 0x0000000a0f0f7c23 */ /* 0x000fca0008010826 */
[----:B------:R-:W-:-:S13]  /*20e0*/  FSETP.GTU.FTZ.AND P1, PT, R15, RZ, PT ;  /* 0x000000ff0f00720b */ /* 0x000fda0003f3c000 */
[----:B------:R-:W0:Y:S02]  /*20f0*/  @P1 LDC R38, c[0x0][0x3a8] ;  /* 0x0000ea00ff261b82 */ /* 0x000e240000000800 */
[----:B0-----:R-:W-:-:S04]  /*2100*/  @P1 FADD.FTZ R15, R15, R38 ;  /* 0x000000260f0f1221 */ /* 0x001fc80000010000 */
[----:B------:R1:W0:Y:S01]  /*2110*/  @P1 MUFU.RSQ R8, R15 ;  /* 0x0000000f00081308 */ /* 0x0002220000001400 */
[----:B------:R-:W-:Y:S05]  /*2120*/  BRA.U UP0, `(.L_x_3507) ;  /* 0x00000005005c7547 */ /* 0x000fea000b800000 */
[----:B------:R-:W2:Y:S01]  /*2130*/  LDCU.64 UR10, c[0x0][0x3e8] ;  /* 0x00007d00ff0a77ac */ /* 0x000ea20008000a00 */
[----:B------:R-:W-:Y:S01]  /*2140*/  BSSY.RECONVERGENT B1, `(.L_x_3508) ;  /* 0x000001b000017945 */ /* 0x000fe20003800200 */
[----:B--2---:R-:W-:Y:S02]  /*2150*/  ISETP.GE.U32.AND P2, PT, R30, UR10, PT ;  /* 0x0000000a1e007c0c */ /* 0x004fe4000bf46070 */
[----:B------:R-:W-:Y:S02]  /*2160*/  ISETP.GE.U32.AND P3, PT, R6, UR10, PT ;  /* 0x0000000a06007c0c */ /* 0x000fe4000bf66070 */
[----:B------:R-:W-:Y:S02]  /*2170*/  ISETP.GE.AND.EX P2, PT, R31, UR11, PT, P2 ;  /* 0x0000000b1f007c0c */ /* 0x000fe4000bf46320 */
[----:B------:R-:W-:Y:S02]  /*2180*/  ISETP.GE.U32.AND P4, PT, R4, UR10, PT ;  /* 0x0000000a04007c0c */ /* 0x000fe4000bf86070 */
[----:B------:R-:W-:-:S02]  /*2190*/  ISETP.GE.U32.AND P1, PT, R2, UR10, PT ;  /* 0x0000000a02007c0c */ /* 0x000fc4000bf26070 */
[----:B------:R-:W-:Y:S02]  /*21a0*/  ISETP.GE.AND.EX P3, PT, R7, UR11, PT, P3 ;  /* 0x0000000b07007c0c */ /* 0x000fe4000bf66330 */
[----:B------:R-:W-:Y:S02]  /*21b0*/  ISETP.GE.AND.EX P4, PT, R5, UR11, PT, P4 ;  /* 0x0000000b05007c0c */ /* 0x000fe4000bf86340 */
[----:B------:R-:W-:-:S03]  /*21c0*/  ISETP.GE.AND.EX P1, PT, R3, UR11, PT, P1 ;  /* 0x0000000b03007c0c */ /* 0x000fc6000bf26310 */
[----:B------:R-:W-:Y:S10]  /*21d0*/  @P2 BRA `(.L_x_3509) ;  /* 0x0000000000442947 */ /* 0x000ff40003800000 */
[----:B------:R-:W2:Y:S01]  /*21e0*/  LDCU.64 UR12, c[0x0][0x3e0] ;  /* 0x00007c00ff0c77ac */ /* 0x000ea20008000a00 */
[----:B------:R-:W-:Y:S01]  /*21f0*/  MOV R16, R20 ;  /* 0x0000001400107202 */ /* 0x000fe20000000f00 */
[----:B------:R-:W-:Y:S01]  /*2200*/  FADD.FTZ R23, -R14, R23 ;  /* 0x000000170e177221 */ /* 0x000fe20000010100 */
[----:B------:R-:W-:Y:S01]  /*2210*/  MOV R17, R35 ;  /* 0x0000002300117202 */ /* 0x000fe20000000f00 */
[----:B------:R-:W3:Y:S01]  /*2220*/  LDCU.64 UR8, c[0x0][0x380] ;  /* 0x00007000ff0877ac */ /* 0x000ee20008000a00 */
[----:B--2---:R-:W-:Y:S02]  /*2230*/  IMAD R9, R31, UR12, RZ ;  /* 0x0000000c1f097c24 */ /* 0x004fe4000f8e02ff */
[----:B------:R-:W-:-:S04]  /*2240*/  IMAD.WIDE.U32 R16, R30, UR12, R16 ;  /* 0x0000000c1e107c25 */ /* 0x000fc8000f8e0010 */
[----:B-1----:R-:W-:Y:S02]  /*2250*/  IMAD R15, R30, UR13, R9 ;  /* 0x0000000d1e0f7c24 */ /* 0x002fe4000f8e0209 */
[----:B------:R-:W-:Y:S01]  /*2260*/  FADD.FTZ R9, -R14, R22 ;  /* 0x000000160e097221 */ /* 0x000fe20000010100 */
[C---:B---3--:R-:W-:Y:S01]  /*2270*/  LEA R18, P2, R16.reuse, UR8, 0x2 ;  /* 0x0000000810127c11 */ /* 0x048fe2000f8410ff */
[-C--:B0-----:R-:W-:Y:S01]  /*2280*/  FMUL.FTZ R22, R23, R8.reuse ;  /* 0x0000000817167220 */ /* 0x081fe20000410000 */
[----:B------:R-:W-:Y:S02]  /*2290*/  IMAD.IADD R15, R17, 0x1, R15 ;  /* 0x00000001110f7824 */ /* 0x000fe400078e020f */
[----:B------:R-:W-:Y:S01]  /*22a0*/  FMUL.FTZ R9, R9, R8 ;  /* 0x0000000809097220 */ /* 0x000fe20000410000 */
[----:B-----5:R-:W-:Y:S02]  /*22b0*/  FFMA.FTZ R17, R11, R22, R13 ;  /* 0x000000160b117223 */ /* 0x020fe4000001000d */
[----:B------:R-:W-:Y:S01]  /*22c0*/  LEA.HI.X R19, R16, UR9, R15, 0x2, P2 ;  /* 0x0000000910137c11 */ /* 0x000fe200090f140f */
[----:B------:R-:W-:-:S05]  /*22d0*/  FFMA.FTZ R16, R10, R9, R12 ;  /* 0x000000090a107223 */ /* 0x000fca000001000c */
[----:B------:R2:W-:Y:S02]  /*22e0*/  STG.E.64 desc[UR16][R18.64], R16 ;  /* 0x0000001012007986 */ /* 0x0005e4000c101b10 */
.L_x_3509:
[----:B------:R-:W-:Y:S05]  /*22f0*/  BSYNC.RECONVERGENT B1 ;  /* 0x0000000000017941 */ /* 0x000fea0003800200 */
.L_x_3508:
[----:B------:R-:W-:Y:S04]  /*2300*/  BSSY.RECONVERGENT B1, `(.L_x_3510) ;  /* 0x0000013000017945 */ /* 0x000fe80003800200 */
[----:B------:R-:W-:Y:S05]  /*2310*/  @P3 BRA `(.L_x_3511) ;  /* 0x0000000000443947 */ /* 0x000fea0003800000 */
[----:B------:R-:W1:Y:S01]  /*2320*/  LDCU.64 UR8, c[0x0][0x3e0] ;  /* 0x00007c00ff0877ac */ /* 0x000e620008000a00 */
[----:B--2---:R-:W-:Y:S01]  /*2330*/  MOV R16, R20 ;  /* 0x0000001400107202 */ /* 0x004fe20000000f00 */
[C---:B------:R-:W-:Y:S01]  /*2340*/  FADD.FTZ R9, -R14.reuse, R24 ;  /* 0x000000180e097221 */ /* 0x040fe20000010100 */
[----:B------:R-:W-:Y:S01]  /*2350*/  MOV R17, R35 ;  /* 0x0000002300117202 */ /* 0x000fe20000000f00 */
[----:B------:R-:W2:Y:S01]  /*2360*/  LDCU.64 UR12, c[0x0][0x380] ;  /* 0x00007000ff0c77ac */ /* 0x000ea20008000a00 */
[----:B------:R-:W-:Y:S01]  /*2370*/  FADD.FTZ R25, -R14, R25 ;  /* 0x000000190e197221 */ /* 0x000fe20000010100 */
[----:B0-----:R-:W-:-:S03]  /*2380*/  FMUL.FTZ R9, R9, R8 ;  /* 0x0000000809097220 */ /* 0x001fc60000410000 */
[----:B------:R-:W-:Y:S01]  /*2390*/  FMUL.FTZ R22, R25, R8 ;  /* 0x0000000819167220 */ /* 0x000fe20000410000 */
[----:B-----5:R-:W-:-:S03]  /*23a0*/  FFMA.FTZ R24, R10, R9, R12 ;  /* 0x000000090a187223 */ /* 0x020fc6000001000c */
[----:B------:R-:W-:Y:S01]  /*23b0*/  FFMA.FTZ R25, R11, R22, R13 ;  /* 0x000000160b197223 */ /* 0x000fe2000001000d */
[----:B-1----:R-:W-:Y:S02]  /*23c0*/  IMAD R15, R7, UR8, RZ ;  /* 0x00000008070f7c24 */ /* 0x002fe4000f8e02ff */
[----:B------:R-:W-:-:S04]  /*23d0*/  IMAD.WIDE.U32 R16, R6, UR8, R16 ;  /* 0x0000000806107c25 */ /* 0x000fc8000f8e0010 */
[----:B------:R-:W-:Y:S01]  /*23e0*/  IMAD R15, R6, UR9, R15 ;  /* 0x00000009060f7c24 */ /* 0x000fe2000f8e020f */
[----:B--2---:R-:W-:-:S04]  /*23f0*/  LEA R18, P2, R16, UR12, 0x2 ;  /* 0x0000000c10127c11 */ /* 0x004fc8000f8410ff */
[----:B------:R-:W-:-:S04]  /*2400*/  IADD3 R15, PT, PT, R17, R15, RZ ;  /* 0x0000000f110f7210 */ /* 0x000fc80007ffe0ff */
[----:B------:R-:W-:-:S05]  /*2410*/  LEA.HI.X R19, R16, UR13, R15, 0x2, P2 ;  /* 0x0000000d10137c11 */ /* 0x000fca00090f140f */
[----:B------:R3:W-:Y:S02]  /*2420*/  STG.E.64 desc[UR16][R18.64], R24 ;  /* 0x0000001812007986 */ /* 0x0007e4000c101b10 */
.L_x_3511:
[----:B------:R-:W-:Y:S05]  /*2430*/  BSYNC.RECONVERGENT B1 ;  /* 0x0000000000017941 */ /* 0x000fea0003800200 */
.L_x_3510:
        /* <DEDUP_REMOVED lines=10> */
[----:B---3-5:R-:W-:-:S03]  /*24e0*/  FFMA.FTZ R24, R10, R9, R12 ;  /* 0x000000090a187223 */ /* 0x028fc6000001000c */
        /* <DEDUP_REMOVED lines=8> */
.L_x_3513:
[----:B------:R-:W-:Y:S05]  /*2570*/  BSYNC.RECONVERGENT B1 ;  /* 0x0000000000017941 */ /* 0x000fea0003800200 */
.L_x_3512:
[----:B------:R-:W-:Y:S05]  /*2580*/  @P1 BRA `(.L_x_3514) ;  /* 0x00000008003c1947 */ /* 0x000fea0003800000 */
[----:B------:R-:W1:Y:S01]  /*2590*/  LDCU.64 UR8, c[0x0][0x3e0] ;  /* 0x00007c00ff0877ac */ /* 0x000e620008000a00 */
[----:B------:R-:W-:Y:S01]  /*25a0*/  MOV R21, R35 ;  /* 0x0000002300157202 */ /* 0x000fe20000000f00 */
[C---:B------:R-:W-:Y:S01]  /*25b0*/  FADD.FTZ R9, -R14.reuse, R28 ;  /* 0x0000001c0e097221 */ /* 0x040fe20000010100 */
[----:B------:R-:W-:Y:S01]  /*25c0*/  FADD.FTZ R29, -R14, R29 ;  /* 0x0000001d0e1d7221 */ /* 0x000fe20000010100 */
[----:B------:R-:W2:Y:S02]  /*25d0*/  LDCU.64 UR10, c[0x0][0x380] ;  /* 0x00007000ff0a77ac */ /* 0x000ea40008000a00 */
[-C--:B0-----:R-:W-:Y:S01]  /*25e0*/  FMUL.FTZ R9, R9, R8.reuse ;  /* 0x0000000809097220 */ /* 0x081fe20000410000 */
[----:B------:R-:W-:-:S03]  /*25f0*/  FMUL.FTZ R8, R29, R8 ;  /* 0x000000081d087220 */ /* 0x000fc60000410000 */
[----:B-----5:R-:W-:Y:S01]  /*2600*/  FFMA.FTZ R10, R10, R9, R12 ;  /* 0x000000090a0a7223 */ /* 0x020fe2000001000c */
[----:B------:R-:W-:Y:S01]  /*2610*/  FFMA.FTZ R11, R11, R8, R13 ;  /* 0x000000080b0b7223 */ /* 0x000fe2000001000d */
[----:B-1----:R-:W-:Y:S02]  /*2620*/  IMAD R15, R3, UR8, RZ ;  /* 0x00000008030f7c24 */ /* 0x002fe4000f8e02ff */
[----:B------:R-:W-:-:S04]  /*2630*/  IMAD.WIDE.U32 R20, R2, UR8, R20 ;  /* 0x0000000802147c25 */ /* 0x000fc8000f8e0014 */
[----:B------:R-:W-:Y:S01]  /*2640*/  IMAD R15, R2, UR9, R15 ;  /* 0x00000009020f7c24 */ /* 0x000fe2000f8e020f */
[----:B--2---:R-:W-:-:S04]  /*2650*/  LEA R14, P1, R20, UR10, 0x2 ;  /* 0x0000000a140e7c11 */ /* 0x004fc8000f8210ff */
[----:B------:R-:W-:-:S04]  /*2660*/  IADD3 R15, PT, PT, R21, R15, RZ ;  /* 0x0000000f150f7210 */ /* 0x000fc80007ffe0ff */
[----:B------:R-:W-:-:S05]  /*2670*/  LEA.HI.X R15, R20, UR11, R15, 0x2, P1 ;  /* 0x0000000b140f7c11 */ /* 0x000fca00088f140f */
[----:B------:R0:W-:Y:S01]  /*2680*/  STG.E.64 desc[UR16][R14.64], R10 ;  /* 0x0000000a0e007986 */ /* 0x0001e2000c101b10 */
[----:B------:R-:W-:Y:S05]  /*2690*/  BRA `(.L_x_3514) ;  /* 0x0000000400f87947 */ /* 0x000fea0003800000 */
.L_x_3507:
        /* <DEDUP_REMOVED lines=11> */
[C---:B------:R-:W-:Y:S01]  /*2750*/  FADD.FTZ R9, -R14.reuse, R22 ;  /* 0x000000160e097221 */ /* 0x040fe20000010100 */
[----:B------:R-:W-:Y:S01]  /*2760*/  FADD.FTZ R23, -R14, R23 ;  /* 0x000000170e177221 */ /* 0x000fe20000010100 */
[----:B------:R-:W2:Y:S01]  /*2770*/  LDCU.64 UR10, c[0x0][0x3e0] ;  /* 0x00007c00ff0a77ac */ /* 0x000ea20008000a00 */
[----:B-1----:R-:W-:Y:S01]  /*2780*/  MOV R18, R20 ;  /* 0x0000001400127202 */ /* 0x002fe20000000f00 */
[-C--:B0-----:R-:W-:Y:S01]  /*2790*/  FMUL.FTZ R9, R9, R8.reuse ;  /* 0x0000000809097220 */ /* 0x081fe20000410000 */
[----:B------:R-:W-:Y:S01]  /*27a0*/  FMUL.FTZ R16, R23, R8 ;  /* 0x0000000817107220 */ /* 0x000fe20000410000 */
[----:B------:R-:W0:Y:S01]  /*27b0*/  LDCU.64 UR12, c[0x0][0x380] ;  /* 0x00007000ff0c77ac */ /* 0x000e220008000a00 */
[----:B------:R-:W-:Y:S02]  /*27c0*/  IMAD.MOV.U32 R19, RZ, RZ, R35 ;  /* 0x000000ffff137224 */ /* 0x000fe400078e0023 */
[----:B-----5:R-:W-:Y:S01]  /*27d0*/  FFMA.FTZ R36, R10, R9, R12 ;  /* 0x000000090a247223 */ /* 0x020fe2000001000c */
[----:B------:R-:W-:-:S03]  /*27e0*/  FFMA.FTZ R23, R11, R16, R13 ;  /* 0x000000100b177223 */ /* 0x000fc6000001000d */
[----:B------:R-:W-:Y:S01]  /*27f0*/  FMUL.FTZ R9, R36, -1.4426950216293334961 ;  /* 0xbfb8aa3b24097820 */ /* 0x000fe20000410000 */
[----:B------:R-:W-:-:S05]  /*2800*/  FMUL.FTZ R16, R23, -1.4426950216293334961 ;  /* 0xbfb8aa3b17107820 */ /* 0x000fca0000410000 */
[----:B------:R-:W1:Y:S01]  /*2810*/  MUFU.EX2 R9, R9 ;  /* 0x0000000900097308 */ /* 0x000e620000000800 */
[----:B--2---:R-:W-:-:S03]  /*2820*/  IMAD R17, R31, UR10, RZ ;  /* 0x0000000a1f117c24 */ /* 0x004fc6000f8e02ff */
[----:B------:R-:W2:Y:S01]  /*2830*/  MUFU.EX2 R16, R16 ;  /* 0x0000001000107308 */ /* 0x000ea20000000800 */
[----:B------:R-:W-:-:S04]  /*2840*/  IMAD.WIDE.U32 R18, R30, UR10, R18 ;  /* 0x0000000a1e127c25 */ /* 0x000fc8000f8e0012 */
[----:B------:R-:W-:Y:S02]  /*2850*/  IMAD R17, R30, UR11, R17 ;  /* 0x0000000b1e117c24 */ /* 0x000fe4000f8e0211 */
[----:B-1----:R-:W-:-:S03]  /*2860*/  FADD.FTZ R15, R9, 1 ;  /* 0x3f800000090f7421 */ /* 0x002fc60000010000 */
[----:B------:R-:W-:Y:S01]  /*2870*/  IADD3 R17, PT, PT, R19, R17, RZ ;  /* 0x0000001113117210 */ /* 0x000fe20007ffe0ff */
[----:B--2---:R-:W-:Y:S01]  /*2880*/  FADD.FTZ R22, R16, 1 ;  /* 0x3f80000010167421 */ /* 0x004fe20000010000 */
[C---:B0-----:R-:W-:Y:S01]  /*2890*/  LEA R16, P2, R18.reuse, UR12, 0x2 ;  /* 0x0000000c12107c11 */ /* 0x041fe2000f8410ff */
[----:B------:R-:W0:Y:S03]  /*28a0*/  MUFU.RCP R15, R15 ;  /* 0x0000000f000f7308 */ /* 0x000e260000001000 */
[----:B------:R-:W-:-:S05]  /*28b0*/  LEA.HI.X R17, R18, UR13, R17, 0x2, P2 ;  /* 0x0000000d12117c11 */ /* 0x000fca00090f1411 */
[----:B------:R-:W1:Y:S01]  /*28c0*/  MUFU.RCP R22, R22 ;  /* 0x0000001600167308 */ /* 0x000e620000001000 */
[----:B0-----:R-:W-:Y:S01]  /*28d0*/  FMUL.FTZ R18, R36, R15 ;  /* 0x0000000f24127220 */ /* 0x001fe20000410000 */
[----:B-1----:R-:W-:-:S05]  /*28e0*/  FMUL.FTZ R19, R23, R22 ;  /* 0x0000001617137220 */ /* 0x002fca0000410000 */
[----:B------:R2:W-:Y:S02]  /*28f0*/  STG.E.64 desc[UR16][R16.64], R18 ;  /* 0x0000001210007986 */ /* 0x0005e4000c101b10 */
.L_x_3516:
[----:B------:R-:W-:Y:S05]  /*2900*/  BSYNC.RECONVERGENT B1 ;  /* 0x0000000000017941 */ /* 0x000fea0003800200 */
.L_x_3515:
[----:B------:R-:W-:Y:S04]  /*2910*/  BSSY.RECONVERGENT B1, `(.L_x_3517) ;  /* 0x000001d000017945 */ /* 0x000fe80003800200 */
[----:B------:R-:W-:Y:S05]  /*2920*/  @P3 BRA `(.L_x_3518) ;  /* 0x00000000006c3947 */ /* 0x000fea0003800000 */
[C---:B------:R-:W-:Y:S01]  /*2930*/  FADD.FTZ R9, -R14.reuse, R24 ;  /* 0x000000180e097221 */ /* 0x040fe20000010100 */
[----:B------:R-:W-:Y:S01]  /*2940*/  FADD.FTZ R25, -R14, R25 ;  /* 0x000000190e197221 */ /* 0x000fe20000010100 */
[----:B------:R-:W3:Y:S01]  /*2950*/  LDCU.64 UR10, c[0x0][0x3e0] ;  /* 0x00007c00ff0a77ac */ /* 0x000ee20008000a00 */
[----:B--2---:R-:W-:Y:S01]  /*2960*/  MOV R17, R35 ;  /* 0x0000002300117202 */ /* 0x004fe20000000f00 */
[-C--:B0-----:R-:W-:Y:S01]  /*2970*/  FMUL.FTZ R9, R9, R8.reuse ;  /* 0x0000000809097220 */ /* 0x081fe20000410000 */
[----:B------:R-:W-:Y:S01]  /*2980*/  FMUL.FTZ R16, R25, R8 ;  /* 0x0000000819107220 */ /* 0x000fe20000410000 */
[----:B------:R-:W0:Y:S02]  /*2990*/  LDCU.64 UR12, c[0x0][0x380] ;  /* 0x00007000ff0c77ac */ /* 0x000e240008000a00 */
[----:B-----5:R-:W-:Y:S01]  /*29a0*/  FFMA.FTZ R24, R10, R9, R12 ;  /* 0x000000090a187223 */ /* 0x020fe2000001000c */
[----:B------:R-:W-:Y:S01]  /*29b0*/  FFMA.FTZ R23, R11, R16, R13 ;  /* 0x000000100b177223 */ /* 0x000fe2000001000d */
[----:B------:R-:W-:-:S02]  /*29c0*/  MOV R16, R20 ;  /* 0x0000001400107202 */ /* 0x000fc40000000f00 */
[----:B------:R-:W-:Y:S01]  /*29d0*/  FMUL.FTZ R9, R24, -1.4426950216293334961 ;  /* 0xbfb8aa3b18097820 */ /* 0x000fe20000410000 */
[----:B-1----:R-:W-:-:S05]  /*29e0*/  FMUL.FTZ R18, R23, -1.4426950216293334961 ;  /* 0xbfb8aa3b17127820 */ /* 0x002fca0000410000 */
[----:B------:R-:W1:Y:S01]  /*29f0*/  MUFU.EX2 R9, R9 ;  /* 0x0000000900097308 */ /* 0x000e620000000800 */
[----:B---3--:R-:W-:-:S03]  /*2a00*/  IMAD R19, R7, UR10, RZ ;  /* 0x0000000a07137c24 */ /* 0x008fc6000f8e02ff */
        /* <DEDUP_REMOVED lines=13> */
.L_x_3518:
[----:B------:R-:W-:Y:S05]  /*2ae0*/  BSYNC.RECONVERGENT B1 ;  /* 0x0000000000017941 */ /* 0x000fea0003800200 */
.L_x_3517:
[----:B------:R-:W-:Y:S04]  /*2af0*/  BSSY.RECONVERGENT B1, `(.L_x_3519) ;  /* 0x000001d000017945 */ /* 0x000fe80003800200 */
[----:B------:R-:W-:Y:S05]  /*2b00*/  @P4 BRA `(.L_x_3520) ;  /* 0x00000000006c4947 */ /* 0x000fea0003800000 */
[C---:B------:R-:W-:Y:S01]  /*2b10*/  FADD.FTZ R9, -R14.reuse, R26 ;  /* 0x0000001a0e097221 */ /* 0x040fe20000010100 */
[----:B------:R-:W-:Y:S01]  /*2b20*/  FADD.FTZ R27, -R14, R27 ;  /* 0x0000001b0e1b7221 */ /* 0x000fe20000010100 */
[----:B------:R-:W4:Y:S01]  /*2b30*/  LDCU.64 UR10, c[0x0][0x3e0] ;  /* 0x00007c00ff0a77ac */ /* 0x000f220008000a00 */
[----:B-123--:R-:W-:Y:S01]  /*2b40*/  MOV R18, R20 ;  /* 0x0000001400127202 */ /* 0x00efe20000000f00 */
[-C--:B0-----:R-:W-:Y:S01]  /*2b50*/  FMUL.FTZ R9, R9, R8.reuse ;  /* 0x0000000809097220 */ /* 0x081fe20000410000 */
[----:B------:R-:W-:Y:S01]  /*2b60*/  FMUL.FTZ R16, R27, R8 ;  /* 0x000000081b107220 */ /* 0x000fe20000410000 */
[----:B------:R-:W0:Y:S01]  /*2b70*/  LDCU.64 UR12, c[0x0][0x380] ;  /* 0x00007000ff0c77ac */ /* 0x000e220008000a00 */
[----:B------:R-:W-:Y:S01]  /*2b80*/  MOV R19, R35 ;  /* 0x0000002300137202 */ /* 0x000fe20000000f00 */
[----:B-----5:R-:W-:Y:S01]  /*2b90*/  FFMA.FTZ R24, R10, R9, R12 ;  /* 0x000000090a187223 */ /* 0x020fe2000001000c */
[----:B------:R-:W-:-:S03]  /*2ba0*/  FFMA.FTZ R23, R11, R16, R13 ;  /* 0x000000100b177223 */ /* 0x000fc6000001000d */
[----:B------:R-:W-:Y:S01]  /*2bb0*/  FMUL.FTZ R9, R24, -1.4426950216293334961 ;  /* 0xbfb8aa3b18097820 */ /* 0x000fe20000410000 */
[----:B------:R-:W-:-:S05]  /*2bc0*/  FMUL.FTZ R16, R23, -1.4426950216293334961 ;  /* 0xbfb8aa3b17107820 */ /* 0x000fca0000410000 */
[----:B------:R-:W1:Y:S01]  /*2bd0*/  MUFU.EX2 R9, R9 ;  /* 0x0000000900097308 */ /* 0x000e620000000800 */
[----:B----4-:R-:W-:-:S03]  /*2be0*/  IMAD R17, R5, UR10, RZ ;  /* 0x0000000a05117c24 */ /* 0x010fc6000f8e02ff */
        /* <DEDUP_REMOVED lines=13> */
.L_x_3520:
[----:B------:R-:W-:Y:S05]  /*2cc0*/  BSYNC.RECONVERGENT B1 ;  /* 0x0000000000017941 */ /* 0x000fea0003800200 */
.L_x_3519:
[----:B------:R-:W-:Y:S05]  /*2cd0*/  @P1 BRA `(.L_x_3514) ;  /* 0x0000000000681947 */ /* 0x000fea0003800000 */
[C---:B------:R-:W-:Y:S01]  /*2ce0*/  FADD.FTZ R9, -R14.reuse, R28 ;  /* 0x0000001c0e097221 */ /* 0x040fe20000010100 */
[----:B------:R-:W-:Y:S01]  /*2cf0*/  FADD.FTZ R29, -R14, R29 ;  /* 0x0000001d0e1d7221 */ /* 0x000fe20000010100 */
[----:B------:R-:W2:Y:S01]  /*2d00*/  LDCU.64 UR8, c[0x0][0x3e0] ;  /* 0x00007c00ff0877ac */ /* 0x000ea20008000a00 */
[----:B------:R-:W-:Y:S01]  /*2d10*/  MOV R21, R35 ;  /* 0x0000002300157202 */ /* 0x000fe20000000f00 */
[-C--:B0-----:R-:W-:Y:S01]  /*2d20*/  FMUL.FTZ R9, R9, R8.reuse ;  /* 0x0000000809097220 */ /* 0x081fe20000410000 */
[----:B------:R-:W0:Y:S03]  /*2d30*/  LDCU.64 UR10, c[0x0][0x380] ;  /* 0x00007000ff0a77ac */ /* 0x000e260008000a00 */
[----:B-1---5:R-:W-:Y:S01]  /*2d40*/  FFMA.FTZ R15, R10, R9, R12 ;  /* 0x000000090a0f7223 */ /* 0x022fe2000001000c */
[----:B------:R-:W-:-:S03]  /*2d50*/  FMUL.FTZ R10, R29, R8 ;  /* 0x000000081d0a7220 */ /* 0x000fc60000410000 */
[----:B------:R-:W-:Y:S01]  /*2d60*/  FMUL.FTZ R8, R15, -1.4426950216293334961 ;  /* 0xbfb8aa3b0f087820 */ /* 0x000fe20000410000 */
[----:B------:R-:W-:-:S04]  /*2d70*/  FFMA.FTZ R14, R11, R10, R13 ;  /* 0x0000000a0b0e7223 */ /* 0x000fc8000001000d */
[----:B------:R-:W-:Y:S01]  /*2d80*/  FMUL.FTZ R9, R14, -1.4426950216293334961 ;  /* 0xbfb8aa3b0e097820 */ /* 0x000fe20000410000 */
[----:B------:R-:W1:Y:S01]  /*2d90*/  MUFU.EX2 R8, R8 ;  /* 0x0000000800087308 */ /* 0x000e620000000800 */
[----:B--2---:R-:W-:Y:S02]  /*2da0*/  IMAD R13, R3, UR8, RZ ;  /* 0x00000008030d7c24 */ /* 0x004fe4000f8e02ff */
[C---:B------:R-:W-:Y:S02]  /*2db0*/  IMAD.WIDE.U32 R20, R2.reuse, UR8, R20 ;  /* 0x0000000802147c25 */ /* 0x040fe4000f8e0014 */
[----:B------:R-:W2:Y:S02]  /*2dc0*/  MUFU.EX2 R9, R9 ;  /* 0x0000000900097308 */ /* 0x000ea40000000800 */
[----:B------:R-:W-:-:S05]  /*2dd0*/  IMAD R13, R2, UR9, R13 ;  /* 0x00000009020d7c24 */ /* 0x000fca000f8e020d */
[----:B------:R-:W-:Y:S01]  /*2de0*/  IADD3 R13, PT, PT, R21, R13, RZ ;  /* 0x0000000d150d7210 */ /* 0x000fe20007ffe0ff */
[----:B-1----:R-:W-:Y:S01]  /*2df0*/  FADD.FTZ R10, R8, 1 ;  /* 0x3f800000080a7421 */ /* 0x002fe20000010000 */
[----:B0-----:R-:W-:Y:S01]  /*2e00*/  LEA R8, P1, R20, UR10, 0x2 ;  /* 0x0000000a14087c11 */ /* 0x001fe2000f8210ff */
[----:B--2---:R-:W-:-:S04]  /*2e10*/  FADD.FTZ R12, R9, 1 ;  /* 0x3f800000090c7421 */ /* 0x004fc80000010000 */
[----:B------:R-:W0:Y:S01]  /*2e20*/  MUFU.RCP R10, R10 ;  /* 0x0000000a000a7308 */ /* 0x000e220000001000 */
[----:B------:R-:W-:-:S07]  /*2e30*/  LEA.HI.X R9, R20, UR11, R13, 0x2, P1 ;  /* 0x0000000b14097c11 */ /* 0x000fce00088f140d */
[----:B------:R-:W1:Y:S01]  /*2e40*/  MUFU.RCP R11, R12 ;  /* 0x0000000c000b7308 */ /* 0x000e620000001000 */
[----:B0-----:R-:W-:Y:S01]  /*2e50*/  FMUL.FTZ R10, R15, R10 ;  /* 0x0000000a0f0a7220 */ /* 0x001fe20000410000 */
[----:B-1----:R-:W-:-:S05]  /*2e60*/  FMUL.FTZ R11, R14, R11 ;  /* 0x0000000b0e0b7220 */ /* 0x002fca0000410000 */
[----:B------:R0:W-:Y:S02]  /*2e70*/  STG.E.64 desc[UR16][R8.64], R10 ;  /* 0x0000000a08007986 */ /* 0x0001e4000c101b10 */
.L_x_3514:
[----:B------:R-:W-:Y:S05]  /*2e80*/  BSYNC.RECONVERGENT B0 ;  /* 0x0000000000007941 */ /* 0x000fea0003800200 */
.L_x_3506:
        /* <DEDUP_REMOVED lines=8> */
.L_x_3522:
        /* <DEDUP_REMOVED lines=15> */
.L_x_4409:


//--------------------- .text._Z35group_norm_nhwc_fwd_one_pass_kernelI11Fp32IOFp32WLi128ELi70ELi560EEv26Group_norm_nhwc_fwd_params --------------------------
	.section	.text._Z35group_norm_nhwc_fwd_one_pass_kernelI11Fp32IOFp32WLi128ELi70ELi560EEv26Group_norm_nhwc_fwd_params,"ax",@progbits
	.align	128
        .global         _Z35group_norm_nhwc_fwd_one_pass_kernelI11Fp32IOFp32WLi128ELi70ELi560EEv26Group_norm_nhwc_fwd_params
        .type           _Z35group_norm_nhwc_fwd_one_pass_kernelI11Fp32IOFp32WLi128ELi70ELi560EEv26Group_norm_nhwc_fwd_params,@function
        .size           _Z35group_norm_nhwc_fwd_one_pass_kernelI11Fp32IOFp32WLi128ELi70ELi560EEv26Group_norm_nhwc_fwd_params,(.L_x_4410 - _Z35group_norm_nhwc_fwd_one_pass_kernelI11Fp32IOFp32WLi128ELi70ELi560EEv26Group_norm_nhwc_fwd_params)
        .other          _Z35group_norm_nhwc_fwd_one_pass_kernelI11Fp32IOFp32WLi128ELi70ELi560EEv26Group_norm_nhwc_fwd_params,@"STO_CUDA_ENTRY STV_DEFAULT"
_Z35group_norm_nhwc_fwd_one_pass_kernelI11Fp32IOFp32WLi128ELi70ELi560EEv26Group_norm_nhwc_fwd_params:
.text._Z35group_norm_nhwc_fwd_one_pass_kernelI11Fp32IOFp32WLi128ELi70ELi560EEv26Group_norm_nhwc_fwd_params:
        /* <DEDUP_REMOVED lines=14> */
[----:B------:R-:W0:Y:S03]  /*00e0*/  LDCU.64 UR8, c[0x0][0x358] ;  /* 0x00006b00ff0877ac */ /* 0x000e260008000a00 */
[----:B------:R-:W2:Y:S01]  /*00f0*/  LDC R2, c[0x0][0x370] ;  /* 0x0000dc00ff027b82 */ /* 0x000ea20000000800 */
[----:B----4-:R-:W-:-:S02]  /*0100*/  ISETP.NE.U32.AND P1, PT, RZ, UR6, PT ;  /* 0x00000006ff007c0c */ /* 0x010fc4000bf25070 */
[C---:B0-----:R-:W-:Y:S02]  /*0110*/  LOP3.LUT R0, R40.reuse, 0xffff, RZ, 0xc0, !PT ;  /* 0x0000ffff28007812 */ /* 0x041fe400078ec0ff */
[----:B---3--:R-:W-:-:S03]  /*0120*/  LOP3.LUT P0, RZ, R40, R41, RZ, 0xfc, !PT ;  /* 0x0000002928ff7212 */ /* 0x008fc6000780fcff */
[----:B------:R-:W-:Y:S01]  /*0130*/  IMAD R0, R0, 0x751, RZ ;  /* 0x0000075100007824 */ /* 0x000fe200078e02ff */
[----:B------:R-:W-:-:S04]  /*0140*/  ISETP.NE.AND.EX P0, PT, RZ, UR7, !P0, P1 ;  /* 0x00000007ff007c0c */ /* 0x000fc8000c705310 */
[----:B------:R-:W-:Y:S02]  /*0150*/  SHF.R.U32.HI R4, RZ, 0x10, R0 ;  /* 0x00000010ff047819 */ /* 0x000fe40000011600 */
[----:B------:R-:W0:Y:S02]  /*0160*/  S2R R0, SR_LANEID ;  /* 0x0000000000007919 */ /* 0x000e240000000000 */
        /* <DEDUP_REMOVED lines=11> */
.L_x_3564:
[----:B01----:R-:W1:Y:S01]  /*0220*/  LDC R11, c[0x0][0x3f8] ;  /* 0x0000fe00ff0b7b82 */ /* 0x003e620000000800 */
[----:B--2---:R-:W2:Y:S01]  /*0230*/  LDCU.64 UR6, c[0x0][0x3e8] ;  /* 0x00007d00ff0677ac */ /* 0x004ea20008000a00 */
[C---:B------:R-:W-:Y:S02]  /*0240*/  IADD3 R15, PT, PT, R47.reuse, 0x10, RZ ;  /* 0x000000102f0f7810 */ /* 0x040fe40007ffe0ff */
[C---:B------:R-:W-:Y:S01]  /*0250*/  IADD3 R27, PT, PT, R47.reuse, 0x20, RZ ;  /* 0x000000202f1b7810 */ /* 0x040fe20007ffe0ff */
[----:B---3--:R-:W3:Y:S01]  /*0260*/  LDCU.64 UR10, c[0x0][0x3f0] ;  /* 0x00007e00ff0a77ac */ /* 0x008ee20008000a00 */
[----:B------:R-:W-:Y:S02]  /*0270*/  SHF.R.S32.HI R13, RZ, 0x1f, R15 ;  /* 0x0000001fff0d7819 */ /* 0x000fe4000001140f */
[----:B------:R-:W-:Y:S02]  /*0280*/  IADD3 R28, PT, PT, R47, 0x30, RZ ;  /* 0x000000302f1c7810 */ /* 0x000fe40007ffe0ff */
[----:B------:R-:W-:-:S02]  /*0290*/  LOP3.LUT R50, R44, 0xffff, RZ, 0xc0, !PT ;  /* 0x0000ffff2c327812 */ /* 0x000fc400078ec0ff */
[----:B------:R-:W-:Y:S02]  /*02a0*/  SHF.R.S32.HI R25, RZ, 0x1f, R28 ;  /* 0x0000001fff197819 */ /* 0x000fe4000001141c */
[C---:B------:R-:W-:Y:S02]  /*02b0*/  IADD3 R22, PT, PT, R47.reuse, 0x40, RZ ;  /* 0x000000402f167810 */ /* 0x040fe40007ffe0ff */
[----:B------:R-:W-:Y:S02]  /*02c0*/  IADD3 R20, PT, PT, R47, 0x50, RZ ;  /* 0x000000502f147810 */ /* 0x000fe40007ffe0ff */
[----:B------:R-:W-:Y:S02]  /*02d0*/  SHF.R.S32.HI R21, RZ, 0x1f, R22 ;  /* 0x0000001fff157819 */ /* 0x000fe40000011416 */
[----:B--2---:R-:W-:Y:S02]  /*02e0*/  ISETP.GE.U32.AND P5, PT, R15, UR6, PT ;  /* 0x000000060f007c0c */ /* 0x004fe4000bfa6070 */
[----:B------:R-:W-:-:S02]  /*02f0*/  ISETP.GE.U32.AND P6, PT, R27, UR6, PT ;  /* 0x000000061b007c0c */ /* 0x000fc4000bfc6070 */
[----:B-1--4-:R-:W-:Y:S02]  /*0300*/  IABS R7, R11 ;  /* 0x0000000b00077213 */ /* 0x012fe40000000000 */
[----:B------:R-:W-:Y:S02]  /*0310*/  ISETP.GE.AND.EX P5, PT, R13, UR7, PT, P5 ;  /* 0x000000070d007c0c */ /* 0x000fe4000bfa6350 */
[----:B------:R-:W1:Y:S01]  /*0320*/  I2F.RP R6, R7 ;  /* 0x0000000700067306 */ /* 0x000e620000209400 */
[----:B------:R-:W-:Y:S02]  /*0330*/  ISETP.GE.U32.AND P4, PT, R28, UR6, PT ;  /* 0x000000061c007c0c */ /* 0x000fe4000bf86070 */
[----:B------:R-:W-:Y:S02]  /*0340*/  SHF.R.S32.HI R23, RZ, 0x1f, R20 ;  /* 0x0000001fff177819 */ /* 0x000fe40000011414 */
[----:B------:R-:W-:-:S06]  /*0350*/  ISETP.GE.AND.EX P4, PT, R25, UR7, PT, P4 ;  /* 0x0000000719007c0c */ /* 0x000fcc000bf86340 */
[----:B-----5:R-:W2:Y:S01]  /*0360*/  @!P5 LDC.64 R18, c[0x0][0x390] ;  /* 0x0000e400ff12db82 */ /* 0x020ea20000000a00 */
[----:B-1----:R-:W1:Y:S07]  /*0370*/  MUFU.RCP R6, R6 ;  /* 0x0000000600067308 */ /* 0x002e6e0000001000 */
[----:B------:R-:W4:Y:S01]  /*0380*/  @!P4 LDC.64 R16, c[0x0][0x3e0] ;  /* 0x0000f800ff10cb82 */ /* 0x000f220000000a00 */
[----:B-1----:R-:W-:-:S04]  /*0390*/  IADD3 R4, PT, PT, R6, 0xffffffe, RZ ;  /* 0x0ffffffe06047810 */ /* 0x002fc80007ffe0ff */
[----:B------:R1:W5:Y:S01]  /*03a0*/  F2I.FTZ.U32.TRUNC.NTZ R5, R4 ;  /* 0x0000000400057305 */ /* 0x000362000021f000 */
[----:B----4-:R-:W-:Y:S01]  /*03b0*/  @!P4 IMAD R29, R25, R16, RZ ;  /* 0x00000010191dc224 */ /* 0x010fe200078e02ff */
[----:B-1----:R-:W-:-:S03]  /*03c0*/  MOV R4, RZ ;  /* 0x000000ff00047202 */ /* 0x002fc60000000f00 */
[----:B------:R-:W-:Y:S01]  /*03d0*/  @!P4 IMAD R29, R28, R17, R29 ;  /* 0x000000111c1dc224 */ /* 0x000fe200078e021d */
[----:B-----5:R-:W-:-:S05]  /*03e0*/  IADD3 R8, PT, PT, RZ, -R5, RZ ;  /* 0x80000005ff087210 */ /* 0x020fca0007ffe0ff */
        /* <DEDUP_REMOVED lines=12> */
[----:B------:R-:W-:Y:S02]  /*04b0*/  ISETP.NE.AND P2, PT, R11, RZ, PT ;  /* 0x000000ff0b00720c */ /* 0x000fe40003f45270 */
[----:B------:R-:W-:-:S04]  /*04c0*/  SHF.R.S32.HI R7, RZ, 0x1f, R27 ;  /* 0x0000001fff077819 */ /* 0x000fc8000001141b */
[----:B------:R-:W-:-:S05]  /*04d0*/  ISETP.GE.AND.EX P6, PT, R7, UR7, PT, P6 ;  /* 0x0000000707007c0c */ /* 0x000fca000bfc6360 */
[----:B------:R-:W-:-:S04]  /*04e0*/  @P1 IADD3 R5, PT, PT, R5, 0x1, RZ ;  /* 0x0000000105051810 */ /* 0x000fc80007ffe0ff */
[----:B------:R-:W-:Y:S02]  /*04f0*/  MOV R9, R5 ;  /* 0x0000000500097202 */ /* 0x000fe40000000f00 */
[----:B------:R-:W1:Y:S02]  /*0500*/  @!P5 LDC.64 R4, c[0x0][0x3e0] ;  /* 0x0000f800ff04db82 */ /* 0x000e640000000a00 */
[----:B------:R-:W-:Y:S02]  /*0510*/  @!P3 IADD3 R9, PT, PT, -R9, RZ, RZ ;  /* 0x000000ff0909b210 */ /* 0x000fe40007ffe1ff */
[----:B------:R-:W-:Y:S02]  /*0520*/  @!P2 LOP3.LUT R9, RZ, R11, RZ, 0x33, !PT ;  /* 0x0000000bff09a212 */ /* 0x000fe400078e33ff */
[----:B------:R-:W-:Y:S02]  /*0530*/  ISETP.GE.U32.AND P3, PT, R22, UR6, PT ;  /* 0x0000000616007c0c */ /* 0x000fe4000bf66070 */
[----:B------:R-:W-:-:S02]  /*0540*/  IADD3 R37, PT, PT, -R9, RZ, RZ ;  /* 0x000000ff09257210 */ /* 0x000fc40007ffe1ff */
[----:B------:R-:W-:Y:S02]  /*0550*/  SHF.R.S32.HI R6, RZ, 0x1f, R9 ;  /* 0x0000001fff067819 */ /* 0x000fe40000011409 */
[----:B------:R-:W-:Y:S01]  /*0560*/  ISETP.GE.U32.AND P2, PT, R20, UR6, PT ;  /* 0x0000000614007c0c */ /* 0x000fe2000bf46070 */
[----:B------:R-:W-:Y:S01]  /*0570*/  IMAD R37, R11, R37, R42 ;  /* 0x000000250b257224 */ /* 0x000fe200078e022a */
[----:B------:R-:W-:Y:S01]  /*0580*/  ISETP.GE.AND.EX P3, PT, R21, UR7, PT, P3 ;  /* 0x0000000715007c0c */ /* 0x000fe2000bf66330 */
[----:B------:R-:W4:Y:S01]  /*0590*/  @!P6 LDC.64 R10, c[0x0][0x3e0] ;  /* 0x0000f800ff0aeb82 */ /* 0x000f220000000a00 */
[----:B---3--:R-:W-:Y:S01]  /*05a0*/  IMAD R6, R6, UR10, RZ ;  /* 0x0000000a06067c24 */ /* 0x008fe2000f8e02ff */
[----:B------:R-:W-:Y:S01]  /*05b0*/  ISETP.GE.AND.EX P2, PT, R23, UR7, PT, P2 ;  /* 0x0000000717007c0c */ /* 0x000fe2000bf46320 */
[----:B------:R-:W-:Y:S02]  /*05c0*/  IMAD R37, R37, 0x46, RZ ;  /* 0x0000004625257824 */ /* 0x000fe400078e02ff */
[----:B------:R-:W-:-:S03]  /*05d0*/  IMAD R49, R9, UR11, R6 ;  /* 0x0000000b09317c24 */ /* 0x000fc6000f8e0206 */
[----:B------:R-:W-:Y:S01]  /*05e0*/  IADD3 R50, P1, PT, R37, R50, RZ ;  /* 0x0000003225327210 */ /* 0x000fe20007f3e0ff */
[----:B-1----:R-:W-:-:S03]  /*05f0*/  @!P5 IMAD R6, R13, R4, RZ ;  /* 0x000000040d06d224 */ /* 0x002fc600078e02ff */
[----:B------:R-:W-:Y:S01]  /*0600*/  LEA.HI.X.SX32 R51, R37, RZ, 0x1, P1 ;  /* 0x000000ff25337211 */ /* 0x000fe200008f0eff */
[----:B------:R-:W-:Y:S02]  /*0610*/  @!P5 IMAD R13, R15, R5, R6 ;  /* 0x000000050f0dd224 */ /* 0x000fe400078e0206 */
[----:B------:R-:W-:Y:S02]  /*0620*/  IMAD.WIDE.U32 R50, R9, UR10, R50 ;  /* 0x0000000a09327c25 */ /* 0x000fe4000f8e0032 */
[----:B------:R-:W1:Y:S03]  /*0630*/  @!P6 LDC.64 R8, c[0x0][0x390] ;  /* 0x0000e400ff08eb82 */ /* 0x000e660000000a00 */
[----:B------:R-:W-:Y:S02]  /*0640*/  IADD3 R49, PT, PT, R51, R49, RZ ;  /* 0x0000003133317210 */ /* 0x000fe40007ffe0ff */
[----:B------:R-:W-:Y:S01]  /*0650*/  @!P5 MOV R48, R50 ;  /* 0x000000320030d202 */ /* 0x000fe20000000f00 */
[----:B----4-:R-:W-:Y:S01]  /*0660*/  @!P6 IMAD R6, R7, R10, RZ ;  /* 0x0000000a0706e224 */ /* 0x010fe200078e02ff */
[----:B------:R-:W-:-:S02]  /*0670*/  @!P6 MOV R24, R50 ;  /* 0x000000320018e202 */ /* 0x000fc40000000f00 */
[----:B------:R-:W-:Y:S01]  /*0680*/  @!P6 MOV R25, R49 ;  /* 0x000000310019e202 */ /* 0x000fe20000000f00 */
[----:B------:R-:W-:Y:S02]  /*0690*/  @!P5 IMAD.WIDE.U32 R4, R15, R4, R48 ;  /* 0x000000040f04d225 */ /* 0x000fe400078e0030 */
[----:B------:R-:W3:Y:S02]  /*06a0*/  @!P3 LDC.64 R14, c[0x0][0x3e0] ;  /* 0x0000f800ff0ebb82 */ /* 0x000ee40000000a00 */
[----:B------:R-:W-:Y:S01]  /*06b0*/  @!P6 IMAD R31, R27, R11, R6 ;  /* 0x0000000b1b1fe224 */ /* 0x000fe200078e0206 */
[----:B------:R-:W-:Y:S01]  /*06c0*/  @!P5 IADD3 R5, PT, PT, R5, R13, RZ ;  /* 0x0000000d0505d210 */ /* 0x000fe20007ffe0ff */
[----:B------:R-:W-:Y:S01]  /*06d0*/  @!P6 IMAD.WIDE.U32 R10, R27, R10, R24 ;  /* 0x0000000a1b0ae225 */ /* 0x000fe200078e0018 */
[----:B--2---:R-:W-:-:S03]  /*06e0*/  @!P5 LEA R18, P1, R4, R18, 0x2 ;  /* 0x000000120412d211 */ /* 0x004fc600078210ff */
[----:B------:R-:W2:Y:S01]  /*06f0*/  @!P4 LDC.64 R12, c[0x0][0x390] ;  /* 0x0000e400ff0ccb82 */ /* 0x000ea20000000a00 */
[----:B------:R-:W-:Y:S02]  /*0700*/  @!P5 LEA.HI.X R19, R4, R19, R5, 0x2, P1 ;  /* 0x000000130413d211 */ /* 0x000fe400008f1405 */
[----:B------:R-:W-:Y:S02]  /*0710*/  MOV R5, RZ ;  /* 0x000000ff00057202 */ /* 0x000fe40000000f00 */
[----:B------:R-:W-:Y:S02]  /*0720*/  MOV R4, RZ ;  /* 0x000000ff00047202 */ /* 0x000fe40000000f00 */
[----:B------:R-:W-:Y:S01]  /*0730*/  ISETP.GE.U32.AND P1, PT, R47, UR6, PT ;  /* 0x000000062f007c0c */ /* 0x000fe2000bf26070 */
[----:B------:R-:W4:Y:S03]  /*0740*/  @!P2 LDC.64 R6, c[0x0][0x3e0] ;  /* 0x0000f800ff06ab82 */ /* 0x000f260000000a00 */
[----:B------:R5:W4:Y:S01]  /*0750*/  @!P5 LDG.E.64 R4, desc[UR8][R18.64] ;  /* 0x000000081204d981 */ /* 0x000b22000c1e1b00 */
[----:B------:R-:W-:-:S02]  /*0760*/  ISETP.GE.AND.EX P1, PT, R3, UR7, PT, P1 ;  /* 0x0000000703007c0c */ /* 0x000fc4000bf26310 */
[----:B------:R-:W-:Y:S02]  /*0770*/  @!P6 IADD3 R11, PT, PT, R11, R31, RZ ;  /* 0x0000001f0b0be210 */ /* 0x000fe40007ffe0ff */
[----:B------:R-:W0:Y:S01]  /*0780*/  @!P3 LDC.64 R26, c[0x0][0x390] ;  /* 0x0000e400ff1abb82 */ /* 0x000e220000000a00 */
[----:B-----5:R-:W-:Y:S02]  /*0790*/  @!P4 MOV R18, R50 ;  /* 0x000000320012c202 */ /* 0x020fe40000000f00 */
[----:B------:R-:W-:-:S05]  /*07a0*/  @!P4 MOV R19, R49 ;  /* 0x000000310013c202 */ /* 0x000fca0000000f00 */
[----:B------:R-:W5:Y:S01]  /*07b0*/  @!P2 LDC.64 R24, c[0x0][0x390] ;  /* 0x0000e400ff18ab82 */ /* 0x000f620000000a00 */
[----:B-1----:R-:W-:Y:S01]  /*07c0*/  @!P6 LEA R8, P5, R10, R8, 0x2 ;  /* 0x000000080a08e211 */ /* 0x002fe200078a10ff */
[----:B------:R-:W-:-:S03]  /*07d0*/  @!P4 IMAD.WIDE.U32 R16, R28, R16, R18 ;  /* 0x000000101c10c225 */ /* 0x000fc600078e0012 */
[----:B------:R-:W-:-:S03]  /*07e0*/  @!P6 LEA.HI.X R9, R10, R9, R11, 0x2, P5 ;  /* 0x000000090a09e211 */ /* 0x000fc600028f140b */
[----:B------:R-:W1:Y:S01]  /*07f0*/  @!P1 LDC.64 R10, c[0x0][0x3e0] ;  /* 0x0000f800ff0a9b82 */ /* 0x000e620000000a00 */
[----:B------:R-:W-:Y:S02]  /*0800*/  @!P4 IADD3 R29, PT, PT, R17, R29, RZ ;  /* 0x0000001d111dc210 */ /* 0x000fe40007ffe0ff */
[C---:B--2---:R-:W-:Y:S01]  /*0810*/  @!P4 LEA R12, P5, R16.reuse, R12, 0x2 ;  /* 0x0000000c100cc211 */ /* 0x044fe200078a10ff */
[----:B---3--:R-:W-:Y:S01]  /*0820*/  @!P3 IMAD R21, R21, R14, RZ ;  /* 0x0000000e1515b224 */ /* 0x008fe200078e02ff */
[----:B------:R-:W-:Y:S02]  /*0830*/  @!P3 MOV R17, R49 ;  /* 0x000000310011b202 */ /* 0x000fe40000000f00 */
[----:B------:R-:W-:Y:S02]  /*0840*/  @!P4 LEA.HI.X R13, R16, R13, R29, 0x2, P5 ;  /* 0x0000000d100dc211 */ /* 0x000fe400028f141d */
[----:B------:R-:W-:Y:S01]  /*0850*/  @!P3 MOV R16, R50 ;  /* 0x000000320010b202 */ /* 0x000fe20000000f00 */
[----:B----4-:R-:W-:-:S02]  /*0860*/  @!P2 IMAD R18, R23, R6, RZ ;  /* 0x000000061712a224 */ /* 0x010fc400078e02ff */
[C---:B------:R-:W-:Y:S02]  /*0870*/  @!P3 IMAD R21, R22.reuse, R15, R21 ;  /* 0x0000000f1615b224 */ /* 0x040fe400078e0215 */
[----:B------:R-:W-:Y:S01]  /*0880*/  @!P3 IMAD.WIDE.U32 R22, R22, R14, R16 ;  /* 0x0000000e1616b225 */ /* 0x000fe200078e0010 */
[----:B------:R-:W-:Y:S01]  /*0890*/  @!P2 MOV R16, R50 ;  /* 0x000000320010a202 */ /* 0x000fe20000000f00 */
[----:B------:R-:W2:Y:S01]  /*08a0*/  @!P1 LDC.64 R14, c[0x0][0x390] ;  /* 0x0000e400ff0e9b82 */ /* 0x000ea20000000a00 */
[----:B------:R-:W-:Y:S01]  /*08b0*/  @!P2 MOV R17, R49 ;  /* 0x000000310011a202 */ /* 0x000fe20000000f00 */
[----:B------:R-:W-:Y:S01]  /*08c0*/  @!P2 IMAD R7, R20, R7, R18 ;  /* 0x000000071407a224 */ /* 0x000fe200078e0212 */
[----:B0-----:R-:W-:Y:S01]  /*08d0*/  @!P3 LEA R26, P5, R22, R26, 0x2 ;  /* 0x0000001a161ab211 */ /* 0x001fe200078a10ff */
[----:B------:R-:W-:Y:S01]  /*08e0*/  @!P2 IMAD.WIDE.U32 R16, R20, R6, R16 ;  /* 0x000000061410a225 */ /* 0x000fe200078e0010 */
[----:B------:R-:W-:-:S04]  /*08f0*/  @!P3 IADD3 R6, PT, PT, R23, R21, RZ ;  /* 0x000000151706b210 */ /* 0x000fc80007ffe0ff */
[----:B------:R-:W-:Y:S02]  /*0900*/  @!P3 LEA.HI.X R27, R22, R27, R6, 0x2, P5 ;  /* 0x0000001b161bb211 */ /* 0x000fe400028f1406 */
[----:B------:R-:W-:Y:S02]  /*0910*/  @!P2 IADD3 R6, PT, PT, R17, R7, RZ ;  /* 0x000000071106a210 */ /* 0x000fe40007ffe0ff */
[C---:B-----5:R-:W-:Y:S01]  /*0920*/  @!P2 LEA R24, P5, R16.reuse, R24, 0x2 ;  /* 0x000000181018a211 */ /* 0x060fe200078a10ff */
[----:B-1----:R-:W-:Y:S01]  /*0930*/  @!P1 IMAD R18, R3, R10, RZ ;  /* 0x0000000a03129224 */ /* 0x002fe200078e02ff */
[----:B------:R-:W-:Y:S02]  /*0940*/  @!P1 MOV R17, R49 ;  /* 0x0000003100119202 */ /* 0x000fe40000000f00 */
[----:B------:R-:W-:Y:S02]  /*0950*/  @!P2 LEA.HI.X R25, R16, R25, R6, 0x2, P5 ;  /* 0x000000191019a211 */ /* 0x000fe400028f1406 */
[----:B------:R-:W-:-:S02]  /*0960*/  @!P1 MOV R16, R50 ;  /* 0x0000003200109202 */ /* 0x000fc40000000f00 */
[----:B------:R-:W-:Y:S02]  /*0970*/  CS2R R6, SRZ ;  /* 0x0000000000067805 */ /* 0x000fe4000001ff00 */
[----:B------:R-:W-:Y:S01]  /*0980*/  SHF.R.S32.HI R31, RZ, 0x1f, R46 ;  /* 0x0000001fff1f7819 */ /* 0x000fe2000001142e */
[C---:B------:R-:W-:Y:S01]  /*0990*/  @!P1 IMAD R19, R47.reuse, R11, R18 ;  /* 0x0000000b2f139224 */ /* 0x040fe200078e0212 */
[----:B------:R-:W-:Y:S01]  /*09a0*/  ISETP.GE.U32.AND P5, PT, R46, UR6, PT ;  /* 0x000000062e007c0c */ /* 0x000fe2000bfa6070 */
[----:B------:R-:W-:Y:S01]  /*09b0*/  @!P1 IMAD.WIDE.U32 R10, R47, R10, R16 ;  /* 0x0000000a2f0a9225 */ /* 0x000fe200078e0010 */
[----:B------:R0:W3:Y:S02]  /*09c0*/  @!P6 LDG.E.64 R6, desc[UR8][R8.64] ;  /* 0x000000080806e981 */ /* 0x0000e4000c1e1b00 */
[----:B------:R-:W-:Y:S02]  /*09d0*/  ISETP.GE.AND.EX P5, PT, R31, UR7, PT, P5 ;  /* 0x000000071f007c0c */ /* 0x000fe4000bfa6350 */
[----:B------:R-:W-:-:S02]  /*09e0*/  @!P1 IADD3 R11, PT, PT, R11, R19, RZ ;  /* 0x000000130b0b9210 */ /* 0x000fc40007ffe0ff */
[----:B--2---:R-:W-:-:S04]  /*09f0*/  @!P1 LEA R14, P6, R10, R14, 0x2 ;  /* 0x0000000e0a0e9211 */ /* 0x004fc800078c10ff */
[----:B------:R-:W-:Y:S02]  /*0a00*/  @!P1 LEA.HI.X R15, R10, R15, R11, 0x2, P6 ;  /* 0x0000000f0a0f9211 */ /* 0x000fe400030f140b */
[----:B------:R-:W-:-:S03]  /*0a10*/  ISETP.GE.U32.AND P6, PT, R45, UR6, PT ;  /* 0x000000062d007c0c */ /* 0x000fc6000bfc6070 */
[----:B------:R-:W1:Y:S01]  /*0a20*/  @!P5 LDC.64 R22, c[0x0][0x3e0] ;  /* 0x0000f800ff16db82 */ /* 0x000e620000000a00 */
[----:B------:R-:W-:Y:S02]  /*0a30*/  ISETP.GE.AND.EX P6, PT, R36, UR7, PT, P6 ;  /* 0x0000000724007c0c */ /* 0x000fe4000bfc6360 */
[----:B0-----:R-:W-:Y:S02]  /*0a40*/  CS2R R8, SRZ ;  /* 0x0000000000087805 */ /* 0x001fe4000001ff00 */
[----:B------:R-:W-:-:S03]  /*0a50*/  @!P5 MOV R10, R50 ;  /* 0x00000032000ad202 */ /* 0x000fc60000000f00 */
[----:B------:R-:W0:Y:S01]  /*0a60*/  @!P5 LDC.64 R20, c[0x0][0x390] ;  /* 0x0000e400ff14db82 */ /* 0x000e220000000a00 */
[----:B------:R-:W-:Y:S01]  /*0a70*/  @!P5 MOV R11, R49 ;  /* 0x00000031000bd202 */ /* 0x000fe20000000f00 */
[----:B------:R2:W4:Y:S06]  /*0a80*/  @!P1 LDG.E.64 R8, desc[UR8][R14.64] ;  /* 0x000000080e089981 */ /* 0x00052c000c1e1b00 */
[----:B------:R-:W5:Y:S01]  /*0a90*/  @!P6 LDC.64 R18, c[0x0][0x3e0] ;  /* 0x0000f800ff12eb82 */ /* 0x000f620000000a00 */
[----:B-1----:R-:W-:-:S07]  /*0aa0*/  @!P5 IMAD R31, R31, R22, RZ ;  /* 0x000000161f1fd224 */ /* 0x002fce00078e02ff */
[----:B------:R-:W1:Y:S01]  /*0ab0*/  @!P6 LDC.64 R16, c[0x0][0x390] ;  /* 0x0000e400ff10eb82 */ /* 0x000e620000000a00 */
[C---:B------:R-:W-:Y:S02]  /*0ac0*/  @!P5 IMAD R31, R46.reuse, R23, R31 ;  /* 0x000000172e1fd224 */ /* 0x040fe400078e021f */
[----:B------:R-:W-:Y:S01]  /*0ad0*/  @!P5 IMAD.WIDE.U32 R22, R46, R22, R10 ;  /* 0x000000162e16d225 */ /* 0x000fe200078e000a */
[----:B------:R-:W-:Y:S02]  /*0ae0*/  CS2R R10, SRZ ;  /* 0x00000000000a7805 */ /* 0x000fe4000001ff00 */
[----:B--2---:R-:W-:Y:S02]  /*0af0*/  @!P6 MOV R14, R50 ;  /* 0x00000032000ee202 */ /* 0x004fe40000000f00 */
[----:B------:R-:W-:Y:S02]  /*0b00*/  @!P6 MOV R15, R49 ;  /* 0x00000031000fe202 */ /* 0x000fe40000000f00 */
[----:B------:R2:W4:Y:S01]  /*0b10*/  @!P4 LDG.E.64 R10, desc[UR8][R12.64] ;  /* 0x000000080c0ac981 */ /* 0x000522000c1e1b00 */
[----:B-----5:R-:W-:-:S04]  /*0b20*/  @!P6 IMAD R28, R36, R18, RZ ;  /* 0x00000012241ce224 */ /* 0x020fc800078e02ff */
[C---:B------:R-:W-:Y:S01]  /*0b30*/  @!P6 IMAD R29, R45.reuse, R19, R28 ;  /* 0x000000132d1de224 */ /* 0x040fe200078e021c */
[----:B--2---:R-:W-:Y:S01]  /*0b40*/  CS2R R12, SRZ ;  /* 0x00000000000c7805 */ /* 0x004fe2000001ff00 */
[----:B------:R-:W-:Y:S01]  /*0b50*/  @!P6 IMAD.WIDE.U32 R18, R45, R18, R14 ;  /* 0x000000122d12e225 */ /* 0x000fe200078e000e */
[----:B------:R-:W-:Y:S02]  /*0b60*/  CS2R R14, SRZ ;  /* 0x00000000000e7805 */ /* 0x000fe4000001ff00 */
[----:B------:R-:W-:Y:S02]  /*0b70*/  @!P5 IADD3 R31, PT, PT, R23, R31, RZ ;  /* 0x0000001f171fd210 */ /* 0x000fe40007ffe0ff */
[----:B0-----:R-:W-:Y:S01]  /*0b80*/  @!P5 LEA R20, P1, R22, R20, 0x2 ;  /* 0x000000141614d211 */ /* 0x001fe200078210ff */
[----:B------:R-:W2:Y:S01]  /*0b90*/  @!P3 LDG.E.64 R12, desc[UR8][R26.64] ;  /* 0x000000081a0cb981 */ /* 0x000ea2000c1e1b00 */
[----:B------:R-:W-:Y:S02]  /*0ba0*/  CS2R R32, SRZ ;  /* 0x0000000000207805 */ /* 0x000fe4000001ff00 */
[----:B------:R-:W-:-:S02]  /*0bb0*/  @!P6 IADD3 R29, PT, PT, R19, R29, RZ ;  /* 0x0000001d131de210 */ /* 0x000fc40007ffe0ff */
[----:B------:R-:W-:Y:S01]  /*0bc0*/  @!P5 LEA.HI.X R21, R22, R21, R31, 0x2, P1 ;  /* 0x000000151615d211 */ /* 0x000fe200008f141f */
[----:B------:R0:W5:Y:S01]  /*0bd0*/  @!P2 LDG.E.64 R14, desc[UR8][R24.64] ;  /* 0x00000008180ea981 */ /* 0x000162000c1e1b00 */
[C---:B-1----:R-:W-:Y:S02]  /*0be0*/  @!P6 LEA R16, P1, R18.reuse, R16, 0x2 ;  /* 0x000000101210e211 */ /* 0x042fe400078210ff */
[----:B------:R-:W-:Y:S01]  /*0bf0*/  CS2R R34, SRZ ;  /* 0x0000000000227805 */ /* 0x000fe2000001ff00 */
[----:B------:R1:W5:Y:S01]  /*0c00*/  @!P5 LDG.E.64 R32, desc[UR8][R20.64] ;  /* 0x000000081420d981 */ /* 0x000362000c1e1b00 */
[----:B------:R-:W-:-:S05]  /*0c10*/  @!P6 LEA.HI.X R17, R18, R17, R29, 0x2, P1 ;  /* 0x000000111211e211 */ /* 0x000fca00008f141d */
[----:B------:R3:W5:Y:S01]  /*0c20*/  @!P6 LDG.E.64 R34, desc[UR8][R16.64] ;  /* 0x000000081022e981 */ /* 0x000762000c1e1b00 */
[----:B------:R-:W-:Y:S01]  /*0c30*/  ISETP.NE.AND P2, PT, R0, RZ, PT ;  /* 0x000000ff0000720c */ /* 0x000fe20003f45270 */
[----:B------:R-:W-:Y:S01]  /*0c40*/  FADD.FTZ R23, R4, R5 ;  /* 0x0000000504177221 */ /* 0x000fe20000010000 */
[----:B0-----:R-:W-:-:S04]  /*0c50*/  FMUL.FTZ R25, R5, R5 ;  /* 0x0000000505197220 */ /* 0x001fc80000410000 */
[----:B-1----:R-:W-:Y:S01]  /*0c60*/  FFMA.FTZ R20, R4, R4, R25 ;  /* 0x0000000404147223 */ /* 0x002fe20000010019 */
[----:B---3--:R-:W-:Y:S01]  /*0c70*/  FMUL.FTZ R17, R7, R7 ;  /* 0x0000000707117220 */ /* 0x008fe20000410000 */
[----:B------:R-:W-:-:S03]  /*0c80*/  FADD.FTZ R21, R6, R7 ;  /* 0x0000000706157221 */ /* 0x000fc60000010000 */
[----:B------:R-:W-:Y:S01]  /*0c90*/  FFMA.FTZ R16, R6, R6, R17 ;  /* 0x0000000606107223 */ /* 0x000fe20000010011 */
[----:B----4-:R-:W-:Y:S01]  /*0ca0*/  FADD.FTZ R18, R8, R9 ;  /* 0x0000000908127221 */ /* 0x010fe20000010000 */
[----:B------:R-:W-:-:S03]  /*0cb0*/  FMUL.FTZ R19, R9, R9 ;  /* 0x0000000909137220 */ /* 0x000fc60000410000 */
[----:B------:R-:W-:Y:S01]  /*0cc0*/  FADD.FTZ R18, RZ, R18 ;  /* 0x00000012ff127221 */ /* 0x000fe20000010000 */
[----:B------:R-:W-:-:S03]  /*0cd0*/  FFMA.FTZ R19, R8, R8, R19 ;  /* 0x0000000808137223 */ /* 0x000fc60000010013 */
[----:B------:R-:W-:Y:S01]  /*0ce0*/  FADD.FTZ R18, R18, R23 ;  /* 0x0000001712127221 */ /* 0x000fe20000010000 */
[----:B------:R-:W-:-:S03]  /*0cf0*/  FADD.FTZ R19, RZ, R19 ;  /* 0x00000013ff137221 */ /* 0x000fc60000010000 */
[----:B------:R-:W-:Y:S01]  /*0d00*/  FADD.FTZ R18, R18, R21 ;  /* 0x0000001512127221 */ /* 0x000fe20000010000 */
[----:B------:R-:W-:-:S04]  /*0d10*/  FADD.FTZ R19, R19, R20 ;  /* 0x0000001413137221 */ /* 0x000fc80000010000 */
[----:B------:R-:W-:Y:S01]  /*0d20*/  FADD.FTZ R16, R19, R16 ;  /* 0x0000001013107221 */ /* 0x000fe20000010000 */
[----:B------:R-:W-:Y:S01]  /*0d30*/  FADD.FTZ R17, R10, R11 ;  /* 0x0000000b0a117221 */ /* 0x000fe20000010000 */
[----:B------:R-:W-:-:S03]  /*0d40*/  FMUL.FTZ R21, R11, R11 ;  /* 0x0000000b0b157220 */ /* 0x000fc60000410000 */
[----:B------:R-:W-:Y:S01]  /*0d50*/  FADD.FTZ R17, R18, R17 ;  /* 0x0000001112117221 */ /* 0x000fe20000010000 */
[----:B------:R-:W-:-:S04]  /*0d60*/  FFMA.FTZ R21, R10, R10, R21 ;  /* 0x0000000a0a157223 */ /* 0x000fc80000010015 */
[----:B------:R-:W-:Y:S01]  /*0d70*/  FADD.FTZ R16, R16, R21 ;  /* 0x0000001510107221 */ /* 0x000fe20000010000 */
[----:B--2---:R-:W-:Y:S01]  /*0d80*/  FADD.FTZ R18, R12, R13 ;  /* 0x0000000d0c127221 */ /* 0x004fe20000010000 */
[----:B------:R-:W-:-:S03]  /*0d90*/  FMUL.FTZ R19, R13, R13 ;  /* 0x0000000d0d137220 */ /* 0x000fc60000410000 */
[----:B------:R-:W-:Y:S01]  /*0da0*/  FADD.FTZ R17, R17, R18 ;  /* 0x0000001211117221 */ /* 0x000fe20000010000 */
[----:B-----5:R-:W-:Y:S01]  /*0db0*/  FADD.FTZ R18, R14, R15 ;  /* 0x0000000f0e127221 */ /* 0x020fe20000010000 */
[----:B------:R-:W-:Y:S01]  /*0dc0*/  FMUL.FTZ R21, R15, R15 ;  /* 0x0000000f0f157220 */ /* 0x000fe20000410000 */
[----:B------:R-:W-:Y:S02]  /*0dd0*/  FFMA.FTZ R19, R12, R12, R19 ;  /* 0x0000000c0c137223 */ /* 0x000fe40000010013 */
[----:B------:R-:W-:Y:S01]  /*0de0*/  FADD.FTZ R17, R17, R18 ;  /* 0x0000001211117221 */ /* 0x000fe20000010000 */
[----:B------:R-:W-:Y:S01]  /*0df0*/  FFMA.FTZ R18, R14, R14, R21 ;  /* 0x0000000e0e127223 */ /* 0x000fe20000010015 */
[----:B------:R-:W-:Y:S01]  /*0e00*/  FADD.FTZ R19, R16, R19 ;  /* 0x0000001310137221 */ /* 0x000fe20000010000 */
[----:B------:R-:W-:Y:S01]  /*0e10*/  FMUL.FTZ R21, R33, R33 ;  /* 0x0000002121157220 */ /* 0x000fe20000410000 */
[----:B------:R-:W-:Y:S01]  /*0e20*/  FADD.FTZ R20, R32, R33 ;  /* 0x0000002120147221 */ /* 0x000fe20000010000 */
[----:B------:R-:W-:Y:S01]  /*0e30*/  LOP3.LUT R16, R40, 0x3e0, RZ, 0xc0, !PT ;  /* 0x000003e028107812 */ /* 0x000fe200078ec0ff */
[----:B------:R-:W-:Y:S01]  /*0e40*/  FADD.FTZ R18, R19, R18 ;  /* 0x0000001213127221 */ /* 0x000fe20000010000 */
[----:B------:R-:W-:Y:S01]  /*0e50*/  FFMA.FTZ R21, R32, R32, R21 ;  /* 0x0000002020157223 */ /* 0x000fe20000010015 */
[----:B------:R-:W-:Y:S01]  /*0e60*/  FMUL.FTZ R23, R35, R35 ;  /* 0x0000002323177220 */ /* 0x000fe20000410000 */
[----:B------:R-:W-:Y:S01]  /*0e70*/  FADD.FTZ R20, R17, R20 ;  /* 0x0000001411147221 */ /* 0x000fe20000010000 */
[----:B------:R-:W-:Y:S01]  /*0e80*/  ISETP.GT.U32.AND P1, PT, R16, 0x210, PT ;  /* 0x000002101000780c */ /* 0x000fe20003f24070 */
[----:B------:R-:W-:Y:S01]  /*0e90*/  FADD.FTZ R18, R18, R21 ;  /* 0x0000001512127221 */ /* 0x000fe20000010000 */
[----:B------:R-:W-:Y:S01]  /*0ea0*/  IADD3 R17, PT, PT, -R16, 0x22f, RZ ;  /* 0x0000022f10117810 */ /* 0x000fe20007ffe1ff */
[C---:B------:R-:W-:Y:S01]  /*0eb0*/  FFMA.FTZ R23, R34.reuse, R34, R23 ;  /* 0x0000002222177223 */ /* 0x040fe20000010017 */
[----:B------:R-:W-:-:S02]  /*0ec0*/  FADD.FTZ R19, R34, R35 ;  /* 0x0000002322137221 */ /* 0x000fc40000010000 */
[----:B------:R-:W-:Y:S01]  /*0ed0*/  SEL R17, R17, 0x1f, P1 ;  /* 0x0000001f11117807 */ /* 0x000fe20000800000 */
[----:B------:R-:W-:Y:S01]  /*0ee0*/  FADD.FTZ R18, R18, R23 ;  /* 0x0000001712127221 */ /* 0x000fe20000010000 */
[----:B------:R-:W-:-:S04]  /*0ef0*/  FADD.FTZ R16, R20, R19 ;  /* 0x0000001314107221 */ /* 0x000fc80000010000 */
        /* <DEDUP_REMOVED lines=88> */
.L_x_3524:
[----:B------:R-:W-:Y:S05]  /*1480*/  BSYNC.RECONVERGENT B0 ;  /* 0x0000000000007941 */ /* 0x000fea0003800200 */
.L_x_3523:
        /* <DEDUP_REMOVED lines=10> */
[----:B------:R-:W-:Y:S01]  /*1530*/  LOP3.LUT P1, R22, R43, 0x2, RZ, 0xc0, !PT ;  /* 0x000000022b167812 */ /* 0x000fe2000782c0ff */
[----:B------:R-:W-:Y:S01]  /*1540*/  IMAD R21, R41, R38, R39 ;  /* 0x0000002629157224 */ /* 0x000fe200078e0227 */
[----:B------:R-:W-:Y:S02]  /*1550*/  IADD3 R23, PT, PT, R20, R39, RZ ;  /* 0x0000002714177210 */ /* 0x000fe40007ffe0ff */
[----:B------:R-:W-:Y:S01]  /*1560*/  SEL R25, R2, RZ, !P1 ;  /* 0x000000ff02197207 */ /* 0x000fe20004800000 */
[----:B------:R-:W-:-:S03]  /*1570*/  IMAD.WIDE.U32 R20, R21, 0x8, R30 ;  /* 0x0000000815147825 */ /* 0x000fc600078e001e */
[----:B------:R-:W-:Y:S02]  /*1580*/  ISETP.NE.AND P1, PT, R25, -0x1, PT ;  /* 0xffffffff1900780c */ /* 0x000fe40003f25270 */
        /* <DEDUP_REMOVED lines=9> */
.L_x_3527:
[----:B-1----:R-:W2:Y:S04]  /*1620*/  LDG.E.STRONG.GPU R20, desc[UR8][R18.64] ;  /* 0x0000000812147981 */ /* 0x002ea8000c1ef900 */
[----:B--2---:R-:W-:Y:S01]  /*1630*/  CCTL.IVALL ;  /* 0x00000000ff00798f */ /* 0x004fe20002000000 */
[----:B------:R-:W-:Y:S05]  /*1640*/  YIELD ;  /* 0x0000000000007946 */ /* 0x000fea0003800000 */
[----:B------:R-:W-:-:S13]  /*1650*/  ISETP.NE.AND P1, PT, R20, R25, PT ;  /* 0x000000191400720c */ /* 0x000fda0003f25270 */
[----:B------:R-:W-:Y:S05]  /*1660*/  @P1 BRA `(.L_x_3527) ;  /* 0xfffffffc00ec1947 */ /* 0x000fea000383ffff */
.L_x_3526:
        /* <DEDUP_REMOVED lines=15> */
.L_x_3529:
        /* <DEDUP_REMOVED lines=60> */
.L_x_3528:
        /* <DEDUP_REMOVED lines=9> */
[----:B------:R-:W-:Y:S02]  /*1bb0*/  IADD3 R20, PT, PT, R26, 0x2, RZ ;  /* 0x000000021a147810 */ /* 0x000fe40007ffe0ff */
        /* <DEDUP_REMOVED lines=25> */
.L_x_3530:
        /* <DEDUP_REMOVED lines=18> */
.L_x_3531:
        /* <DEDUP_REMOVED lines=9> */
.L_x_3532:
[----:B------:R-:W-:Y:S05]  /*1f00*/  BSYNC.RECONVERGENT B0 ;  /* 0x0000000000007941 */ /* 0x000fea0003800200 */
.L_x_3525:
        /* <DEDUP_REMOVED lines=19> */
[----:B------:R-:W-:Y:S03]  /*2040*/  BSSY.RECONVERGENT B0, `(.L_x_3533) ;  /* 0x00001d1000007945 */ /* 0x000fe60003800200 */
[----:B0-----:R-:W0:Y:S01]  /*2050*/  LDS.64 R20, [UR4+0xb0] ;  /* 0x0000b004ff147984 */ /* 0x001e220008000a00 */
[----:B------:R-:W1:Y:S02]  /*2060*/  LDCU.U8 UR4, c[0x0][0x3fc] ;  /* 0x00007f80ff0477ac */ /* 0x000e640008000000 */
[----:B-1----:R-:W-:Y:S01]  /*2070*/  UISETP.NE.AND UP0, UPT, UR4, URZ, UPT ;  /* 0x000000ff0400728c */ /* 0x002fe2000bf05270 */
[----:B0-----:R-:W-:-:S04]  /*2080*/  FMUL.FTZ R20, R20, UR7 ;  /* 0x0000000714147c20 */ /* 0x001fc80008410000 */
[----:B------:R-:W-:-:S04]  /*2090*/  FMUL.FTZ R26, R20, R20 ;  /* 0x00000014141a7220 */ /* 0x000fc80000410000 */
[----:B------:R-:W-:Y:S01]  /*20a0*/  FFMA.FTZ R26, R21, UR7, -R26 ;  /* 0x00000007151a7c23 */ /* 0x000fe2000801081a */
[----:B------:R-:W-:-:S04]  /*20b0*/  HFMA2 R21, -RZ, RZ, 1.875, 0 ;  /* 0x3f800000ff157431 */ /* 0x000fc800000001ff */
        /* <DEDUP_REMOVED lines=8> */
[C---:B------:R-:W-:Y:S02]  /*2140*/  IADD3 R23, PT, PT, R47.reuse, 0x20, RZ ;  /* 0x000000202f177810 */ /* 0x040fe40007ffe0ff */
        /* <DEDUP_REMOVED lines=9> */
[C---:B------:R-:W-:Y:S01]  /*21e0*/  FADD.FTZ R8, -R20.reuse, R8 ;  /* 0x0000000814087221 */ /* 0x040fe20000010100 */
[----:B------:R-:W-:Y:S01]  /*21f0*/  MOV R25, R49 ;  /* 0x0000003100197202 */ /* 0x000fe20000000f00 */
[----:B------:R-:W2:Y:S01]  /*2200*/  LDCU.64 UR6, c[0x0][0x380] ;  /* 0x00007000ff0677ac */ /* 0x000ea20008000a00 */
[----:B------:R-:W-:Y:S01]  /*2210*/  FADD.FTZ R30, -R20, R9 ;  /* 0x00000009141e7221 */ /* 0x000fe20000010100 */
[----:B-1----:R-:W-:-:S03]  /*2220*/  FMUL.FTZ R9, R8, R21 ;  /* 0x0000001508097220 */ /* 0x002fc60000410000 */
[----:B------:R-:W-:Y:S01]  /*2230*/  FMUL.FTZ R30, R30, R21 ;  /* 0x000000151e1e7220 */ /* 0x000fe20000410000 */
[----:B-----5:R-:W-:-:S03]  /*2240*/  FFMA.FTZ R8, R16, R9, R18 ;  /* 0x0000000910087223 */ /* 0x020fc60000010012 */
[----:B------:R-:W-:Y:S01]  /*2250*/  FFMA.FTZ R9, R17, R30, R19 ;  /* 0x0000001e11097223 */ /* 0x000fe20000010013 */
[----:B0-----:R-:W-:Y:S02]  /*2260*/  IMAD R26, R3, UR12, RZ ;  /* 0x0000000c031a7c24 */ /* 0x001fe4000f8e02ff */
[----:B------:R-:W-:-:S04]  /*2270*/  IMAD.WIDE.U32 R24, R47, UR12, R24 ;  /* 0x0000000c2f187c25 */ /* 0x000fc8000f8e0018 */
[----:B------:R-:W-:Y:S01]  /*2280*/  IMAD R27, R47, UR13, R26 ;  /* 0x0000000d2f1b7c24 */ /* 0x000fe2000f8e021a */
[----:B--2---:R-:W-:-:S04]  /*2290*/  LEA R26, P1, R24, UR6, 0x2 ;  /* 0x00000006181a7c11 */ /* 0x004fc8000f8210ff */
[----:B------:R-:W-:-:S04]  /*22a0*/  IADD3 R27, PT, PT, R25, R27, RZ ;  /* 0x0000001b191b7210 */ /* 0x000fc80007ffe0ff */
[----:B------:R-:W-:-:S05]  /*22b0*/  LEA.HI.X R27, R24, UR7, R27, 0x2, P1 ;  /* 0x00000007181b7c11 */ /* 0x000fca00088f141b */
[----:B------:R2:W-:Y:S02]  /*22c0*/  STG.E.64 desc[UR8][R26.64], R8 ;  /* 0x000000081a007986 */ /* 0x0005e4000c101b08 */
.L_x_3536:
[----:B------:R-:W-:Y:S05]  /*22d0*/  BSYNC.RECONVERGENT B1 ;  /* 0x0000000000017941 */ /* 0x000fea0003800200 */
.L_x_3535:
[----:B------:R-:W-:Y:S04]  /*22e0*/  BSSY.RECONVERGENT B1, `(.L_x_3537) ;  /* 0x0000013000017945 */ /* 0x000fe80003800200 */
[----:B------:R-:W-:Y:S05]  /*22f0*/  @P2 BRA `(.L_x_3538) ;  /* 0x0000000000442947 */ /* 0x000fea0003800000 */
[----:B------:R-:W3:Y:S01]  /*2300*/  LDCU.64 UR6, c[0x0][0x3e0] ;  /* 0x00007c00ff0677ac */ /* 0x000ee20008000a00 */
[----:B--2---:R-:W-:Y:S01]  /*2310*/  MOV R8, R50 ;  /* 0x0000003200087202 */ /* 0x004fe20000000f00 */
[C---:B------:R-:W-:Y:S01]  /*2320*/  FADD.FTZ R4, -R20.reuse, R4 ;  /* 0x0000000414047221 */ /* 0x040fe20000010100 */
[----:B------:R-:W-:Y:S01]  /*2330*/  MOV R9, R49 ;  /* 0x0000003100097202 */ /* 0x000fe20000000f00 */
[----:B------:R-:W2:Y:S01]  /*2340*/  LDCU.64 UR12, c[0x0][0x380] ;  /* 0x00007000ff0c77ac */ /* 0x000ea20008000a00 */
[----:B0-----:R-:W-:Y:S01]  /*2350*/  FADD.FTZ R26, -R20, R5 ;  /* 0x00000005141a7221 */ /* 0x001fe20000010100 */
[----:B-1----:R-:W-:-:S03]  /*2360*/  FMUL.FTZ R5, R4, R21 ;  /* 0x0000001504057220 */ /* 0x002fc60000410000 */
[----:B------:R-:W-:Y:S01]  /*2370*/  FMUL.FTZ R26, R26, R21 ;  /* 0x000000151a1a7220 */ /* 0x000fe20000410000 */
[----:B-----5:R-:W-:-:S03]  /*2380*/  FFMA.FTZ R4, R16, R5, R18 ;  /* 0x0000000510047223 */ /* 0x020fc60000010012 */
[----:B------:R-:W-:Y:S01]  /*2390*/  FFMA.FTZ R5, R17, R26, R19 ;  /* 0x0000001a11057223 */ /* 0x000fe20000010013 */
[----:B---3--:R-:W-:Y:S02]  /*23a0*/  IMAD R29, R29, UR6, RZ ;  /* 0x000000061d1d7c24 */ /* 0x008fe4000f8e02ff */
[----:B------:R-:W-:-:S04]  /*23b0*/  IMAD.WIDE.U32 R8, R28, UR6, R8 ;  /* 0x000000061c087c25 */ /* 0x000fc8000f8e0008 */
[----:B------:R-:W-:Y:S01]  /*23c0*/  IMAD R29, R28, UR7, R29 ;  /* 0x000000071c1d7c24 */ /* 0x000fe2000f8e021d */
[----:B--2---:R-:W-:-:S04]  /*23d0*/  LEA R24, P1, R8, UR12, 0x2 ;  /* 0x0000000c08187c11 */ /* 0x004fc8000f8210ff */
[----:B------:R-:W-:-:S04]  /*23e0*/  IADD3 R29, PT, PT, R9, R29, RZ ;  /* 0x0000001d091d7210 */ /* 0x000fc80007ffe0ff */
[----:B------:R-:W-:-:S05]  /*23f0*/  LEA.HI.X R25, R8, UR13, R29, 0x2, P1 ;  /* 0x0000000d08197c11 */ /* 0x000fca00088f141d */
[----:B------:R3:W-:Y:S02]  /*2400*/  STG.E.64 desc[UR8][R24.64], R4 ;  /* 0x0000000418007986 */ /* 0x0007e4000c101b08 */
.L_x_3538:
[----:B------:R-:W-:Y:S05]  /*2410*/  BSYNC.RECONVERGENT B1 ;  /* 0x0000000000017941 */ /* 0x000fea0003800200 */
.L_x_3537:
[----:B------:R-:W-:Y:S01]  /*2420*/  ISETP.GE.U32.AND P5, PT, R23, UR10, PT ;  /* 0x0000000a17007c0c */ /* 0x000fe2000bfa6070 */
[----:B------:R-:W-:Y:S01]  /*2430*/  BSSY.RECONVERGENT B1, `(.L_x_3539) ;  /* 0x0000025000017945 */ /* 0x000fe20003800200 */
[----:B--2---:R-:W-:Y:S02]  /*2440*/  SHF.R.S32.HI R8, RZ, 0x1f, R23 ;  /* 0x0000001fff087819 */ /* 0x004fe40000011417 */
[C---:B------:R-:W-:Y:S02]  /*2450*/  IADD3 R27, PT, PT, R47.reuse, 0x40, RZ ;  /* 0x000000402f1b7810 */ /* 0x040fe40007ffe0ff */
[----:B------:R-:W-:Y:S02]  /*2460*/  ISETP.GE.AND.EX P5, PT, R8, UR11, PT, P5 ;  /* 0x0000000b08007c0c */ /* 0x000fe4000bfa6350 */
[----:B---3--:R-:W-:Y:S02]  /*2470*/  IADD3 R24, PT, PT, R47, 0x50, RZ ;  /* 0x000000502f187810 */ /* 0x008fe40007ffe0ff */
        /* <DEDUP_REMOVED lines=8> */
[----:B0-----:R-:W-:Y:S02]  /*2500*/  SHF.R.S32.HI R26, RZ, 0x1f, R24 ;  /* 0x0000001fff1a7819 */ /* 0x001fe40000011418 */
[----:B------:R-:W-:Y:S02]  /*2510*/  ISETP.GE.AND.EX P2, PT, R29, UR11, PT, P2 ;  /* 0x0000000b1d007c0c */ /* 0x000fe4000bf46320 */
[----:B------:R-:W-:Y:S02]  /*2520*/  ISETP.GE.AND.EX P1, PT, R28, UR11, PT, P1 ;  /* 0x0000000b1c007c0c */ /* 0x000fe4000bf26310 */
[----:B------:R-:W-:Y:S02]  /*2530*/  ISETP.GE.AND.EX P6, PT, R26, UR11, PT, P6 ;  /* 0x0000000b1a007c0c */ /* 0x000fe4000bfc6360 */
[----:B------:R-:W-:-:S02]  /*2540*/  ISETP.GE.AND.EX P3, PT, R25, UR11, PT, P3 ;  /* 0x0000000b19007c0c */ /* 0x000fc4000bf66330 */
[----:B------:R-:W-:Y:S01]  /*2550*/  ISETP.GE.AND.EX P4, PT, R36, UR11, PT, P4 ;  /* 0x0000000b24007c0c */ /* 0x000fe2000bf86340 */
[----:B------:R-:W-:-:S12]  /*2560*/  @P5 BRA `(.L_x_3540) ;  /* 0x0000000000445947 */ /* 0x000fd80003800000 */
        /* <DEDUP_REMOVED lines=17> */
.L_x_3540:
[----:B------:R-:W-:Y:S05]  /*2680*/  BSYNC.RECONVERGENT B1 ;  /* 0x0000000000017941 */ /* 0x000fea0003800200 */
.L_x_3539:
[----:B------:R-:W-:Y:S04]  /*2690*/  BSSY.RECONVERGENT B1, `(.L_x_3541) ;  /* 0x0000013000017945 */ /* 0x000fe80003800200 */
[----:B------:R-:W-:Y:S05]  /*26a0*/  @P2 BRA `(.L_x_3542) ;  /* 0x0000000000442947 */ /* 0x000fea0003800000 */
[----:B------:R-:W2:Y:S01]  /*26b0*/  LDCU.64 UR6, c[0x0][0x3e0] ;  /* 0x00007c00ff0677ac */ /* 0x000ea20008000a00 */
[----:B0-----:R-:W-:Y:S01]  /*26c0*/  MOV R6, R50 ;  /* 0x0000003200067202 */ /* 0x001fe20000000f00 */
[C---:B------:R-:W-:Y:S01]  /*26d0*/  FADD.FTZ R10, -R20.reuse, R10 ;  /* 0x0000000a140a7221 */ /* 0x040fe20000010100 */
[----:B------:R-:W-:Y:S01]  /*26e0*/  MOV R7, R49 ;  /* 0x0000003100077202 */ /* 0x000fe20000000f00 */
[----:B------:R-:W0:Y:S01]  /*26f0*/  LDCU.64 UR12, c[0x0][0x380] ;  /* 0x00007000ff0c77ac */ /* 0x000e220008000a00 */
[----:B------:R-:W-:Y:S01]  /*2700*/  FADD.FTZ R4, -R20, R11 ;  /* 0x0000000b14047221 */ /* 0x000fe20000010100 */
        /* <DEDUP_REMOVED lines=8> */
[----:B------:R-:W-:-:S04]  /*2790*/  IADD3 R29, PT, PT, R7, R29, RZ ;  /* 0x0000001d071d7210 */ /* 0x000fc80007ffe0ff */
[----:B------:R-:W-:-:S05]  /*27a0*/  LEA.HI.X R9, R6, UR13, R29, 0x2, P2 ;  /* 0x0000000d06097c11 */ /* 0x000fca00090f141d */
[----:B------:R2:W-:Y:S02]  /*27b0*/  STG.E.64 desc[UR8][R8.64], R4 ;  /* 0x0000000408007986 */ /* 0x0005e4000c101b08 */
.L_x_3542:
[----:B------:R-:W-:Y:S05]  /*27c0*/  BSYNC.RECONVERGENT B1 ;  /* 0x0000000000017941 */ /* 0x000fea0003800200 */
.L_x_3541:
[----:B------:R-:W-:Y:S04]  /*27d0*/  BSSY.RECONVERGENT B1, `(.L_x_3543) ;  /* 0x0000013000017945 */ /* 0x000fe80003800200 */
[----:B------:R-:W-:Y:S05]  /*27e0*/  @P1 BRA `(.L_x_3544) ;  /* 0x0000000000441947 */ /* 0x000fea0003800000 */
[----:B------:R-:W3:Y:S01]  /*27f0*/  LDCU.64 UR6, c[0x0][0x3e0] ;  /* 0x00007c00ff0677ac */ /* 0x000ee20008000a00 */
[----:B0-----:R-:W-:Y:S01]  /*2800*/  MOV R6, R50 ;  /* 0x0000003200067202 */ /* 0x001fe20000000f00 */
[C---:B------:R-:W-:Y:S01]  /*2810*/  FADD.FTZ R12, -R20.reuse, R12 ;  /* 0x0000000c140c7221 */ /* 0x040fe20000010100 */
[----:B------:R-:W-:Y:S01]  /*2820*/  MOV R7, R49 ;  /* 0x0000003100077202 */ /* 0x000fe20000000f00 */
[----:B------:R-:W0:Y:S01]  /*2830*/  LDCU.64 UR12, c[0x0][0x380] ;  /* 0x00007000ff0c77ac */ /* 0x000e220008000a00 */
[----:B--2---:R-:W-:Y:S01]  /*2840*/  FADD.FTZ R4, -R20, R13 ;  /* 0x0000000d14047221 */ /* 0x004fe20000010100 */
        /* <DEDUP_REMOVED lines=8> */
[----:B------:R-:W-:-:S04]  /*28d0*/  IADD3 R27, PT, PT, R7, R27, RZ ;  /* 0x0000001b071b7210 */ /* 0x000fc80007ffe0ff */
[----:B------:R-:W-:-:S05]  /*28e0*/  LEA.HI.X R9, R6, UR13, R27, 0x2, P1 ;  /* 0x0000000d06097c11 */ /* 0x000fca00088f141b */
[----:B------:R3:W-:Y:S02]  /*28f0*/  STG.E.64 desc[UR8][R8.64], R4 ;  /* 0x0000000408007986 */ /* 0x0007e4000c101b08 */
.L_x_3544:
[----:B------:R-:W-:Y:S05]  /*2900*/  BSYNC.RECONVERGENT B1 ;  /* 0x0000000000017941 */ /* 0x000fea0003800200 */
.L_x_3543:
[----:B------:R-:W-:Y:S04]  /*2910*/  BSSY.RECONVERGENT B1, `(.L_x_3545) ;  /* 0x0000013000017945 */ /* 0x000fe80003800200 */
[----:B------:R-:W-:Y:S05]  /*2920*/  @P6 BRA `(.L_x_3546) ;  /* 0x0000000000446947 */ /* 0x000fea0003800000 */
[----:B------:R-:W4:Y:S01]  /*2930*/  LDCU.64 UR6, c[0x0][0x3e0] ;  /* 0x00007c00ff0677ac */ /* 0x000f220008000a00 */
[----:B--23--:R-:W-:Y:S01]  /*2940*/  MOV R4, R50 ;  /* 0x0000003200047202 */ /* 0x00cfe20000000f00 */
[C---:B------:R-:W-:Y:S01]  /*2950*/  FADD.FTZ R14, -R20.reuse, R14 ;  /* 0x0000000e140e7221 */ /* 0x040fe20000010100 */
[----:B------:R-:W-:Y:S01]  /*2960*/  MOV R5, R49 ;  /* 0x0000003100057202 */ /* 0x000fe20000000f00 */
[----:B------:R-:W2:Y:S01]  /*2970*/  LDCU.64 UR12, c[0x0][0x380] ;  /* 0x00007000ff0c77ac */ /* 0x000ea20008000a00 */
[----:B0-----:R-:W-:-:S04]  /*2980*/  FADD.FTZ R8, -R20, R15 ;  /* 0x0000000f14087221 */ /* 0x001fc80000010100 */
[----:B-1----:R-:W-:Y:S01]  /*2990*/  FMUL.FTZ R10, R8, R21 ;  /* 0x00000015080a7220 */ /* 0x002fe20000410000 */
[----:B----4-:R-:W-:Y:S02]  /*29a0*/  IMAD R7, R26, UR6, RZ ;  /* 0x000000061a077c24 */ /* 0x010fe4000f8e02ff */
[----:B------:R-:W-:-:S04]  /*29b0*/  IMAD.WIDE.U32 R4, R24, UR6, R4 ;  /* 0x0000000618047c25 */ /* 0x000fc8000f8e0004 */
[----:B------:R-:W-:Y:S02]  /*29c0*/  IMAD R9, R24, UR7, R7 ;  /* 0x0000000718097c24 */ /* 0x000fe4000f8e0207 */
[----:B------:R-:W-:Y:S01]  /*29d0*/  FMUL.FTZ R7, R14, R21 ;  /* 0x000000150e077220 */ /* 0x000fe20000410000 */
[----:B--2---:R-:W-:Y:S02]  /*29e0*/  LEA R6, P1, R4, UR12, 0x2 ;  /* 0x0000000c04067c11 */ /* 0x004fe4000f8210ff */
[----:B------:R-:W-:Y:S01]  /*29f0*/  IADD3 R9, PT, PT, R5, R9, RZ ;  /* 0x0000000905097210 */ /* 0x000fe20007ffe0ff */
[----:B-----5:R-:W-:-:S03]  /*2a00*/  FFMA.FTZ R8, R16, R7, R18 ;  /* 0x0000000710087223 */ /* 0x020fc60000010012 */
[----:B------:R-:W-:Y:S01]  /*2a10*/  LEA.HI.X R7, R4, UR13, R9, 0x2, P1 ;  /* 0x0000000d04077c11 */ /* 0x000fe200088f1409 */
[----:B------:R-:W-:-:S05]  /*2a20*/  FFMA.FTZ R9, R17, R10, R19 ;  /* 0x0000000a11097223 */ /* 0x000fca0000010013 */
[----:B------:R4:W-:Y:S02]  /*2a30*/  STG.E.64 desc[UR8][R6.64], R8 ;  /* 0x0000000806007986 */ /* 0x0009e4000c101b08 */
.L_x_3546:
[----:B------:R-:W-:Y:S05]  /*2a40*/  BSYNC.RECONVERGENT B1 ;  /* 0x0000000000017941 */ /* 0x000fea0003800200 */
.L_x_3545:
[----:B------:R-:W-:Y:S04]  /*2a50*/  BSSY.RECONVERGENT B1, `(.L_x_3547) ;  /* 0x0000013000017945 */ /* 0x000fe80003800200 */
[----:B------:R-:W-:Y:S05]  /*2a60*/  @P3 BRA `(.L_x_3548) ;  /* 0x0000000000443947 */ /* 0x000fea0003800000 */
[----:B------:R-:W1:Y:S01]  /*2a70*/  LDCU.64 UR6, c[0x0][0x3e0] ;  /* 0x00007c00ff0677ac */ /* 0x000e620008000a00 */
[----:B--23--:R-:W-:Y:S01]  /*2a80*/  MOV R4, R50 ;  /* 0x0000003200047202 */ /* 0x00cfe20000000f00 */
[C---:B------:R-:W-:Y:S01]  /*2a90*/  FADD.FTZ R32, -R20.reuse, R32 ;  /* 0x0000002014207221 */ /* 0x040fe20000010100 */
[----:B------:R-:W-:Y:S01]  /*2aa0*/  MOV R5, R49 ;  /* 0x0000003100057202 */ /* 0x000fe20000000f00 */
[----:B------:R-:W2:Y:S01]  /*2ab0*/  LDCU.64 UR12, c[0x0][0x380] ;  /* 0x00007000ff0c77ac */ /* 0x000ea20008000a00 */
[----:B0---4-:R-:W-:Y:S01]  /*2ac0*/  FADD.FTZ R8, -R20, R33 ;  /* 0x0000002114087221 */ /* 0x011fe20000010100 */
[----:B-1----:R-:W-:-:S03]  /*2ad0*/  FMUL.FTZ R7, R32, R21 ;  /* 0x0000001520077220 */ /* 0x002fc60000410000 */
[----:B------:R-:W-:Y:S01]  /*2ae0*/  FMUL.FTZ R8, R8, R21 ;  /* 0x0000001508087220 */ /* 0x000fe20000410000 */
[----:B-----5:R-:W-:-:S03]  /*2af0*/  FFMA.FTZ R10, R16, R7, R18 ;  /* 0x00000007100a7223 */ /* 0x020fc60000010012 */
[----:B------:R-:W-:Y:S01]  /*2b00*/  FFMA.FTZ R11, R17, R8, R19 ;  /* 0x00000008110b7223 */ /* 0x000fe20000010013 */
[----:B------:R-:W-:Y:S02]  /*2b10*/  IMAD R25, R25, UR6, RZ ;  /* 0x0000000619197c24 */ /* 0x000fe4000f8e02ff */
[----:B------:R-:W-:-:S04]  /*2b20*/  IMAD.WIDE.U32 R4, R46, UR6, R4 ;  /* 0x000000062e047c25 */ /* 0x000fc8000f8e0004 */
[----:B------:R-:W-:Y:S01]  /*2b30*/  IMAD R25, R46, UR7, R25 ;  /* 0x000000072e197c24 */ /* 0x000fe2000f8e0219 */
[----:B--2---:R-:W-:-:S04]  /*2b40*/  LEA R6, P1, R4, UR12, 0x2 ;  /* 0x0000000c04067c11 */ /* 0x004fc8000f8210ff */
[----:B------:R-:W-:-:S04]  /*2b50*/  IADD3 R25, PT, PT, R5, R25, RZ ;  /* 0x0000001905197210 */ /* 0x000fc80007ffe0ff */
[----:B------:R-:W-:-:S05]  /*2b60*/  LEA.HI.X R7, R4, UR13, R25, 0x2, P1 ;  /* 0x0000000d04077c11 */ /* 0x000fca00088f1419 */
[----:B------:R0:W-:Y:S02]  /*2b70*/  STG.E.64 desc[UR8][R6.64], R10 ;  /* 0x0000000a06007986 */ /* 0x0001e4000c101b08 */
.L_x_3548:
[----:B------:R-:W-:Y:S05]  /*2b80*/  BSYNC.RECONVERGENT B1 ;  /* 0x0000000000017941 */ /* 0x000fea0003800200 */
.L_x_3547:
[----:B------:R-:W-:Y:S05]  /*2b90*/  @P4 BRA `(.L_x_3549) ;  /* 0x00000010006c4947 */ /* 0x000fea0003800000 */
[----:B------:R-:W0:Y:S01]  /*2ba0*/  LDCU.64 UR6, c[0x0][0x3e0] ;  /* 0x00007c00ff0677ac */ /* 0x000e220008000a00 */
[----:B--23--:R-:W-:Y:S01]  /*2bb0*/  MOV R4, R50 ;  /* 0x0000003200047202 */ /* 0x00cfe20000000f00 */
[C---:B------:R-:W-:Y:S01]  /*2bc0*/  FADD.FTZ R34, -R20.reuse, R34 ;  /* 0x0000002214227221 */ /* 0x040fe20000010100 */
[----:B------:R-:W-:Y:S01]  /*2bd0*/  MOV R5, R49 ;  /* 0x0000003100057202 */ /* 0x000fe20000000f00 */
[----:B------:R-:W2:Y:S01]  /*2be0*/  LDCU.64 UR10, c[0x0][0x380] ;  /* 0x00007000ff0a77ac */ /* 0x000ea20008000a00 */
[----:B------:R-:W-:Y:S01]  /*2bf0*/  FADD.FTZ R20, -R20, R35 ;  /* 0x0000002314147221 */ /* 0x000fe20000010100 */
[----:B01--4-:R-:W-:-:S03]  /*2c00*/  FMUL.FTZ R7, R34, R21 ;  /* 0x0000001522077220 */ /* 0x013fc60000410000 */
        /* <DEDUP_REMOVED lines=9> */
[----:B------:R0:W-:Y:S01]  /*2ca0*/  STG.E.64 desc[UR8][R6.64], R16 ;  /* 0x0000001006007986 */ /* 0x0001e2000c101b08 */
[----:B------:R-:W-:Y:S05]  /*2cb0*/  BRA `(.L_x_3549) ;  /* 0x0000001000247947 */ /* 0x000fea0003800000 */
.L_x_3534:
        /* <DEDUP_REMOVED lines=11> */
[----:B------:R-:W-:Y:S01]  /*2d70*/  FADD.FTZ R8, -R20, R8 ;  /* 0x0000000814087221 */ /* 0x000fe20000010100 */
[----:B------:R-:W0:Y:S03]  /*2d80*/  LDCU.64 UR10, c[0x0][0x3e0] ;  /* 0x00007c00ff0a77ac */ /* 0x000e260008000a00 */
[----:B-1----:R-:W-:Y:S01]  /*2d90*/  FMUL.FTZ R29, R8, R21 ;  /* 0x00000015081d7220 */ /* 0x002fe20000410000 */
[----:B------:R-:W-:Y:S01]  /*2da0*/  FADD.FTZ R8, -R20, R9 ;  /* 0x0000000914087221 */ /* 0x000fe20000010100 */
[----:B------:R-:W1:Y:S01]  /*2db0*/  LDCU.64 UR12, c[0x0][0x380] ;  /* 0x00007000ff0c77ac */ /* 0x000e620008000a00 */
[----:B------:R-:W-:Y:S01]  /*2dc0*/  MOV R9, R49 ;  /* 0x0000003100097202 */ /* 0x000fe20000000f00 */
[----:B-----5:R-:W-:Y:S01]  /*2dd0*/  FFMA.FTZ R29, R16, R29, R18 ;  /* 0x0000001d101d7223 */ /* 0x020fe20000010012 */
[----:B------:R-:W-:-:S03]  /*2de0*/  FMUL.FTZ R28, R8, R21 ;  /* 0x00000015081c7220 */ /* 0x000fc60000410000 */
        /* <DEDUP_REMOVED lines=14> */
[----:B-1----:R-:W-:-:S04]  /*2ed0*/  LEA R24, P1, R8, UR12, 0x2 ;  /* 0x0000000c08187c11 */ /* 0x002fc8000f8210ff */
[----:B------:R-:W-:Y:S01]  /*2ee0*/  LEA.HI.X R25, R8, UR13, R25, 0x2, P1 ;  /* 0x0000000d08197c11 */ /* 0x000fe200088f1419 */
[----:B0-----:R-:W-:Y:S01]  /*2ef0*/  FMUL.FTZ R8, R29, R30 ;  /* 0x0000001e1d087220 */ /* 0x001fe20000410000 */
[----:B--2---:R-:W-:-:S05]  /*2f00*/  FMUL.FTZ R9, R28, R31 ;  /* 0x0000001f1c097220 */ /* 0x004fca0000410000 */
[----:B------:R0:W-:Y:S02]  /*2f10*/  STG.E.64 desc[UR8][R24.64], R8 ;  /* 0x0000000818007986 */ /* 0x0001e4000c101b08 */
.L_x_3551:
[----:B------:R-:W-:Y:S05]  /*2f20*/  BSYNC.RECONVERGENT B1 ;  /* 0x0000000000017941 */ /* 0x000fea0003800200 */
.L_x_3550:
[----:B------:R-:W-:Y:S04]  /*2f30*/  BSSY.RECONVERGENT B1, `(.L_x_3552) ;  /* 0x000001d000017945 */ /* 0x000fe80003800200 */
[----:B------:R-:W-:Y:S05]  /*2f40*/  @P2 BRA `(.L_x_3553) ;  /* 0x00000000006c2947 */ /* 0x000fea0003800000 */
[----:B------:R-:W-:Y:S01]  /*2f50*/  FADD.FTZ R4, -R20, R4 ;  /* 0x0000000414047221 */ /* 0x000fe20000010100 */
[----:B------:R-:W2:Y:S03]  /*2f60*/  LDCU.64 UR10, c[0x0][0x3e0] ;  /* 0x00007c00ff0a77ac */ /* 0x000ea60008000a00 */
[----:B01----:R-:W-:Y:S01]  /*2f70*/  FMUL.FTZ R25, R4, R21 ;  /* 0x0000001504197220 */ /* 0x003fe20000410000 */
[----:B------:R-:W-:Y:S01]  /*2f80*/  FADD.FTZ R4, -R20, R5 ;  /* 0x0000000514047221 */ /* 0x000fe20000010100 */
        /* <DEDUP_REMOVED lines=15> */
[----:B------:R-:W-:Y:S01]  /*3080*/  IMAD R23, R23, UR11, R30 ;  /* 0x0000000b17177c24 */ /* 0x000fe2000f8e021e */
[----:B0-----:R-:W-:Y:S02]  /*3090*/  LEA R8, P1, R4, UR12, 0x2 ;  /* 0x0000000c04087c11 */ /* 0x001fe4000f8210ff */
[----:B------:R-:W0:Y:S02]  /*30a0*/  MUFU.RCP R29, R29 ;  /* 0x0000001d001d7308 */ /* 0x000e240000001000 */
[----:B------:R-:W-:-:S04]  /*30b0*/  IADD3 R23, PT, PT, R5, R23, RZ ;  /* 0x0000001705177210 */ /* 0x000fc80007ffe0ff */
[----:B------:R-:W-:Y:S01]  /*30c0*/  LEA.HI.X R9, R4, UR13, R23, 0x2, P1 ;  /* 0x0000000d04097c11 */ /* 0x000fe200088f1417 */
[----:B-1----:R-:W-:Y:S01]  /*30d0*/  FMUL.FTZ R4, R25, R28 ;  /* 0x0000001c19047220 */ /* 0x002fe20000410000 */
[----:B0-----:R-:W-:-:S05]  /*30e0*/  FMUL.FTZ R5, R24, R29 ;  /* 0x0000001d18057220 */ /* 0x001fca0000410000 */
[----:B------:R2:W-:Y:S02]  /*30f0*/  STG.E.64 desc[UR8][R8.64], R4 ;  /* 0x0000000408007986 */ /* 0x0005e4000c101b08 */
.L_x_3553:
[----:B------:R-:W-:Y:S05]  /*3100*/  BSYNC.RECONVERGENT B1 ;  /* 0x0000000000017941 */ /* 0x000fea0003800200 */
.L_x_3552:
        /* <DEDUP_REMOVED lines=21> */
[----:B------:R-:W-:Y:S01]  /*3260*/  FADD.FTZ R6, -R20, R6 ;  /* 0x0000000614067221 */ /* 0x000fe20000010100 */
[----:B------:R-:W0:Y:S03]  /*3270*/  LDCU.64 UR10, c[0x0][0x3e0] ;  /* 0x00007c00ff0a77ac */ /* 0x000e260008000a00 */
[----:B-1----:R-:W-:Y:S01]  /*3280*/  FMUL.FTZ R29, R6, R21 ;  /* 0x00000015061d7220 */ /* 0x002fe20000410000 */
[----:B------:R-:W-:Y:S01]  /*3290*/  FADD.FTZ R6, -R20, R7 ;  /* 0x0000000714067221 */ /* 0x000fe20000010100 */
[----:B------:R-:W1:Y:S02]  /*32a0*/  LDCU.64 UR12, c[0x0][0x380] ;  /* 0x00007000ff0c77ac */ /* 0x000e640008000a00 */
[----:B-----5:R-:W-:Y:S01]  /*32b0*/  FFMA.FTZ R29, R16, R29, R18 ;  /* 0x0000001d101d7223 */ /* 0x020fe20000010012 */
        /* <DEDUP_REMOVED lines=21> */
.L_x_3555:
[----:B------:R-:W-:Y:S05]  /*3410*/  BSYNC.RECONVERGENT B1 ;  /* 0x0000000000017941 */ /* 0x000fea0003800200 */
.L_x_3554:
[----:B------:R-:W-:Y:S04]  /*3420*/  BSSY.RECONVERGENT B1, `(.L_x_3556) ;  /* 0x000001d000017945 */ /* 0x000fe80003800200 */
[----:B------:R-:W-:Y:S05]  /*3430*/  @P2 BRA `(.L_x_3557) ;  /* 0x00000000006c2947 */ /* 0x000fea0003800000 */
[C---:B------:R-:W-:Y:S01]  /*3440*/  FADD.FTZ R10, -R20.reuse, R10 ;  /* 0x0000000a140a7221 */ /* 0x040fe20000010100 */
[----:B0-----:R-:W-:Y:S01]  /*3450*/  FADD.FTZ R4, -R20, R11 ;  /* 0x0000000b14047221 */ /* 0x001fe20000010100 */
[----:B------:R-:W0:Y:S01]  /*3460*/  LDCU.64 UR10, c[0x0][0x3e0] ;  /* 0x00007c00ff0a77ac */ /* 0x000e220008000a00 */
        /* <DEDUP_REMOVED lines=15> */
[C---:B-1----:R-:W-:Y:S02]  /*3560*/  LEA R4, P2, R6.reuse, UR12, 0x2 ;  /* 0x0000000c06047c11 */ /* 0x042fe4000f8410ff */
[----:B------:R-:W-:Y:S01]  /*3570*/  IADD3 R27, PT, PT, R7, R27, RZ ;  /* 0x0000001b071b7210 */ /* 0x000fe20007ffe0ff */
[----:B0-----:R-:W-:Y:S02]  /*3580*/  FADD.FTZ R28, R5, 1 ;  /* 0x3f800000051c7421 */ /* 0x001fe40000010000 */
[----:B------:R-:W0:Y:S01]  /*3590*/  MUFU.RCP R26, R26 ;  /* 0x0000001a001a7308 */ /* 0x000e220000001000 */
[----:B------:R-:W-:-:S07]  /*35a0*/  LEA.HI.X R5, R6, UR13, R27, 0x2, P2 ;  /* 0x0000000d06057c11 */ /* 0x000fce00090f141b */
[----:B------:R-:W1:Y:S01]  /*35b0*/  MUFU.RCP R29, R28 ;  /* 0x0000001c001d7308 */ /* 0x000e620000001000 */
[----:B0-----:R-:W-:Y:S01]  /*35c0*/  FMUL.FTZ R6, R11, R26 ;  /* 0x0000001a0b067220 */ /* 0x001fe20000410000 */
[----:B-1----:R-:W-:-:S05]  /*35d0*/  FMUL.FTZ R7, R10, R29 ;  /* 0x0000001d0a077220 */ /* 0x002fca0000410000 */
[----:B------:R2:W-:Y:S02]  /*35e0*/  STG.E.64 desc[UR8][R4.64], R6 ;  /* 0x0000000604007986 */ /* 0x0005e4000c101b08 */
.L_x_3557:
[----:B------:R-:W-:Y:S05]  /*35f0*/  BSYNC.RECONVERGENT B1 ;  /* 0x0000000000017941 */ /* 0x000fea0003800200 */
.L_x_3556:
[----:B------:R-:W-:Y:S04]  /*3600*/  BSSY.RECONVERGENT B1, `(.L_x_3558) ;  /* 0x000001d000017945 */ /* 0x000fe80003800200 */
[----:B------:R-:W-:Y:S05]  /*3610*/  @P1 BRA `(.L_x_3559) ;  /* 0x00000000006c1947 */ /* 0x000fea0003800000 */
[C---:B0-2---:R-:W-:Y:S01]  /*3620*/  FADD.FTZ R4, -R20.reuse, R13 ;  /* 0x0000000d14047221 */ /* 0x045fe20000010100 */
[----:B------:R-:W-:Y:S01]  /*3630*/  FADD.FTZ R12, -R20, R12 ;  /* 0x0000000c140c7221 */ /* 0x000fe20000010100 */
[----:B------:R-:W0:Y:S02]  /*3640*/  LDCU.64 UR10, c[0x0][0x3e0] ;  /* 0x00007c00ff0a77ac */ /* 0x000e240008000a00 */
        /* <DEDUP_REMOVED lines=13> */
[----:B0-----:R-:W-:Y:S01]  /*3720*/  FADD.FTZ R12, R4, 1 ;  /* 0x3f800000040c7421 */ /* 0x001fe20000010000 */
[----:B------:R-:W-:-:S04]  /*3730*/  MOV R4, R50 ;  /* 0x0000003200047202 */ /* 0x000fc80000000f00 */
[----:B------:R-:W0:Y:S01]  /*3740*/  MUFU.RCP R22, R22 ;  /* 0x0000001600167308 */ /* 0x000e220000001000 */
[----:B------:R-:W-:-:S07]  /*3750*/  IMAD.WIDE.U32 R4, R24, UR10, R4 ;  /* 0x0000000a18047c25 */ /* 0x000fce000f8e0004 */
[----:B------:R-:W2:Y:S01]  /*3760*/  MUFU.RCP R13, R12 ;  /* 0x0000000c000d7308 */ /* 0x000ea20000001000 */
[----:B-1----:R-:W-:Y:S02]  /*3770*/  LEA R6, P1, R4, UR12, 0x2 ;  /* 0x0000000c04067c11 */ /* 0x002fe4000f8210ff */
[----:B------:R-:W-:-:S04]  /*3780*/  IADD3 R25, PT, PT, R5, R25, RZ ;  /* 0x0000001905197210 */ /* 0x000fc80007ffe0ff */
[----:B------:R-:W-:Y:S01]  /*3790*/  LEA.HI.X R7, R4, UR13, R25, 0x2, P1 ;  /* 0x0000000d04077c11 */ /* 0x000fe200088f1419 */
[----:B0-----:R-:W-:Y:S01]  /*37a0*/  FMUL.FTZ R5, R11, R22 ;  /* 0x000000160b057220 */ /* 0x001fe20000410000 */
[----:B--2---:R-:W-:-:S05]  /*37b0*/  FMUL.FTZ R4, R10, R13 ;  /* 0x0000000d0a047220 */ /* 0x004fca0000410000 */
[----:B------:R3:W-:Y:S02]  /*37c0*/  STG.E.64 desc[UR8][R6.64], R4 ;  /* 0x0000000406007986 */ /* 0x0007e4000c101b08 */
.L_x_3559:
[----:B------:R-:W-:Y:S05]  /*37d0*/  BSYNC.RECONVERGENT B1 ;  /* 0x0000000000017941 */ /* 0x000fea0003800200 */
.L_x_3558:
[----:B------:R-:W-:Y:S04]  /*37e0*/  BSSY.RECONVERGENT B1, `(.L_x_3560) ;  /* 0x000001d000017945 */ /* 0x000fe80003800200 */
[----:B------:R-:W-:Y:S05]  /*37f0*/  @P6 BRA `(.L_x_3561) ;  /* 0x00000000006c6947 */ /* 0x000fea0003800000 */
[C---:B------:R-:W-:Y:S01]  /*3800*/  FADD.FTZ R14, -R20.reuse, R14 ;  /* 0x0000000e140e7221 */ /* 0x040fe20000010100 */
[----:B0-23--:R-:W-:Y:S01]  /*3810*/  FADD.FTZ R4, -R20, R15 ;  /* 0x0000000f14047221 */ /* 0x00dfe20000010100 */
        /* <DEDUP_REMOVED lines=17> */
[----:B------:R-:W-:Y:S01]  /*3930*/  IMAD R9, R9, UR11, R14 ;  /* 0x0000000b09097c24 */ /* 0x000fe2000f8e020e */
[----:B-1----:R-:W-:Y:S02]  /*3940*/  LEA R6, P1, R4, UR12, 0x2 ;  /* 0x0000000c04067c11 */ /* 0x002fe4000f8210ff */
[----:B------:R-:W1:Y:S02]  /*3950*/  MUFU.RCP R11, R11 ;  /* 0x0000000b000b7308 */ /* 0x000e640000001000 */
[----:B------:R-:W-:-:S04]  /*3960*/  IADD3 R9, PT, PT, R5, R9, RZ ;  /* 0x0000000905097210 */ /* 0x000fc80007ffe0ff */
[----:B------:R-:W-:Y:S01]  /*3970*/  LEA.HI.X R7, R4, UR13, R9, 0x2, P1 ;  /* 0x0000000d04077c11 */ /* 0x000fe200088f1409 */
[----:B0-----:R-:W-:Y:S01]  /*3980*/  FMUL.FTZ R4, R13, R10 ;  /* 0x0000000a0d047220 */ /* 0x001fe20000410000 */
[----:B-1----:R-:W-:-:S05]  /*3990*/  FMUL.FTZ R5, R12, R11 ;  /* 0x0000000b0c057220 */ /* 0x002fca0000410000 */
[----:B------:R4:W-:Y:S02]  /*39a0*/  STG.E.64 desc[UR8][R6.64], R4 ;  /* 0x0000000406007986 */ /* 0x0009e4000c101b08 */
.L_x_3561:
[----:B------:R-:W-:Y:S05]  /*39b0*/  BSYNC.RECONVERGENT B1 ;  /* 0x0000000000017941 */ /* 0x000fea0003800200 */
.L_x_3560:
[----:B------:R-:W-:Y:S04]  /*39c0*/  BSSY.RECONVERGENT B1, `(.L_x_3562) ;  /* 0x000001d000017945 */ /* 0x000fe80003800200 */
[----:B------:R-:W-:Y:S05]  /*39d0*/  @P3 BRA `(.L_x_3563) ;  /* 0x00000000006c3947 */ /* 0x000fea0003800000 */
[C---:B------:R-:W-:Y:S01]  /*39e0*/  FADD.FTZ R32, -R20.reuse, R32 ;  /* 0x0000002014207221 */ /* 0x040fe20000010100 */
[----:B0-234-:R-:W-:Y:S01]  /*39f0*/  FADD.FTZ R4, -R20, R33 ;  /* 0x0000002114047221 */ /* 0x01dfe20000010100 */
        /* <DEDUP_REMOVED lines=25> */
.L_x_3563:
[----:B------:R-:W-:Y:S05]  /*3b90*/  BSYNC.RECONVERGENT B1 ;  /* 0x0000000000017941 */ /* 0x000fea0003800200 */
.L_x_3562:
[----:B------:R-:W-:Y:S05]  /*3ba0*/  @P4 BRA `(.L_x_3549) ;  /* 0x0000000000684947 */ /* 0x000fea0003800000 */
[C---:B------:R-:W-:Y:S01]  /*3bb0*/  FADD.FTZ R34, -R20.reuse, R34 ;  /* 0x0000002214227221 */ /* 0x040fe20000010100 */
[----:B------:R-:W-:Y:S01]  /*3bc0*/  FADD.FTZ R20, -R20, R35 ;  /* 0x0000002314147221 */ /* 0x000fe20000010100 */
[----:B------:R-:W0:Y:S01]  /*3bd0*/  LDCU.64 UR6, c[0x0][0x3e0] ;  /* 0x00007c00ff0677ac */ /* 0x000e220008000a00 */
[----:B------:R-:W-:Y:S01]  /*3be0*/  MOV R48, R50 ;  /* 0x0000003200307202 */ /* 0x000fe20000000f00 */
[-C--:B01234-:R-:W-:Y:S01]  /*3bf0*/  FMUL.FTZ R5, R34, R21.reuse ;  /* 0x0000001522057220 */ /* 0x09ffe20000410000 */
[----:B------:R-:W-:Y:S01]  /*3c00*/  FMUL.FTZ R20, R20, R21 ;  /* 0x0000001514147220 */ /* 0x000fe20000410000 */
[----:B------:R-:W0:Y:S02]  /*3c10*/  LDCU.64 UR10, c[0x0][0x380] ;  /* 0x00007000ff0a77ac */ /* 0x000e240008000a00 */
[----:B-----5:R-:W-:Y:S01]  /*3c20*/  FFMA.FTZ R9, R16, R5, R18 ;  /* 0x0000000510097223 */ /* 0x020fe20000010012 */
[----:B------:R-:W-:-:S03]  /*3c30*/  FFMA.FTZ R20, R17, R20, R19 ;  /* 0x0000001411147223 */ /* 0x000fc60000010013 */
[----:B------:R-:W-:Y:S01]  /*3c40*/  FMUL.FTZ R4, R9, -1.4426950216293334961 ;  /* 0xbfb8aa3b09047820 */ /* 0x000fe20000410000 */
[----:B------:R-:W-:-:S05]  /*3c50*/  FMUL.FTZ R5, R20, -1.4426950216293334961 ;  /* 0xbfb8aa3b14057820 */ /* 0x000fca0000410000 */
[----:B------:R-:W1:Y:S01]  /*3c60*/  MUFU.EX2 R4, R4 ;  /* 0x0000000400047308 */ /* 0x000e620000000800 */
[----:B------:R-:W-:-:S03]  /*3c70*/  IMAD R10, R36, UR6, RZ ;  /* 0x00000006240a7c24 */ /* 0x000fc6000f8e02ff */
[----:B------:R-:W2:Y:S01]  /*3c80*/  MUFU.EX2 R5, R5 ;  /* 0x0000000500057308 */ /* 0x000ea20000000800 */
[----:B------:R-:W-:-:S04]  /*3c90*/  IMAD.WIDE.U32 R48, R45, UR6, R48 ;  /* 0x000000062d307c25 */ /* 0x000fc8000f8e0030 */
[----:B------:R-:W-:Y:S02]  /*3ca0*/  IMAD R11, R45, UR7, R10 ;  /* 0x000000072d0b7c24 */ /* 0x000fe4000f8e020a */
[----:B-1----:R-:W-:Y:S01]  /*3cb0*/  FADD.FTZ R6, R4, 1 ;  /* 0x3f80000004067421 */ /* 0x002fe20000010000 */
[C---:B0-----:R-:W-:Y:S02]  /*3cc0*/  LEA R4, P1, R48.reuse, UR10, 0x2 ;  /* 0x0000000a30047c11 */ /* 0x041fe4000f8210ff */
[----:B------:R-:W-:Y:S01]  /*3cd0*/  IADD3 R11, PT, PT, R49, R11, RZ ;  /* 0x0000000b310b7210 */ /* 0x000fe20007ffe0ff */
[----:B--2---:R-:W-:Y:S02]  /*3ce0*/  FADD.FTZ R8, R5, 1 ;  /* 0x3f80000005087421 */ /* 0x004fe40000010000 */
[----:B------:R-:W0:Y:S01]  /*3cf0*/  MUFU.RCP R6, R6 ;  /* 0x0000000600067308 */ /* 0x000e220000001000 */
[----:B------:R-:W-:-:S07]  /*3d00*/  LEA.HI.X R5, R48, UR11, R11, 0x2, P1 ;  /* 0x0000000b30057c11 */ /* 0x000fce00088f140b */
[----:B------:R-:W1:Y:S01]  /*3d10*/  MUFU.RCP R7, R8 ;  /* 0x0000000800077308 */ /* 0x000e620000001000 */
[----:B0-----:R-:W-:Y:S01]  /*3d20*/  FMUL.FTZ R6, R9, R6 ;  /* 0x0000000609067220 */ /* 0x001fe20000410000 */
[----:B-1----:R-:W-:-:S05]  /*3d30*/  FMUL.FTZ R7, R20, R7 ;  /* 0x0000000714077220 */ /* 0x002fca0000410000 */
[----:B------:R0:W-:Y:S02]  /*3d40*/  STG.E.64 desc[UR8][R4.64], R6 ;  /* 0x0000000604007986 */ /* 0x0001e4000c101b08 */
.L_x_3549:
[----:B------:R-:W-:Y:S05]  /*3d50*/  BSYNC.RECONVERGENT B0 ;  /* 0x0000000000007941 */ /* 0x000fea0003800200 */
.L_x_3533:
[----:B------:R-:W-:Y:S02]  /*3d60*/  IADD3 R42, PT, PT, R38, R42, RZ ;  /* 0x0000002a262a7210 */ /* 0x000fe40007ffe0ff */
[----:B------:R-:W-:Y:S02]  /*3d70*/  IADD3 R43, PT, PT, R43, 0x1, RZ ;  /* 0x000000012b2b7810 */ /* 0x000fe40007ffe0ff */
[----:B------:R-:W-:-:S13]  /*3d80*/  ISETP.GE.AND P1, PT, R42, UR5, PT ;  /* 0x000000052a007c0c */ /* 0x000fda000bf26270 */
[----:B------:R-:W-:Y:S05]  /*3d90*/  @!P1 BRA `(.L_x_3564) ;  /* 0xffffffc400209947 */ /* 0x000fea000383ffff */
[----:B------:R-:W-:Y:S05]  /*3da0*/  EXIT ;  /* 0x000000000000794d */ /* 0x000fea0003800000 */
.L_x_3565:
        /* <DEDUP_REMOVED lines=13> */
.L_x_4410:


//--------------------- .text._Z35group_norm_nhwc_fwd_one_pass_kernelI11Fp32IOFp32WLi256ELi70ELi560EEv26Group_norm_nhwc_fwd_params --------------------------
	.section	.text._Z35group_norm_nhwc_fwd_one_pass_kernelI11Fp32IOFp32WLi256ELi70ELi560EEv26Group_norm_nhwc_fwd_params,"ax",@progbits
	.align	128
        .global         _Z35group_norm_nhwc_fwd_one_pass_kernelI11Fp32IOFp32WLi256ELi70ELi560EEv26Group_norm_nhwc_fwd_params
        .type           _Z35group_norm_nhwc_fwd_one_pass_kernelI11Fp32IOFp32WLi256ELi70ELi560EEv26Group_norm_nhwc_fwd_params,@function
        .size           _Z35group_norm_nhwc_fwd_one_pass_kernelI11Fp32IOFp32WLi256ELi70ELi560EEv26Group_norm_nhwc_fwd_params,(.L_x_4411 - _Z35group_norm_nhwc_fwd_one_pass_kernelI11Fp32IOFp32WLi256ELi70ELi560EEv26Group_norm_nhwc_fwd_params)
        .other          _Z35group_norm_nhwc_fwd_one_pass_kernelI11Fp32IOFp32WLi256ELi70ELi560EEv26Group_norm_nhwc_fwd_params,@"STO_CUDA_ENTRY STV_DEFAULT"
_Z35group_norm_nhwc_fwd_one_pass_kernelI11Fp32IOFp32WLi256ELi70ELi560EEv26Group_norm_nhwc_fwd_params:
.text._Z35group_norm_nhwc_fwd_one_pass_kernelI11Fp32IOFp32WLi256ELi70ELi560EEv26Group_norm_nhwc_fwd_params:
        /* <DEDUP_REMOVED lines=9> */
[----:B------:R-:W-:Y:S01]  /*0090*/  HFMA2 R6, -RZ, RZ, 0, 0 ;  /* 0x00000000ff067431 */ /* 0x000fe200000001ff */
[----:B------:R-:W-:Y:S01]  /*00a0*/  MOV R7, R0 ;  /* 0x0000000000077202 */ /* 0x000fe20000000f00 */
[----:B------:R-:W2:Y:S01]  /*00b0*/  S2R R3, SR_CTAID.X ;  /* 0x0000000000037919 */ /* 0x000ea20000002500 */
[----:B------:R-:W3:Y:S01]  /*00c0*/  LDCU.64 UR6, c[0x0][0x388] ;  /* 0x00007100ff0677ac */ /* 0x000ee20008000a00 */
[----:B------:R-:W4:Y:S01]  /*00d0*/  S2R R5, SR_LANEID ;  /* 0x0000000000057919 */ /* 0x000f220000000000 */
[----:B---3--:R-:W-:Y:S02]  /*00e0*/  ISETP.NE.U32.AND P1, PT, RZ, UR6, PT ;  /* 0x00000006ff007c0c */ /* 0x008fe4000bf25070 */
[C---:B0-----:R-:W-:Y:S02]  /*00f0*/  LOP3.LUT R4, R2.reuse, 0xffff, RZ, 0xc0, !PT ;  /* 0x0000ffff02047812 */ /* 0x041fe400078ec0ff */
[----:B--2---:R-:W-:-:S03]  /*0100*/  LOP3.LUT P0, RZ, R2, R3, RZ, 0xfc, !PT ;  /* 0x0000000302ff7212 */ /* 0x004fc6000780fcff */
[----:B------:R-:W-:Y:S01]  /*0110*/  IMAD R4, R4, 0x751, RZ ;  /* 0x0000075104047824 */ /* 0x000fe200078e02ff */
[----:B------:R-:W-:Y:S01]  /*0120*/  ISETP.NE.AND.EX P0, PT, RZ, UR7, !P0, P1 ;  /* 0x00000007ff007c0c */ /* 0x000fe2000c705310 */
[----:B------:R-:W0:Y:S03]  /*0130*/  LDCU.64 UR6, c[0x0][0x358] ;  /* 0x00006b00ff0677ac */ /* 0x000e260008000a00 */
[----:B------:R-:W-:Y:S02]  /*0140*/  SHF.R.U32.HI R85, RZ, 0x10, R4 ;  /* 0x00000010ff557819 */ /* 0x000fe40000011604 */
[----:B------:R-:W2:Y:S02]  /*0150*/  LDC R4, c[0x0][0x374] ;  /* 0x0000dd00ff047b82 */ /* 0x000ea40000000800 */
        /* <DEDUP_REMOVED lines=34> */
[----:B0-2-4-:R-:W-:-:S07]  /*0380*/  SHF.L.U32 R73, R73, 0x1, RZ ;  /* 0x0000000149497819 */ /* 0x015fce00000006ff */
.L_x_3639:
[----:B0---4-:R-:W0:Y:S01]  /*0390*/  LDC R22, c[0x0][0x3f8] ;  /* 0x0000fe00ff167b82 */ /* 0x011e220000000800 */
[----:B------:R-:W1:Y:S01]  /*03a0*/  LDCU UR8, c[0x0][0x404] ;  /* 0x00008080ff0877ac */ /* 0x000e620008000800 */
[----:B------:R-:W-:Y:S01]  /*03b0*/  LOP3.LUT R89, R73, 0xffff, RZ, 0xc0, !PT ;  /* 0x0000ffff49597812 */ /* 0x000fe200078ec0ff */
[----:B--2---:R-:W2:Y:S01]  /*03c0*/  LDCU.64 UR4, c[0x0][0x3e8] ;  /* 0x00007d00ff0477ac */ /* 0x004ea20008000a00 */
[----:B-1----:R-:W-:Y:S01]  /*03d0*/  IMAD R29, R3, UR8, R85 ;  /* 0x00000008031d7c24 */ /* 0x002fe2000f8e0255 */
[----:B------:R-:W1:Y:S01]  /*03e0*/  LDCU.64 UR8, c[0x0][0x3f0] ;  /* 0x00007e00ff0877ac */ /* 0x000e620008000a00 */
[----:B0-----:R-:W-:-:S03]  /*03f0*/  IABS R19, R22 ;  /* 0x0000001600137213 */ /* 0x001fc60000000000 */
[C---:B--2---:R-:W-:Y:S01]  /*0400*/  ISETP.GE.U32.AND P5, PT, R29.reuse, UR4, PT ;  /* 0x000000041d007c0c */ /* 0x044fe2000bfa6070 */
[----:B------:R-:W0:Y:S01]  /*0410*/  I2F.RP R18, R19 ;  /* 0x0000001300127306 */ /* 0x000e220000209400 */
[----:B------:R-:W-:-:S04]  /*0420*/  IADD3 R31, PT, PT, R29, 0x90, RZ ;  /* 0x000000901d1f7810 */ /* 0x000fc80007ffe0ff */
[----:B------:R-:W-:-:S03]  /*0430*/  SHF.R.S32.HI R33, RZ, 0x1f, R31 ;  /* 0x0000001fff217819 */ /* 0x000fc6000001141f */
[----:B0-----:R-:W0:Y:S02]  /*0440*/  MUFU.RCP R18, R18 ;  /* 0x0000001200127308 */ /* 0x001e240000001000 */
[----:B0--3--:R-:W-:-:S06]  /*0450*/  IADD3 R16, PT, PT, R18, 0xffffffe, RZ ;  /* 0x0ffffffe12107810 */ /* 0x009fcc0007ffe0ff */
[----:B------:R0:W2:Y:S02]  /*0460*/  F2I.FTZ.U32.TRUNC.NTZ R17, R16 ;  /* 0x0000001000117305 */ /* 0x0000a4000021f000 */
[----:B0-----:R-:W-:Y:S02]  /*0470*/  MOV R16, RZ ;  /* 0x000000ff00107202 */ /* 0x001fe40000000f00 */
[----:B--2---:R-:W-:-:S05]  /*0480*/  IADD3 R20, PT, PT, RZ, -R17, RZ ;  /* 0x80000011ff147210 */ /* 0x004fca0007ffe0ff */
[----:B------:R-:W-:Y:S01]  /*0490*/  IMAD R21, R20, R19, RZ ;  /* 0x0000001314157224 */ /* 0x000fe200078e02ff */
[----:B------:R-:W-:-:S03]  /*04a0*/  IABS R20, R7 ;  /* 0x0000000700147213 */ /* 0x000fc60000000000 */
[----:B------:R-:W-:Y:S01]  /*04b0*/  IMAD.HI.U32 R17, R17, R21, R16 ;  /* 0x0000001511117227 */ /* 0x000fe200078e0010 */
[----:B------:R-:W-:Y:S02]  /*04c0*/  LOP3.LUT R16, R7, R22, RZ, 0x3c, !PT ;  /* 0x0000001607107212 */ /* 0x000fe400078e3cff */
[----:B------:R-:W-:Y:S02]  /*04d0*/  SHF.R.S32.HI R21, RZ, 0x1f, R29 ;  /* 0x0000001fff157819 */ /* 0x000fe4000001141d */
[----:B------:R-:W-:Y:S01]  /*04e0*/  ISETP.GE.AND P3, PT, R16, RZ, PT ;  /* 0x000000ff1000720c */ /* 0x000fe20003f66270 */
[----:B------:R-:W-:Y:S01]  /*04f0*/  IMAD.HI.U32 R17, R17, R20, RZ ;  /* 0x0000001411117227 */ /* 0x000fe200078e00ff */
[----:B------:R-:W-:-:S04]  /*0500*/  ISETP.GE.AND.EX P5, PT, R21, UR5, PT, P5 ;  /* 0x0000000515007c0c */ /* 0x000fc8000bfa6350 */
[----:B------:R-:W-:-:S05]  /*0510*/  IADD3 R18, PT, PT, -R17, RZ, RZ ;  /* 0x000000ff11127210 */ /* 0x000fca0007ffe1ff */
[----:B------:R-:W-:-:S04]  /*0520*/  IMAD R18, R19, R18, R20 ;  /* 0x0000001213127224 */ /* 0x000fc800078e0214 */
[----:B-----5:R-:W0:Y:S01]  /*0530*/  @!P5 LDC.64 R24, c[0x0][0x390] ;  /* 0x0000e400ff18db82 */ /* 0x020e220000000a00 */
        /* <DEDUP_REMOVED lines=8> */
[----:B------:R-:W2:Y:S01]  /*05c0*/  @!P5 LDC.64 R16, c[0x0][0x3e0] ;  /* 0x0000f800ff10db82 */ /* 0x000ea20000000a00 */
[----:B------:R-:W-:Y:S02]  /*05d0*/  ISETP.GE.AND.EX P1, PT, R11, UR5, PT, P1 ;  /* 0x000000050b007c0c */ /* 0x000fe4000bf26310 */
[----:B------:R-:W-:Y:S02]  /*05e0*/  @!P3 IADD3 R19, PT, PT, -R19, RZ, RZ ;  /* 0x000000ff1313b210 */ /* 0x000fe40007ffe1ff */
[----:B------:R-:W-:-:S02]  /*05f0*/  @!P2 LOP3.LUT R19, RZ, R22, RZ, 0x33, !PT ;  /* 0x00000016ff13a212 */ /* 0x000fc400078e33ff */
[----:B------:R-:W-:Y:S02]  /*0600*/  ISETP.GE.U32.AND P2, PT, R31, UR4, PT ;  /* 0x000000041f007c0c */ /* 0x000fe4000bf46070 */
[----:B------:R-:W-:Y:S02]  /*0610*/  IADD3 R86, PT, PT, -R19, RZ, RZ ;  /* 0x000000ff13567210 */ /* 0x000fe40007ffe1ff */
[----:B------:R-:W-:Y:S02]  /*0620*/  ISETP.GE.AND.EX P2, PT, R33, UR5, PT, P2 ;  /* 0x0000000521007c0c */ /* 0x000fe4000bf46320 */
[----:B------:R-:W-:Y:S01]  /*0630*/  SHF.R.S32.HI R18, RZ, 0x1f, R19 ;  /* 0x0000001fff127819 */ /* 0x000fe20000011413 */
[----:B------:R-:W-:Y:S01]  /*0640*/  IMAD R86, R22, R86, R7 ;  /* 0x0000005616567224 */ /* 0x000fe200078e0207 */
[----:B------:R-:W3:Y:S03]  /*0650*/  @!P1 LDC.64 R26, c[0x0][0x3e0] ;  /* 0x0000f800ff1a9b82 */ /* 0x000ee60000000a00 */
[----:B------:R-:W-:-:S02]  /*0660*/  IMAD R86, R86, 0x46, RZ ;  /* 0x0000004656567824 */ /* 0x000fc400078e02ff */
[----:B-1----:R-:W-:-:S03]  /*0670*/  IMAD R18, R18, UR8, RZ ;  /* 0x0000000812127c24 */ /* 0x002fc6000f8e02ff */
[C---:B------:R-:W-:Y:S01]  /*0680*/  IADD3 R88, P3, PT, R86.reuse, R89, RZ ;  /* 0x0000005956587210 */ /* 0x040fe20007f7e0ff */
[----:B------:R-:W1:Y:S01]  /*0690*/  @!P2 LDC.64 R22, c[0x0][0x3e0] ;  /* 0x0000f800ff16ab82 */ /* 0x000e620000000a00 */
[----:B------:R-:W-:Y:S02]  /*06a0*/  IMAD R91, R19, UR9, R18 ;  /* 0x00000009135b7c24 */ /* 0x000fe4000f8e0212 */
[----:B------:R-:W-:Y:S01]  /*06b0*/  LEA.HI.X.SX32 R89, R86, RZ, 0x1, P3 ;  /* 0x000000ff56597211 */ /* 0x000fe200018f0eff */
[----:B--2---:R-:W-:Y:S01]  /*06c0*/  @!P5 IMAD R18, R21, R16, RZ ;  /* 0x000000101512d224 */ /* 0x004fe200078e02ff */
[----:B------:R-:W-:Y:S01]  /*06d0*/  ISETP.GE.U32.AND P3, PT, R83, UR4, PT ;  /* 0x0000000453007c0c */ /* 0x000fe2000bf66070 */
[----:B------:R-:W-:-:S03]  /*06e0*/  IMAD.WIDE.U32 R88, R19, UR8, R88 ;  /* 0x0000000813587c25 */ /* 0x000fc6000f8e0058 */
[----:B------:R-:W-:Y:S01]  /*06f0*/  ISETP.GE.AND.EX P3, PT, R12, UR5, PT, P3 ;  /* 0x000000050c007c0c */ /* 0x000fe2000bf66330 */
[----:B------:R-:W2:Y:S01]  /*0700*/  @!P1 LDC.64 R20, c[0x0][0x390] ;  /* 0x0000e400ff149b82 */ /* 0x000ea20000000a00 */
[----:B------:R-:W-:Y:S01]  /*0710*/  @!P5 IMAD R19, R29, R17, R18 ;  /* 0x000000111d13d224 */ /* 0x000fe200078e0212 */
[----:B------:R-:W-:Y:S02]  /*0720*/  IADD3 R91, PT, PT, R89, R91, RZ ;  /* 0x0000005b595b7210 */ /* 0x000fe40007ffe0ff */
[----:B------:R-:W-:-:S05]  /*0730*/  @!P5 MOV R90, R88 ;  /* 0x00000058005ad202 */ /* 0x000fca0000000f00 */
[----:B------:R-:W-:Y:S02]  /*0740*/  @!P5 IMAD.WIDE.U32 R16, R29, R16, R90 ;  /* 0x000000101d10d225 */ /* 0x000fe400078e005a */
[----:B------:R-:W4:Y:S02]  /*0750*/  @!P2 LDC.64 R28, c[0x0][0x390] ;  /* 0x0000e400ff1cab82 */ /* 0x000f240000000a00 */
[----:B-1----:R-:W-:Y:S01]  /*0760*/  @!P2 IMAD R30, R33, R22, RZ ;  /* 0x00000016211ea224 */ /* 0x002fe200078e02ff */
[----:B------:R-:W-:Y:S02]  /*0770*/  @!P5 IADD3 R17, PT, PT, R17, R19, RZ ;  /* 0x000000131111d210 */ /* 0x000fe40007ffe0ff */
[C---:B0-----:R-:W-:Y:S01]  /*0780*/  @!P5 LEA R24, P4, R16.reuse, R24, 0x2 ;  /* 0x000000181018d211 */ /* 0x041fe200078810ff */
[----:B------:R-:W-:Y:S02]  /*0790*/  @!P2 IMAD R33, R31, R23, R30 ;  /* 0x000000171f21a224 */ /* 0x000fe400078e021e */
[----:B------:R-:W0:Y:S01]  /*07a0*/  @!P3 LDC.64 R18, c[0x0][0x3e0] ;  /* 0x0000f800ff12bb82 */ /* 0x000e220000000a00 */
[----:B------:R-:W-:Y:S01]  /*07b0*/  @!P5 LEA.HI.X R25, R16, R25, R17, 0x2, P4 ;  /* 0x000000191019d211 */ /* 0x000fe200020f1411 */
[----:B---3--:R-:W-:Y:S01]  /*07c0*/  @!P1 IMAD R30, R11, R26, RZ ;  /* 0x0000001a0b1e9224 */ /* 0x008fe200078e02ff */
[----:B------:R-:W-:-:S02]  /*07d0*/  @!P2 MOV R16, R88 ;  /* 0x000000580010a202 */ /* 0x000fc40000000f00 */
[----:B------:R-:W-:Y:S02]  /*07e0*/  @!P2 MOV R17, R91 ;  /* 0x0000005b0011a202 */ /* 0x000fe40000000f00 */
[----:B------:R-:W-:Y:S01]  /*07f0*/  ISETP.GE.U32.AND P4, PT, R82, UR4, PT ;  /* 0x0000000452007c0c */ /* 0x000fe2000bf86070 */
[----:B------:R-:W-:Y:S01]  /*0800*/  @!P2 IMAD.WIDE.U32 R22, R31, R22, R16 ;  /* 0x000000161f16a225 */ /* 0x000fe200078e0010 */
[----:B------:R-:W-:Y:S02]  /*0810*/  MOV R17, RZ ;  /* 0x000000ff00117202 */ /* 0x000fe40000000f00 */
[----:B------:R-:W-:Y:S01]  /*0820*/  MOV R16, RZ ;  /* 0x000000ff00107202 */ /* 0x000fe20000000f00 */
[----:B------:R-:W-:Y:S01]  /*0830*/  @!P1 IMAD R31, R84, R27, R30 ;  /* 0x0000001b541f9224 */ /* 0x000fe200078e021e */
[----:B------:R-:W-:Y:S02]  /*0840*/  ISETP.GE.AND.EX P4, PT, R13, UR5, PT, P4 ;  /* 0x000000050d007c0c */ /* 0x000fe4000bf86340 */
[----:B------:R-:W-:-:S02]  /*0850*/  @!P2 IADD3 R23, PT, PT, R23, R33, RZ ;  /* 0x000000211717a210 */ /* 0x000fc40007ffe0ff */
[C---:B----4-:R-:W-:Y:S01]  /*0860*/  @!P2 LEA R28, P6, R22.reuse, R28, 0x2 ;  /* 0x0000001c161ca211 */ /* 0x050fe200078c10ff */
[----:B------:R1:W3:Y:S01]  /*0870*/  @!P5 LDG.E.64 R16, desc[UR6][R24.64] ;  /* 0x000000061810d981 */ /* 0x0002e2000c1e1b00 */
[----:B------:R-:W-:Y:S02]  /*0880*/  ISETP.GE.U32.AND P5, PT, R81, UR4, PT ;  /* 0x0000000451007c0c */ /* 0x000fe4000bfa6070 */
[----:B------:R-:W-:Y:S02]  /*0890*/  @!P2 LEA.HI.X R29, R22, R29, R23, 0x2, P6 ;  /* 0x0000001d161da211 */ /* 0x000fe400030f1417 */
[----:B------:R-:W4:Y:S01]  /*08a0*/  @!P3 LDC.64 R22, c[0x0][0x390] ;  /* 0x0000e400ff16bb82 */ /* 0x000f220000000a00 */
[----:B------:R-:W-:Y:S02]  /*08b0*/  ISETP.GE.AND.EX P5, PT, R14, UR5, PT, P5 ;  /* 0x000000050e007c0c */ /* 0x000fe4000bfa6350 */
[-C--:B------:R-:W-:Y:S02]  /*08c0*/  @!P3 MOV R34, R88.reuse ;  /* 0x000000580022b202 */ /* 0x080fe40000000f00 */
[----:B-1----:R-:W-:-:S02]  /*08d0*/  @!P1 MOV R24, R88 ;  /* 0x0000005800189202 */ /* 0x002fc40000000f00 */
[-C--:B------:R-:W-:Y:S02]  /*08e0*/  @!P1 MOV R25, R91.reuse ;  /* 0x0000005b00199202 */ /* 0x080fe40000000f00 */
[----:B------:R-:W-:Y:S01]  /*08f0*/  @!P3 MOV R35, R91 ;  /* 0x0000005b0023b202 */ /* 0x000fe20000000f00 */
[----:B------:R-:W-:-:S03]  /*0900*/  @!P1 IMAD.WIDE.U32 R26, R84, R26, R24 ;  /* 0x0000001a541a9225 */ /* 0x000fc600078e0018 */
[----:B------:R-:W1:Y:S01]  /*0910*/  @!P4 LDC.64 R24, c[0x0][0x3e0] ;  /* 0x0000f800ff18cb82 */ /* 0x000e620000000a00 */
[----:B0-----:R-:W-:Y:S01]  /*0920*/  @!P3 IMAD.WIDE.U32 R34, R83, R18, R34 ;  /* 0x000000125322b225 */ /* 0x001fe200078e0022 */
[----:B--2---:R-:W-:Y:S02]  /*0930*/  @!P1 LEA R32, P6, R26, R20, 0x2 ;  /* 0x000000141a209211 */ /* 0x004fe400078c10ff */
[----:B------:R-:W-:Y:S01]  /*0940*/  @!P1 IADD3 R27, PT, PT, R27, R31, RZ ;  /* 0x0000001f1b1b9210 */ /* 0x000fe20007ffe0ff */
[----:B------:R-:W-:-:S03]  /*0950*/  @!P3 IMAD R20, R12, R18, RZ ;  /* 0x000000120c14b224 */ /* 0x000fc600078e02ff */
[----:B------:R-:W0:Y:S01]  /*0960*/  @!P4 LDC.64 R30, c[0x0][0x390] ;  /* 0x0000e400ff1ecb82 */ /* 0x000e220000000a00 */
[----:B------:R-:W-:Y:S01]  /*0970*/  @!P1 LEA.HI.X R33, R26, R21, R27, 0x2, P6 ;  /* 0x000000151a219211 */ /* 0x000fe200030f141b */
[----:B------:R-:W-:Y:S01]  /*0980*/  @!P3 IMAD R37, R83, R19, R20 ;  /* 0x000000135325b224 */ /* 0x000fe200078e0214 */
[----:B------:R-:W-:Y:S02]  /*0990*/  CS2R R20, SRZ ;  /* 0x0000000000147805 */ /* 0x000fe4000001ff00 */
[----:B------:R-:W-:Y:S02]  /*09a0*/  CS2R R18, SRZ ;  /* 0x0000000000127805 */ /* 0x000fe4000001ff00 */
[----:B------:R-:W-:Y:S01]  /*09b0*/  ISETP.GE.U32.AND P6, PT, R80, UR4, PT ;  /* 0x0000000450007c0c */ /* 0x000fe2000bfc6070 */
[----:B------:R-:W2:Y:S01]  /*09c0*/  @!P5 LDC.64 R26, c[0x0][0x3e0] ;  /* 0x0000f800ff1adb82 */ /* 0x000ea20000000a00 */
[----:B------:R5:W3:Y:S02]  /*09d0*/  @!P1 LDG.E.64 R20, desc[UR6][R32.64] ;  /* 0x0000000620149981 */ /* 0x000ae4000c1e1b00 */
[----:B------:R-:W-:-:S02]  /*09e0*/  ISETP.GE.AND.EX P1, PT, R15, UR5, PT, P6 ;  /* 0x000000050f007c0c */ /* 0x000fc4000bf26360 */
[----:B------:R-:W-:Y:S01]  /*09f0*/  @!P3 IADD3 R35, PT, PT, R35, R37, RZ ;  /* 0x000000252323b210 */ /* 0x000fe20007ffe0ff */
[----:B------:R0:W3:Y:S01]  /*0a00*/  @!P2 LDG.E.64 R18, desc[UR6][R28.64] ;  /* 0x000000061c12a981 */ /* 0x0000e2000c1e1b00 */
[----:B------:R-:W-:Y:S02]  /*0a10*/  ISETP.GE.U32.AND P2, PT, R79, UR4, PT ;  /* 0x000000044f007c0c */ /* 0x000fe4000bf46070 */
[----:B----4-:R-:W-:Y:S01]  /*0a20*/  @!P3 LEA R36, P6, R34, R22, 0x2 ;  /* 0x000000162224b211 */ /* 0x010fe200078c10ff */
[----:B-1----:R-:W-:Y:S01]  /*0a30*/  @!P4 IMAD R22, R13, R24, RZ ;  /* 0x000000180d16c224 */ /* 0x002fe200078e02ff */
[----:B------:R-:W-:Y:S02]  /*0a40*/  ISETP.GE.AND.EX P2, PT, R64, UR5, PT, P2 ;  /* 0x0000000540007c0c */ /* 0x000fe4000bf46320 */
[----:B------:R-:W-:Y:S02]  /*0a50*/  @!P3 LEA.HI.X R37, R34, R23, R35, 0x2, P6 ;  /* 0x000000172225b211 */ /* 0x000fe400030f1423 */
[----:B------:R-:W-:Y:S01]  /*0a60*/  @!P4 MOV R38, R88 ;  /* 0x000000580026c202 */ /* 0x000fe20000000f00 */
[----:B------:R-:W1:Y:S01]  /*0a70*/  @!P5 LDC.64 R34, c[0x0][0x390] ;  /* 0x0000e400ff22db82 */ /* 0x000e620000000a00 */
[----:B------:R-:W-:Y:S01]  /*0a80*/  @!P4 MOV R39, R91 ;  /* 0x0000005b0027c202 */ /* 0x000fe20000000f00 */
[C---:B------:R-:W-:Y:S01]  /*0a90*/  @!P4 IMAD R41, R82.reuse, R25, R22 ;  /* 0x000000195229c224 */ /* 0x040fe200078e0216 */
[----:B------:R-:W-:Y:S01]  /*0aa0*/  CS2R R22, SRZ ;  /* 0x0000000000167805 */ /* 0x000fe2000001ff00 */
[----:B------:R-:W-:-:S04]  /*0ab0*/  @!P4 IMAD.WIDE.U32 R38, R82, R24, R38 ;  /* 0x000000185226c225 */ /* 0x000fc800078e0026 */
[----:B------:R-:W4:Y:S01]  /*0ac0*/  @!P1 LDC.64 R24, c[0x0][0x3e0] ;  /* 0x0000f800ff189b82 */ /* 0x000f220000000a00 */
[----:B------:R0:W3:Y:S01]  /*0ad0*/  @!P3 LDG.E.64 R22, desc[UR6][R36.64] ;  /* 0x000000062416b981 */ /* 0x0000e2000c1e1b00 */
[----:B------:R-:W-:Y:S01]  /*0ae0*/  ISETP.GE.U32.AND P3, PT, R78, UR4, PT ;  /* 0x000000044e007c0c */ /* 0x000fe2000bf66070 */
[----:B--2---:R-:W-:Y:S01]  /*0af0*/  @!P5 IMAD R40, R14, R26, RZ ;  /* 0x0000001a0e28d224 */ /* 0x004fe200078e02ff */
[----:B-----5:R-:W-:Y:S02]  /*0b00*/  @!P4 IADD3 R33, PT, PT, R39, R41, RZ ;  /* 0x000000292721c210 */ /* 0x020fe40007ffe0ff */
[C---:B0-----:R-:W-:Y:S02]  /*0b10*/  @!P4 LEA R32, P6, R38.reuse, R30, 0x2 ;  /* 0x0000001e2620c211 */ /* 0x041fe400078c10ff */
[----:B------:R-:W0:Y:S01]  /*0b20*/  @!P2 LDC.64 R28, c[0x0][0x3e0] ;  /* 0x0000f800ff1cab82 */ /* 0x000e220000000a00 */
[----:B------:R-:W-:Y:S01]  /*0b30*/  ISETP.GE.AND.EX P3, PT, R65, UR5, PT, P3 ;  /* 0x0000000541007c0c */ /* 0x000fe2000bf66330 */
[----:B------:R-:W-:Y:S01]  /*0b40*/  @!P5 IMAD R39, R81, R27, R40 ;  /* 0x0000001b5127d224 */ /* 0x000fe200078e0228 */
[----:B------:R-:W-:-:S02]  /*0b50*/  @!P4 LEA.HI.X R33, R38, R31, R33, 0x2, P6 ;  /* 0x0000001f2621c211 */ /* 0x000fc400030f1421 */
[----:B------:R-:W-:Y:S02]  /*0b60*/  @!P5 MOV R36, R88 ;  /* 0x000000580024d202 */ /* 0x000fe40000000f00 */
[----:B------:R-:W-:Y:S01]  /*0b70*/  @!P5 MOV R37, R91 ;  /* 0x0000005b0025d202 */ /* 0x000fe20000000f00 */
[----:B------:R-:W2:Y:S01]  /*0b80*/  @!P1 LDC.64 R30, c[0x0][0x390] ;  /* 0x0000e400ff1e9b82 */ /* 0x000ea20000000a00 */
[----:B------:R-:W-:Y:S02]  /*0b90*/  CS2R R40, SRZ ;  /* 0x0000000000287805 */ /* 0x000fe4000001ff00 */
[----:B------:R-:W-:Y:S01]  /*0ba0*/  ISETP.GE.U32.AND P6, PT, R77, UR4, PT ;  /* 0x000000044d007c0c */ /* 0x000fe2000bfc6070 */
[----:B------:R-:W-:-:S03]  /*0bb0*/  @!P5 IMAD.WIDE.U32 R36, R81, R26, R36 ;  /* 0x0000001a5124d225 */ /* 0x000fc600078e0024 */
[----:B------:R5:W3:Y:S01]  /*0bc0*/  @!P4 LDG.E.64 R40, desc[UR6][R32.64] ;  /* 0x000000062028c981 */ /* 0x000ae2000c1e1b00 */
[----:B------:R-:W-:Y:S01]  /*0bd0*/  ISETP.GE.AND.EX P4, PT, R66, UR5, PT, P6 ;  /* 0x0000000542007c0c */ /* 0x000fe2000bf86360 */
[----:B------:R-:W2:Y:S01]  /*0be0*/  @!P2 LDC.64 R26, c[0x0][0x390] ;  /* 0x0000e400ff1aab82 */ /* 0x000ea20000000a00 */
[----:B------:R-:W-:Y:S02]  /*0bf0*/  @!P5 IADD3 R37, PT, PT, R37, R39, RZ ;  /* 0x000000272525d210 */ /* 0x000fe40007ffe0ff */
[----:B-1----:R-:W-:Y:S01]  /*0c00*/  @!P5 LEA R34, P6, R36, R34, 0x2 ;  /* 0x000000222422d211 */ /* 0x002fe200078c10ff */
[----:B----4-:R-:W-:-:S03]  /*0c10*/  @!P1 IMAD R38, R15, R24, RZ ;  /* 0x000000180f269224 */ /* 0x010fc600078e02ff */
[----:B------:R-:W-:Y:S01]  /*0c20*/  @!P5 LEA.HI.X R35, R36, R35, R37, 0x2, P6 ;  /* 0x000000232423d211 */ /* 0x000fe200030f1425 */
[----:B-----5:R-:W1:Y:S01]  /*0c30*/  @!P3 LDC.64 R32, c[0x0][0x3e0] ;  /* 0x0000f800ff20bb82 */ /* 0x020e620000000a00 */
[----:B------:R-:W-:Y:S02]  /*0c40*/  @!P1 MOV R36, R88 ;  /* 0x0000005800249202 */ /* 0x000fe40000000f00 */
[----:B------:R-:W-:Y:S02]  /*0c50*/  @!P1 MOV R37, R91 ;  /* 0x0000005b00259202 */ /* 0x000fe40000000f00 */
[----:B------:R-:W-:Y:S01]  /*0c60*/  CS2R R42, SRZ ;  /* 0x00000000002a7805 */ /* 0x000fe2000001ff00 */
[----:B------:R-:W-:Y:S02]  /*0c70*/  @!P1 IMAD R45, R80, R25, R38 ;  /* 0x00000019502d9224 */ /* 0x000fe400078e0226 */
[----:B0-----:R-:W-:Y:S02]  /*0c80*/  @!P2 IMAD R38, R64, R28, RZ ;  /* 0x0000001c4026a224 */ /* 0x001fe400078e02ff */
[----:B------:R-:W-:Y:S01]  /*0c90*/  @!P1 IMAD.WIDE.U32 R36, R80, R24, R36 ;  /* 0x0000001850249225 */ /* 0x000fe200078e0024 */
[----:B------:R2:W4:Y:S01]  /*0ca0*/  @!P5 LDG.E.64 R42, desc[UR6][R34.64] ;  /* 0x00000006222ad981 */ /* 0x000522000c1e1b00 */
[----:B------:R-:W0:Y:S01]  /*0cb0*/  @!P4 LDC.64 R24, c[0x0][0x3e0] ;  /* 0x0000f800ff18cb82 */ /* 0x000e220000000a00 */
[----:B------:R-:W-:Y:S01]  /*0cc0*/  ISETP.GE.U32.AND P5, PT, R76, UR4, PT ;  /* 0x000000044c007c0c */ /* 0x000fe2000bfa6070 */
[----:B------:R-:W-:Y:S01]  /*0cd0*/  @!P2 IMAD R47, R79, R29, R38 ;  /* 0x0000001d4f2fa224 */ /* 0x000fe200078e0226 */
[----:B------:R-:W-:-:S02]  /*0ce0*/  @!P1 IADD3 R37, PT, PT, R37, R45, RZ ;  /* 0x0000002d25259210 */ /* 0x000fc40007ffe0ff */
[----:B------:R-:W-:Y:S02]  /*0cf0*/  @!P2 MOV R38, R88 ;  /* 0x000000580026a202 */ /* 0x000fe40000000f00 */
[----:B------:R-:W-:Y:S02]  /*0d00*/  @!P2 MOV R39, R91 ;  /* 0x0000005b0027a202 */ /* 0x000fe40000000f00 */
[C---:B--2---:R-:W-:Y:S02]  /*0d10*/  @!P1 LEA R34, P6, R36.reuse, R30, 0x2 ;  /* 0x0000001e24229211 */ /* 0x044fe400078c10ff */
[----:B------:R-:W-:Y:S02]  /*0d20*/  ISETP.GE.AND.EX P5, PT, R67, UR5, PT, P5 ;  /* 0x0000000543007c0c */ /* 0x000fe4000bfa6350 */
[----:B------:R-:W-:Y:S01]  /*0d30*/  @!P1 LEA.HI.X R35, R36, R31, R37, 0x2, P6 ;  /* 0x0000001f24239211 */ /* 0x000fe200030f1425 */
[----:B------:R-:W-:Y:S01]  /*0d40*/  @!P2 IMAD.WIDE.U32 R28, R79, R28, R38 ;  /* 0x0000001c4f1ca225 */ /* 0x000fe200078e0026 */
[----:B------:R-:W2:Y:S04]  /*0d50*/  @!P3 LDC.64 R30, c[0x0][0x390] ;  /* 0x0000e400ff1ebb82 */ /* 0x000ea80000000a00 */
[----:B------:R-:W-:-:S02]  /*0d60*/  @!P2 IADD3 R29, PT, PT, R29, R47, RZ ;  /* 0x0000002f1d1da210 */ /* 0x000fc40007ffe0ff */
[C---:B------:R-:W-:Y:S01]  /*0d70*/  @!P2 LEA R36, P6, R28.reuse, R26, 0x2 ;  /* 0x0000001a1c24a211 */ /* 0x040fe200078c10ff */
[----:B-1----:R-:W-:Y:S01]  /*0d80*/  @!P3 IMAD R26, R65, R32, RZ ;  /* 0x00000020411ab224 */ /* 0x002fe200078e02ff */
[----:B------:R-:W-:Y:S02]  /*0d90*/  @!P3 MOV R38, R88 ;  /* 0x000000580026b202 */ /* 0x000fe40000000f00 */
[----:B------:R-:W-:Y:S01]  /*0da0*/  @!P2 LEA.HI.X R37, R28, R27, R29, 0x2, P6 ;  /* 0x0000001b1c25a211 */ /* 0x000fe200030f141d */
[----:B------:R-:W-:Y:S01]  /*0db0*/  @!P3 IMAD R33, R78, R33, R26 ;  /* 0x000000214e21b224 */ /* 0x000fe200078e021a */
[----:B------:R-:W1:Y:S01]  /*0dc0*/  @!P4 LDC.64 R28, c[0x0][0x390] ;  /* 0x0000e400ff1ccb82 */ /* 0x000e620000000a00 */
[----:B------:R-:W-:Y:S02]  /*0dd0*/  @!P3 MOV R39, R91 ;  /* 0x0000005b0027b202 */ /* 0x000fe40000000f00 */
[----:B------:R-:W-:Y:S02]  /*0de0*/  CS2R R44, SRZ ;  /* 0x00000000002c7805 */ /* 0x000fe4000001ff00 */
[----:B------:R-:W-:-:S03]  /*0df0*/  CS2R R46, SRZ ;  /* 0x00000000002e7805 */ /* 0x000fc6000001ff00 */
[----:B------:R-:W5:Y:S01]  /*0e00*/  @!P5 LDC.64 R26, c[0x0][0x3e0] ;  /* 0x0000f800ff1adb82 */ /* 0x000f620000000a00 */
[----:B------:R-:W-:Y:S01]  /*0e10*/  @!P3 IMAD.WIDE.U32 R38, R78, R32, R38 ;  /* 0x000000204e26b225 */ /* 0x000fe200078e0026 */
[----:B------:R-:W-:Y:S01]  /*0e20*/  ISETP.GE.U32.AND P6, PT, R74, UR4, PT ;  /* 0x000000044a007c0c */ /* 0x000fe2000bfc6070 */
[----:B------:R-:W4:Y:S02]  /*0e30*/  @!P1 LDG.E.64 R44, desc[UR6][R34.64] ;  /* 0x00000006222c9981 */ /* 0x000f24000c1e1b00 */
[----:B0-----:R-:W-:Y:S01]  /*0e40*/  @!P4 IMAD R32, R66, R24, RZ ;  /* 0x000000184220c224 */ /* 0x001fe200078e02ff */
[----:B------:R-:W-:Y:S01]  /*0e50*/  ISETP.GE.U32.AND P1, PT, R75, UR4, PT ;  /* 0x000000044b007c0c */ /* 0x000fe2000bf26070 */
[----:B------:R0:W4:Y:S01]  /*0e60*/  @!P2 LDG.E.64 R46, desc[UR6][R36.64] ;  /* 0x00000006242ea981 */ /* 0x000122000c1e1b00 */
[----:B------:R-:W-:Y:S01]  /*0e70*/  ISETP.GE.AND.EX P2, PT, R69, UR5, PT, P6 ;  /* 0x0000000545007c0c */ /* 0x000fe2000bf46360 */
[----:B------:R-:W-:Y:S01]  /*0e80*/  @!P4 IMAD R49, R77, R25, R32 ;  /* 0x000000194d31c224 */ /* 0x000fe200078e0220 */
[----:B------:R-:W-:-:S02]  /*0e90*/  @!P3 IADD3 R25, PT, PT, R39, R33, RZ ;  /* 0x000000212719b210 */ /* 0x000fc40007ffe0ff */
[----:B--2---:R-:W-:Y:S02]  /*0ea0*/  @!P3 LEA R32, P6, R38, R30, 0x2 ;  /* 0x0000001e2620b211 */ /* 0x004fe400078c10ff */
[----:B0-----:R-:W-:Y:S02]  /*0eb0*/  @!P4 MOV R36, R88 ;  /* 0x000000580024c202 */ /* 0x001fe40000000f00 */
[----:B------:R-:W-:Y:S02]  /*0ec0*/  @!P4 MOV R37, R91 ;  /* 0x0000005b0025c202 */ /* 0x000fe40000000f00 */
[----:B------:R-:W-:Y:S02]  /*0ed0*/  ISETP.GE.AND.EX P1, PT, R68, UR5, PT, P1 ;  /* 0x0000000544007c0c */ /* 0x000fe4000bf26310 */
[----:B------:R-:W-:Y:S01]  /*0ee0*/  @!P3 LEA.HI.X R33, R38, R31, R25, 0x2, P6 ;  /* 0x0000001f2621b211 */ /* 0x000fe200030f1419 */
[----:B------:R-:W-:Y:S02]  /*0ef0*/  @!P4 IMAD.WIDE.U32 R36, R77, R24, R36 ;  /* 0x000000184d24c225 */ /* 0x000fe400078e0024 */
[----:B------:R-:W0:Y:S03]  /*0f00*/  @!P5 LDC.64 R24, c[0x0][0x390] ;  /* 0x0000e400ff18db82 */ /* 0x000e260000000a00 */
[----:B------:R-:W-:-:S02]  /*0f10*/  @!P4 IADD3 R35, PT, PT, R37, R49, RZ ;  /* 0x000000312523c210 */ /* 0x000fc40007ffe0ff */
[----:B------:R-:W-:Y:S02]  /*0f20*/  CS2R R48, SRZ ;  /* 0x0000000000307805 */ /* 0x000fe4000001ff00 */
[C---:B-1----:R-:W-:Y:S01]  /*0f30*/  @!P4 LEA R34, P6, R36.reuse, R28, 0x2 ;  /* 0x0000001c2422c211 */ /* 0x042fe200078c10ff */
[----:B-----5:R-:W-:Y:S01]  /*0f40*/  @!P5 IMAD R28, R67, R26, RZ ;  /* 0x0000001a431cd224 */ /* 0x020fe200078e02ff */
[----:B------:R-:W1:Y:S02]  /*0f50*/  @!P1 LDC.64 R30, c[0x0][0x3e0] ;  /* 0x0000f800ff1e9b82 */ /* 0x000e640000000a00 */
[----:B------:R-:W-:Y:S01]  /*0f60*/  @!P4 LEA.HI.X R35, R36, R29, R35, 0x2, P6 ;  /* 0x0000001d2423c211 */ /* 0x000fe200030f1423 */
[----:B------:R2:W5:Y:S01]  /*0f70*/  @!P3 LDG.E.64 R48, desc[UR6][R32.64] ;  /* 0x000000062030b981 */ /* 0x000562000c1e1b00 */
[----:B------:R-:W-:Y:S01]  /*0f80*/  @!P5 IMAD R37, R76, R27, R28 ;  /* 0x0000001b4c25d224 */ /* 0x000fe200078e021c */
[----:B------:R-:W-:Y:S02]  /*0f90*/  CS2R R50, SRZ ;  /* 0x0000000000327805 */ /* 0x000fe4000001ff00 */
[----:B------:R-:W-:Y:S01]  /*0fa0*/  ISETP.GE.U32.AND P3, PT, R8, UR4, PT ;  /* 0x0000000408007c0c */ /* 0x000fe2000bf66070 */
[----:B------:R-:W1:Y:S01]  /*0fb0*/  @!P2 LDC.64 R28, c[0x0][0x3e0] ;  /* 0x0000f800ff1cab82 */ /* 0x000e620000000a00 */
[----:B--2---:R-:W-:-:S02]  /*0fc0*/  @!P5 MOV R32, R88 ;  /* 0x000000580020d202 */ /* 0x004fc40000000f00 */
[----:B------:R2:W5:Y:S01]  /*0fd0*/  @!P4 LDG.E.64 R50, desc[UR6][R34.64] ;  /* 0x000000062232c981 */ /* 0x000562000c1e1b00 */
[----:B------:R-:W-:Y:S02]  /*0fe0*/  @!P5 MOV R33, R91 ;  /* 0x0000005b0021d202 */ /* 0x000fe40000000f00 */
[----:B------:R-:W-:Y:S01]  /*0ff0*/  ISETP.GE.AND.EX P3, PT, R70, UR5, PT, P3 ;  /* 0x0000000546007c0c */ /* 0x000fe2000bf66330 */
[----:B------:R-:W-:Y:S01]  /*1000*/  @!P5 IMAD.WIDE.U32 R32, R76, R26, R32 ;  /* 0x0000001a4c20d225 */ /* 0x000fe200078e0020 */
[----:B------:R-:W-:Y:S01]  /*1010*/  ISETP.GE.U32.AND P6, PT, R9, UR4, PT ;  /* 0x0000000409007c0c */ /* 0x000fe2000bfc6070 */
[----:B------:R-:W1:Y:S03]  /*1020*/  @!P1 LDC.64 R26, c[0x0][0x390] ;  /* 0x0000e400ff1a9b82 */ /* 0x000e660000000a00 */
[----:B------:R-:W-:Y:S02]  /*1030*/  @!P5 IADD3 R33, PT, PT, R33, R37, RZ ;  /* 0x000000252121d210 */ /* 0x000fe40007ffe0ff */
[----:B0-----:R-:W-:-:S02]  /*1040*/  @!P5 LEA R36, P4, R32, R24, 0x2 ;  /* 0x000000182024d211 */ /* 0x001fc400078810ff */
[----:B------:R-:W-:-:S03]  /*1050*/  ISETP.GE.AND.EX P6, PT, R71, UR5, PT, P6 ;  /* 0x0000000547007c0c */ /* 0x000fc6000bfc6360 */
[----:B--2---:R-:W0:Y:S01]  /*1060*/  @!P3 LDC.64 R34, c[0x0][0x3e0] ;  /* 0x0000f800ff22bb82 */ /* 0x004e220000000a00 */
[----:B------:R-:W-:Y:S01]  /*1070*/  @!P5 LEA.HI.X R37, R32, R25, R33, 0x2, P4 ;  /* 0x000000192025d211 */ /* 0x000fe200020f1421 */
[----:B-1----:R-:W-:-:S06]  /*1080*/  @!P1 IMAD R24, R68, R30, RZ ;  /* 0x0000001e44189224 */ /* 0x002fcc00078e02ff */
[----:B------:R-:W1:Y:S01]  /*1090*/  @!P2 LDC.64 R32, c[0x0][0x390] ;  /* 0x0000e400ff20ab82 */ /* 0x000e620000000a00 */
[----:B------:R-:W-:Y:S01]  /*10a0*/  @!P2 IMAD R38, R69, R28, RZ ;  /* 0x0000001c4526a224 */ /* 0x000fe200078e02ff */
[----:B------:R-:W-:Y:S02]  /*10b0*/  @!P1 MOV R54, R88 ;  /* 0x0000005800369202 */ /* 0x000fe40000000f00 */
[----:B------:R-:W-:Y:S01]  /*10c0*/  @!P1 MOV R55, R91 ;  /* 0x0000005b00379202 */ /* 0x000fe20000000f00 */
[C---:B------:R-:W-:Y:S01]  /*10d0*/  @!P1 IMAD R31, R75.reuse, R31, R24 ;  /* 0x0000001f4b1f9224 */ /* 0x040fe200078e0218 */
[----:B------:R-:W-:Y:S01]  /*10e0*/  CS2R R52, SRZ ;  /* 0x0000000000347805 */ /* 0x000fe2000001ff00 */
[----:B------:R-:W-:Y:S01]  /*10f0*/  @!P2 IMAD R57, R74, R29, R38 ;  /* 0x0000001d4a39a224 */ /* 0x000fe200078e0226 */
[----:B------:R-:W2:Y:S01]  /*1100*/  @!P6 LDC.64 R24, c[0x0][0x3e0] ;  /* 0x0000f800ff18eb82 */ /* 0x000ea20000000a00 */
[----:B------:R-:W-:Y:S01]  /*1110*/  @!P1 IMAD.WIDE.U32 R54, R75, R30, R54 ;  /* 0x0000001e4b369225 */ /* 0x000fe200078e0036 */
[----:B------:R-:W-:-:S02]  /*1120*/  ISETP.GE.U32.AND P4, PT, R10, UR4, PT ;  /* 0x000000040a007c0c */ /* 0x000fc4000bf86070 */
[----:B------:R-:W-:Y:S01]  /*1130*/  @!P2 MOV R38, R88 ;  /* 0x000000580026a202 */ /* 0x000fe20000000f00 */
[----:B------:R0:W5:Y:S01]  /*1140*/  @!P5 LDG.E.64 R52, desc[UR6][R36.64] ;  /* 0x000000062434d981 */ /* 0x000162000c1e1b00 */
[----:B------:R-:W-:Y:S02]  /*1150*/  @!P2 MOV R39, R91 ;  /* 0x0000005b0027a202 */ /* 0x000fe40000000f00 */
[----:B------:R-:W-:Y:S02]  /*1160*/  ISETP.GE.AND.EX P4, PT, R72, UR5, PT, P4 ;  /* 0x0000000548007c0c */ /* 0x000fe4000bf86340 */
[----:B------:R-:W-:Y:S01]  /*1170*/  @!P1 IADD3 R55, PT, PT, R55, R31, RZ ;  /* 0x0000001f37379210 */ /* 0x000fe20007ffe0ff */
[----:B------:R-:W-:Y:S01]  /*1180*/  @!P2 IMAD.WIDE.U32 R38, R74, R28, R38 ;  /* 0x0000001c4a26a225 */ /* 0x000fe200078e0026 */
[----:B------:R-:W2:Y:S01]  /*1190*/  @!P6 LDC.64 R30, c[0x0][0x390] ;  /* 0x0000e400ff1eeb82 */ /* 0x000ea20000000a00 */
[----:B0-----:R-:W-:-:S03]  /*11a0*/  @!P1 LEA R36, P5, R54, R26, 0x2 ;  /* 0x0000001a36249211 */ /* 0x001fc600078a10ff */
[----:B------:R-:W-:Y:S02]  /*11b0*/  @!P2 IADD3 R39, PT, PT, R39, R57, RZ ;  /* 0x000000392727a210 */ /* 0x000fe40007ffe0ff */
[----:B------:R-:W-:Y:S02]  /*11c0*/  @!P1 LEA.HI.X R37, R54, R27, R55, 0x2, P5 ;  /* 0x0000001b36259211 */ /* 0x000fe400028f1437 */
[----:B------:R-:W0:Y:S01]  /*11d0*/  @!P3 LDC.64 R28, c[0x0][0x390] ;  /* 0x0000e400ff1cbb82 */ /* 0x000e220000000a00 */
[----:B-1----:R-:W-:Y:S01]  /*11e0*/  @!P2 LEA R32, P5, R38, R32, 0x2 ;  /* 0x000000202620a211 */ /* 0x002fe200078a10ff */
[----:B------:R-:W-:-:S03]  /*11f0*/  @!P3 IMAD R54, R70, R34, RZ ;  /* 0x000000224636b224 */ /* 0x000fc600078e02ff */
[----:B------:R-:W-:Y:S02]  /*1200*/  @!P2 LEA.HI.X R33, R38, R33, R39, 0x2, P5 ;  /* 0x000000212621a211 */ /* 0x000fe400028f1427 */
[----:B------:R-:W-:Y:S01]  /*1210*/  @!P3 MOV R38, R88 ;  /* 0x000000580026b202 */ /* 0x000fe20000000f00 */
[----:B------:R-:W1:Y:S01]  /*1220*/  @!P4 LDC.64 R26, c[0x0][0x3e0] ;  /* 0x0000f800ff1acb82 */ /* 0x000e620000000a00 */
[----:B------:R-:W-:Y:S01]  /*1230*/  @!P3 MOV R39, R91 ;  /* 0x0000005b0027b202 */ /* 0x000fe20000000f00 */
[C---:B------:R-:W-:Y:S02]  /*1240*/  @!P3 IMAD R57, R8.reuse, R35, R54 ;  /* 0x000000230839b224 */ /* 0x040fe400078e0236 */
[----:B--2---:R-:W-:Y:S02]  /*1250*/  @!P6 IMAD R56, R71, R24, RZ ;  /* 0x000000184738e224 */ /* 0x004fe400078e02ff */
[----:B------:R-:W-:Y:S01]  /*1260*/  @!P3 IMAD.WIDE.U32 R34, R8, R34, R38 ;  /* 0x000000220822b225 */ /* 0x000fe200078e0026 */
[----:B------:R-:W-:-:S02]  /*1270*/  @!P6 MOV R38, R88 ;  /* 0x000000580026e202 */ /* 0x000fc40000000f00 */
[----:B------:R-:W-:Y:S01]  /*1280*/  @!P6 MOV R39, R91 ;  /* 0x0000005b0027e202 */ /* 0x000fe20000000f00 */
[C---:B------:R-:W-:Y:S01]  /*1290*/  @!P6 IMAD R59, R9.reuse, R25, R56 ;  /* 0x00000019093be224 */ /* 0x040fe200078e0238 */
[----:B------:R-:W-:Y:S01]  /*12a0*/  CS2R R54, SRZ ;  /* 0x0000000000367805 */ /* 0x000fe2000001ff00 */
[----:B------:R-:W-:Y:S02]  /*12b0*/  @!P6 IMAD.WIDE.U32 R38, R9, R24, R38 ;  /* 0x000000180926e225 */ /* 0x000fe400078e0026 */
[----:B------:R-:W2:Y:S01]  /*12c0*/  @!P4 LDC.64 R24, c[0x0][0x390] ;  /* 0x0000e400ff18cb82 */ /* 0x000ea20000000a00 */
[----:B------:R-:W-:Y:S02]  /*12d0*/  @!P3 IADD3 R58, PT, PT, R35, R57, RZ ;  /* 0x00000039233ab210 */ /* 0x000fe40007ffe0ff */
[----:B------:R-:W-:Y:S01]  /*12e0*/  CS2R R56, SRZ ;  /* 0x0000000000387805 */ /* 0x000fe2000001ff00 */
[----:B------:R-:W5:Y:S01]  /*12f0*/  @!P1 LDG.E.64 R54, desc[UR6][R36.64] ;  /* 0x0000000624369981 */ /* 0x000f62000c1e1b00 */
[----:B0-----:R-:W-:-:S02]  /*1300*/  @!P3 LEA R28, P1, R34, R28, 0x2 ;  /* 0x0000001c221cb211 */ /* 0x001fc400078210ff */
[----:B------:R-:W-:Y:S02]  /*1310*/  @!P6 IADD3 R35, PT, PT, R39, R59, RZ ;  /* 0x0000003b2723e210 */ /* 0x000fe40007ffe0ff */
[----:B------:R-:W-:Y:S01]  /*1320*/  @!P6 LEA R30, P5, R38, R30, 0x2 ;  /* 0x0000001e261ee211 */ /* 0x000fe200078a10ff */
[----:B------:R0:W5:Y:S01]  /*1330*/  @!P2 LDG.E.64 R56, desc[UR6][R32.64] ;  /* 0x000000062038a981 */ /* 0x000162000c1e1b00 */
[----:B------:R-:W-:Y:S01]  /*1340*/  @!P3 LEA.HI.X R29, R34, R29, R58, 0x2, P1 ;  /* 0x0000001d221db211 */ /* 0x000fe200008f143a */
[----:B-1----:R-:W-:Y:S01]  /*1350*/  @!P4 IMAD R34, R72, R26, RZ ;  /* 0x0000001a4822c224 */ /* 0x002fe200078e02ff */
[----:B------:R-:W-:Y:S02]  /*1360*/  @!P6 LEA.HI.X R31, R38, R31, R35, 0x2, P5 ;  /* 0x0000001f261fe211 */ /* 0x000fe400028f1423 */
[----:B------:R-:W-:Y:S01]  /*1370*/  CS2R R58, SRZ ;  /* 0x00000000003a7805 */ /* 0x000fe2000001ff00 */
[----:B------:R-:W-:Y:S01]  /*1380*/  @!P4 IMAD R35, R10, R27, R34 ;  /* 0x0000001b0a23c224 */ /* 0x000fe200078e0222 */
[----:B0-----:R-:W-:-:S02]  /*1390*/  @!P4 MOV R32, R88 ;  /* 0x000000580020c202 */ /* 0x001fc40000000f00 */
[----:B------:R-:W-:Y:S02]  /*13a0*/  CS2R R60, SRZ ;  /* 0x00000000003c7805 */ /* 0x000fe4000001ff00 */
[----:B------:R-:W-:Y:S01]  /*13b0*/  @!P4 MOV R33, R91 ;  /* 0x0000005b0021c202 */ /* 0x000fe20000000f00 */
[----:B------:R0:W5:Y:S02]  /*13c0*/  @!P3 LDG.E.64 R58, desc[UR6][R28.64] ;  /* 0x000000061c3ab981 */ /* 0x000164000c1e1b00 */
[----:B------:R-:W-:Y:S01]  /*13d0*/  @!P4 IMAD.WIDE.U32 R26, R10, R26, R32 ;  /* 0x0000001a0a1ac225 */ /* 0x000fe200078e0020 */
[----:B------:R-:W-:Y:S01]  /*13e0*/  CS2R R62, SRZ ;  /* 0x00000000003e7805 */ /* 0x000fe2000001ff00 */
[----:B------:R-:W5:Y:S03]  /*13f0*/  @!P6 LDG.E.64 R60, desc[UR6][R30.64] ;  /* 0x000000061e3ce981 */ /* 0x000f66000c1e1b00 */
[----:B------:R-:W-:-:S02]  /*1400*/  @!P4 IADD3 R27, PT, PT, R27, R35, RZ ;  /* 0x000000231b1bc210 */ /* 0x000fc40007ffe0ff */
[----:B--2---:R-:W-:-:S04]  /*1410*/  @!P4 LEA R24, P1, R26, R24, 0x2 ;  /* 0x000000181a18c211 */ /* 0x004fc800078210ff */
[----:B------:R-:W-:-:S05]  /*1420*/  @!P4 LEA.HI.X R25, R26, R25, R27, 0x2, P1 ;  /* 0x000000191a19c211 */ /* 0x000fca00008f141b */
[----:B------:R1:W2:Y:S01]  /*1430*/  @!P4 LDG.E.64 R62, desc[UR6][R24.64] ;  /* 0x00000006183ec981 */ /* 0x0002a2000c1e1b00 */
[----:B---3--:R-:W-:Y:S01]  /*1440*/  FADD.FTZ R26, R16, R17 ;  /* 0x00000011101a7221 */ /* 0x008fe20000010000 */
[----:B------:R-:W-:-:S03]  /*1450*/  FMUL.FTZ R27, R17, R17 ;  /* 0x00000011111b7220 */ /* 0x000fc60000410000 */
[----:B------:R-:W-:Y:S01]  /*1460*/  FADD.FTZ R26, RZ, R26 ;  /* 0x0000001aff1a7221 */ /* 0x000fe20000010000 */
[----:B------:R-:W-:-:S04]  /*1470*/  FFMA.FTZ R27, R16, R16, R27 ;  /* 0x00000010101b7223 */ /* 0x000fc8000001001b */
[----:B------:R-:W-:Y:S01]  /*1480*/  FADD.FTZ R27, RZ, R27 ;  /* 0x0000001bff1b7221 */ /* 0x000fe20000010000 */
[----:B0-----:R-:W-:Y:S01]  /*1490*/  FADD.FTZ R29, R20, R21 ;  /* 0x00000015141d7221 */ /* 0x001fe20000010000 */
[----:B------:R-:W-:-:S03]  /*14a0*/  FMUL.FTZ R33, R21, R21 ;  /* 0x0000001515217220 */ /* 0x000fc60000410000 */
[----:B------:R-:W-:Y:S01]  /*14b0*/  FADD.FTZ R26, R26, R29 ;  /* 0x0000001d1a1a7221 */ /* 0x000fe20000010000 */
[----:B------:R-:W-:-:S04]  /*14c0*/  FFMA.FTZ R28, R20, R20, R33 ;  /* 0x00000014141c7223 */ /* 0x000fc80000010021 */
[----:B------:R-:W-:Y:S01]  /*14d0*/  FADD.FTZ R27, R27, R28 ;  /* 0x0000001c1b1b7221 */ /* 0x000fe20000010000 */
[----:B-1----:R-:W-:Y:S01]  /*14e0*/  FADD.FTZ R25, R22, R23 ;  /* 0x0000001716197221 */ /* 0x002fe20000010000 */
[----:B------:R-:W-:-:S03]  /*14f0*/  FMUL.FTZ R31, R23, R23 ;  /* 0x00000017171f7220 */ /* 0x000fc60000410000 */
[----:B------:R-:W-:Y:S01]  /*1500*/  FADD.FTZ R25, R26, R25 ;  /* 0x000000191a197221 */ /* 0x000fe20000010000 */
[----:B------:R-:W-:-:S04]  /*1510*/  FFMA.FTZ R24, R22, R22, R31 ;  /* 0x0000001616187223 */ /* 0x000fc8000001001f */
[----:B------:R-:W-:Y:S01]  /*1520*/  FADD.FTZ R24, R27, R24 ;  /* 0x000000181b187221 */ /* 0x000fe20000010000 */
[----:B------:R-:W-:Y:S01]  /*1530*/  FADD.FTZ R26, R40, R41 ;  /* 0x00000029281a7221 */ /* 0x000fe20000010000 */
[----:B------:R-:W-:-:S03]  /*1540*/  FMUL.FTZ R29, R41, R41 ;  /* 0x00000029291d7220 */ /* 0x000fc60000410000 */
[----:B------:R-:W-:Y:S01]  /*1550*/  FADD.FTZ R25, R25, R26 ;  /* 0x0000001a19197221 */ /* 0x000fe20000010000 */
[----:B------:R-:W-:-:S04]  /*1560*/  FFMA.FTZ R29, R40, R40, R29 ;  /* 0x00000028281d7223 */ /* 0x000fc8000001001d */
[----:B------:R-:W-:Y:S01]  /*1570*/  FADD.FTZ R24, R24, R29 ;  /* 0x0000001d18187221 */ /* 0x000fe20000010000 */
[----:B----4-:R-:W-:Y:S01]  /*1580*/  FADD.FTZ R26, R42, R43 ;  /* 0x0000002b2a1a7221 */ /* 0x010fe20000010000 */
[----:B------:R-:W-:-:S03]  /*1590*/  FMUL.FTZ R27, R43, R43 ;  /* 0x0000002b2b1b7220 */ /* 0x000fc60000410000 */
[----:B------:R-:W-:Y:S01]  /*15a0*/  FADD.FTZ R25, R25, R26 ;  /* 0x0000001a19197221 */ /* 0x000fe20000010000 */
[----:B------:R-:W-:-:S04]  /*15b0*/  FFMA.FTZ R27, R42, R42, R27 ;  /* 0x0000002a2a1b7223 */ /* 0x000fc8000001001b */
[----:B------:R-:W-:Y:S01]  /*15c0*/  FADD.FTZ R24, R24, R27 ;  /* 0x0000001b18187221 */ /* 0x000fe20000010000 */
[----:B------:R-:W-:Y:S01]  /*15d0*/  FMUL.FTZ R29, R45, R45 ;  /* 0x0000002d2d1d7220 */ /* 0x000fe20000410000 */
[----:B------:R-:W-:-:S03]  /*15e0*/  FADD.FTZ R26, R44, R45 ;  /* 0x0000002d2c1a7221 */ /* 0x000fc60000010000 */
[----:B------:R-:W-:Y:S01]  /*15f0*/  FFMA.FTZ R29, R44, R44, R29 ;  /* 0x0000002c2c1d7223 */ /* 0x000fe2000001001d */
[----:B------:R-:W-:Y:S01]  /*1600*/  FADD.FTZ R25, R25, R26 ;  /* 0x0000001a19197221 */ /* 0x000fe20000010000 */
[----:B------:R-:W-:Y:S01]  /*1610*/  FMUL.FTZ R27, R47, R47 ;  /* 0x0000002f2f1b7220 */ /* 0x000fe20000410000 */
[----:B------:R-:W-:Y:S01]  /*1620*/  FADD.FTZ R26, R46, R47 ;  /* 0x0000002f2e1a7221 */ /* 0x000fe20000010000 */
[----:B------:R-:W-:Y:S02]  /*1630*/  FADD.FTZ R24, R24, R29 ;  /* 0x0000001d18187221 */ /* 0x000fe40000010000 */
[----:B------:R-:W-:Y:S01]  /*1640*/  FFMA.FTZ R27, R46, R46, R27 ;  /* 0x0000002e2e1b7223 */ /* 0x000fe2000001001b */
[----:B------:R-:W-:-:S03]  /*1650*/  FADD.FTZ R25, R25, R26 ;  /* 0x0000001a19197221 */ /* 0x000fc60000010000 */
[----:B------:R-:W-:Y:S01]  /*1660*/  FADD.FTZ R24, R24, R27 ;  /* 0x0000001b18187221 */ /* 0x000fe20000010000 */
[----:B-----5:R-:W-:Y:S01]  /*1670*/  FMUL.FTZ R29, R49, R49 ;  /* 0x00000031311d7220 */ /* 0x020fe20000410000 */
[----:B------:R-:W-:-:S03]  /*1680*/  FADD.FTZ R26, R48, R49 ;  /* 0x00000031301a7221 */ /* 0x000fc60000010000 */
[----:B------:R-:W-:Y:S01]  /*1690*/  FFMA.FTZ R29, R48, R48, R29 ;  /* 0x00000030301d7223 */ /* 0x000fe2000001001d */
[----:B------:R-:W-:-:S03]  /*16a0*/  FADD.FTZ R25, R25, R26 ;  /* 0x0000001a19197221 */ /* 0x000fc60000010000 */
[----:B------:R-:W-:Y:S01]  /*16b0*/  FADD.FTZ R24, R24, R29 ;  /* 0x0000001d18187221 */ /* 0x000fe20000010000 */
[----:B------:R-:W-:Y:S01]  /*16c0*/  FMUL.FTZ R27, R51, R51 ;  /* 0x00000033331b7220 */ /* 0x000fe20000410000 */
[C---:B------:R-:W-:Y:S01]  /*16d0*/  FADD.FTZ R26, R50.reuse, R51 ;  /* 0x00000033321a7221 */ /* 0x040fe20000010000 */
[----:B------:R-:W-:Y:S02]  /*16e0*/  FMUL.FTZ R29, R19, R19 ;  /* 0x00000013131d7220 */ /* 0x000fe40000410000 */
[----:B------:R-:W-:Y:S01]  /*16f0*/  FFMA.FTZ R27, R50, R50, R27 ;  /* 0x00000032321b7223 */ /* 0x000fe2000001001b */
[----:B------:R-:W-:Y:S01]  /*1700*/  FADD.FTZ R25, R25, R26 ;  /* 0x0000001a19197221 */ /* 0x000fe20000010000 */
[C---:B------:R-:W-:Y:S01]  /*1710*/  FADD.FTZ R26, R18.reuse, R19 ;  /* 0x00000013121a7221 */ /* 0x040fe20000010000 */
[----:B------:R-:W-:Y:S01]  /*1720*/  FFMA.FTZ R29, R18, R18, R29 ;  /* 0x00000012121d7223 */ /* 0x000fe2000001001d */
[----:B------:R-:W-:Y:S02]  /*1730*/  FADD.FTZ R24, R24, R27 ;  /* 0x0000001b18187221 */ /* 0x000fe40000010000 */
[----:B------:R-:W-:-:S02]  /*1740*/  FADD.FTZ R25, R25, R26 ;  /* 0x0000001a19197221 */ /* 0x000fc40000010000 */
[----:B------:R-:W-:Y:S01]  /*1750*/  FADD.FTZ R24, R24, R29 ;  /* 0x0000001d18187221 */ /* 0x000fe20000010000 */
[----:B------:R-:W-:Y:S01]  /*1760*/  FMUL.FTZ R27, R53, R53 ;  /* 0x00000035351b7220 */ /* 0x000fe20000410000 */
[----:B------:R-:W-:-:S03]  /*1770*/  FADD.FTZ R26, R52, R53 ;  /* 0x00000035341a7221 */ /* 0x000fc60000010000 */
[----:B------:R-:W-:Y:S01]  /*1780*/  FFMA.FTZ R27, R52, R52, R27 ;  /* 0x00000034341b7223 */ /* 0x000fe2000001001b */
[----:B------:R-:W-:-:S03]  /*1790*/  FADD.FTZ R25, R25, R26 ;  /* 0x0000001a19197221 */ /* 0x000fc60000010000 */
[----:B------:R-:W-:Y:S01]  /*17a0*/  FADD.FTZ R24, R24, R27 ;  /* 0x0000001b18187221 */ /* 0x000fe20000010000 */
[----:B------:R-:W-:Y:S01]  /*17b0*/  FMUL.FTZ R29, R55, R55 ;  /* 0x00000037371d7220 */ /* 0x000fe20000410000 */
[----:B------:R-:W-:-:S03]  /*17c0*/  FADD.FTZ R26, R54, R55 ;  /* 0x00000037361a7221 */ /* 0x000fc60000010000 */
[----:B------:R-:W-:Y:S01]  /*17d0*/  FFMA.FTZ R29, R54, R54, R29 ;  /* 0x00000036361d7223 */ /* 0x000fe2000001001d */
[----:B------:R-:W-:Y:S01]  /*17e0*/  FMUL.FTZ R27, R57, R57 ;  /* 0x00000039391b7220 */ /* 0x000fe20000410000 */
[----:B------:R-:W-:Y:S02]  /*17f0*/  FADD.FTZ R25, R25, R26 ;  /* 0x0000001a19197221 */ /* 0x000fe40000010000 */
[----:B------:R-:W-:Y:S01]  /*1800*/  FADD.FTZ R24, R24, R29 ;  /* 0x0000001d18187221 */ /* 0x000fe20000010000 */
[C---:B------:R-:W-:Y:S01]  /*1810*/  FADD.FTZ R26, R56.reuse, R57 ;  /* 0x00000039381a7221 */ /* 0x040fe20000010000 */
[----:B------:R-:W-:-:S03]  /*1820*/  FFMA.FTZ R27, R56, R56, R27 ;  /* 0x00000038381b7223 */ /* 0x000fc6000001001b */
[----:B------:R-:W-:Y:S01]  /*1830*/  FADD.FTZ R25, R25, R26 ;  /* 0x0000001a19197221 */ /* 0x000fe20000010000 */
        /* <DEDUP_REMOVED lines=8> */
[----:B------:R-:W-:Y:S01]  /*18c0*/  FFMA.FTZ R28, R60, R60, R27 ;  /* 0x0000003c3c1c7223 */ /* 0x000fe2000001001b */
[----:B------:R-:W-:Y:S02]  /*18d0*/  LOP3.LUT R24, R2, 0x3e0, RZ, 0xc0, !PT ;  /* 0x000003e002187812 */ /* 0x000fe400078ec0ff */
[----:B------:R-:W-:Y:S01]  /*18e0*/  FADD.FTZ R25, R25, R26 ;  /* 0x0000001a19197221 */ /* 0x000fe20000010000 */
[----:B------:R-:W-:Y:S01]  /*18f0*/  FADD.FTZ R29, R29, R28 ;  /* 0x0000001c1d1d7221 */ /* 0x000fe20000010000 */
[----:B------:R-:W-:Y:S01]  /*1900*/  ISETP.GT.U32.AND P1, PT, R24, 0x210, PT ;  /* 0x000002101800780c */ /* 0x000fe20003f24070 */
[----:B--2---:R-:W-:Y:S01]  /*1910*/  FMUL.FTZ R27, R63, R63 ;  /* 0x0000003f3f1b7220 */ /* 0x004fe20000410000 */
[----:B------:R-:W-:Y:S01]  /*1920*/  FADD.FTZ R28, R62, R63 ;  /* 0x0000003f3e1c7221 */ /* 0x000fe20000010000 */
[----:B------:R-:W-:-:S02]  /*1930*/  IADD3 R24, PT, PT, -R24, 0x22f, RZ ;  /* 0x0000022f18187810 */ /* 0x000fc40007ffe1ff */
[----:B------:R-:W-:Y:S01]  /*1940*/  FFMA.FTZ R26, R62, R62, R27 ;  /* 0x0000003e3e1a7223 */ /* 0x000fe2000001001b */
[----:B------:R-:W-:Y:S01]  /*1950*/  FADD.FTZ R28, R25, R28 ;  /* 0x0000001c191c7221 */ /* 0x000fe20000010000 */
[----:B------:R-:W-:Y:S02]  /*1960*/  SEL R24, R24, 0x1f, P1 ;  /* 0x0000001f18187807 */ /* 0x000fe40000800000 */
[----:B------:R-:W-:-:S03]  /*1970*/  FADD.FTZ R29, R29, R26 ;  /* 0x0000001a1d1d7221 */ /* 0x000fc60000010000 */
        /* <DEDUP_REMOVED lines=87> */
.L_x_3567:
[----:B------:R-:W-:Y:S05]  /*1ef0*/  BSYNC.RECONVERGENT B0 ;  /* 0x0000000000007941 */ /* 0x000fea0003800200 */
.L_x_3566:
        /* <DEDUP_REMOVED lines=26> */
.L_x_3570:
[----:B0-----:R-:W2:Y:S04]  /*20a0*/  LDG.E.STRONG.GPU R26, desc[UR6][R24.64] ;  /* 0x00000006181a7981 */ /* 0x001ea8000c1ef900 */
[----:B--2---:R-:W-:Y:S01]  /*20b0*/  CCTL.IVALL ;  /* 0x00000000ff00798f */ /* 0x004fe20002000000 */
[----:B------:R-:W-:Y:S05]  /*20c0*/  YIELD ;  /* 0x0000000000007946 */ /* 0x000fea0003800000 */
[----:B------:R-:W-:-:S13]  /*20d0*/  ISETP.NE.AND P1, PT, R26, R33, PT ;  /* 0x000000211a00720c */ /* 0x000fda0003f25270 */
[----:B------:R-:W-:Y:S05]  /*20e0*/  @P1 BRA `(.L_x_3570) ;  /* 0xfffffffc00ec1947 */ /* 0x000fea000383ffff */
.L_x_3569:
[----:B------:R-:W-:Y:S05]  /*20f0*/  WARPSYNC.ALL ;  /* 0x0000000000007948 */ /* 0x000fea0003800000 */
[----:B------:R-:W-:Y:S01]  /*2100*/  BAR.SYNC.DEFER_BLOCKING 0x0 ;  /* 0x0000000000007b1d */ /* 0x000fe20000010000 */
[----:B------:R-:W-:-:S05]  /*2110*/  HFMA2 R34, -RZ, RZ, 0, 0 ;  /* 0x00000000ff227431 */ /* 0x000fca00000001ff */
[----:B------:R-:W-:Y:S05]  /*2120*/  @!P3 BRA `(.L_x_3571) ;  /* 0x000000040020b947 */ /* 0x000fea0003800000 */
[C-C-:B------:R-:W-:Y:S01]  /*2130*/  IMAD R38, R4.reuse, 0x5, R0.reuse ;  /* 0x0000000504267824 */ /* 0x140fe200078e0200 */
[CC--:B------:R-:W-:Y:S01]  /*2140*/  LEA R37, R4.reuse, R0.reuse, 0x2 ;  /* 0x0000000004257211 */ /* 0x0c0fe200078e10ff */
[C-C-:B------:R-:W-:Y:S01]  /*2150*/  IMAD R36, R4.reuse, 0x3, R0.reuse ;  /* 0x0000000304247824 */ /* 0x140fe200078e0200 */
[C---:B------:R-:W-:Y:S01]  /*2160*/  LEA R33, R4.reuse, R0, 0x1 ;  /* 0x0000000004217211 */ /* 0x040fe200078e08ff */
[--C-:B------:R-:W-:Y:S01]  /*2170*/  IMAD R35, R4, 0x7, R0.reuse ;  /* 0x0000000704237824 */ /* 0x100fe200078e0200 */
[----:B------:R-:W-:Y:S01]  /*2180*/  IADD3 R32, PT, PT, R0, R4, RZ ;  /* 0x0000000400207210 */ /* 0x000fe20007ffe0ff */
[----:B------:R-:W-:Y:S01]  /*2190*/  IMAD R34, R4, 0x6, R0 ;  /* 0x0000000604227824 */ /* 0x000fe200078e0200 */
[----:B0-----:R-:W-:Y:S01]  /*21a0*/  IADD3 R31, PT, PT, -R3, RZ, RZ ;  /* 0x000000ff031f7210 */ /* 0x001fe20007ffe1ff */
[----:B------:R-:W-:Y:S01]  /*21b0*/  UMOV UR4, URZ ;  /* 0x000000ff00047c82 */ /* 0x000fe20008000000 */
[----:B------:R-:W-:-:S07]  /*21c0*/  MOV R30, R0 ;  /* 0x00000000001e7202 */ /* 0x000fce0000000f00 */
.L_x_3572:
        /* <DEDUP_REMOVED lines=62> */
.L_x_3571:
        /* <DEDUP_REMOVED lines=10> */
[C---:B------:R-:W-:Y:S02]  /*2650*/  IADD3 R31, PT, PT, R34.reuse, 0x2, RZ ;  /* 0x00000002221f7810 */ /* 0x040fe40007ffe0ff */
        /* <DEDUP_REMOVED lines=25> */
.L_x_3573:
        /* <DEDUP_REMOVED lines=18> */
.L_x_3574:
        /* <DEDUP_REMOVED lines=9> */
.L_x_3575:
[----:B------:R-:W-:Y:S05]  /*29a0*/  BSYNC.RECONVERGENT B0 ;  /* 0x0000000000007941 */ /* 0x000fea0003800200 */
.L_x_3568:
        /* <DEDUP_REMOVED lines=21> */
[----:B---3--:R3:W5:Y:S01]  /*2b00*/  LDG.E.64 R24, desc[UR6][R30.64] ;  /* 0x000000061e187981 */ /* 0x008762000c1e1b00 */
        /* <DEDUP_REMOVED lines=11> */
[----:B---3--:R-:W-:Y:S02]  /*2bc0*/  IADD3 R31, PT, PT, R35, 0x90, RZ ;  /* 0x00000090231f7810 */ /* 0x008fe40007ffe0ff */
        /* <DEDUP_REMOVED lines=12> */
[----:B------:R-:W0:Y:S01]  /*2c90*/  LDCU.64 UR10, c[0x0][0x3e0] ;  /* 0x00007c00ff0a77ac */ /* 0x000e220008000a00 */
[----:B------:R-:W-:Y:S01]  /*2ca0*/  MOV R33, R91 ;  /* 0x0000005b00217202 */ /* 0x000fe20000000f00 */
[C---:B------:R-:W-:Y:S01]  /*2cb0*/  FADD.FTZ R16, -R28.reuse, R16 ;  /* 0x000000101c107221 */ /* 0x040fe20000010100 */
[----:B------:R-:W-:Y:S01]  /*2cc0*/  FADD.FTZ R36, -R28, R17 ;  /* 0x000000111c247221 */ /* 0x000fe20000010100 */
[----:B------:R-:W2:Y:S02]  /*2cd0*/  LDCU.64 UR4, c[0x0][0x380] ;  /* 0x00007000ff0477ac */ /* 0x000ea40008000a00 */
[-C--:B-1----:R-:W-:Y:S01]  /*2ce0*/  FMUL.FTZ R17, R16, R29.reuse ;  /* 0x0000001d10117220 */ /* 0x082fe20000410000 */
[----:B------:R-:W-:-:S03]  /*2cf0*/  FMUL.FTZ R36, R36, R29 ;  /* 0x0000001d24247220 */ /* 0x000fc60000410000 */
[----:B-----5:R-:W-:Y:S01]  /*2d00*/  FFMA.FTZ R16, R24, R17, R26 ;  /* 0x0000001118107223 */ /* 0x020fe2000001001a */
[----:B------:R-:W-:Y:S01]  /*2d10*/  FFMA.FTZ R17, R25, R36, R27 ;  /* 0x0000002419117223 */ /* 0x000fe2000001001b */
[----:B0-----:R-:W-:Y:S01]  /*2d20*/  IMAD R34, R32, UR10, RZ ;  /* 0x0000000a20227c24 */ /* 0x001fe2000f8e02ff */
[----:B------:R-:W-:-:S05]  /*2d30*/  MOV R32, R88 ;  /* 0x0000005800207202 */ /* 0x000fca0000000f00 */
[----:B------:R-:W-:-:S04]  /*2d40*/  IMAD.WIDE.U32 R32, R35, UR10, R32 ;  /* 0x0000000a23207c25 */ /* 0x000fc8000f8e0020 */
[----:B------:R-:W-:Y:S01]  /*2d50*/  IMAD R35, R35, UR11, R34 ;  /* 0x0000000b23237c24 */ /* 0x000fe2000f8e0222 */
[----:B--2---:R-:W-:-:S04]  /*2d60*/  LEA R34, P1, R32, UR4, 0x2 ;  /* 0x0000000420227c11 */ /* 0x004fc8000f8210ff */
[----:B------:R-:W-:-:S04]  /*2d70*/  IADD3 R35, PT, PT, R33, R35, RZ ;  /* 0x0000002321237210 */ /* 0x000fc80007ffe0ff */
[----:B------:R-:W-:-:S05]  /*2d80*/  LEA.HI.X R35, R32, UR5, R35, 0x2, P1 ;  /* 0x0000000520237c11 */ /* 0x000fca00088f1423 */
[----:B------:R2:W-:Y:S02]  /*2d90*/  STG.E.64 desc[UR6][R34.64], R16 ;  /* 0x0000001022007986 */ /* 0x0005e4000c101b06 */
.L_x_3579:
[----:B------:R-:W-:Y:S05]  /*2da0*/  BSYNC.RECONVERGENT B1 ;  /* 0x0000000000017941 */ /* 0x000fea0003800200 */
.L_x_3578:
[----:B------:R-:W-:Y:S04]  /*2db0*/  BSSY.RECONVERGENT B1, `(.L_x_3580) ;  /* 0x0000013000017945 */ /* 0x000fe80003800200 */
[----:B------:R-:W-:Y:S05]  /*2dc0*/  @P2 BRA `(.L_x_3581) ;  /* 0x0000000000442947 */ /* 0x000fea0003800000 */
[----:B------:R-:W3:Y:S01]  /*2dd0*/  LDCU.64 UR4, c[0x0][0x3e0] ;  /* 0x00007c00ff0477ac */ /* 0x000ee20008000a00 */
[----:B------:R-:W-:Y:S01]  /*2de0*/  MOV R32, R88 ;  /* 0x0000005800207202 */ /* 0x000fe20000000f00 */
[C---:B------:R-:W-:Y:S01]  /*2df0*/  FADD.FTZ R20, -R28.reuse, R20 ;  /* 0x000000141c147221 */ /* 0x040fe20000010100 */
[----:B------:R-:W-:Y:S01]  /*2e00*/  MOV R33, R91 ;  /* 0x0000005b00217202 */ /* 0x000fe20000000f00 */
[----:B------:R-:W4:Y:S01]  /*2e10*/  LDCU.64 UR10, c[0x0][0x380] ;  /* 0x00007000ff0a77ac */ /* 0x000f220008000a00 */
[----:B--2---:R-:W-:-:S04]  /*2e20*/  FADD.FTZ R16, -R28, R21 ;  /* 0x000000151c107221 */ /* 0x004fc80000010100 */
[----:B01----:R-:W-:Y:S01]  /*2e30*/  FMUL.FTZ R34, R16, R29 ;  /* 0x0000001d10227220 */ /* 0x003fe20000410000 */
[----:B---3--:R-:W-:Y:S02]  /*2e40*/  IMAD R17, R11, UR4, RZ ;  /* 0x000000040b117c24 */ /* 0x008fe4000f8e02ff */
[----:B------:R-:W-:-:S04]  /*2e50*/  IMAD.WIDE.U32 R32, R84, UR4, R32 ;  /* 0x0000000454207c25 */ /* 0x000fc8000f8e0020 */
[----:B------:R-:W-:Y:S02]  /*2e60*/  IMAD R35, R84, UR5, R17 ;  /* 0x0000000554237c24 */ /* 0x000fe4000f8e0211 */
[----:B------:R-:W-:Y:S01]  /*2e70*/  FMUL.FTZ R17, R20, R29 ;  /* 0x0000001d14117220 */ /* 0x000fe20000410000 */
[----:B----4-:R-:W-:Y:S02]  /*2e80*/  LEA R20, P1, R32, UR10, 0x2 ;  /* 0x0000000a20147c11 */ /* 0x010fe4000f8210ff */
[----:B------:R-:W-:Y:S01]  /*2e90*/  IADD3 R35, PT, PT, R33, R35, RZ ;  /* 0x0000002321237210 */ /* 0x000fe20007ffe0ff */
[----:B-----5:R-:W-:Y:S01]  /*2ea0*/  FFMA.FTZ R16, R24, R17, R26 ;  /* 0x0000001118107223 */ /* 0x020fe2000001001a */
[----:B------:R-:W-:Y:S02]  /*2eb0*/  FFMA.FTZ R17, R25, R34, R27 ;  /* 0x0000002219117223 */ /* 0x000fe4000001001b */
[----:B------:R-:W-:-:S05]  /*2ec0*/  LEA.HI.X R21, R32, UR11, R35, 0x2, P1 ;  /* 0x0000000b20157c11 */ /* 0x000fca00088f1423 */
[----:B------:R3:W-:Y:S02]  /*2ed0*/  STG.E.64 desc[UR6][R20.64], R16 ;  /* 0x0000001014007986 */ /* 0x0007e4000c101b06 */
.L_x_3581:
[----:B------:R-:W-:Y:S05]  /*2ee0*/  BSYNC.RECONVERGENT B1 ;  /* 0x0000000000017941 */ /* 0x000fea0003800200 */
.L_x_3580:
        /* <DEDUP_REMOVED lines=11> */
[----:B---3--:R-:W-:Y:S01]  /*2fa0*/  MOV R20, R88 ;  /* 0x0000005800147202 */ /* 0x008fe20000000f00 */
[----:B------:R-:W-:Y:S01]  /*2fb0*/  FADD.FTZ R22, -R28, R22 ;  /* 0x000000161c167221 */ /* 0x000fe20000010100 */
[----:B------:R-:W-:Y:S01]  /*2fc0*/  MOV R21, R91 ;  /* 0x0000005b00157202 */ /* 0x000fe20000000f00 */
[----:B------:R-:W3:Y:S02]  /*2fd0*/  LDCU.64 UR10, c[0x0][0x380] ;  /* 0x00007000ff0a77ac */ /* 0x000ee40008000a00 */
[----:B-12---:R-:W-:Y:S01]  /*2fe0*/  FMUL.FTZ R17, R22, R29 ;  /* 0x0000001d16117220 */ /* 0x006fe20000410000 */
[----:B----4-:R-:W-:Y:S02]  /*2ff0*/  IMAD R16, R12, UR4, RZ ;  /* 0x000000040c107c24 */ /* 0x010fe4000f8e02ff */
[----:B------:R-:W-:-:S04]  /*3000*/  IMAD.WIDE.U32 R20, R83, UR4, R20 ;  /* 0x0000000453147c25 */ /* 0x000fc8000f8e0014 */
[----:B------:R-:W-:Y:S02]  /*3010*/  IMAD R33, R83, UR5, R16 ;  /* 0x0000000553217c24 */ /* 0x000fe4000f8e0210 */
[----:B------:R-:W-:Y:S01]  /*3020*/  FADD.FTZ R16, -R28, R23 ;  /* 0x000000171c107221 */ /* 0x000fe20000010100 */
[----:B---3--:R-:W-:Y:S02]  /*3030*/  LEA R22, P5, R20, UR10, 0x2 ;  /* 0x0000000a14167c11 */ /* 0x008fe4000f8a10ff */
[----:B------:R-:W-:Y:S01]  /*3040*/  IADD3 R33, PT, PT, R21, R33, RZ ;  /* 0x0000002115217210 */ /* 0x000fe20007ffe0ff */
[----:B------:R-:W-:Y:S01]  /*3050*/  FMUL.FTZ R32, R16, R29 ;  /* 0x0000001d10207220 */ /* 0x000fe20000410000 */
[----:B-----5:R-:W-:Y:S02]  /*3060*/  FFMA.FTZ R16, R24, R17, R26 ;  /* 0x0000001118107223 */ /* 0x020fe4000001001a */
[----:B------:R-:W-:Y:S01]  /*3070*/  LEA.HI.X R23, R20, UR11, R33, 0x2, P5 ;  /* 0x0000000b14177c11 */ /* 0x000fe2000a8f1421 */
[----:B------:R-:W-:-:S05]  /*3080*/  FFMA.FTZ R17, R25, R32, R27 ;  /* 0x0000002019117223 */ /* 0x000fca000001001b */
[----:B------:R4:W-:Y:S02]  /*3090*/  STG.E.64 desc[UR6][R22.64], R16 ;  /* 0x0000001016007986 */ /* 0x0009e4000c101b06 */
.L_x_3583:
[----:B------:R-:W-:Y:S05]  /*30a0*/  BSYNC.RECONVERGENT B1 ;  /* 0x0000000000017941 */ /* 0x000fea0003800200 */
.L_x_3582:
[----:B------:R-:W-:Y:S04]  /*30b0*/  BSSY.RECONVERGENT B1, `(.L_x_3584) ;  /* 0x0000013000017945 */ /* 0x000fe80003800200 */
[----:B------:R-:W-:Y:S05]  /*30c0*/  @P6 BRA `(.L_x_3585) ;  /* 0x0000000000446947 */ /* 0x000fea0003800000 */
[----:B------:R-:W0:Y:S01]  /*30d0*/  LDCU.64 UR4, c[0x0][0x3e0] ;  /* 0x00007c00ff0477ac */ /* 0x000e220008000a00 */
[----:B---3--:R-:W-:Y:S01]  /*30e0*/  MOV R20, R88 ;  /* 0x0000005800147202 */ /* 0x008fe20000000f00 */
[C---:B------:R-:W-:Y:S01]  /*30f0*/  FADD.FTZ R40, -R28.reuse, R40 ;  /* 0x000000281c287221 */ /* 0x040fe20000010100 */
[----:B------:R-:W-:Y:S01]  /*3100*/  MOV R21, R91 ;  /* 0x0000005b00157202 */ /* 0x000fe20000000f00 */
[----:B------:R-:W3:Y:S01]  /*3110*/  LDCU.64 UR10, c[0x0][0x380] ;  /* 0x00007000ff0a77ac */ /* 0x000ee20008000a00 */
[----:B--2-4-:R-:W-:-:S04]  /*3120*/  FADD.FTZ R16, -R28, R41 ;  /* 0x000000291c107221 */ /* 0x014fc80000010100 */
[----:B-1----:R-:W-:Y:S01]  /*3130*/  FMUL.FTZ R32, R16, R29 ;  /* 0x0000001d10207220 */ /* 0x002fe20000410000 */
[----:B0-----:R-:W-:Y:S02]  /*3140*/  IMAD R17, R13, UR4, RZ ;  /* 0x000000040d117c24 */ /* 0x001fe4000f8e02ff */
[----:B------:R-:W-:-:S04]  /*3150*/  IMAD.WIDE.U32 R20, R82, UR4, R20 ;  /* 0x0000000452147c25 */ /* 0x000fc8000f8e0014 */
[----:B------:R-:W-:Y:S02]  /*3160*/  IMAD R23, R82, UR5, R17 ;  /* 0x0000000552177c24 */ /* 0x000fe4000f8e0211 */
[----:B------:R-:W-:Y:S01]  /*3170*/  FMUL.FTZ R17, R40, R29 ;  /* 0x0000001d28117220 */ /* 0x000fe20000410000 */
[----:B---3--:R-:W-:Y:S02]  /*3180*/  LEA R22, P5, R20, UR10, 0x2 ;  /* 0x0000000a14167c11 */ /* 0x008fe4000f8a10ff */
[----:B------:R-:W-:Y:S01]  /*3190*/  IADD3 R23, PT, PT, R21, R23, RZ ;  /* 0x0000001715177210 */ /* 0x000fe20007ffe0ff */
[----:B-----5:R-:W-:Y:S01]  /*31a0*/  FFMA.FTZ R16, R24, R17, R26 ;  /* 0x0000001118107223 */ /* 0x020fe2000001001a */
[----:B------:R-:W-:Y:S02]  /*31b0*/  FFMA.FTZ R17, R25, R32, R27 ;  /* 0x0000002019117223 */ /* 0x000fe4000001001b */
[----:B------:R-:W-:-:S05]  /*31c0*/  LEA.HI.X R23, R20, UR11, R23, 0x2, P5 ;  /* 0x0000000b14177c11 */ /* 0x000fca000a8f1417 */
[----:B------:R0:W-:Y:S02]  /*31d0*/  STG.E.64 desc[UR6][R22.64], R16 ;  /* 0x0000001016007986 */ /* 0x0001e4000c101b06 */
.L_x_3585:
[----:B------:R-:W-:Y:S05]  /*31e0*/  BSYNC.RECONVERGENT B1 ;  /* 0x0000000000017941 */ /* 0x000fea0003800200 */
.L_x_3584:
[----:B------:R-:W-:Y:S04]  /*31f0*/  BSSY.RECONVERGENT B1, `(.L_x_3586) ;  /* 0x0000013000017945 */ /* 0x000fe80003800200 */
[----:B------:R-:W-:Y:S05]  /*3200*/  @P1 BRA `(.L_x_3587) ;  /* 0x0000000000441947 */ /* 0x000fea0003800000 */
[----:B------:R-:W0:Y:S01]  /*3210*/  LDCU.64 UR4, c[0x0][0x3e0] ;  /* 0x00007c00ff0477ac */ /* 0x000e220008000a00 */
[----:B---3--:R-:W-:Y:S01]  /*3220*/  MOV R20, R88 ;  /* 0x0000005800147202 */ /* 0x008fe20000000f00 */
[----:B------:R-:W-:Y:S01]  /*3230*/  FADD.FTZ R42, -R28, R42 ;  /* 0x0000002a1c2a7221 */ /* 0x000fe20000010100 */
[----:B------:R-:W-:Y:S01]  /*3240*/  MOV R21, R91 ;  /* 0x0000005b00157202 */ /* 0x000fe20000000f00 */
[----:B------:R-:W3:Y:S02]  /*3250*/  LDCU.64 UR10, c[0x0][0x380] ;  /* 0x00007000ff0a77ac */ /* 0x000ee40008000a00 */
[----:B012-4-:R-:W-:Y:S01]  /*3260*/  FMUL.FTZ R17, R42, R29 ;  /* 0x0000001d2a117220 */ /* 0x017fe20000410000 */
[----:B------:R-:W-:Y:S02]  /*3270*/  IMAD R16, R14, UR4, RZ ;  /* 0x000000040e107c24 */ /* 0x000fe4000f8e02ff */
        /* <DEDUP_REMOVED lines=10> */
.L_x_3587:
[----:B------:R-:W-:Y:S05]  /*3320*/  BSYNC.RECONVERGENT B1 ;  /* 0x0000000000017941 */ /* 0x000fea0003800200 */
.L_x_3586:
[----:B------:R-:W-:Y:S04]  /*3330*/  BSSY.RECONVERGENT B1, `(.L_x_3588) ;  /* 0x0000013000017945 */ /* 0x000fe80003800200 */
[----:B------:R-:W-:Y:S05]  /*3340*/  @P2 BRA `(.L_x_3589) ;  /* 0x0000000000442947 */ /* 0x000fea0003800000 */
[----:B------:R-:W1:Y:S01]  /*3350*/  LDCU.64 UR4, c[0x0][0x3e0] ;  /* 0x00007c00ff0477ac */ /* 0x000e620008000a00 */
[----:B---3--:R-:W-:Y:S01]  /*3360*/  MOV R20, R88 ;  /* 0x0000005800147202 */ /* 0x008fe20000000f00 */
[C---:B------:R-:W-:Y:S01]  /*3370*/  FADD.FTZ R44, -R28.reuse, R44 ;  /* 0x0000002c1c2c7221 */ /* 0x040fe20000010100 */
[----:B------:R-:W-:Y:S01]  /*3380*/  MOV R21, R91 ;  /* 0x0000005b00157202 */ /* 0x000fe20000000f00 */
[----:B------:R-:W3:Y:S01]  /*3390*/  LDCU.64 UR10, c[0x0][0x380] ;  /* 0x00007000ff0a77ac */ /* 0x000ee20008000a00 */
[----:B0-2-4-:R-:W-:-:S04]  /*33a0*/  FADD.FTZ R16, -R28, R45 ;  /* 0x0000002d1c107221 */ /* 0x015fc80000010100 */
[----:B-1----:R-:W-:Y:S01]  /*33b0*/  FMUL.FTZ R32, R16, R29 ;  /* 0x0000001d10207220 */ /* 0x002fe20000410000 */
[----:B------:R-:W-:Y:S02]  /*33c0*/  IMAD R17, R15, UR4, RZ ;  /* 0x000000040f117c24 */ /* 0x000fe4000f8e02ff */
        /* <DEDUP_REMOVED lines=9> */
.L_x_3589:
[----:B------:R-:W-:Y:S05]  /*3460*/  BSYNC.RECONVERGENT B1 ;  /* 0x0000000000017941 */ /* 0x000fea0003800200 */
.L_x_3588:
        /* <DEDUP_REMOVED lines=27> */
.L_x_3591:
[----:B------:R-:W-:Y:S05]  /*3620*/  BSYNC.RECONVERGENT B1 ;  /* 0x0000000000017941 */ /* 0x000fea0003800200 */
.L_x_3590:
        /* <DEDUP_REMOVED lines=19> */
.L_x_3593:
[----:B------:R-:W-:Y:S05]  /*3760*/  BSYNC.RECONVERGENT B1 ;  /* 0x0000000000017941 */ /* 0x000fea0003800200 */
.L_x_3592:
        /* <DEDUP_REMOVED lines=19> */
.L_x_3595:
[----:B------:R-:W-:Y:S05]  /*38a0*/  BSYNC.RECONVERGENT B1 ;  /* 0x0000000000017941 */ /* 0x000fea0003800200 */
.L_x_3594:
[----:B------:R-:W-:Y:S04]  /*38b0*/  BSSY.RECONVERGENT B1, `(.L_x_3596) ;  /* 0x0000013000017945 */ /* 0x000fe80003800200 */
[----:B------:R-:W-:Y:S05]  /*38c0*/  @P2 BRA `(.L_x_3597) ;  /* 0x0000000000442947 */ /* 0x000fea0003800000 */
[----:B------:R-:W1:Y:S01]  /*38d0*/  LDCU.64 UR4, c[0x0][0x3e0] ;  /* 0x00007c00ff0477ac */ /* 0x000e620008000a00 */
[----:B---3--:R-:W-:Y:S01]  /*38e0*/  MOV R20, R88 ;  /* 0x0000005800147202 */ /* 0x008fe20000000f00 */
[C---:B------:R-:W-:Y:S01]  /*38f0*/  FADD.FTZ R18, -R28.reuse, R18 ;  /* 0x000000121c127221 */ /* 0x040fe20000010100 */
[----:B------:R-:W-:Y:S01]  /*3900*/  MOV R21, R91 ;  /* 0x0000005b00157202 */ /* 0x000fe20000000f00 */
[----:B------:R-:W3:Y:S01]  /*3910*/  LDCU.64 UR10, c[0x0][0x380] ;  /* 0x00007000ff0a77ac */ /* 0x000ee20008000a00 */
[----:B0-2-4-:R-:W-:Y:S01]  /*3920*/  FADD.FTZ R16, -R28, R19 ;  /* 0x000000131c107221 */ /* 0x015fe20000010100 */
[----:B-1----:R-:W-:-:S03]  /*3930*/  FMUL.FTZ R17, R18, R29 ;  /* 0x0000001d12117220 */ /* 0x002fc60000410000 */
[----:B------:R-:W-:Y:S01]  /*3940*/  FMUL.FTZ R22, R16, R29 ;  /* 0x0000001d10167220 */ /* 0x000fe20000410000 */
[----:B-----5:R-:W-:-:S03]  /*3950*/  FFMA.FTZ R16, R24, R17, R26 ;  /* 0x0000001118107223 */ /* 0x020fc6000001001a */
[----:B------:R-:W-:Y:S01]  /*3960*/  FFMA.FTZ R17, R25, R22, R27 ;  /* 0x0000001619117223 */ /* 0x000fe2000001001b */
[----:B------:R-:W-:Y:S02]  /*3970*/  IMAD R30, R30, UR4, RZ ;  /* 0x000000041e1e7c24 */ /* 0x000fe4000f8e02ff */
[----:B------:R-:W-:-:S04]  /*3980*/  IMAD.WIDE.U32 R20, R31, UR4, R20 ;  /* 0x000000041f147c25 */ /* 0x000fc8000f8e0014 */
[----:B------:R-:W-:Y:S01]  /*3990*/  IMAD R31, R31, UR5, R30 ;  /* 0x000000051f1f7c24 */ /* 0x000fe2000f8e021e */
[----:B---3--:R-:W-:-:S04]  /*39a0*/  LEA R18, P1, R20, UR10, 0x2 ;  /* 0x0000000a14127c11 */ /* 0x008fc8000f8210ff */
[----:B------:R-:W-:-:S04]  /*39b0*/  IADD3 R31, PT, PT, R21, R31, RZ ;  /* 0x0000001f151f7210 */ /* 0x000fc80007ffe0ff */
[----:B------:R-:W-:-:S05]  /*39c0*/  LEA.HI.X R19, R20, UR11, R31, 0x2, P1 ;  /* 0x0000000b14137c11 */ /* 0x000fca00088f141f */
[----:B------:R0:W-:Y:S02]  /*39d0*/  STG.E.64 desc[UR6][R18.64], R16 ;  /* 0x0000001012007986 */ /* 0x0001e4000c101b06 */
.L_x_3597:
[----:B------:R-:W-:Y:S05]  /*39e0*/  BSYNC.RECONVERGENT B1 ;  /* 0x0000000000017941 */ /* 0x000fea0003800200 */
.L_x_3596:
        /* <DEDUP_REMOVED lines=13> */
[----:B0-----:R-:W-:Y:S01]  /*3ac0*/  MOV R18, R88 ;  /* 0x0000005800127202 */ /* 0x001fe20000000f00 */
[C---:B------:R-:W-:Y:S01]  /*3ad0*/  FADD.FTZ R52, -R28.reuse, R52 ;  /* 0x000000341c347221 */ /* 0x040fe20000010100 */
[----:B------:R-:W-:Y:S01]  /*3ae0*/  MOV R19, R91 ;  /* 0x0000005b00137202 */ /* 0x000fe20000000f00 */
[----:B------:R-:W0:Y:S01]  /*3af0*/  LDCU.64 UR10, c[0x0][0x380] ;  /* 0x00007000ff0a77ac */ /* 0x000e220008000a00 */
[----:B--234-:R-:W-:-:S04]  /*3b00*/  FADD.FTZ R16, -R28, R53 ;  /* 0x000000351c107221 */ /* 0x01cfc80000010100 */
[----:B-1----:R-:W-:Y:S01]  /*3b10*/  FMUL.FTZ R22, R16, R29 ;  /* 0x0000001d10167220 */ /* 0x002fe20000410000 */
[----:B------:R-:W-:Y:S02]  /*3b20*/  IMAD R17, R67, UR4, RZ ;  /* 0x0000000443117c24 */ /* 0x000fe4000f8e02ff */
[----:B------:R-:W-:-:S04]  /*3b30*/  IMAD.WIDE.U32 R18, R76, UR4, R18 ;  /* 0x000000044c127c25 */ /* 0x000fc8000f8e0012 */
[----:B------:R-:W-:Y:S02]  /*3b40*/  IMAD R21, R76, UR5, R17 ;  /* 0x000000054c157c24 */ /* 0x000fe4000f8e0211 */
[----:B------:R-:W-:Y:S01]  /*3b50*/  FMUL.FTZ R17, R52, R29 ;  /* 0x0000001d34117220 */ /* 0x000fe20000410000 */
[----:B0-----:R-:W-:Y:S02]  /*3b60*/  LEA R20, P6, R18, UR10, 0x2 ;  /* 0x0000000a12147c11 */ /* 0x001fe4000f8c10ff */
[----:B------:R-:W-:Y:S01]  /*3b70*/  IADD3 R21, PT, PT, R19, R21, RZ ;  /* 0x0000001513157210 */ /* 0x000fe20007ffe0ff */
[----:B-----5:R-:W-:Y:S01]  /*3b80*/  FFMA.FTZ R16, R24, R17, R26 ;  /* 0x0000001118107223 */ /* 0x020fe2000001001a */
[----:B------:R-:W-:Y:S02]  /*3b90*/  FFMA.FTZ R17, R25, R22, R27 ;  /* 0x0000001619117223 */ /* 0x000fe4000001001b */
[----:B------:R-:W-:-:S05]  /*3ba0*/  LEA.HI.X R21, R18, UR11, R21, 0x2, P6 ;  /* 0x0000000b12157c11 */ /* 0x000fca000b0f1415 */
[----:B------:R0:W-:Y:S02]  /*3bb0*/  STG.E.64 desc[UR6][R20.64], R16 ;  /* 0x0000001014007986 */ /* 0x0001e4000c101b06 */
.L_x_3599:
[----:B------:R-:W-:Y:S05]  /*3bc0*/  BSYNC.RECONVERGENT B1 ;  /* 0x0000000000017941 */ /* 0x000fea0003800200 */
.L_x_3598:
[----:B------:R-:W-:Y:S04]  /*3bd0*/  BSSY.RECONVERGENT B1, `(.L_x_3600) ;  /* 0x0000013000017945 */ /* 0x000fe80003800200 */
[----:B------:R-:W-:Y:S05]  /*3be0*/  @P5 BRA `(.L_x_3601) ;  /* 0x0000000000445947 */ /* 0x000fea0003800000 */
[----:B------:R-:W1:Y:S01]  /*3bf0*/  LDCU.64 UR4, c[0x0][0x3e0] ;  /* 0x00007c00ff0477ac */ /* 0x000e620008000a00 */
[----:B0-----:R-:W-:Y:S01]  /*3c00*/  MOV R18, R88 ;  /* 0x0000005800127202 */ /* 0x001fe20000000f00 */
[----:B------:R-:W-:Y:S01]  /*3c10*/  FADD.FTZ R54, -R28, R54 ;  /* 0x000000361c367221 */ /* 0x000fe20000010100 */
[----:B------:R-:W-:Y:S01]  /*3c20*/  MOV R19, R91 ;  /* 0x0000005b00137202 */ /* 0x000fe20000000f00 */
[----:B------:R-:W0:Y:S02]  /*3c30*/  LDCU.64 UR10, c[0x0][0x380] ;  /* 0x00007000ff0a77ac */ /* 0x000e240008000a00 */
[----:B-1234-:R-:W-:Y:S01]  /*3c40*/  FMUL.FTZ R17, R54, R29 ;  /* 0x0000001d36117220 */ /* 0x01efe20000410000 */
[----:B------:R-:W-:Y:S02]  /*3c50*/  IMAD R16, R68, UR4, RZ ;  /* 0x0000000444107c24 */ /* 0x000fe4000f8e02ff */
[----:B------:R-:W-:-:S04]  /*3c60*/  IMAD.WIDE.U32 R18, R75, UR4, R18 ;  /* 0x000000044b127c25 */ /* 0x000fc8000f8e0012 */
[----:B------:R-:W-:Y:S02]  /*3c70*/  IMAD R21, R75, UR5, R16 ;  /* 0x000000054b157c24 */ /* 0x000fe4000f8e0210 */
[----:B------:R-:W-:Y:S01]  /*3c80*/  FADD.FTZ R16, -R28, R55 ;  /* 0x000000371c107221 */ /* 0x000fe20000010100 */
[----:B0-----:R-:W-:Y:S02]  /*3c90*/  LEA R20, P5, R18, UR10, 0x2 ;  /* 0x0000000a12147c11 */ /* 0x001fe4000f8a10ff */
[----:B------:R-:W-:Y:S01]  /*3ca0*/  IADD3 R21, PT, PT, R19, R21, RZ ;  /* 0x0000001513157210 */ /* 0x000fe20007ffe0ff */
[----:B------:R-:W-:Y:S01]  /*3cb0*/  FMUL.FTZ R22, R16, R29 ;  /* 0x0000001d10167220 */ /* 0x000fe20000410000 */
[----:B-----5:R-:W-:Y:S02]  /*3cc0*/  FFMA.FTZ R16, R24, R17, R26 ;  /* 0x0000001118107223 */ /* 0x020fe4000001001a */
[----:B------:R-:W-:Y:S01]  /*3cd0*/  LEA.HI.X R21, R18, UR11, R21, 0x2, P5 ;  /* 0x0000000b12157c11 */ /* 0x000fe2000a8f1415 */
[----:B------:R-:W-:-:S05]  /*3ce0*/  FFMA.FTZ R17, R25, R22, R27 ;  /* 0x0000001619117223 */ /* 0x000fca000001001b */
[----:B------:R0:W-:Y:S02]  /*3cf0*/  STG.E.64 desc[UR6][R20.64], R16 ;  /* 0x0000001014007986 */ /* 0x0001e4000c101b06 */
.L_x_3601:
[----:B------:R-:W-:Y:S05]  /*3d00*/  BSYNC.RECONVERGENT B1 ;  /* 0x0000000000017941 */ /* 0x000fea0003800200 */
.L_x_3600:
[----:B------:R-:W-:Y:S04]  /*3d10*/  BSSY.RECONVERGENT B1, `(.L_x_3602) ;  /* 0x0000013000017945 */ /* 0x000fe80003800200 */
[----:B------:R-:W-:Y:S05]  /*3d20*/  @P1 BRA `(.L_x_3603) ;  /* 0x0000000000441947 */ /* 0x000fea0003800000 */
        /* <DEDUP_REMOVED lines=17> */
.L_x_3603:
[----:B------:R-:W-:Y:S05]  /*3e40*/  BSYNC.RECONVERGENT B1 ;  /* 0x0000000000017941 */ /* 0x000fea0003800200 */
.L_x_3602:
        /* <DEDUP_REMOVED lines=19> */
.L_x_3605:
[----:B------:R-:W-:Y:S05]  /*3f80*/  BSYNC.RECONVERGENT B1 ;  /* 0x0000000000017941 */ /* 0x000fea0003800200 */
.L_x_3604:
[----:B------:R-:W-:Y:S04]  /*3f90*/  BSSY.RECONVERGENT B1, `(.L_x_3606) ;  /* 0x0000013000017945 */ /* 0x000fe80003800200 */
[----:B------:R-:W-:Y:S05]  /*3fa0*/  @P3 BRA `(.L_x_3607) ;  /* 0x0000000000443947 */ /* 0x000fea0003800000 */
[----:B------:R-:W1:Y:S01]  /*3fb0*/  LDCU.64 UR4, c[0x0][0x3e0] ;  /* 0x00007c00ff0477ac */ /* 0x000e620008000a00 */
[----:B0-234-:R-:W-:Y:S01]  /*3fc0*/  MOV R16, R88 ;  /* 0x0000005800107202 */ /* 0x01dfe20000000f00 */
[----:B------:R-:W-:Y:S01]  /*3fd0*/  FADD.FTZ R60, -R28, R60 ;  /* 0x0000003c1c3c7221 */ /* 0x000fe20000010100 */
[----:B------:R-:W-:Y:S01]  /*3fe0*/  MOV R17, R91 ;  /* 0x0000005b00117202 */ /* 0x000fe20000000f00 */
[----:B------:R-:W0:Y:S02]  /*3ff0*/  LDCU.64 UR10, c[0x0][0x380] ;  /* 0x00007000ff0a77ac */ /* 0x000e240008000a00 */
[----:B-1----:R-:W-:Y:S01]  /*4000*/  FMUL.FTZ R19, R60, R29 ;  /* 0x0000001d3c137220 */ /* 0x002fe20000410000 */
        /* <DEDUP_REMOVED lines=11> */
.L_x_3607:
[----:B------:R-:W-:Y:S05]  /*40c0*/  BSYNC.RECONVERGENT B1 ;  /* 0x0000000000017941 */ /* 0x000fea0003800200 */
.L_x_3606:
[----:B------:R-:W-:Y:S05]  /*40d0*/  @P4 BRA `(.L_x_3608) ;  /* 0x0000002000404947 */ /* 0x000fea0003800000 */
[----:B------:R-:W1:Y:S01]  /*40e0*/  LDCU.64 UR4, c[0x0][0x3e0] ;  /* 0x00007c00ff0477ac */ /* 0x000e620008000a00 */
[----:B0-234-:R-:W-:Y:S01]  /*40f0*/  MOV R16, R88 ;  /* 0x0000005800107202 */ /* 0x01dfe20000000f00 */
[C---:B------:R-:W-:Y:S01]  /*4100*/  FADD.FTZ R62, -R28.reuse, R62 ;  /* 0x0000003e1c3e7221 */ /* 0x040fe20000010100 */
[----:B------:R-:W-:Y:S01]  /*4110*/  MOV R17, R91 ;  /* 0x0000005b00117202 */ /* 0x000fe20000000f00 */
[----:B------:R-:W0:Y:S01]  /*4120*/  LDCU.64 UR8, c[0x0][0x380] ;  /* 0x00007000ff0877ac */ /* 0x000e220008000a00 */
[----:B------:R-:W-:-:S04]  /*4130*/  FADD.FTZ R28, -R28, R63 ;  /* 0x0000003f1c1c7221 */ /* 0x000fc80000010100 */
[----:B-1----:R-:W-:-:S04]  /*4140*/  FMUL.FTZ R28, R28, R29 ;  /* 0x0000001d1c1c7220 */ /* 0x002fc80000410000 */
[----:B-----5:R-:W-:Y:S01]  /*4150*/  FFMA.FTZ R25, R25, R28, R27 ;  /* 0x0000001c19197223 */ /* 0x020fe2000001001b */
[----:B------:R-:W-:Y:S02]  /*4160*/  IMAD R19, R72, UR4, RZ ;  /* 0x0000000448137c24 */ /* 0x000fe4000f8e02ff */
[----:B------:R-:W-:-:S04]  /*4170*/  IMAD.WIDE.U32 R16, R10, UR4, R16 ;  /* 0x000000040a107c25 */ /* 0x000fc8000f8e0010 */
[----:B------:R-:W-:Y:S02]  /*4180*/  IMAD R21, R10, UR5, R19 ;  /* 0x000000050a157c24 */ /* 0x000fe4000f8e0213 */
[----:B------:R-:W-:Y:S01]  /*4190*/  FMUL.FTZ R19, R62, R29 ;  /* 0x0000001d3e137220 */ /* 0x000fe20000410000 */
[----:B0-----:R-:W-:Y:S02]  /*41a0*/  LEA R18, P1, R16, UR8, 0x2 ;  /* 0x0000000810127c11 */ /* 0x001fe4000f8210ff */
[----:B------:R-:W-:Y:S01]  /*41b0*/  IADD3 R21, PT, PT, R17, R21, RZ ;  /* 0x0000001511157210 */ /* 0x000fe20007ffe0ff */
[----:B------:R-:W-:-:S03]  /*41c0*/  FFMA.FTZ R24, R24, R19, R26 ;  /* 0x0000001318187223 */ /* 0x000fc6000001001a */
[----:B------:R-:W-:-:S05]  /*41d0*/  LEA.HI.X R19, R16, UR9, R21, 0x2, P1 ;  /* 0x0000000910137c11 */ /* 0x000fca00088f1415 */
[----:B------:R0:W-:Y:S01]  /*41e0*/  STG.E.64 desc[UR6][R18.64], R24 ;  /* 0x0000001812007986 */ /* 0x0001e2000c101b06 */
[----:B------:R-:W-:Y:S05]  /*41f0*/  BRA `(.L_x_3608) ;  /* 0x0000001c00f87947 */ /* 0x000fea0003800000 */
.L_x_3577:
        /* <DEDUP_REMOVED lines=9> */
[----:B------:R-:W-:Y:S01]  /*4290*/  FADD.FTZ R16, -R28, R16 ;  /* 0x000000101c107221 */ /* 0x000fe20000010100 */
[----:B------:R-:W2:Y:S03]  /*42a0*/  LDCU.64 UR8, c[0x0][0x3e0] ;  /* 0x00007c00ff0877ac */ /* 0x000ea60008000a00 */
[----:B-1----:R-:W-:Y:S01]  /*42b0*/  FMUL.FTZ R33, R16, R29 ;  /* 0x0000001d10217220 */ /* 0x002fe20000410000 */
[----:B------:R-:W-:Y:S01]  /*42c0*/  FADD.FTZ R16, -R28, R17 ;  /* 0x000000111c107221 */ /* 0x000fe20000010100 */
[----:B------:R-:W1:Y:S01]  /*42d0*/  LDCU.64 UR10, c[0x0][0x380] ;  /* 0x00007000ff0a77ac */ /* 0x000e620008000a00 */
[----:B------:R-:W-:Y:S01]  /*42e0*/  MOV R17, R91 ;  /* 0x0000005b00117202 */ /* 0x000fe20000000f00 */
[----:B-----5:R-:W-:Y:S01]  /*42f0*/  FFMA.FTZ R36, R24, R33, R26 ;  /* 0x0000002118247223 */ /* 0x020fe2000001001a */
[----:B0-----:R-:W-:-:S03]  /*4300*/  FMUL.FTZ R34, R16, R29 ;  /* 0x0000001d10227220 */ /* 0x001fc60000410000 */
[----:B------:R-:W-:Y:S01]  /*4310*/  FMUL.FTZ R16, R36, -1.4426950216293334961 ;  /* 0xbfb8aa3b24107820 */ /* 0x000fe20000410000 */
[----:B------:R-:W-:-:S04]  /*4320*/  FFMA.FTZ R34, R25, R34, R27 ;  /* 0x0000002219227223 */ /* 0x000fc8000001001b */
[----:B------:R-:W-:Y:S01]  /*4330*/  FMUL.FTZ R33, R34, -1.4426950216293334961 ;  /* 0xbfb8aa3b22217820 */ /* 0x000fe20000410000 */
[----:B------:R-:W0:Y:S01]  /*4340*/  MUFU.EX2 R16, R16 ;  /* 0x0000001000107308 */ /* 0x000e220000000800 */
[----:B--2---:R-:W-:-:S04]  /*4350*/  IMAD R32, R32, UR8, RZ ;  /* 0x0000000820207c24 */ /* 0x004fc8000f8e02ff */
        /* <DEDUP_REMOVED lines=14> */
.L_x_3610:
[----:B------:R-:W-:Y:S05]  /*4440*/  BSYNC.RECONVERGENT B1 ;  /* 0x0000000000017941 */ /* 0x000fea0003800200 */
.L_x_3609:
[----:B------:R-:W-:Y:S04]  /*4450*/  BSSY.RECONVERGENT B1, `(.L_x_3611) ;  /* 0x000001d000017945 */ /* 0x000fe80003800200 */
[----:B------:R-:W-:Y:S05]  /*4460*/  @P2 BRA `(.L_x_3612) ;  /* 0x00000000006c2947 */ /* 0x000fea0003800000 */
[C---:B------:R-:W-:Y:S01]  /*4470*/  FADD.FTZ R20, -R28.reuse, R20 ;  /* 0x000000141c147221 */ /* 0x040fe20000010100 */
[----:B--2---:R-:W-:Y:S01]  /*4480*/  FADD.FTZ R16, -R28, R21 ;  /* 0x000000151c107221 */ /* 0x004fe20000010100 */
[----:B------:R-:W2:Y:S01]  /*4490*/  LDCU.64 UR8, c[0x0][0x3e0] ;  /* 0x00007c00ff0877ac */ /* 0x000ea20008000a00 */
        /* <DEDUP_REMOVED lines=9> */
[----:B--2---:R-:W-:-:S03]  /*4530*/  IMAD R21, R11, UR8, RZ ;  /* 0x000000080b157c24 */ /* 0x004fc6000f8e02ff */
[----:B------:R-:W2:Y:S01]  /*4540*/  MUFU.EX2 R20, R20 ;  /* 0x0000001400147308 */ /* 0x000ea20000000800 */
[----:B------:R-:W-:Y:S02]  /*4550*/  IMAD R21, R84, UR9, R21 ;  /* 0x0000000954157c24 */ /* 0x000fe4000f8e0215 */
[----:B0-----:R-:W-:Y:S01]  /*4560*/  FADD.FTZ R34, R16, 1 ;  /* 0x3f80000010227421 */ /* 0x001fe20000010000 */
[----:B------:R-:W-:Y:S01]  /*4570*/  MOV R16, R88 ;  /* 0x0000005800107202 */ /* 0x000fe20000000f00 */
[----:B--2---:R-:W-:-:S04]  /*4580*/  FADD.FTZ R35, R20, 1 ;  /* 0x3f80000014237421 */ /* 0x004fc80000010000 */
[----:B------:R-:W0:Y:S01]  /*4590*/  MUFU.RCP R34, R34 ;  /* 0x0000002200227308 */ /* 0x000e220000001000 */
[----:B------:R-:W-:-:S03]  /*45a0*/  IMAD.WIDE.U32 R16, R84, UR8, R16 ;  /* 0x0000000854107c25 */ /* 0x000fc6000f8e0010 */
[----:B-1----:R-:W-:-:S04]  /*45b0*/  LEA R20, P1, R16, UR10, 0x2 ;  /* 0x0000000a10147c11 */ /* 0x002fc8000f8210ff */
[----:B------:R-:W1:Y:S01]  /*45c0*/  MUFU.RCP R35, R35 ;  /* 0x0000002300237308 */ /* 0x000e620000001000 */
[----:B------:R-:W-:-:S04]  /*45d0*/  IADD3 R21, PT, PT, R17, R21, RZ ;  /* 0x0000001511157210 */ /* 0x000fc80007ffe0ff */
[----:B------:R-:W-:Y:S01]  /*45e0*/  LEA.HI.X R21, R16, UR11, R21, 0x2, P1 ;  /* 0x0000000b10157c11 */ /* 0x000fe200088f1415 */
[----:B0-----:R-:W-:Y:S01]  /*45f0*/  FMUL.FTZ R16, R33, R34 ;  /* 0x0000002221107220 */ /* 0x001fe20000410000 */
[----:B-1----:R-:W-:-:S05]  /*4600*/  FMUL.FTZ R17, R32, R35 ;  /* 0x0000002320117220 */ /* 0x002fca0000410000 */
[----:B------:R3:W-:Y:S02]  /*4610*/  STG.E.64 desc[UR6][R20.64], R16 ;  /* 0x0000001014007986 */ /* 0x0007e4000c101b06 */
.L_x_3612:
[----:B------:R-:W-:Y:S05]  /*4620*/  BSYNC.RECONVERGENT B1 ;  /* 0x0000000000017941 */ /* 0x000fea0003800200 */
.L_x_3611:
        /* <DEDUP_REMOVED lines=10> */
[C---:B--23--:R-:W-:Y:S01]  /*46d0*/  FADD.FTZ R16, -R28.reuse, R23 ;  /* 0x000000171c107221 */ /* 0x04cfe20000010100 */
[----:B------:R-:W-:Y:S01]  /*46e0*/  FADD.FTZ R22, -R28, R22 ;  /* 0x000000161c167221 */ /* 0x000fe20000010100 */
[----:B------:R-:W2:Y:S02]  /*46f0*/  LDCU.64 UR8, c[0x0][0x3e0] ;  /* 0x00007c00ff0877ac */ /* 0x000ea40008000a00 */
        /* <DEDUP_REMOVED lines=8> */
[----:B------:R-:W0:Y:S01]  /*4780*/  MUFU.EX2 R20, R20 ;  /* 0x0000001400147308 */ /* 0x000e220000000800 */
[----:B--2---:R-:W-:-:S03]  /*4790*/  IMAD R36, R12, UR8, RZ ;  /* 0x000000080c247c24 */ /* 0x004fc6000f8e02ff */
[----:B------:R-:W2:Y:S01]  /*47a0*/  MUFU.EX2 R16, R16 ;  /* 0x0000001000107308 */ /* 0x000ea20000000800 */
[----:B------:R-:W-:Y:S02]  /*47b0*/  IMAD R21, R83, UR9, R36 ;  /* 0x0000000953157c24 */ /* 0x000fe4000f8e0224 */
[----:B0-----:R-:W-:Y:S01]  /*47c0*/  FADD.FTZ R34, R20, 1 ;  /* 0x3f80000014227421 */ /* 0x001fe20000010000 */
[----:B--2---:R-:W-:Y:S01]  /*47d0*/  FADD.FTZ R32, R16, 1 ;  /* 0x3f80000010207421 */ /* 0x004fe20000010000 */
        /* <DEDUP_REMOVED lines=10> */
.L_x_3614:
[----:B------:R-:W-:Y:S05]  /*4880*/  BSYNC.RECONVERGENT B1 ;  /* 0x0000000000017941 */ /* 0x000fea0003800200 */
.L_x_3613:
[----:B------:R-:W-:Y:S04]  /*4890*/  BSSY.RECONVERGENT B1, `(.L_x_3615) ;  /* 0x000001d000017945 */ /* 0x000fe80003800200 */
[----:B------:R-:W-:Y:S05]  /*48a0*/  @P6 BRA `(.L_x_3616) ;  /* 0x00000000006c6947 */ /* 0x000fea0003800000 */
[C---:B------:R-:W-:Y:S01]  /*48b0*/  FADD.FTZ R40, -R28.reuse, R40 ;  /* 0x000000281c287221 */ /* 0x040fe20000010100 */
[----:B--234-:R-:W-:Y:S01]  /*48c0*/  FADD.FTZ R16, -R28, R41 ;  /* 0x000000291c107221 */ /* 0x01cfe20000010100 */
        /* <DEDUP_REMOVED lines=12> */
[----:B------:R-:W-:Y:S02]  /*4990*/  IMAD R21, R82, UR9, R21 ;  /* 0x0000000952157c24 */ /* 0x000fe4000f8e0215 */
[----:B---3--:R-:W-:Y:S01]  /*49a0*/  FADD.FTZ R23, R16, 1 ;  /* 0x3f80000010177421 */ /* 0x008fe20000010000 */
[----:B------:R-:W-:Y:S01]  /*49b0*/  MOV R16, R88 ;  /* 0x0000005800107202 */ /* 0x000fe20000000f00 */
[----:B--2---:R-:W-:-:S04]  /*49c0*/  FADD.FTZ R32, R20, 1 ;  /* 0x3f80000014207421 */ /* 0x004fc80000010000 */
[----:B------:R-:W2:Y:S01]  /*49d0*/  MUFU.RCP R23, R23 ;  /* 0x0000001700177308 */ /* 0x000ea20000001000 */
[----:B------:R-:W-:-:S03]  /*49e0*/  IMAD.WIDE.U32 R16, R82, UR8, R16 ;  /* 0x0000000852107c25 */ /* 0x000fc6000f8e0010 */
[----:B-1----:R-:W-:-:S04]  /*49f0*/  LEA R20, P5, R16, UR10, 0x2 ;  /* 0x0000000a10147c11 */ /* 0x002fc8000f8a10ff */
[----:B------:R-:W1:Y:S01]  /*4a00*/  MUFU.RCP R32, R32 ;  /* 0x0000002000207308 */ /* 0x000e620000001000 */
[----:B------:R-:W-:-:S04]  /*4a10*/  IADD3 R21, PT, PT, R17, R21, RZ ;  /* 0x0000001511157210 */ /* 0x000fc80007ffe0ff */
[----:B------:R-:W-:Y:S01]  /*4a20*/  LEA.HI.X R21, R16, UR11, R21, 0x2, P5 ;  /* 0x0000000b10157c11 */ /* 0x000fe2000a8f1415 */
[----:B--2---:R-:W-:Y:S01]  /*4a30*/  FMUL.FTZ R16, R22, R23 ;  /* 0x0000001716107220 */ /* 0x004fe20000410000 */
[----:B-1----:R-:W-:-:S05]  /*4a40*/  FMUL.FTZ R17, R33, R32 ;  /* 0x0000002021117220 */ /* 0x002fca0000410000 */
[----:B------:R1:W-:Y:S02]  /*4a50*/  STG.E.64 desc[UR6][R20.64], R16 ;  /* 0x0000001014007986 */ /* 0x0003e4000c101b06 */
.L_x_3616:
[----:B------:R-:W-:Y:S05]  /*4a60*/  BSYNC.RECONVERGENT B1 ;  /* 0x0000000000017941 */ /* 0x000fea0003800200 */
.L_x_3615:
[----:B------:R-:W-:Y:S04]  /*4a70*/  BSSY.RECONVERGENT B1, `(.L_x_3617) ;  /* 0x000001d000017945 */ /* 0x000fe80003800200 */
[----:B------:R-:W-:Y:S05]  /*4a80*/  @P1 BRA `(.L_x_3618) ;  /* 0x00000000006c1947 */ /* 0x000fea0003800000 */
[C---:B------:R-:W-:Y:S01]  /*4a90*/  FADD.FTZ R42, -R28.reuse, R42 ;  /* 0x0000002a1c2a7221 */ /* 0x040fe20000010100 */
[----:B-1234-:R-:W-:Y:S01]  /*4aa0*/  FADD.FTZ R16, -R28, R43 ;  /* 0x0000002b1c107221 */ /* 0x01efe20000010100 */
        /* <DEDUP_REMOVED lines=25> */
.L_x_3618:
[----:B------:R-:W-:Y:S05]  /*4c40*/  BSYNC.RECONVERGENT B1 ;  /* 0x0000000000017941 */ /* 0x000fea0003800200 */
.L_x_3617:
[----:B------:R-:W-:Y:S04]  /*4c50*/  BSSY.RECONVERGENT B1, `(.L_x_3619) ;  /* 0x000001d000017945 */ /* 0x000fe80003800200 */
[----:B------:R-:W-:Y:S05]  /*4c60*/  @P2 BRA `(.L_x_3620) ;  /* 0x00000000006c2947 */ /* 0x000fea0003800000 */
[C---:B------:R-:W-:Y:S01]  /*4c70*/  FADD.FTZ R44, -R28.reuse, R44 ;  /* 0x0000002c1c2c7221 */ /* 0x040fe20000010100 */
[----:B01234-:R-:W-:Y:S01]  /*4c80*/  FADD.FTZ R16, -R28, R45 ;  /* 0x0000002d1c107221 */ /* 0x01ffe20000010100 */
        /* <DEDUP_REMOVED lines=25> */
.L_x_3620:
[----:B------:R-:W-:Y:S05]  /*4e20*/  BSYNC.RECONVERGENT B1 ;  /* 0x0000000000017941 */ /* 0x000fea0003800200 */
.L_x_3619:
        /* <DEDUP_REMOVED lines=37> */
.L_x_3622:
[----:B------:R-:W-:Y:S05]  /*5080*/  BSYNC.RECONVERGENT B1 ;  /* 0x0000000000017941 */ /* 0x000fea0003800200 */
.L_x_3621:
        /* <DEDUP_REMOVED lines=29> */
.L_x_3624:
[----:B------:R-:W-:Y:S05]  /*5260*/  BSYNC.RECONVERGENT B1 ;  /* 0x0000000000017941 */ /* 0x000fea0003800200 */
.L_x_3623:
        /* <DEDUP_REMOVED lines=29> */
.L_x_3626:
[----:B------:R-:W-:Y:S05]  /*5440*/  BSYNC.RECONVERGENT B1 ;  /* 0x0000000000017941 */ /* 0x000fea0003800200 */
.L_x_3625:
        /* <DEDUP_REMOVED lines=29> */
.L_x_3628:
[----:B------:R-:W-:Y:S05]  /*5620*/  BSYNC.RECONVERGENT B1 ;  /* 0x0000000000017941 */ /* 0x000fea0003800200 */
.L_x_3627:
        /* <DEDUP_REMOVED lines=39> */
.L_x_3630:
[----:B------:R-:W-:Y:S05]  /*58a0*/  BSYNC.RECONVERGENT B1 ;  /* 0x0000000000017941 */ /* 0x000fea0003800200 */
.L_x_3629:
        /* <DEDUP_REMOVED lines=29> */
.L_x_3632:
[----:B------:R-:W-:Y:S05]  /*5a80*/  BSYNC.RECONVERGENT B1 ;  /* 0x0000000000017941 */ /* 0x000fea0003800200 */
.L_x_3631:
        /* <DEDUP_REMOVED lines=29> */
.L_x_3634:
[----:B------:R-:W-:Y:S05]  /*5c60*/  BSYNC.RECONVERGENT B1 ;  /* 0x0000000000017941 */ /* 0x000fea0003800200 */
.L_x_3633:
        /* <DEDUP_REMOVED lines=29> */
.L_x_3636:
[----:B------:R-:W-:Y:S05]  /*5e40*/  BSYNC.RECONVERGENT B1 ;  /* 0x0000000000017941 */ /* 0x000fea0003800200 */
.L_x_3635:
[----:B------:R-:W-:Y:S04]  /*5e50*/  BSSY.RECONVERGENT B1, `(.L_x_3637) ;  /* 0x000001d000017945 */ /* 0x000fe80003800200 */
[----:B------:R-:W-:Y:S05]  /*5e60*/  @P3 BRA `(.L_x_3638) ;  /* 0x00000000006c3947 */ /* 0x000fea0003800000 */
[C---:B------:R-:W-:Y:S01]  /*5e70*/  FADD.FTZ R60, -R28.reuse, R60 ;  /* 0x0000003c1c3c7221 */ /* 0x040fe20000010100 */
[----:B01234-:R-:W-:Y:S01]  /*5e80*/  FADD.FTZ R16, -R28, R61 ;  /* 0x0000003d1c107221 */ /* 0x01ffe20000010100 */
        /* <DEDUP_REMOVED lines=25> */
.L_x_3638:
[----:B------:R-:W-:Y:S05]  /*6020*/  BSYNC.RECONVERGENT B1 ;  /* 0x0000000000017941 */ /* 0x000fea0003800200 */
.L_x_3637:
        /* <DEDUP_REMOVED lines=27> */
.L_x_3608:
[----:B------:R-:W-:Y:S05]  /*61e0*/  BSYNC.RECONVERGENT B0 ;  /* 0x0000000000007941 */ /* 0x000fea0003800200 */
.L_x_3576:
        /* <DEDUP_REMOVED lines=8> */
.L_x_3640:
        /* <DEDUP_REMOVED lines=9> */
.L_x_4411:


//--------------------- .text._Z35group_norm_nhwc_fwd_one_pass_kernelI11Fp32IOFp32WLi512ELi70ELi560EEv26Group_norm_nhwc_fwd_params --------------------------
	.section	.text._Z35group_norm_nhwc_fwd_one_pass_kernelI11Fp32IOFp32WLi512ELi70ELi560EEv26Group_norm_nhwc_fwd_params,"ax",@progbits
	.align	128
        .global         _Z35group_norm_nhwc_fwd_one_pass_kernelI11Fp32IOFp32WLi512ELi70ELi560EEv26Group_norm_nhwc_fwd_params
        .type           _Z35group_norm_nhwc_fwd_one_pass_kernelI11Fp32IOFp32WLi512ELi70ELi560EEv26Group_norm_nhwc_fwd_params,@function
        .size           _Z35group_norm_nhwc_fwd_one_pass_kernelI11Fp32IOFp32WLi512ELi70ELi560EEv26Group_norm_nhwc_fwd_params,(.L_x_4412 - _Z35group_norm_nhwc_fwd_one_pass_kernelI11Fp32IOFp32WLi512ELi70ELi560EEv26Group_norm_nhwc_fwd_params)
        .other          _Z35group_norm_nhwc_fwd_one_pass_kernelI11Fp32IOFp32WLi512ELi70ELi560EEv26Group_norm_nhwc_fwd_params,@"STO_CUDA_ENTRY STV_DEFAULT"
_Z35group_norm_nhwc_fwd_one_pass_kernelI11Fp32IOFp32WLi512ELi70ELi560EEv26Group_norm_nhwc_fwd_params:
.text._Z35group_norm_nhwc_fwd_one_pass_kernelI11Fp32IOFp32WLi512ELi70ELi560EEv26Group_norm_nhwc_fwd_params:
        /* <DEDUP_REMOVED lines=26> */
.L_x_3778:
[----:B0-----:R-:W0:Y:S01]  /*01a0*/  LDCU UR12, c[0x0][0x3f8] ;  /* 0x00007f00ff0c77ac */ /* 0x001e220008000800 */
[----:B----4-:R-:W-:Y:S01]  /*01b0*/  IABS R8, UR6 ;  /* 0x0000000600087c13 */ /* 0x010fe20008000000 */
[----:B------:R-:W1:Y:S01]  /*01c0*/  LDC R51, c[0x0][0x404] ;  /* 0x00010100ff337b82 */ /* 0x000e620000000800 */
[----:B------:R-:W-:Y:S01]  /*01d0*/  CS2R R80, SRZ ;  /* 0x0000000000507805 */ /* 0x000fe2000001ff00 */
[----:B------:R-:W2:Y:S01]  /*01e0*/  LDCU.64 UR16, c[0x0][0x3e8] ;  /* 0x00007d00ff1077ac */ /* 0x000ea20008000a00 */
[----:B---3--:R-:W3:Y:S01]  /*01f0*/  LDCU.64 UR10, c[0x0][0x3f0] ;  /* 0x00007e00ff0a77ac */ /* 0x008ee20008000a00 */
[----:B0-----:R-:W-:-:S04]  /*0200*/  MOV R2, UR12 ;  /* 0x0000000c00027c02 */ /* 0x001fc80008000f00 */
[----:B------:R-:W-:-:S04]  /*0210*/  IABS R5, R2 ;  /* 0x0000000200057213 */ /* 0x000fc80000000000 */
[----:B------:R-:W0:Y:S01]  /*0220*/  I2F.RP R4, R5 ;  /* 0x0000000500047306 */ /* 0x000e220000209400 */
[----:B-1----:R-:W-:Y:S01]  /*0230*/  IMAD R51, R51, UR5, R84 ;  /* 0x0000000533337c24 */ /* 0x002fe2000f8e0254 */
[----:B---3--:R-:W-:-:S04]  /*0240*/  MOV R13, UR10 ;  /* 0x0000000a000d7c02 */ /* 0x008fc80008000f00 */
[C---:B--2---:R-:W-:Y:S02]  /*0250*/  ISETP.GE.U32.AND P2, PT, R51.reuse, UR16, PT ;  /* 0x0000001033007c0c */ /* 0x044fe4000bf46070 */
[C---:B------:R-:W-:Y:S02]  /*0260*/  IADD3 R9, PT, PT, R51.reuse, 0x20, RZ ;  /* 0x0000002033097810 */ /* 0x040fe40007ffe0ff */
[----:B------:R-:W-:Y:S02]  /*0270*/  IADD3 R15, PT, PT, R51, 0x30, RZ ;  /* 0x00000030330f7810 */ /* 0x000fe40007ffe0ff */
[----:B------:R-:W-:Y:S02]  /*0280*/  ISETP.GE.U32.AND P6, PT, R9, UR16, PT ;  /* 0x0000001009007c0c */ /* 0x000fe4000bfc6070 */
[----:B------:R-:W-:Y:S01]  /*0290*/  SHF.R.S32.HI R11, RZ, 0x1f, R9 ;  /* 0x0000001fff0b7819 */ /* 0x000fe20000011409 */
[----:B0-----:R-:W0:Y:S01]  /*02a0*/  MUFU.RCP R4, R4 ;  /* 0x0000000400047308 */ /* 0x001e220000001000 */
[----:B------:R-:W-:-:S02]  /*02b0*/  IADD3 R17, PT, PT, R51, 0x40, RZ ;  /* 0x0000004033117810 */ /* 0x000fc40007ffe0ff */
[----:B------:R-:W-:Y:S02]  /*02c0*/  ISETP.GE.AND.EX P6, PT, R11, UR17, PT, P6 ;  /* 0x000000110b007c0c */ /* 0x000fe4000bfc6360 */
[----:B------:R-:W-:Y:S02]  /*02d0*/  ISETP.GE.U32.AND P4, PT, R17, UR16, PT ;  /* 0x0000001011007c0c */ /* 0x000fe4000bf86070 */
[----:B------:R-:W-:-:S04]  /*02e0*/  SHF.R.S32.HI R21, RZ, 0x1f, R17 ;  /* 0x0000001fff157819 */ /* 0x000fc80000011411 */
[----:B------:R-:W-:-:S05]  /*02f0*/  ISETP.GE.AND.EX P4, PT, R21, UR17, PT, P4 ;  /* 0x0000001115007c0c */ /* 0x000fca000bf86340 */
[----:B------:R-:W1:Y:S01]  /*0300*/  @!P6 LDC.64 R26, c[0x0][0x3e0] ;  /* 0x0000f800ff1aeb82 */ /* 0x000e620000000a00 */
[----:B0-----:R-:W-:-:S04]  /*0310*/  IADD3 R2, PT, PT, R4, 0xffffffe, RZ ;  /* 0x0ffffffe04027810 */ /* 0x001fc80007ffe0ff */
[----:B------:R0:W2:Y:S03]  /*0320*/  F2I.FTZ.U32.TRUNC.NTZ R3, R2 ;  /* 0x0000000200037305 */ /* 0x0000a6000021f000 */
[----:B------:R-:W3:Y:S01]  /*0330*/  @!P6 LDC.64 R30, c[0x0][0x390] ;  /* 0x0000e400ff1eeb82 */ /* 0x000ee20000000a00 */
[----:B0-----:R-:W-:-:S05]  /*0340*/  HFMA2 R2, -RZ, RZ, 0, 0 ;  /* 0x00000000ff027431 */ /* 0x001fca00000001ff */
[----:B------:R-:W-:Y:S02]  /*0350*/  R2UR UR8, R2 ;  /* 0x00000000020872ca */ /* 0x000fe400000e0000 */
[----:B--2---:R-:W-:Y:S02]  /*0360*/  R2UR UR9, R3 ;  /* 0x00000000030972ca */ /* 0x004fe400000e0000 */
[----:B------:R-:W-:-:S05]  /*0370*/  IADD3 R6, PT, PT, RZ, -R3, RZ ;  /* 0x80000003ff067210 */ /* 0x000fca0007ffe0ff */
[----:B------:R-:W-:Y:S01]  /*0380*/  IMAD R7, R6, R5, RZ ;  /* 0x0000000506077224 */ /* 0x000fe200078e02ff */
[----:B------:R-:W-:-:S04]  /*0390*/  MOV R6, R8 ;  /* 0x0000000800067202 */ /* 0x000fc80000000f00 */
[----:B------:R-:W-:Y:S01]  /*03a0*/  R2UR UR7, R6 ;  /* 0x00000000060772ca */ /* 0x000fe200000e0000 */
[----:B------:R-:W-:Y:S01]  /*03b0*/  IMAD.HI.U32 R7, R3, R7, UR8 ;  /* 0x0000000803077e27 */ /* 0x000fe2000f8e0007 */
[----:B------:R-:W-:-:S04]  /*03c0*/  SHF.R.S32.HI R3, RZ, 0x1f, R51 ;  /* 0x0000001fff037819 */ /* 0x000fc80000011433 */
[----:B------:R-:W-:Y:S02]  /*03d0*/  R2UR UR8, R7 ;  /* 0x00000000070872ca */ /* 0x000fe400000e0000 */
[----:B------:R-:W-:-:S11]  /*03e0*/  ISETP.GE.AND.EX P2, PT, R3, UR17, PT, P2 ;  /* 0x0000001103007c0c */ /* 0x000fd6000bf46320 */
[----:B------:R-:W-:Y:S02]  /*03f0*/  UIMAD.WIDE.U32 UR8, UR8, UR7, URZ ;  /* 0x00000007080872a5 */ /* 0x000fe4000f8e00ff */
[----:B------:R-:W0:Y:S04]  /*0400*/  @!P2 LDC.64 R18, c[0x0][0x3e0] ;  /* 0x0000f800ff12ab82 */ /* 0x000e280000000a00 */
[----:B------:R-:W-:-:S04]  /*0410*/  IADD3 R2, PT, PT, RZ, -UR9, RZ ;  /* 0x80000009ff027c10 */ /* 0x000fc8000fffe0ff */
[----:B------:R-:W2:Y:S01]  /*0420*/  @!P2 LDC.64 R22, c[0x0][0x390] ;  /* 0x0000e400ff16ab82 */ /* 0x000ea20000000a00 */
[----:B------:R-:W-:Y:S01]  /*0430*/  IMAD R2, R5, R2, UR7 ;  /* 0x0000000705027e24 */ /* 0x000fe2000f8e0202 */
[----:B------:R-:W-:-:S04]  /*0440*/  ULOP3.LUT UR7, UR6, UR12, URZ, 0x3c, !UPT ;  /* 0x0000000c06077292 */ /* 0x000fc8000f8e3cff */
[----:B------:R-:W-:-:S13]  /*0450*/  ISETP.GT.U32.AND P1, PT, R5, R2, PT ;  /* 0x000000020500720c */ /* 0x000fda0003f24070 */
[----:B------:R-:W-:Y:S01]  /*0460*/  VOTEU.ANY UP0, P1 ;  /* 0x0000000000ff7886 */ /* 0x000fe20000800100 */
[----:B------:R-:W-:-:S04]  /*0470*/  PLOP3.LUT P1, PT, PT, PT, UP0, 0x80, 0x8 ;  /* 0x000000000008781c */ /* 0x000fc80003f2f008 */
[----:B------:R-:W-:Y:S02]  /*0480*/  @!UP0 UIADD3 UR9, UPT, UPT, UR9, 0x1, URZ ;  /* 0x0000000109098890 */ /* 0x000fe4000fffe0ff */
[----:B------:R-:W-:-:S07]  /*0490*/  UISETP.GE.AND UP0, UPT, UR7, URZ, UPT ;  /* 0x000000ff0700728c */ /* 0x000fce000bf06270 */
[----:B------:R-:W-:-:S04]  /*04a0*/  @!P1 IADD3 R2, PT, PT, R2, -R5, RZ ;  /* 0x8000000502029210 */ /* 0x000fc80007ffe0ff */
[----:B------:R-:W-:Y:S02]  /*04b0*/  ISETP.GE.U32.AND P1, PT, R2, R5, PT ;  /* 0x000000050200720c */ /* 0x000fe40003f26070 */
[----:B------:R-:W-:-:S04]  /*04c0*/  IADD3 R5, PT, PT, R51, 0x10, RZ ;  /* 0x0000001033057810 */ /* 0x000fc80007ffe0ff */
[----:B------:R-:W-:Y:S02]  /*04d0*/  ISETP.GE.U32.AND P3, PT, R5, UR16, PT ;  /* 0x0000001005007c0c */ /* 0x000fe4000bf66070 */
[----:B------:R-:W-:-:S04]  /*04e0*/  SHF.R.S32.HI R7, RZ, 0x1f, R5 ;  /* 0x0000001fff077819 */ /* 0x000fc80000011405 */
[----:B------:R-:W-:Y:S01]  /*04f0*/  ISETP.GE.AND.EX P3, PT, R7, UR17, PT, P3 ;  /* 0x0000001107007c0c */ /* 0x000fe2000bf66330 */
[----:B------:R-:W-:-:S05]  /*0500*/  VOTEU.ANY UP1, P1 ;  /* 0x0000000000ff7886 */ /* 0x000fca0000820100 */
[----:B------:R-:W-:Y:S02]  /*0510*/  @UP1 UIADD3 UR9, UPT, UPT, UR9, 0x1, URZ ;  /* 0x0000000109091890 */ /* 0x000fe4000fffe0ff */
[----:B------:R-:W-:Y:S02]  /*0520*/  UISETP.NE.AND UP1, UPT, UR12, URZ, UPT ;  /* 0x000000ff0c00728c */ /* 0x000fe4000bf25270 */
[----:B------:R-:W-:-:S03]  /*0530*/  @!UP0 UIADD3 UR9, UPT, UPT, -UR9, URZ, URZ ;  /* 0x000000ff09098290 */ /* 0x000fc6000fffe1ff */
[----:B------:R-:W4:Y:S06]  /*0540*/  @!P3 LDC.64 R24, c[0x0][0x3e0] ;  /* 0x0000f800ff18bb82 */ /* 0x000f2c0000000a00 */
[----:B------:R-:W-:Y:S02]  /*0550*/  @!UP1 ULOP3.LUT UR9, URZ, UR12, URZ, 0x33, !UPT ;  /* 0x0000000cff099292 */ /* 0x000fe4000f8e33ff */
[----:B-----5:R-:W5:Y:S02]  /*0560*/  @!P3 LDC.64 R28, c[0x0][0x390] ;  /* 0x0000e400ff1cbb82 */ /* 0x020f640000000a00 */
[----:B------:R-:W-:-:S04]  /*0570*/  UIADD3 UR7, UPT, UPT, -UR9, URZ, URZ ;  /* 0x000000ff09077290 */ /* 0x000fc8000fffe1ff */
[----:B------:R-:W-:-:S04]  /*0580*/  UIMAD UR7, UR12, UR7, UR6 ;  /* 0x000000070c0772a4 */ /* 0x000fc8000f8e0206 */
[----:B------:R-:W-:Y:S02]  /*0590*/  UIMAD UR8, UR7, 0x46, URZ ;  /* 0x00000046070878a4 */ /* 0x000fe4000f8e02ff */
[----:B------:R-:W-:-:S04]  /*05a0*/  USHF.R.S32.HI UR7, URZ, 0x1f, UR9 ;  /* 0x0000001fff077899 */ /* 0x000fc80008011409 */
[----:B------:R-:W-:Y:S01]  /*05b0*/  IADD3 R88, P1, PT, R0, UR8, RZ ;  /* 0x0000000800587c10 */ /* 0x000fe2000ff3e0ff */
[----:B------:R-:W-:Y:S01]  /*05c0*/  UIMAD UR7, UR7, UR10, URZ ;  /* 0x0000000a070772a4 */ /* 0x000fe2000f8e02ff */
[----:B------:R-:W-:Y:S01]  /*05d0*/  MOV R0, UR8 ;  /* 0x0000000800007c02 */ /* 0x000fe20008000f00 */
[----:B----4-:R-:W-:Y:S02]  /*05e0*/  @!P3 IMAD R4, R7, R24, RZ ;  /* 0x000000180704b224 */ /* 0x010fe400078e02ff */
[----:B------:R-:W-:Y:S01]  /*05f0*/  UIMAD UR7, UR9, UR11, UR7 ;  /* 0x0000000b090772a4 */ /* 0x000fe2000f8e0207 */
[----:B------:R-:W-:Y:S01]  /*0600*/  LEA.HI.X.SX32 R89, R0, RZ, 0x1, P1 ;  /* 0x000000ff00597211 */ /* 0x000fe200008f0eff */
[----:B0-----:R-:W-:Y:S01]  /*0610*/  @!P2 IMAD R0, R3, R18, RZ ;  /* 0x000000120300a224 */ /* 0x001fe200078e02ff */
[----:B------:R-:W-:Y:S01]  /*0620*/  ISETP.GE.U32.AND P1, PT, R15, UR16, PT ;  /* 0x000000100f007c0c */ /* 0x000fe2000bf26070 */
[----:B------:R-:W-:Y:S01]  /*0630*/  IMAD.WIDE.U32 R88, R13, UR9, R88 ;  /* 0x000000090d587c25 */ /* 0x000fe2000f8e0058 */
[----:B------:R-:W-:-:S03]  /*0640*/  SHF.R.S32.HI R13, RZ, 0x1f, R15 ;  /* 0x0000001fff0d7819 */ /* 0x000fc6000001140f */
[----:B------:R-:W-:Y:S01]  /*0650*/  @!P2 IMAD R19, R51, R19, R0 ;  /* 0x000000133313a224 */ /* 0x000fe200078e0200 */
[----:B------:R-:W-:Y:S02]  /*0660*/  IADD3 R91, PT, PT, R89, UR7, RZ ;  /* 0x00000007595b7c10 */ /* 0x000fe4000fffe0ff */
[-C--:B------:R-:W-:Y:S02]  /*0670*/  @!P2 MOV R90, R88.reuse ;  /* 0x00000058005aa202 */ /* 0x080fe40000000f00 */
[----:B------:R-:W-:Y:S02]  /*0680*/  ISETP.GE.AND.EX P1, PT, R13, UR17, PT, P1 ;  /* 0x000000110d007c0c */ /* 0x000fe4000bf26310 */
[----:B------:R-:W-:Y:S01]  /*0690*/  @!P6 MOV R10, R88 ;  /* 0x00000058000ae202 */ /* 0x000fe20000000f00 */
[----:B------:R-:W-:-:S05]  /*06a0*/  @!P2 IMAD.WIDE.U32 R2, R51, R18, R90 ;  /* 0x000000123302a225 */ /* 0x000fca00078e005a */
[----:B------:R-:W-:Y:S02]  /*06b0*/  @!P2 IADD3 R0, PT, PT, R3, R19, RZ ;  /* 0x000000130300a210 */ /* 0x000fe40007ffe0ff */
[C---:B--2---:R-:W-:Y:S02]  /*06c0*/  @!P2 LEA R6, P5, R2.reuse, R22, 0x2 ;  /* 0x000000160206a211 */ /* 0x044fe400078a10ff */
[----:B------:R-:W-:Y:S01]  /*06d0*/  @!P3 MOV R3, R91 ;  /* 0x0000005b0003b202 */ /* 0x000fe20000000f00 */
[----:B------:R-:W0:Y:S01]  /*06e0*/  @!P1 LDC.64 R32, c[0x0][0x3e0] ;  /* 0x0000f800ff209b82 */ /* 0x000e220000000a00 */
[----:B------:R-:W-:Y:S01]  /*06f0*/  @!P2 LEA.HI.X R7, R2, R23, R0, 0x2, P5 ;  /* 0x000000170207a211 */ /* 0x000fe200028f1400 */
[----:B------:R-:W-:Y:S01]  /*0700*/  @!P3 IMAD R23, R5, R25, R4 ;  /* 0x000000190517b224 */ /* 0x000fe200078e0204 */
[----:B------:R-:W-:Y:S01]  /*0710*/  @!P3 MOV R2, R88 ;  /* 0x000000580002b202 */ /* 0x000fe20000000f00 */
[----:B-1----:R-:W-:Y:S01]  /*0720*/  @!P6 IMAD R0, R11, R26, RZ ;  /* 0x0000001a0b00e224 */ /* 0x002fe200078e02ff */
[----:B------:R-:W-:Y:S01]  /*0730*/  IADD3 R19, PT, PT, R51, 0x50, RZ ;  /* 0x0000005033137810 */ /* 0x000fe20007ffe0ff */
[----:B------:R1:W2:Y:S01]  /*0740*/  @!P2 LDG.E.64 R80, desc[UR14][R6.64] ;  /* 0x0000000e0650a981 */ /* 0x0002a2000c1e1b00 */
[----:B------:R-:W-:Y:S01]  /*0750*/  @!P6 MOV R11, R91 ;  /* 0x0000005b000be202 */ /* 0x000fe20000000f00 */
[----:B------:R-:W-:-:S02]  /*0760*/  @!P3 IMAD.WIDE.U32 R2, R5, R24, R2 ;  /* 0x000000180502b225 */ /* 0x000fc400078e0002 */
[----:B------:R-:W4:Y:S01]  /*0770*/  @!P4 LDC.64 R4, c[0x0][0x3e0] ;  /* 0x0000f800ff04cb82 */ /* 0x000f220000000a00 */
[----:B------:R-:W-:Y:S01]  /*0780*/  ISETP.GE.U32.AND P5, PT, R19, UR16, PT ;  /* 0x0000001013007c0c */ /* 0x000fe2000bfa6070 */
[C---:B------:R-:W-:Y:S01]  /*0790*/  @!P6 IMAD R27, R9.reuse, R27, R0 ;  /* 0x0000001b091be224 */ /* 0x040fe200078e0200 */
[----:B------:R-:W-:Y:S01]  /*07a0*/  SHF.R.S32.HI R25, RZ, 0x1f, R19 ;  /* 0x0000001fff197819 */ /* 0x000fe20000011413 */
[----:B------:R-:W-:Y:S01]  /*07b0*/  @!P6 IMAD.WIDE.U32 R10, R9, R26, R10 ;  /* 0x0000001a090ae225 */ /* 0x000fe200078e000a */
[----:B------:R-:W-:Y:S02]  /*07c0*/  @!P3 IADD3 R0, PT, PT, R3, R23, RZ ;  /* 0x000000170300b210 */ /* 0x000fe40007ffe0ff */
[----:B------:R-:W-:Y:S02]  /*07d0*/  ISETP.GE.AND.EX P5, PT, R25, UR17, PT, P5 ;  /* 0x0000001119007c0c */ /* 0x000fe4000bfa6350 */
[----:B-----5:R-:W-:Y:S02]  /*07e0*/  @!P3 LEA R8, P2, R2, R28, 0x2 ;  /* 0x0000001c0208b211 */ /* 0x020fe400078410ff */
[----:B-1----:R-:W-:-:S02]  /*07f0*/  @!P1 MOV R6, R88 ;  /* 0x0000005800069202 */ /* 0x002fc40000000f00 */
[----:B------:R-:W-:Y:S01]  /*0800*/  @!P3 LEA.HI.X R9, R2, R29, R0, 0x2, P2 ;  /* 0x0000001d0209b211 */ /* 0x000fe200010f1400 */
[----:B0-----:R-:W-:Y:S01]  /*0810*/  @!P1 IMAD R2, R13, R32, RZ ;  /* 0x000000200d029224 */ /* 0x001fe200078e02ff */
[----:B------:R-:W-:Y:S01]  /*0820*/  @!P6 IADD3 R0, PT, PT, R11, R27, RZ ;  /* 0x0000001b0b00e210 */ /* 0x000fe20007ffe0ff */
[----:B------:R-:W0:Y:S01]  /*0830*/  @!P1 LDC.64 R28, c[0x0][0x390] ;  /* 0x0000e400ff1c9b82 */ /* 0x000e220000000a00 */
[C---:B---3--:R-:W-:Y:S02]  /*0840*/  @!P6 LEA R12, P2, R10.reuse, R30, 0x2 ;  /* 0x0000001e0a0ce211 */ /* 0x048fe400078410ff */
[----:B------:R-:W-:Y:S01]  /*0850*/  @!P1 MOV R7, R91 ;  /* 0x0000005b00079202 */ /* 0x000fe20000000f00 */
[----:B------:R-:W-:Y:S01]  /*0860*/  @!P1 IMAD R11, R15, R33, R2 ;  /* 0x000000210f0b9224 */ /* 0x000fe200078e0202 */
[----:B------:R-:W-:Y:S01]  /*0870*/  @!P6 LEA.HI.X R13, R10, R31, R0, 0x2, P2 ;  /* 0x0000001f0a0de211 */ /* 0x000fe200010f1400 */
[----:B----4-:R-:W-:Y:S02]  /*0880*/  @!P4 IMAD R0, R21, R4, RZ ;  /* 0x000000041500c224 */ /* 0x010fe400078e02ff */
[----:B------:R-:W1:Y:S01]  /*0890*/  @!P5 LDC.64 R34, c[0x0][0x3e0] ;  /* 0x0000f800ff22db82 */ /* 0x000e620000000a00 */
[----:B------:R-:W-:Y:S01]  /*08a0*/  @!P1 IMAD.WIDE.U32 R6, R15, R32, R6 ;  /* 0x000000200f069225 */ /* 0x000fe200078e0006 */
[----:B------:R-:W-:-:S06]  /*08b0*/  IADD3 R21, PT, PT, R51, 0x60, RZ ;  /* 0x0000006033157810 */ /* 0x000fcc0007ffe0ff */
[----:B------:R-:W3:Y:S01]  /*08c0*/  @!P4 LDC.64 R32, c[0x0][0x390] ;  /* 0x0000e400ff20cb82 */ /* 0x000ee20000000a00 */
[----:B------:R-:W-:Y:S02]  /*08d0*/  ISETP.GE.U32.AND P2, PT, R21, UR16, PT ;  /* 0x0000001015007c0c */ /* 0x000fe4000bf46070 */
[----:B------:R-:W-:Y:S02]  /*08e0*/  SHF.R.S32.HI R27, RZ, 0x1f, R21 ;  /* 0x0000001fff1b7819 */ /* 0x000fe40000011415 */
[----:B------:R-:W-:Y:S02]  /*08f0*/  CS2R R78, SRZ ;  /* 0x00000000004e7805 */ /* 0x000fe4000001ff00 */
[----:B------:R-:W-:Y:S02]  /*0900*/  IADD3 R23, PT, PT, R51, 0x70, RZ ;  /* 0x0000007033177810 */ /* 0x000fe40007ffe0ff */
[----:B------:R-:W-:Y:S01]  /*0910*/  ISETP.GE.AND.EX P2, PT, R27, UR17, PT, P2 ;  /* 0x000000111b007c0c */ /* 0x000fe2000bf46320 */
[----:B------:R-:W-:-:S02]  /*0920*/  @!P4 IMAD R15, R17, R5, R0 ;  /* 0x00000005110fc224 */ /* 0x000fc400078e0200 */
[----:B------:R-:W-:Y:S01]  /*0930*/  HFMA2 R3, -RZ, RZ, 0, 0 ;  /* 0x00000000ff037431 */ /* 0x000fe200000001ff */
[----:B------:R0:W4:Y:S01]  /*0940*/  @!P3 LDG.E.64 R78, desc[UR14][R8.64] ;  /* 0x0000000e084eb981 */ /* 0x000122000c1e1b00 */
[----:B------:R-:W-:Y:S02]  /*0950*/  MOV R2, RZ ;  /* 0x000000ff00027202 */ /* 0x000fe40000000f00 */
[----:B------:R-:W-:Y:S02]  /*0960*/  ISETP.GE.U32.AND P3, PT, R23, UR16, PT ;  /* 0x0000001017007c0c */ /* 0x000fe4000bf66070 */
[----:B------:R-:W-:Y:S02]  /*0970*/  @!P1 IADD3 R0, PT, PT, R7, R11, RZ ;  /* 0x0000000b07009210 */ /* 0x000fe40007ffe0ff */
[----:B------:R-:W-:Y:S01]  /*0980*/  SHF.R.S32.HI R31, RZ, 0x1f, R23 ;  /* 0x0000001fff1f7819 */ /* 0x000fe20000011417 */
[----:B------:R5:W4:Y:S01]  /*0990*/  @!P6 LDG.E.64 R2, desc[UR14][R12.64] ;  /* 0x0000000e0c02e981 */ /* 0x000b22000c1e1b00 */
[----:B------:R-:W-:Y:S01]  /*09a0*/  @!P4 MOV R10, R88 ;  /* 0x00000058000ac202 */ /* 0x000fe20000000f00 */
[----:B------:R-:W3:Y:S01]  /*09b0*/  @!P2 LDC.64 R36, c[0x0][0x390] ;  /* 0x0000e400ff24ab82 */ /* 0x000ee20000000a00 */
[----:B------:R-:W-:-:S02]  /*09c0*/  @!P4 MOV R11, R91 ;  /* 0x0000005b000bc202 */ /* 0x000fc40000000f00 */
[----:B------:R-:W-:Y:S02]  /*09d0*/  ISETP.GE.AND.EX P3, PT, R31, UR17, PT, P3 ;  /* 0x000000111f007c0c */ /* 0x000fe4000bf66330 */
[C---:B0-----:R-:W-:Y:S01]  /*09e0*/  @!P1 LEA R8, P6, R6.reuse, R28, 0x2 ;  /* 0x0000001c06089211 */ /* 0x041fe200078c10ff */
[----:B------:R-:W-:Y:S02]  /*09f0*/  @!P4 IMAD.WIDE.U32 R10, R17, R4, R10 ;  /* 0x00000004110ac225 */ /* 0x000fe400078e000a */
[----:B-----5:R-:W0:Y:S01]  /*0a00*/  @!P5 LDC.64 R12, c[0x0][0x390] ;  /* 0x0000e400ff0cdb82 */ /* 0x020e220000000a00 */
[----:B------:R-:W-:Y:S02]  /*0a10*/  CS2R R4, SRZ ;  /* 0x0000000000047805 */ /* 0x000fe4000001ff00 */
[----:B------:R-:W-:Y:S01]  /*0a20*/  @!P1 LEA.HI.X R9, R6, R29, R0, 0x2, P6 ;  /* 0x0000001d06099211 */ /* 0x000fe200030f1400 */
[----:B-1----:R-:W-:Y:S01]  /*0a30*/  @!P5 IMAD R6, R25, R34, RZ ;  /* 0x000000221906d224 */ /* 0x002fe200078e02ff */
[----:B------:R-:W-:-:S03]  /*0a40*/  @!P4 IADD3 R0, PT, PT, R11, R15, RZ ;  /* 0x0000000f0b00c210 */ /* 0x000fc60007ffe0ff */
[----:B------:R-:W1:Y:S01]  /*0a50*/  @!P2 LDC.64 R16, c[0x0][0x3e0] ;  /* 0x0000f800ff10ab82 */ /* 0x000e620000000a00 */
[C---:B---3--:R-:W-:Y:S01]  /*0a60*/  @!P4 LEA R14, P6, R10.reuse, R32, 0x2 ;  /* 0x000000200a0ec211 */ /* 0x048fe200078c10ff */
[----:B------:R3:W5:Y:S01]  /*0a70*/  @!P1 LDG.E.64 R4, desc[UR14][R8.64] ;  /* 0x0000000e08049981 */ /* 0x000762000c1e1b00 */
[----:B------:R-:W-:Y:S02]  /*0a80*/  IADD3 R25, PT, PT, R51, 0x80, RZ ;  /* 0x0000008033197810 */ /* 0x000fe40007ffe0ff */
[----:B------:R-:W-:Y:S02]  /*0a90*/  @!P4 LEA.HI.X R15, R10, R33, R0, 0x2, P6 ;  /* 0x000000210a0fc211 */ /* 0x000fe400030f1400 */
[----:B------:R-:W-:Y:S01]  /*0aa0*/  ISETP.GE.U32.AND P1, PT, R25, UR16, PT ;  /* 0x0000001019007c0c */ /* 0x000fe2000bf26070 */
[----:B------:R-:W1:Y:S01]  /*0ab0*/  @!P3 LDC.64 R38, c[0x0][0x3e0] ;  /* 0x0000f800ff26bb82 */ /* 0x000e620000000a00 */
[----:B------:R-:W-:Y:S02]  /*0ac0*/  SHF.R.S32.HI R33, RZ, 0x1f, R25 ;  /* 0x0000001fff217819 */ /* 0x000fe40000011419 */
[----:B------:R-:W-:Y:S01]  /*0ad0*/  IADD3 R29, PT, PT, R51, 0x90, RZ ;  /* 0x00000090331d7810 */ /* 0x000fe20007ffe0ff */
[----:B------:R-:W-:Y:S01]  /*0ae0*/  @!P5 IMAD R11, R19, R35, R6 ;  /* 0x00000023130bd224 */ /* 0x000fe200078e0206 */
[----:B------:R-:W-:-:S02]  /*0af0*/  ISETP.GE.AND.EX P1, PT, R33, UR17, PT, P1 ;  /* 0x0000001121007c0c */ /* 0x000fc4000bf26310 */
[----:B------:R-:W-:Y:S01]  /*0b00*/  ISETP.GE.U32.AND P6, PT, R29, UR16, PT ;  /* 0x000000101d007c0c */ /* 0x000fe2000bfc6070 */
[----:B------:R-:W1:Y:S01]  /*0b10*/  @!P3 LDC.64 R40, c[0x0][0x390] ;  /* 0x0000e400ff28bb82 */ /* 0x000e620000000a00 */
[----:B------:R-:W-:Y:S02]  /*0b20*/  SHF.R.S32.HI R35, RZ, 0x1f, R29 ;  /* 0x0000001fff237819 */ /* 0x000fe4000001141d */
[----:B---3--:R-:W-:Y:S02]  /*0b30*/  @!P5 MOV R8, R88 ;  /* 0x000000580008d202 */ /* 0x008fe40000000f00 */
[----:B------:R-:W-:Y:S02]  /*0b40*/  @!P5 MOV R9, R91 ;  /* 0x0000005b0009d202 */ /* 0x000fe40000000f00 */
[----:B------:R-:W-:Y:S02]  /*0b50*/  CS2R R6, SRZ ;  /* 0x0000000000067805 */ /* 0x000fe4000001ff00 */
[----:B------:R-:W-:Y:S01]  /*0b60*/  ISETP.GE.AND.EX P6, PT, R35, UR17, PT, P6 ;  /* 0x0000001123007c0c */ /* 0x000fe2000bfc6360 */
[----:B------:R-:W-:Y:S01]  /*0b70*/  @!P5 IMAD.WIDE.U32 R8, R19, R34, R8 ;  /* 0x000000221308d225 */ /* 0x000fe200078e0008 */
[----:B------:R-:W3:Y:S02]  /*0b80*/  @!P1 LDC.64 R42, c[0x0][0x3e0] ;  /* 0x0000f800ff2a9b82 */ /* 0x000ee40000000a00 */
[----:B------:R1:W5:Y:S01]  /*0b90*/  @!P4 LDG.E.64 R6, desc[UR14][R14.64] ;  /* 0x0000000e0e06c981 */ /* 0x000362000c1e1b00 */
[----:B0-----:R-:W-:Y:S01]  /*0ba0*/  @!P5 LEA R10, P4, R8, R12, 0x2 ;  /* 0x0000000c080ad211 */ /* 0x001fe200078810ff */
[----:B-1----:R-:W-:Y:S01]  /*0bb0*/  @!P2 IMAD R12, R27, R16, RZ ;  /* 0x000000101b0ca224 */ /* 0x002fe200078e02ff */
[----:B------:R-:W-:-:S02]  /*0bc0*/  @!P5 IADD3 R0, PT, PT, R9, R11, RZ ;  /* 0x0000000b0900d210 */ /* 0x000fc40007ffe0ff */
[-C--:B------:R-:W-:Y:S01]  /*0bd0*/  @!P3 MOV R20, R88.reuse ;  /* 0x000000580014b202 */ /* 0x080fe20000000f00 */
[----:B------:R-:W-:Y:S01]  /*0be0*/  @!P2 IMAD R17, R21, R17, R12 ;  /* 0x000000111511a224 */ /* 0x000fe200078e020c */
[----:B------:R-:W-:Y:S01]  /*0bf0*/  IADD3 R18, PT, PT, R51, 0xa0, RZ ;  /* 0x000000a033127810 */ /* 0x000fe20007ffe0ff */
[----:B------:R-:W0:Y:S01]  /*0c00*/  @!P1 LDC.64 R44, c[0x0][0x390] ;  /* 0x0000e400ff2c9b82 */ /* 0x000e220000000a00 */
[----:B------:R-:W-:Y:S02]  /*0c10*/  @!P2 MOV R14, R88 ;  /* 0x00000058000ea202 */ /* 0x000fe40000000f00 */
[----:B------:R-:W-:Y:S02]  /*0c20*/  @!P2 MOV R15, R91 ;  /* 0x0000005b000fa202 */ /* 0x000fe40000000f00 */
[----:B------:R-:W-:-:S03]  /*0c30*/  @!P5 LEA.HI.X R11, R8, R13, R0, 0x2, P4 ;  /* 0x0000000d080bd211 */ /* 0x000fc600020f1400 */
[----:B------:R-:W1:Y:S01]  /*0c40*/  @!P6 LDC.64 R12, c[0x0][0x3e0] ;  /* 0x0000f800ff0ceb82 */ /* 0x000e620000000a00 */
[----:B------:R-:W-:Y:S01]  /*0c50*/  @!P2 IMAD.WIDE.U32 R14, R21, R16, R14 ;  /* 0x00000010150ea225 */ /* 0x000fe200078e000e */
[----:B------:R-:W-:-:S03]  /*0c60*/  @!P3 MOV R21, R91 ;  /* 0x0000005b0015b202 */ /* 0x000fc60000000f00 */
[----:B------:R-:W-:Y:S01]  /*0c70*/  @!P3 IMAD R0, R31, R38, RZ ;  /* 0x000000261f00b224 */ /* 0x000fe200078e02ff */
[----:B------:R-:W-:Y:S01]  /*0c80*/  @!P2 LEA R16, P4, R14, R36, 0x2 ;  /* 0x000000240e10a211 */ /* 0x000fe200078810ff */
[----:B------:R-:W-:-:S04]  /*0c90*/  @!P3 IMAD.WIDE.U32 R20, R23, R38, R20 ;  /* 0x000000261714b225 */ /* 0x000fc800078e0014 */
[----:B------:R-:W-:Y:S01]  /*0ca0*/  @!P3 IMAD R27, R23, R39, R0 ;  /* 0x00000027171bb224 */ /* 0x000fe200078e0200 */
[----:B------:R-:W-:Y:S02]  /*0cb0*/  @!P2 IADD3 R0, PT, PT, R15, R17, RZ ;  /* 0x000000110f00a210 */ /* 0x000fe40007ffe0ff */
[----:B------:R-:W-:Y:S02]  /*0cc0*/  CS2R R8, SRZ ;  /* 0x0000000000087805 */ /* 0x000fe4000001ff00 */
[----:B------:R-:W-:Y:S02]  /*0cd0*/  @!P2 LEA.HI.X R17, R14, R37, R0, 0x2, P4 ;  /* 0x000000250e11a211 */ /* 0x000fe400020f1400 */
[----:B------:R-:W-:Y:S01]  /*0ce0*/  @!P3 IADD3 R0, PT, PT, R21, R27, RZ ;  /* 0x0000001b1500b210 */ /* 0x000fe20007ffe0ff */
[----:B---3--:R-:W-:Y:S01]  /*0cf0*/  @!P1 IMAD R22, R33, R42, RZ ;  /* 0x0000002a21169224 */ /* 0x008fe200078e02ff */
[----:B------:R-:W-:Y:S01]  /*0d00*/  @!P3 LEA R14, P4, R20, R40, 0x2 ;  /* 0x00000028140eb211 */ /* 0x000fe200078810ff */
[----:B------:R3:W5:Y:S01]  /*0d10*/  @!P5 LDG.E.64 R8, desc[UR14][R10.64] ;  /* 0x0000000e0a08d981 */ /* 0x000762000c1e1b00 */
[----:B------:R-:W-:-:S02]  /*0d20*/  @!P1 MOV R21, R91 ;  /* 0x0000005b00159202 */ /* 0x000fc40000000f00 */
[----:B------:R-:W-:Y:S02]  /*0d30*/  @!P3 LEA.HI.X R15, R20, R41, R0, 0x2, P4 ;  /* 0x00000029140fb211 */ /* 0x000fe400020f1400 */
[-C--:B------:R-:W-:Y:S02]  /*0d40*/  @!P1 MOV R20, R88.reuse ;  /* 0x0000005800149202 */ /* 0x080fe40000000f00 */
[----:B------:R-:W-:Y:S02]  /*0d50*/  ISETP.GE.U32.AND P5, PT, R18, UR16, PT ;  /* 0x0000001012007c0c */ /* 0x000fe4000bfa6070 */
[----:B------:R-:W-:Y:S01]  /*0d60*/  SHF.R.S32.HI R19, RZ, 0x1f, R18 ;  /* 0x0000001fff137819 */ /* 0x000fe20000011412 */
[C---:B------:R-:W-:Y:S01]  /*0d70*/  @!P1 IMAD R31, R25.reuse, R43, R22 ;  /* 0x0000002b191f9224 */ /* 0x040fe200078e0216 */
[----:B------:R-:W-:Y:S01]  /*0d80*/  @!P6 MOV R26, R88 ;  /* 0x00000058001ae202 */ /* 0x000fe20000000f00 */
[----:B------:R-:W-:Y:S01]  /*0d90*/  @!P1 IMAD.WIDE.U32 R20, R25, R42, R20 ;  /* 0x0000002a19149225 */ /* 0x000fe200078e0014 */
[----:B------:R-:W-:Y:S01]  /*0da0*/  @!P6 MOV R27, R91 ;  /* 0x0000005b001be202 */ /* 0x000fe20000000f00 */
[----:B------:R-:W0:Y:S01]  /*0db0*/  @!P6 LDC.64 R42, c[0x0][0x390] ;  /* 0x0000e400ff2aeb82 */ /* 0x000e220000000a00 */
[----:B------:R-:W-:Y:S01]  /*0dc0*/  ISETP.GE.AND.EX P5, PT, R19, UR17, PT, P5 ;  /* 0x0000001113007c0c */ /* 0x000fe2000bfa6350 */
[-C--:B-1----:R-:W-:Y:S01]  /*0dd0*/  @!P6 IMAD R0, R35, R12.reuse, RZ ;  /* 0x0000000c2300e224 */ /* 0x082fe200078e02ff */
[----:B------:R-:W-:Y:S01]  /*0de0*/  IADD3 R37, PT, PT, R51, 0xb0, RZ ;  /* 0x000000b033257810 */ /* 0x000fe20007ffe0ff */
[----:B------:R-:W-:-:S04]  /*0df0*/  @!P6 IMAD.WIDE.U32 R26, R29, R12, R26 ;  /* 0x0000000c1d1ae225 */ /* 0x000fc800078e001a */
[----:B------:R-:W-:Y:S01]  /*0e00*/  @!P6 IMAD R41, R29, R13, R0 ;  /* 0x0000000d1d29e224 */ /* 0x000fe200078e0200 */
[----:B------:R-:W-:Y:S02]  /*0e10*/  CS2R R12, SRZ ;  /* 0x00000000000c7805 */ /* 0x000fe4000001ff00 */
[----:B------:R-:W-:Y:S02]  /*0e20*/  IADD3 R39, PT, PT, R51, 0xc0, RZ ;  /* 0x000000c033277810 */ /* 0x000fe40007ffe0ff */
[----:B------:R-:W-:Y:S02]  /*0e30*/  ISETP.GE.U32.AND P4, PT, R37, UR16, PT ;  /* 0x0000001025007c0c */ /* 0x000fe4000bf86070 */
[----:B------:R-:W-:Y:S01]  /*0e40*/  SHF.R.S32.HI R33, RZ, 0x1f, R37 ;  /* 0x0000001fff217819 */ /* 0x000fe20000011425 */
[----:B------:R1:W5:Y:S01]  /*0e50*/  @!P3 LDG.E.64 R12, desc[UR14][R14.64] ;  /* 0x0000000e0e0cb981 */ /* 0x000362000c1e1b00 */
[----:B---3--:R-:W-:Y:S02]  /*0e60*/  CS2R R10, SRZ ;  /* 0x00000000000a7805 */ /* 0x008fe4000001ff00 */
[----:B------:R-:W-:Y:S01]  /*0e70*/  ISETP.GE.U32.AND P3, PT, R39, UR16, PT ;  /* 0x0000001027007c0c */ /* 0x000fe2000bf66070 */
[----:B------:R-:W3:Y:S01]  /*0e80*/  @!P5 LDC.64 R22, c[0x0][0x3e0] ;  /* 0x0000f800ff16db82 */ /* 0x000ee20000000a00 */
[----:B------:R-:W-:-:S02]  /*0e90*/  SHF.R.S32.HI R35, RZ, 0x1f, R39 ;  /* 0x0000001fff237819 */ /* 0x000fc40000011427 */
[----:B------:R-:W-:Y:S01]  /*0ea0*/  ISETP.GE.AND.EX P4, PT, R33, UR17, PT, P4 ;  /* 0x0000001121007c0c */ /* 0x000fe2000bf86340 */
[----:B------:R3:W5:Y:S01]  /*0eb0*/  @!P2 LDG.E.64 R10, desc[UR14][R16.64] ;  /* 0x0000000e100aa981 */ /* 0x000762000c1e1b00 */
[----:B------:R-:W-:Y:S02]  /*0ec0*/  ISETP.GE.AND.EX P3, PT, R35, UR17, PT, P3 ;  /* 0x0000001123007c0c */ /* 0x000fe4000bf66330 */
[----:B------:R-:W-:Y:S01]  /*0ed0*/  @!P1 IADD3 R0, PT, PT, R21, R31, RZ ;  /* 0x0000001f15009210 */ /* 0x000fe20007ffe0ff */
[----:B------:R-:W2:Y:S01]  /*0ee0*/  @!P5 LDC.64 R46, c[0x0][0x390] ;  /* 0x0000e400ff2edb82 */ /* 0x000ea20000000a00 */
[C---:B0-----:R-:W-:Y:S02]  /*0ef0*/  @!P1 LEA R24, P2, R20.reuse, R44, 0x2 ;  /* 0x0000002c14189211 */ /* 0x041fe400078410ff */
[----:B-1----:R-:W-:Y:S02]  /*0f00*/  CS2R R14, SRZ ;  /* 0x00000000000e7805 */ /* 0x002fe4000001ff00 */
[----:B------:R-:W-:-:S02]  /*0f10*/  @!P1 LEA.HI.X R25, R20, R45, R0, 0x2, P2 ;  /* 0x0000002d14199211 */ /* 0x000fc400010f1400 */
[----:B------:R-:W-:Y:S01]  /*0f20*/  @!P6 IADD3 R0, PT, PT, R27, R41, RZ ;  /* 0x000000291b00e210 */ /* 0x000fe20007ffe0ff */
[----:B------:R-:W0:Y:S01]  /*0f30*/  @!P4 LDC.64 R48, c[0x0][0x3e0] ;  /* 0x0000f800ff30cb82 */ /* 0x000e220000000a00 */
[C---:B------:R-:W-:Y:S01]  /*0f40*/  @!P6 LEA R30, P2, R26.reuse, R42, 0x2 ;  /* 0x0000002a1a1ee211 */ /* 0x040fe200078410ff */
[----:B------:R1:W5:Y:S03]  /*0f50*/  @!P1 LDG.E.64 R14, desc[UR14][R24.64] ;  /* 0x0000000e180e9981 */ /* 0x000366000c1e1b00 */
[----:B------:R-:W-:Y:S02]  /*0f60*/  @!P6 LEA.HI.X R31, R26, R43, R0, 0x2, P2 ;  /* 0x0000002b1a1fe211 */ /* 0x000fe400010f1400 */
[C---:B------:R-:W-:Y:S01]  /*0f70*/  IADD3 R0, PT, PT, R51.reuse, 0xe0, RZ ;  /* 0x000000e033007810 */ /* 0x040fe20007ffe0ff */
[----:B------:R-:W2:Y:S01]  /*0f80*/  @!P3 LDC.64 R28, c[0x0][0x3e0] ;  /* 0x0000f800ff1cbb82 */ /* 0x000ea20000000a00 */
[----:B------:R-:W-:-:S02]  /*0f90*/  IADD3 R41, PT, PT, R51, 0xd0, RZ ;  /* 0x000000d033297810 */ /* 0x000fc40007ffe0ff */
[----:B------:R-:W-:Y:S02]  /*0fa0*/  ISETP.GE.U32.AND P1, PT, R0, UR16, PT ;  /* 0x0000001000007c0c */ /* 0x000fe4000bf26070 */
[----:B------:R-:W-:Y:S02]  /*0fb0*/  SHF.R.S32.HI R45, RZ, 0x1f, R0 ;  /* 0x0000001fff2d7819 */ /* 0x000fe40000011400 */
[----:B------:R-:W-:Y:S01]  /*0fc0*/  ISETP.GE.U32.AND P2, PT, R41, UR16, PT ;  /* 0x0000001029007c0c */ /* 0x000fe2000bf46070 */
[----:B---3--:R-:W-:Y:S01]  /*0fd0*/  @!P5 IMAD R19, R19, R22, RZ ;  /* 0x000000161313d224 */ /* 0x008fe200078e02ff */
[----:B------:R-:W-:Y:S02]  /*0fe0*/  SHF.R.S32.HI R43, RZ, 0x1f, R41 ;  /* 0x0000001fff2b7819 */ /* 0x000fe40000011429 */
[----:B------:R-:W-:Y:S02]  /*0ff0*/  CS2R R16, SRZ ;  /* 0x0000000000107805 */ /* 0x000fe4000001ff00 */
[----:B------:R-:W-:Y:S01]  /*1000*/  ISETP.GE.AND.EX P1, PT, R45, UR17, PT, P1 ;  /* 0x000000112d007c0c */ /* 0x000fe2000bf26310 */
[----:B------:R-:W3:Y:S01]  /*1010*/  @!P4 LDC.64 R20, c[0x0][0x390] ;  /* 0x0000e400ff14cb82 */ /* 0x000ee20000000a00 */
[----:B-1----:R-:W-:-:S02]  /*1020*/  @!P5 MOV R24, R88 ;  /* 0x000000580018d202 */ /* 0x002fc40000000f00 */
[----:B------:R-:W-:Y:S01]  /*1030*/  @!P5 MOV R25, R91 ;  /* 0x0000005b0019d202 */ /* 0x000fe20000000f00 */
[C---:B------:R-:W-:Y:S01]  /*1040*/  @!P5 IMAD R23, R18.reuse, R23, R19 ;  /* 0x000000171217d224 */ /* 0x040fe200078e0213 */
[----:B------:R-:W-:Y:S01]  /*1050*/  ISETP.GE.AND.EX P2, PT, R43, UR17, PT, P2 ;  /* 0x000000112b007c0c */ /* 0x000fe2000bf46320 */
[----:B------:R1:W5:Y:S01]  /*1060*/  @!P6 LDG.E.64 R16, desc[UR14][R30.64] ;  /* 0x0000000e1e10e981 */ /* 0x000362000c1e1b00 */
[----:B------:R-:W-:Y:S01]  /*1070*/  @!P5 IMAD.WIDE.U32 R18, R18, R22, R24 ;  /* 0x000000161212d225 */ /* 0x000fe200078e0018 */
[----:B------:R-:W3:Y:S03]  /*1080*/  @!P3 LDC.64 R26, c[0x0][0x390] ;  /* 0x0000e400ff1abb82 */ /* 0x000ee60000000a00 */
[----:B0-----:R-:W-:Y:S01]  /*1090*/  @!P4 IMAD R34, R33, R48, RZ ;  /* 0x000000302122c224 */ /* 0x001fe200078e02ff */
[----:B------:R-:W-:Y:S02]  /*10a0*/  @!P5 IADD3 R19, PT, PT, R19, R23, RZ ;  /* 0x000000171313d210 */ /* 0x000fe40007ffe0ff */
[----:B--2---:R-:W-:-:S02]  /*10b0*/  @!P5 LEA R32, P6, R18, R46, 0x2 ;  /* 0x0000002e1220d211 */ /* 0x004fc400078c10ff */
[----:B------:R-:W0:Y:S02]  /*10c0*/  @!P1 LDC.64 R22, c[0x0][0x3e0] ;  /* 0x0000f800ff169b82 */ /* 0x000e240000000a00 */
[----:B------:R-:W-:Y:S01]  /*10d0*/  @!P5 LEA.HI.X R33, R18, R47, R19, 0x2, P6 ;  /* 0x0000002f1221d211 */ /* 0x000fe200030f1413 */
[----:B------:R-:W-:Y:S01]  /*10e0*/  @!P3 IMAD R18, R35, R28, RZ ;  /* 0x0000001c2312b224 */ /* 0x000fe200078e02ff */
[----:B------:R-:W-:Y:S01]  /*10f0*/  @!P4 MOV R35, R91 ;  /* 0x0000005b0023c202 */ /* 0x000fe20000000f00 */
[C---:B------:R-:W-:Y:S01]  /*1100*/  @!P4 IMAD R47, R37.reuse, R49, R34 ;  /* 0x00000031252fc224 */ /* 0x040fe200078e0222 */
[-C--:B------:R-:W-:Y:S02]  /*1110*/  @!P4 MOV R34, R88.reuse ;  /* 0x000000580022c202 */ /* 0x080fe40000000f00 */
[----:B------:R-:W2:Y:S01]  /*1120*/  @!P2 LDC.64 R24, c[0x0][0x3e0] ;  /* 0x0000f800ff18ab82 */ /* 0x000ea20000000a00 */
[----:B------:R-:W-:Y:S02]  /*1130*/  @!P3 MOV R36, R88 ;  /* 0x000000580024b202 */ /* 0x000fe40000000f00 */
[----:B------:R-:W-:Y:S01]  /*1140*/  @!P4 IMAD.WIDE.U32 R34, R37, R48, R34 ;  /* 0x000000302522c225 */ /* 0x000fe200078e0022 */
[----:B------:R-:W-:-:S03]  /*1150*/  @!P3 MOV R37, R91 ;  /* 0x0000005b0025b202 */ /* 0x000fc60000000f00 */
[C---:B------:R-:W-:Y:S01]  /*1160*/  @!P3 IMAD R49, R39.reuse, R29, R18 ;  /* 0x0000001d2731b224 */ /* 0x040fe200078e0212 */
[----:B------:R-:W-:Y:S01]  /*1170*/  CS2R R18, SRZ ;  /* 0x0000000000127805 */ /* 0x000fe2000001ff00 */
[----:B------:R-:W-:Y:S01]  /*1180*/  @!P3 IMAD.WIDE.U32 R36, R39, R28, R36 ;  /* 0x0000001c2724b225 */ /* 0x000fe200078e0024 */
[----:B------:R-:W-:Y:S02]  /*1190*/  IADD3 R28, PT, PT, R51, 0xf0, RZ ;  /* 0x000000f0331c7810 */ /* 0x000fe40007ffe0ff */
[----:B-1----:R-:W-:Y:S02]  /*11a0*/  @!P4 IADD3 R31, PT, PT, R35, R47, RZ ;  /* 0x0000002f231fc210 */ /* 0x002fe40007ffe0ff */
[----:B------:R1:W5:Y:S01]  /*11b0*/  @!P5 LDG.E.64 R18, desc[UR14][R32.64] ;  /* 0x0000000e2012d981 */ /* 0x000362000c1e1b00 */
[----:B---3--:R-:W-:Y:S01]  /*11c0*/  @!P4 LEA R30, P6, R34, R20, 0x2 ;  /* 0x00000014221ec211 */ /* 0x008fe200078c10ff */
[----:B------:R-:W3:Y:S01]  /*11d0*/  @!P2 LDC.64 R46, c[0x0][0x390] ;  /* 0x0000e400ff2eab82 */ /* 0x000ee20000000a00 */
[----:B------:R-:W-:-:S02]  /*11e0*/  ISETP.GE.U32.AND P5, PT, R28, UR16, PT ;  /* 0x000000101c007c0c */ /* 0x000fc4000bfa6070 */
[----:B------:R-:W-:Y:S01]  /*11f0*/  SHF.R.S32.HI R29, RZ, 0x1f, R28 ;  /* 0x0000001fff1d7819 */ /* 0x000fe2000001141c */
[----:B0-----:R-:W-:Y:S01]  /*1200*/  @!P1 IMAD R45, R45, R22, RZ ;  /* 0x000000162d2d9224 */ /* 0x001fe200078e02ff */
[----:B------:R-:W-:Y:S02]  /*1210*/  @!P1 MOV R38, R88 ;  /* 0x0000005800269202 */ /* 0x000fe40000000f00 */
[----:B------:R-:W-:Y:S02]  /*1220*/  @!P1 MOV R39, R91 ;  /* 0x0000005b00279202 */ /* 0x000fe40000000f00 */
[----:B------:R-:W-:Y:S02]  /*1230*/  @!P4 LEA.HI.X R31, R34, R21, R31, 0x2, P6 ;  /* 0x00000015221fc211 */ /* 0x000fe400030f141f */
[----:B------:R-:W-:Y:S02]  /*1240*/  ISETP.GE.AND.EX P5, PT, R29, UR17, PT, P5 ;  /* 0x000000111d007c0c */ /* 0x000fe4000bfa6350 */
[----:B------:R-:W-:-:S02]  /*1250*/  @!P3 IADD3 R20, PT, PT, R37, R49, RZ ;  /* 0x000000312514b210 */ /* 0x000fc40007ffe0ff */
[----:B------:R-:W-:Y:S01]  /*1260*/  @!P3 LEA R34, P6, R36, R26, 0x2 ;  /* 0x0000001a2422b211 */ /* 0x000fe200078c10ff */
[----:B--2---:R-:W-:Y:S01]  /*1270*/  @!P2 IMAD R26, R43, R24, RZ ;  /* 0x000000182b1aa224 */ /* 0x004fe200078e02ff */
[----:B------:R-:W0:Y:S01]  /*1280*/  @!P1 LDC.64 R48, c[0x0][0x390] ;  /* 0x0000e400ff309b82 */ /* 0x000e220000000a00 */
[----:B------:R-:W-:Y:S01]  /*1290*/  @!P1 IMAD R43, R0, R23, R45 ;  /* 0x00000017002b9224 */ /* 0x000fe200078e022d */
[----:B------:R-:W-:Y:S01]  /*12a0*/  @!P3 LEA.HI.X R35, R36, R27, R20, 0x2, P6 ;  /* 0x0000001b2423b211 */ /* 0x000fe200030f1414 */
[----:B------:R-:W-:Y:S01]  /*12b0*/  @!P1 IMAD.WIDE.U32 R38, R0, R22, R38 ;  /* 0x0000001600269225 */ /* 0x000fe200078e0026 */
[----:B------:R-:W-:Y:S02]  /*12c0*/  CS2R R22, SRZ ;  /* 0x0000000000167805 */ /* 0x000fe4000001ff00 */
[----:B------:R-:W-:Y:S02]  /*12d0*/  @!P2 MOV R20, R88 ;  /* 0x000000580014a202 */ /* 0x000fe40000000f00 */
[----:B------:R-:W-:-:S02]  /*12e0*/  @!P2 MOV R21, R91 ;  /* 0x0000005b0015a202 */ /* 0x000fc40000000f00 */
[----:B------:R-:W-:Y:S01]  /*12f0*/  IADD3 R0, PT, PT, R51, 0x100, RZ ;  /* 0x0000010033007810 */ /* 0x000fe20007ffe0ff */
[C---:B------:R-:W-:Y:S01]  /*1300*/  @!P2 IMAD R37, R41.reuse, R25, R26 ;  /* 0x000000192925a224 */ /* 0x040fe200078e021a */
[----:B------:R2:W5:Y:S01]  /*1310*/  @!P3 LDG.E.64 R22, desc[UR14][R34.64] ;  /* 0x0000000e2216b981 */ /* 0x000562000c1e1b00 */
[----:B------:R-:W-:Y:S01]  /*1320*/  @!P2 IMAD.WIDE.U32 R24, R41, R24, R20 ;  /* 0x000000182918a225 */ /* 0x000fe200078e0014 */
[----:B------:R-:W-:Y:S01]  /*1330*/  ISETP.GE.U32.AND P3, PT, R0, UR16, PT ;  /* 0x0000001000007c0c */ /* 0x000fe2000bf66070 */
[----:B------:R-:W4:Y:S01]  /*1340*/  @!P5 LDC.64 R26, c[0x0][0x3e0] ;  /* 0x0000f800ff1adb82 */ /* 0x000f220000000a00 */
[----:B------:R-:W-:Y:S02]  /*1350*/  SHF.R.S32.HI R41, RZ, 0x1f, R0 ;  /* 0x0000001fff297819 */ /* 0x000fe40000011400 */
[----:B------:R-:W-:Y:S02]  /*1360*/  CS2R R20, SRZ ;  /* 0x0000000000147805 */ /* 0x000fe4000001ff00 */
[----:B-1----:R-:W-:-:S02]  /*1370*/  IADD3 R33, PT, PT, R51, 0x110, RZ ;  /* 0x0000011033217810 */ /* 0x002fc40007ffe0ff */
[----:B------:R-:W-:Y:S02]  /*1380*/  ISETP.GE.AND.EX P3, PT, R41, UR17, PT, P3 ;  /* 0x0000001129007c0c */ /* 0x000fe4000bf66330 */
[----:B------:R-:W-:Y:S01]  /*1390*/  SHF.R.S32.HI R45, RZ, 0x1f, R33 ;  /* 0x0000001fff2d7819 */ /* 0x000fe20000011421 */
[----:B------:R1:W5:Y:S01]  /*13a0*/  @!P4 LDG.E.64 R20, desc[UR14][R30.64] ;  /* 0x0000000e1e14c981 */ /* 0x000362000c1e1b00 */
[----:B------:R-:W-:Y:S02]  /*13b0*/  ISETP.GE.U32.AND P4, PT, R33, UR16, PT ;  /* 0x0000001021007c0c */ /* 0x000fe4000bf86070 */
[----:B------:R-:W-:Y:S02]  /*13c0*/  @!P2 IADD3 R25, PT, PT, R25, R37, RZ ;  /* 0x000000251919a210 */ /* 0x000fe40007ffe0ff */
[----:B---3--:R-:W-:Y:S02]  /*13d0*/  @!P2 LEA R36, P6, R24, R46, 0x2 ;  /* 0x0000002e1824a211 */ /* 0x008fe400078c10ff */
[----:B------:R-:W-:-:S02]  /*13e0*/  ISETP.GE.AND.EX P4, PT, R45, UR17, PT, P4 ;  /* 0x000000112d007c0c */ /* 0x000fc4000bf86340 */
[----:B------:R-:W-:Y:S01]  /*13f0*/  @!P2 LEA.HI.X R37, R24, R47, R25, 0x2, P6 ;  /* 0x0000002f1825a211 */ /* 0x000fe200030f1419 */
[----:B--2---:R-:W2:Y:S01]  /*1400*/  @!P3 LDC.64 R34, c[0x0][0x3e0] ;  /* 0x0000f800ff22bb82 */ /* 0x004ea20000000a00 */
[----:B------:R-:W-:Y:S02]  /*1410*/  @!P1 IADD3 R24, PT, PT, R39, R43, RZ ;  /* 0x0000002b27189210 */ /* 0x000fe40007ffe0ff */
[----:B0-----:R-:W-:-:S04]  /*1420*/  @!P1 LEA R46, P6, R38, R48, 0x2 ;  /* 0x00000030262e9211 */ /* 0x001fc800078c10ff */
[----:B------:R-:W-:Y:S02]  /*1430*/  @!P1 LEA.HI.X R47, R38, R49, R24, 0x2, P6 ;  /* 0x00000031262f9211 */ /* 0x000fe400030f1418 */
[----:B------:R-:W0:Y:S01]  /*1440*/  @!P5 LDC.64 R48, c[0x0][0x390] ;  /* 0x0000e400ff30db82 */ /* 0x000e220000000a00 */
[----:B------:R-:W-:Y:S01]  /*1450*/  CS2R R24, SRZ ;  /* 0x0000000000187805 */ /* 0x000fe2000001ff00 */
[----:B----4-:R-:W-:Y:S01]  /*1460*/  @!P5 IMAD R29, R29, R26, RZ ;  /* 0x0000001a1d1dd224 */ /* 0x010fe200078e02ff */
[----:B-1----:R-:W-:Y:S02]  /*1470*/  @!P5 MOV R30, R88 ;  /* 0x00000058001ed202 */ /* 0x002fe40000000f00 */
[----:B------:R-:W-:Y:S02]  /*1480*/  @!P5 MOV R31, R91 ;  /* 0x0000005b001fd202 */ /* 0x000fe40000000f00 */
[C---:B------:R-:W-:Y:S01]  /*1490*/  IADD3 R44, PT, PT, R51.reuse, 0x120, RZ ;  /* 0x00000120332c7810 */ /* 0x040fe20007ffe0ff */
[----:B------:R-:W1:Y:S01]  /*14a0*/  @!P4 LDC.64 R38, c[0x0][0x3e0] ;  /* 0x0000f800ff26cb82 */ /* 0x000e620000000a00 */
[C---:B------:R-:W-:Y:S01]  /*14b0*/  @!P5 IMAD R43, R28.reuse, R27, R29 ;  /* 0x0000001b1c2bd224 */ /* 0x040fe200078e021d */
[----:B------:R3:W4:Y:S01]  /*14c0*/  @!P2 LDG.E.64 R24, desc[UR14][R36.64] ;  /* 0x0000000e2418a981 */ /* 0x000722000c1e1b00 */
[----:B------:R-:W-:Y:S01]  /*14d0*/  @!P5 IMAD.WIDE.U32 R28, R28, R26, R30 ;  /* 0x0000001a1c1cd225 */ /* 0x000fe200078e001e */
[----:B------:R-:W-:-:S02]  /*14e0*/  IADD3 R32, PT, PT, R51, 0x130, RZ ;  /* 0x0000013033207810 */ /* 0x000fc40007ffe0ff */
[----:B------:R-:W-:Y:S02]  /*14f0*/  CS2R R26, SRZ ;  /* 0x00000000001a7805 */ /* 0x000fe4000001ff00 */
[----:B------:R-:W-:Y:S02]  /*1500*/  ISETP.GE.U32.AND P2, PT, R44, UR16, PT ;  /* 0x000000102c007c0c */ /* 0x000fe4000bf46070 */
[----:B------:R-:W-:Y:S02]  /*1510*/  SHF.R.S32.HI R53, RZ, 0x1f, R44 ;  /* 0x0000001fff357819 */ /* 0x000fe4000001142c */
[----:B------:R-:W-:Y:S01]  /*1520*/  ISETP.GE.U32.AND P6, PT, R32, UR16, PT ;  /* 0x0000001020007c0c */ /* 0x000fe2000bfc6070 */
[----:B------:R0:W4:Y:S01]  /*1530*/  @!P1 LDG.E.64 R26, desc[UR14][R46.64] ;  /* 0x0000000e2e1a9981 */ /* 0x000122000c1e1b00 */
[----:B------:R-:W-:Y:S01]  /*1540*/  SHF.R.S32.HI R55, RZ, 0x1f, R32 ;  /* 0x0000001fff377819 */ /* 0x000fe20000011420 */
[----:B---3--:R-:W3:Y:S01]  /*1550*/  @!P3 LDC.64 R36, c[0x0][0x390] ;  /* 0x0000e400ff24bb82 */ /* 0x008ee20000000a00 */
[----:B------:R-:W-:-:S02]  /*1560*/  ISETP.GE.AND.EX P2, PT, R53, UR17, PT, P2 ;  /* 0x0000001135007c0c */ /* 0x000fc4000bf46320 */
[----:B------:R-:W-:Y:S01]  /*1570*/  ISETP.GE.AND.EX P1, PT, R55, UR17, PT, P6 ;  /* 0x0000001137007c0c */ /* 0x000fe2000bf26360 */
[----:B--2---:R-:W-:Y:S01]  /*1580*/  @!P3 IMAD R30, R41, R34, RZ ;  /* 0x00000022291eb224 */ /* 0x004fe200078e02ff */
[----:B------:R-:W-:Y:S02]  /*1590*/  @!P5 IADD3 R29, PT, PT, R29, R43, RZ ;  /* 0x0000002b1d1dd210 */ /* 0x000fe40007ffe0ff */
[----:B0-----:R-:W-:Y:S01]  /*15a0*/  @!P5 LEA R42, P6, R28, R48, 0x2 ;  /* 0x000000301c2ad211 */ /* 0x001fe200078c10ff */
[----:B------:R-:W-:Y:S01]  /*15b0*/  @!P3 IMAD R57, R0, R35, R30 ;  /* 0x000000230039b224 */ /* 0x000fe200078e021e */
[----:B------:R-:W-:Y:S01]  /*15c0*/  @!P3 MOV R46, R88 ;  /* 0x00000058002eb202 */ /* 0x000fe20000000f00 */
[----:B------:R-:W0:Y:S01]  /*15d0*/  @!P4 LDC.64 R40, c[0x0][0x390] ;  /* 0x0000e400ff28cb82 */ /* 0x000e220000000a00 */
[----:B------:R-:W-:Y:S02]  /*15e0*/  @!P3 MOV R47, R91 ;  /* 0x0000005b002fb202 */ /* 0x000fe40000000f00 */
[----:B------:R-:W-:Y:S01]  /*15f0*/  @!P5 LEA.HI.X R43, R28, R49, R29, 0x2, P6 ;  /* 0x000000311c2bd211 */ /* 0x000fe200030f141d */
[----:B-1----:R-:W-:-:S04]  /*1600*/  @!P4 IMAD R28, R45, R38, RZ ;  /* 0x000000262d1cc224 */ /* 0x002fc800078e02ff */
[----:B------:R-:W1:Y:S01]  /*1610*/  @!P2 LDC.64 R30, c[0x0][0x3e0] ;  /* 0x0000f800ff1eab82 */ /* 0x000e620000000a00 */
[----:B------:R-:W-:Y:S01]  /*1620*/  @!P3 IMAD.WIDE.U32 R46, R0, R34, R46 ;  /* 0x00000022002eb225 */ /* 0x000fe200078e002e */
[----:B------:R-:W-:-:S03]  /*1630*/  @!P4 MOV R48, R88 ;  /* 0x000000580030c202 */ /* 0x000fc60000000f00 */
[----:B------:R-:W-:-:S03]  /*1640*/  @!P4 IMAD R59, R33, R39, R28 ;  /* 0x00000027213bc224 */ /* 0x000fc600078e021c */
[----:B------:R-:W2:Y:S01]  /*1650*/  @!P1 LDC.64 R34, c[0x0][0x3e0] ;  /* 0x0000f800ff229b82 */ /* 0x000ea20000000a00 */
[----:B------:R-:W-:Y:S02]  /*1660*/  CS2R R28, SRZ ;  /* 0x00000000001c7805 */ /* 0x000fe4000001ff00 */
[----:B------:R-:W-:Y:S02]  /*1670*/  @!P4 MOV R49, R91 ;  /* 0x0000005b0031c202 */ /* 0x000fe40000000f00 */
[----:B---3--:R-:W-:Y:S01]  /*1680*/  @!P3 LEA R36, P6, R46, R36, 0x2 ;  /* 0x000000242e24b211 */ /* 0x008fe200078c10ff */
[----:B------:R-:W-:Y:S01]  /*1690*/  @!P4 IMAD.WIDE.U32 R38, R33, R38, R48 ;  /* 0x000000262126c225 */ /* 0x000fe200078e0030 */
[----:B------:R3:W4:Y:S01]  /*16a0*/  @!P5 LDG.E.64 R28, desc[UR14][R42.64] ;  /* 0x0000000e2a1cd981 */ /* 0x000722000c1e1b00 */
[----:B------:R-:W-:Y:S02]  /*16b0*/  @!P3 IADD3 R33, PT, PT, R47, R57, RZ ;  /* 0x000000392f21b210 */ /* 0x000fe40007ffe0ff */
[----:B------:R-:W-:-:S02]  /*16c0*/  IADD3 R0, PT, PT, R51, 0x140, RZ ;  /* 0x0000014033007810 */ /* 0x000fc40007ffe0ff */
[----:B------:R-:W-:Y:S02]  /*16d0*/  @!P3 LEA.HI.X R37, R46, R37, R33, 0x2, P6 ;  /* 0x000000252e25b211 */ /* 0x000fe400030f1421 */
[----:B------:R-:W0:Y:S01]  /*16e0*/  @!P1 LDC.64 R46, c[0x0][0x390] ;  /* 0x0000e400ff2e9b82 */ /* 0x000e220000000a00 */
[----:B------:R-:W-:-:S07]  /*16f0*/  ISETP.GE.U32.AND P5, PT, R0, UR16, PT ;  /* 0x0000001000007c0c */ /* 0x000fce000bfa6070 */
[----:B---3--:R-:W3:Y:S01]  /*1700*/  @!P2 LDC.64 R42, c[0x0][0x390] ;  /* 0x0000e400ff2aab82 */ /* 0x008ee20000000a00 */
[----:B------:R-:W-:Y:S01]  /*1710*/  SHF.R.S32.HI R45, RZ, 0x1f, R0 ;  /* 0x0000001fff2d7819 */ /* 0x000fe20000011400 */
[----:B-1----:R-:W-:-:S03]  /*1720*/  @!P2 IMAD R53, R53, R30, RZ ;  /* 0x0000001e3535a224 */ /* 0x002fc600078e02ff */
[----:B------:R-:W-:Y:S01]  /*1730*/  ISETP.GE.AND.EX P5, PT, R45, UR17, PT, P5 ;  /* 0x000000112d007c0c */ /* 0x000fe2000bfa6350 */
[----:B--2---:R-:W-:Y:S01]  /*1740*/  @!P1 IMAD R55, R55, R34, RZ ;  /* 0x0000002237379224 */ /* 0x004fe200078e02ff */
[----:B------:R-:W-:Y:S01]  /*1750*/  @!P1 MOV R48, R88 ;  /* 0x0000005800309202 */ /* 0x000fe20000000f00 */
[----:B------:R-:W-:Y:S01]  /*1760*/  @!P2 IMAD R57, R44, R31, R53 ;  /* 0x0000001f2c39a224 */ /* 0x000fe200078e0235 */
[----:B------:R-:W-:Y:S02]  /*1770*/  @!P1 MOV R49, R91 ;  /* 0x0000005b00319202 */ /* 0x000fe40000000f00 */
[----:B------:R-:W-:Y:S02]  /*1780*/  @!P4 IADD3 R33, PT, PT, R39, R59, RZ ;  /* 0x0000003b2721c210 */ /* 0x000fe40007ffe0ff */
[----:B0-----:R-:W-:Y:S02]  /*1790*/  @!P4 LEA R40, P6, R38, R40, 0x2 ;  /* 0x000000282628c211 */ /* 0x001fe400078c10ff */
[----:B------:R-:W-:-:S02]  /*17a0*/  @!P2 MOV R52, R88 ;  /* 0x000000580034a202 */ /* 0x000fc40000000f00 */
[----:B------:R-:W-:Y:S01]  /*17b0*/  @!P2 MOV R53, R91 ;  /* 0x0000005b0035a202 */ /* 0x000fe20000000f00 */
[----:B------:R-:W-:Y:S01]  /*17c0*/  @!P1 IMAD R59, R32, R35, R55 ;  /* 0x00000023203b9224 */ /* 0x000fe200078e0237 */
[----:B------:R-:W-:Y:S01]  /*17d0*/  @!P4 LEA.HI.X R41, R38, R41, R33, 0x2, P6 ;  /* 0x000000292629c211 */ /* 0x000fe200030f1421 */
[----:B------:R-:W-:Y:S01]  /*17e0*/  @!P1 IMAD.WIDE.U32 R34, R32, R34, R48 ;  /* 0x0000002220229225 */ /* 0x000fe200078e0030 */
[----:B------:R-:W-:Y:S02]  /*17f0*/  CS2R R32, SRZ ;  /* 0x0000000000207805 */ /* 0x000fe4000001ff00 */
[C---:B------:R-:W-:Y:S01]  /*1800*/  IADD3 R54, PT, PT, R51.reuse, 0x150, RZ ;  /* 0x0000015033367810 */ /* 0x040fe20007ffe0ff */
[----:B------:R-:W0:Y:S01]  /*1810*/  @!P5 LDC.64 R38, c[0x0][0x3e0] ;  /* 0x0000f800ff26db82 */ /* 0x000e220000000a00 */
[----:B------:R-:W-:Y:S01]  /*1820*/  @!P2 IMAD.WIDE.U32 R52, R44, R30, R52 ;  /* 0x0000001e2c34a225 */ /* 0x000fe200078e0034 */
[----:B------:R-:W-:Y:S02]  /*1830*/  CS2R R30, SRZ ;  /* 0x00000000001e7805 */ /* 0x000fe4000001ff00 */
[----:B------:R-:W-:Y:S01]  /*1840*/  IADD3 R50, PT, PT, R51, 0x160, RZ ;  /* 0x0000016033327810 */ /* 0x000fe20007ffe0ff */
[----:B------:R-:W2:Y:S01]  /*1850*/  @!P4 LDG.E.64 R32, desc[UR14][R40.64] ;  /* 0x0000000e2820c981 */ /* 0x000ea2000c1e1b00 */
[----:B------:R-:W-:-:S02]  /*1860*/  @!P2 IADD3 R44, PT, PT, R53, R57, RZ ;  /* 0x00000039352ca210 */ /* 0x000fc40007ffe0ff */
[----:B---3--:R-:W-:Y:S01]  /*1870*/  @!P2 LEA R48, P6, R52, R42, 0x2 ;  /* 0x0000002a3430a211 */ /* 0x008fe200078c10ff */
[----:B------:R1:W3:Y:S01]  /*1880*/  @!P3 LDG.E.64 R30, desc[UR14][R36.64] ;  /* 0x0000000e241eb981 */ /* 0x0002e2000c1e1b00 */
[----:B------:R-:W-:Y:S01]  /*1890*/  ISETP.GE.U32.AND P4, PT, R54, UR16, PT ;  /* 0x0000001036007c0c */ /* 0x000fe2000bf86070 */
[----:B------:R-:W1:Y:S01]  /*18a0*/  @!P5 LDC.64 R56, c[0x0][0x390] ;  /* 0x0000e400ff38db82 */ /* 0x000e620000000a00 */
[----:B------:R-:W-:Y:S02]  /*18b0*/  SHF.R.S32.HI R61, RZ, 0x1f, R54 ;  /* 0x0000001fff3d7819 */ /* 0x000fe40000011436 */
[----:B------:R-:W-:Y:S02]  /*18c0*/  ISETP.GE.U32.AND P3, PT, R50, UR16, PT ;  /* 0x0000001032007c0c */ /* 0x000fe4000bf66070 */
[----:B------:R-:W-:Y:S02]  /*18d0*/  SHF.R.S32.HI R55, RZ, 0x1f, R50 ;  /* 0x0000001fff377819 */ /* 0x000fe40000011432 */
[----:B------:R-:W-:-:S02]  /*18e0*/  @!P2 LEA.HI.X R49, R52, R43, R44, 0x2, P6 ;  /* 0x0000002b3431a211 */ /* 0x000fc400030f142c */
[----:B------:R-:W-:Y:S02]  /*18f0*/  @!P1 IADD3 R35, PT, PT, R35, R59, RZ ;  /* 0x0000003b23239210 */ /* 0x000fe40007ffe0ff */
[C---:B------:R-:W-:Y:S02]  /*1900*/  @!P1 LEA R58, P6, R34.reuse, R46, 0x2 ;  /* 0x0000002e223a9211 */ /* 0x040fe400078c10ff */
[----:B------:R-:W-:Y:S02]  /*1910*/  ISETP.GE.AND.EX P4, PT, R61, UR17, PT, P4 ;  /* 0x000000113d007c0c */ /* 0x000fe4000bf86340 */
[----:B------:R-:W-:Y:S02]  /*1920*/  ISETP.GE.AND.EX P3, PT, R55, UR17, PT, P3 ;  /* 0x0000001137007c0c */ /* 0x000fe4000bf66330 */
[----:B------:R-:W-:Y:S02]  /*1930*/  @!P1 LEA.HI.X R59, R34, R47, R35, 0x2, P6 ;  /* 0x0000002f223b9211 */ /* 0x000fe400030f1423 */
[----:B------:R-:W-:-:S02]  /*1940*/  CS2R R34, SRZ ;  /* 0x0000000000227805 */ /* 0x000fc4000001ff00 */
[----:B------:R-:W-:-:S04]  /*1950*/  IADD3 R46, PT, PT, R51, 0x170, RZ ;  /* 0x00000170332e7810 */ /* 0x000fc80007ffe0ff */
[----:B------:R-:W-:Y:S01]  /*1960*/  SHF.R.S32.HI R65, RZ, 0x1f, R46 ;  /* 0x0000001fff417819 */ /* 0x000fe2000001142e */
[----:B------:R1:W2:Y:S01]  /*1970*/  @!P2 LDG.E.64 R34, desc[UR14][R48.64] ;  /* 0x0000000e3022a981 */ /* 0x0002a2000c1e1b00 */
[----:B------:R-:W-:Y:S01]  /*1980*/  ISETP.GE.U32.AND P2, PT, R46, UR16, PT ;  /* 0x000000102e007c0c */ /* 0x000fe2000bf46070 */
[----:B------:R-:W1:Y:S01]  /*1990*/  @!P4 LDC.64 R42, c[0x0][0x3e0] ;  /* 0x0000f800ff2acb82 */ /* 0x000e620000000a00 */
[----:B0-----:R-:W-:Y:S02]  /*19a0*/  @!P5 IMAD R45, R45, R38, RZ ;  /* 0x000000262d2dd224 */ /* 0x001fe400078e02ff */
[----:B------:R-:W-:Y:S02]  /*19b0*/  ISETP.GE.AND.EX P2, PT, R65, UR17, PT, P2 ;  /* 0x0000001141007c0c */ /* 0x000fe4000bf46320 */
[----:B-1----:R-:W-:-:S03]  /*19c0*/  CS2R R36, SRZ ;  /* 0x0000000000247805 */ /* 0x002fc6000001ff00 */
[----:B------:R-:W0:Y:S01]  /*19d0*/  @!P3 LDC.64 R40, c[0x0][0x3e0] ;  /* 0x0000f800ff28bb82 */ /* 0x000e220000000a00 */
[C---:B------:R-:W-:Y:S01]  /*19e0*/  @!P5 IMAD R67, R0.reuse, R39, R45 ;  /* 0x000000270043d224 */ /* 0x040fe200078e022d */
[----:B------:R-:W-:Y:S01]  /*19f0*/  IADD3 R47, PT, PT, R51, 0x180, RZ ;  /* 0x00000180332f7810 */ /* 0x000fe20007ffe0ff */
[----:B------:R1:W2:Y:S01]  /*1a00*/  @!P1 LDG.E.64 R36, desc[UR14][R58.64] ;  /* 0x0000000e3a249981 */ /* 0x0002a2000c1e1b00 */
[----:B------:R-:W-:Y:S02]  /*1a10*/  @!P5 MOV R44, R88 ;  /* 0x00000058002cd202 */ /* 0x000fe40000000f00 */
[----:B------:R-:W-:Y:S02]  /*1a20*/  @!P5 MOV R45, R91 ;  /* 0x0000005b002dd202 */ /* 0x000fe40000000f00 */
[----:B------:R-:W-:Y:S01]  /*1a30*/  ISETP.GE.U32.AND P1, PT, R47, UR16, PT ;  /* 0x000000102f007c0c */ /* 0x000fe2000bf26070 */
[----:B------:R-:W1:Y:S01]  /*1a40*/  @!P4 LDC.64 R52, c[0x0][0x390] ;  /* 0x0000e400ff34cb82 */ /* 0x000e620000000a00 */
[----:B------:R-:W-:Y:S01]  /*1a50*/  SHF.R.S32.HI R63, RZ, 0x1f, R47 ;  /* 0x0000001fff3f7819 */ /* 0x000fe2000001142f */
[----:B------:R-:W-:-:S03]  /*1a60*/  @!P5 IMAD.WIDE.U32 R38, R0, R38, R44 ;  /* 0x000000260026d225 */ /* 0x000fc600078e002c */
[----:B------:R-:W-:-:S03]  /*1a70*/  ISETP.GE.AND.EX P1, PT, R63, UR17, PT, P1 ;  /* 0x000000113f007c0c */ /* 0x000fc6000bf26310 */
[----:B------:R-:W5:Y:S01]  /*1a80*/  @!P2 LDC.64 R44, c[0x0][0x3e0] ;  /* 0x0000f800ff2cab82 */ /* 0x000f620000000a00 */
[----:B------:R-:W-:Y:S02]  /*1a90*/  @!P5 IADD3 R0, PT, PT, R39, R67, RZ ;  /* 0x000000432700d210 */ /* 0x000fe40007ffe0ff */
[----:B------:R-:W-:-:S05]  /*1aa0*/  @!P5 LEA R56, P6, R38, R56, 0x2 ;  /* 0x000000382638d211 */ /* 0x000fca00078c10ff */
[----:B------:R-:W5:Y:S01]  /*1ab0*/  @!P3 LDC.64 R48, c[0x0][0x390] ;  /* 0x0000e400ff30bb82 */ /* 0x000f620000000a00 */
[----:B------:R-:W-:Y:S01]  /*1ac0*/  @!P4 MOV R66, R88 ;  /* 0x000000580042c202 */ /* 0x000fe20000000f00 */
[----:B------:R-:W-:Y:S01]  /*1ad0*/  @!P4 IMAD R61, R61, R42, RZ ;  /* 0x0000002a3d3dc224 */ /* 0x000fe200078e02ff */
[----:B------:R-:W-:Y:S01]  /*1ae0*/  @!P4 MOV R67, R91 ;  /* 0x0000005b0043c202 */ /* 0x000fe20000000f00 */
[----:B0-----:R-:W-:Y:S01]  /*1af0*/  @!P3 IMAD R55, R55, R40, RZ ;  /* 0x000000283737b224 */ /* 0x001fe200078e02ff */
[----:B------:R-:W-:Y:S02]  /*1b00*/  @!P5 LEA.HI.X R57, R38, R57, R0, 0x2, P6 ;  /* 0x000000392639d211 */ /* 0x000fe400030f1400 */
[----:B------:R-:W-:Y:S01]  /*1b10*/  IADD3 R0, PT, PT, R51, 0x190, RZ ;  /* 0x0000019033007810 */ /* 0x000fe20007ffe0ff */
[C---:B-1----:R-:W-:Y:S02]  /*1b20*/  @!P4 IMAD R59, R54.reuse, R43, R61 ;  /* 0x0000002b363bc224 */ /* 0x042fe400078e023d */
[----:B------:R-:W-:Y:S01]  /*1b30*/  @!P4 IMAD.WIDE.U32 R66, R54, R42, R66 ;  /* 0x0000002a3642c225 */ /* 0x000fe200078e0042 */
[----:B------:R-:W-:Y:S01]  /*1b40*/  CS2R R38, SRZ ;  /* 0x0000000000267805 */ /* 0x000fe2000001ff00 */
[----:B------:R-:W0:Y:S01]  /*1b50*/  @!P1 LDC.64 R42, c[0x0][0x3e0] ;  /* 0x0000f800ff2a9b82 */ /* 0x000e220000000a00 */
[----:B------:R-:W-:Y:S01]  /*1b60*/  ISETP.GE.U32.AND P6, PT, R0, UR16, PT ;  /* 0x0000001000007c0c */ /* 0x000fe2000bfc6070 */
[----:B------:R-:W-:Y:S01]  /*1b70*/  @!P3 IMAD R69, R50, R41, R55 ;  /* 0x000000293245b224 */ /* 0x000fe200078e0237 */
[----:B------:R-:W-:-:S02]  /*1b80*/  SHF.R.S32.HI R61, RZ, 0x1f, R0 ;  /* 0x0000001fff3d7819 */ /* 0x000fc40000011400 */
[----:B------:R-:W-:Y:S01]  /*1b90*/  @!P3 MOV R54, R88 ;  /* 0x000000580036b202 */ /* 0x000fe20000000f00 */
[----:B------:R1:W2:Y:S01]  /*1ba0*/  @!P5 LDG.E.64 R38, desc[UR14][R56.64] ;  /* 0x0000000e3826d981 */ /* 0x0002a2000c1e1b00 */
[----:B------:R-:W-:Y:S02]  /*1bb0*/  @!P3 MOV R55, R91 ;  /* 0x0000005b0037b202 */ /* 0x000fe40000000f00 */
[----:B------:R-:W-:Y:S02]  /*1bc0*/  ISETP.GE.AND.EX P6, PT, R61, UR17, PT, P6 ;  /* 0x000000113d007c0c */ /* 0x000fe4000bfc6360 */
[----:B------:R-:W-:Y:S01]  /*1bd0*/  @!P4 LEA R58, P5, R66, R52, 0x2 ;  /* 0x00000034423ac211 */ /* 0x000fe200078a10ff */
[----:B------:R-:W-:Y:S01]  /*1be0*/  @!P3 IMAD.WIDE.U32 R40, R50, R40, R54 ;  /* 0x000000283228b225 */ /* 0x000fe200078e0036 */
[----:B------:R-:W-:Y:S01]  /*1bf0*/  @!P4 IADD3 R50, PT, PT, R67, R59, RZ ;  /* 0x0000003b4332c210 */ /* 0x000fe20007ffe0ff */
[----:B------:R-:W0:Y:S02]  /*1c00*/  @!P2 LDC.64 R54, c[0x0][0x390] ;  /* 0x0000e400ff36ab82 */ /* 0x000e240000000a00 */
[----:B-----5:R-:W-:Y:S01]  /*1c10*/  @!P2 IMAD R65, R65, R44, RZ ;  /* 0x0000002c4141a224 */ /* 0x020fe200078e02ff */
[----:B------:R-:W-:-:S02]  /*1c20*/  @!P4 LEA.HI.X R59, R66, R53, R50, 0x2, P5 ;  /* 0x00000035423bc211 */ /* 0x000fc400028f1432 */
[----:B------:R-:W-:Y:S01]  /*1c30*/  @!P3 IADD3 R41, PT, PT, R41, R69, RZ ;  /* 0x000000452929b210 */ /* 0x000fe20007ffe0ff */
[----:B------:R-:W-:Y:S01]  /*1c40*/  @!P2 IMAD R45, R46, R45, R65 ;  /* 0x0000002d2e2da224 */ /* 0x000fe200078e0241 */
[C---:B------:R-:W-:Y:S01]  /*1c50*/  @!P3 LEA R48, P5, R40.reuse, R48, 0x2 ;  /* 0x000000302830b211 */ /* 0x040fe200078a10ff */
[----:B------:R-:W5:Y:S01]  /*1c60*/  @!P1 LDC.64 R52, c[0x0][0x390] ;  /* 0x0000e400ff349b82 */ /* 0x000f620000000a00 */
[----:B------:R-:W-:Y:S02]  /*1c70*/  @!P2 MOV R64, R88 ;  /* 0x000000580040a202 */ /* 0x000fe40000000f00 */
[----:B------:R-:W-:Y:S02]  /*1c80*/  @!P2 MOV R65, R91 ;  /* 0x0000005b0041a202 */ /* 0x000fe40000000f00 */
[----:B-1----:R-:W-:Y:S02]  /*1c90*/  CS2R R56, SRZ ;  /* 0x0000000000387805 */ /* 0x002fe4000001ff00 */
[----:B------:R-:W-:-:S02]  /*1ca0*/  @!P3 LEA.HI.X R49, R40, R49, R41, 0x2, P5 ;  /* 0x000000312831b211 */ /* 0x000fc400028f1429 */
[----:B------:R-:W1:Y:S01]  /*1cb0*/  @!P6 LDC.64 R40, c[0x0][0x3e0] ;  /* 0x0000f800ff28eb82 */ /* 0x000e620000000a00 */
[----:B------:R-:W-:Y:S01]  /*1cc0*/  @!P2 IMAD.WIDE.U32 R64, R46, R44, R64 ;  /* 0x0000002c2e40a225 */ /* 0x000fe200078e0040 */
[----:B------:R-:W-:Y:S01]  /*1cd0*/  IADD3 R44, PT, PT, R51, 0x1a0, RZ ;  /* 0x000001a0332c7810 */ /* 0x000fe20007ffe0ff */
[----:B------:R0:W2:Y:S02]  /*1ce0*/  @!P4 LDG.E.64 R56, desc[UR14][R58.64] ;  /* 0x0000000e3a38c981 */ /* 0x0000a4000c1e1b00 */
[----:B0-----:R-:W-:Y:S01]  /*1cf0*/  @!P1 IMAD R50, R63, R42, RZ ;  /* 0x0000002a3f329224 */ /* 0x001fe200078e02ff */
[----:B------:R-:W-:Y:S02]  /*1d00*/  ISETP.GE.U32.AND P4, PT, R44, UR16, PT ;  /* 0x000000102c007c0c */ /* 0x000fe4000bf86070 */
[----:B------:R-:W-:Y:S01]  /*1d10*/  SHF.R.S32.HI R63, RZ, 0x1f, R44 ;  /* 0x0000001fff3f7819 */ /* 0x000fe2000001142c */
[----:B------:R-:W-:Y:S01]  /*1d20*/  @!P1 IMAD R67, R47, R43, R50 ;  /* 0x0000002b2f439224 */ /* 0x000fe200078e0232 */
[----:B------:R-:W0:Y:S01]  /*1d30*/  @!P6 LDC.64 R86, c[0x0][0x390] ;  /* 0x0000e400ff56eb82 */ /* 0x000e220000000a00 */
[----:B------:R-:W-:-:S02]  /*1d40*/  @!P1 MOV R58, R88 ;  /* 0x00000058003a9202 */ /* 0x000fc40000000f00 */
[----:B------:R-:W-:Y:S02]  /*1d50*/  @!P1 MOV R59, R91 ;  /* 0x0000005b003b9202 */ /* 0x000fe40000000f00 */
[----:B------:R-:W-:Y:S02]  /*1d60*/  ISETP.GE.AND.EX P4, PT, R63, UR17, PT, P4 ;  /* 0x000000113f007c0c */ /* 0x000fe4000bf86340 */
[----:B------:R-:W-:Y:S01]  /*1d70*/  @!P2 IADD3 R45, PT, PT, R65, R45, RZ ;  /* 0x0000002d412da210 */ /* 0x000fe20007ffe0ff */
[----:B------:R-:W-:Y:S01]  /*1d80*/  @!P1 IMAD.WIDE.U32 R42, R47, R42, R58 ;  /* 0x0000002a2f2a9225 */ /* 0x000fe200078e003a */
[----:B------:R-:W-:-:S04]  /*1d90*/  @!P2 LEA R54, P5, R64, R54, 0x2 ;  /* 0x000000364036a211 */ /* 0x000fc800078a10ff */
[----:B------:R-:W-:Y:S02]  /*1da0*/  @!P2 LEA.HI.X R55, R64, R55, R45, 0x2, P5 ;  /* 0x000000374037a211 */ /* 0x000fe400028f142d */
[----:B------:R-:W-:Y:S02]  /*1db0*/  @!P1 IADD3 R43, PT, PT, R43, R67, RZ ;  /* 0x000000432b2b9210 */ /* 0x000fe40007ffe0ff */
[C---:B-----5:R-:W-:Y:S02]  /*1dc0*/  @!P1 LEA R46, P5, R42.reuse, R52, 0x2 ;  /* 0x000000342a2e9211 */ /* 0x060fe400078a10ff */
[----:B------:R-:W-:Y:S01]  /*1dd0*/  CS2R R58, SRZ ;  /* 0x00000000003a7805 */ /* 0x000fe2000001ff00 */
[----:B-1----:R-:W-:Y:S01]  /*1de0*/  @!P6 IMAD R61, R61, R40, RZ ;  /* 0x000000283d3de224 */ /* 0x002fe200078e02ff */
[----:B------:R-:W1:Y:S01]  /*1df0*/  @!P4 LDC.64 R68, c[0x0][0x390] ;  /* 0x0000e400ff44cb82 */ /* 0x000e620000000a00 */
[----:B------:R-:W-:Y:S02]  /*1e00*/  @!P1 LEA.HI.X R47, R42, R53, R43, 0x2, P5 ;  /* 0x000000352a2f9211 */ /* 0x000fe400028f142b */
[----:B------:R-:W-:Y:S01]  /*1e10*/  IADD3 R45, PT, PT, R51, 0x1b0, RZ ;  /* 0x000001b0332d7810 */ /* 0x000fe20007ffe0ff */
[----:B------:R5:W2:Y:S01]  /*1e20*/  @!P3 LDG.E.64 R58, desc[UR14][R48.64] ;  /* 0x0000000e303ab981 */ /* 0x000aa2000c1e1b00 */
[----:B------:R-:W-:-:S03]  /*1e30*/  @!P6 MOV R42, R88 ;  /* 0x00000058002ae202 */ /* 0x000fc60000000f00 */
[----:B------:R-:W1:Y:S01]  /*1e40*/  @!P4 LDC.64 R52, c[0x0][0x3e0] ;  /* 0x0000f800ff34cb82 */ /* 0x000e620000000a00 */
[----:B------:R-:W-:Y:S01]  /*1e50*/  @!P6 MOV R43, R91 ;  /* 0x0000005b002be202 */ /* 0x000fe20000000f00 */
[C---:B------:R-:W-:Y:S01]  /*1e60*/  @!P6 IMAD R65, R0.reuse, R41, R61 ;  /* 0x000000290041e224 */ /* 0x040fe200078e023d */
[----:B------:R-:W-:Y:S02]  /*1e70*/  CS2R R60, SRZ ;  /* 0x00000000003c7805 */ /* 0x000fe4000001ff00 */
[----:B------:R-:W-:Y:S02]  /*1e80*/  ISETP.GE.U32.AND P3, PT, R45, UR16, PT ;  /* 0x000000102d007c0c */ /* 0x000fe4000bf66070 */
[----:B------:R-:W-:Y:S01]  /*1e90*/  SHF.R.S32.HI R73, RZ, 0x1f, R45 ;  /* 0x0000001fff497819 */ /* 0x000fe2000001142d */
[----:B------:R-:W-:Y:S01]  /*1ea0*/  @!P6 IMAD.WIDE.U32 R40, R0, R40, R42 ;  /* 0x000000280028e225 */ /* 0x000fe200078e002a */
[----:B------:R-:W-:Y:S01]  /*1eb0*/  IADD3 R43, PT, PT, R51, 0x1c0, RZ ;  /* 0x000001c0332b7810 */ /* 0x000fe20007ffe0ff */
[----:B------:R1:W2:Y:S01]  /*1ec0*/  @!P2 LDG.E.64 R60, desc[UR14][R54.64] ;  /* 0x0000000e363ca981 */ /* 0x0002a2000c1e1b00 */
[----:B------:R-:W-:-:S02]  /*1ed0*/  ISETP.GE.AND.EX P3, PT, R73, UR17, PT, P3 ;  /* 0x0000001149007c0c */ /* 0x000fc4000bf66330 */
[----:B------:R-:W-:Y:S02]  /*1ee0*/  ISETP.GE.U32.AND P2, PT, R43, UR16, PT ;  /* 0x000000102b007c0c */ /* 0x000fe4000bf46070 */
[----:B------:R-:W-:-:S04]  /*1ef0*/  SHF.R.S32.HI R67, RZ, 0x1f, R43 ;  /* 0x0000001fff437819 */ /* 0x000fc8000001142b */
[----:B------:R-:W-:Y:S02]  /*1f00*/  ISETP.GE.AND.EX P2, PT, R67, UR17, PT, P2 ;  /* 0x0000001143007c0c */ /* 0x000fe4000bf46320 */
[----:B------:R-:W-:Y:S02]  /*1f10*/  @!P6 IADD3 R0, PT, PT, R41, R65, RZ ;  /* 0x000000412900e210 */ /* 0x000fe40007ffe0ff */
[C---:B0-----:R-:W-:Y:S01]  /*1f20*/  @!P6 LEA R86, P5, R40.reuse, R86, 0x2 ;  /* 0x000000562856e211 */ /* 0x041fe200078a10ff */
[----:B-----5:R-:W0:Y:S03]  /*1f30*/  @!P3 LDC.64 R48, c[0x0][0x3e0] ;  /* 0x0000f800ff30bb82 */ /* 0x020e260000000a00 */
[----:B------:R-:W-:Y:S01]  /*1f40*/  @!P6 LEA.HI.X R87, R40, R87, R0, 0x2, P5 ;  /* 0x000000572857e211 */ /* 0x000fe200028f1400 */
[----:B-1----:R-:W-:Y:S01]  /*1f50*/  @!P4 IMAD R0, R63, R52, RZ ;  /* 0x000000343f00c224 */ /* 0x002fe200078e02ff */
[----:B------:R-:W-:-:S02]  /*1f60*/  CS2R R62, SRZ ;  /* 0x00000000003e7805 */ /* 0x000fc4000001ff00 */
[----:B------:R-:W-:Y:S02]  /*1f70*/  @!P4 MOV R40, R88 ;  /* 0x000000580028c202 */ /* 0x000fe40000000f00 */
[----:B------:R-:W-:Y:S01]  /*1f80*/  @!P4 MOV R41, R91 ;  /* 0x0000005b0029c202 */ /* 0x000fe20000000f00 */
[----:B------:R-:W1:Y:S01]  /*1f90*/  @!P2 LDC.64 R54, c[0x0][0x3e0] ;  /* 0x0000f800ff36ab82 */ /* 0x000e620000000a00 */
[----:B------:R-:W-:Y:S01]  /*1fa0*/  IADD3 R72, PT, PT, R51, 0x1d0, RZ ;  /* 0x000001d033487810 */ /* 0x000fe20007ffe0ff */
[----:B------:R5:W2:Y:S01]  /*1fb0*/  @!P1 LDG.E.64 R62, desc[UR14][R46.64] ;  /* 0x0000000e2e3e9981 */ /* 0x000aa2000c1e1b00 */
[----:B------:R-:W-:Y:S01]  /*1fc0*/  CS2R R64, SRZ ;  /* 0x0000000000407805 */ /* 0x000fe2000001ff00 */
[----:B------:R-:W-:Y:S01]  /*1fd0*/  @!P4 IMAD R53, R44, R53, R0 ;  /* 0x000000352c35c224 */ /* 0x000fe200078e0200 */
[----:B------:R-:W-:Y:S01]  /*1fe0*/  ISETP.GE.U32.AND P1, PT, R72, UR16, PT ;  /* 0x0000001048007c0c */ /* 0x000fe2000bf26070 */
[----:B------:R-:W-:Y:S01]  /*1ff0*/  @!P4 IMAD.WIDE.U32 R40, R44, R52, R40 ;  /* 0x000000342c28c225 */ /* 0x000fe200078e0028 */
[----:B------:R-:W-:-:S02]  /*2000*/  SHF.R.S32.HI R71, RZ, 0x1f, R72 ;  /* 0x0000001fff477819 */ /* 0x000fc40000011448 */
[----:B------:R-:W-:Y:S01]  /*2010*/  IADD3 R70, PT, PT, R51, 0x1e0, RZ ;  /* 0x000001e033467810 */ /* 0x000fe20007ffe0ff */
[----:B------:R-:W2:Y:S01]  /*2020*/  @!P6 LDG.E.64 R64, desc[UR14][R86.64] ;  /* 0x0000000e5640e981 */ /* 0x000ea2000c1e1b00 */
[----:B------:R-:W-:Y:S01]  /*2030*/  ISETP.GE.AND.EX P1, PT, R71, UR17, PT, P1 ;  /* 0x0000001147007c0c */ /* 0x000fe2000bf26310 */
[----:B-----5:R-:W5:Y:S01]  /*2040*/  @!P3 LDC.64 R46, c[0x0][0x390] ;  /* 0x0000e400ff2ebb82 */ /* 0x020f620000000a00 */
[----:B------:R-:W-:Y:S02]  /*2050*/  @!P4 IADD3 R0, PT, PT, R41, R53, RZ ;  /* 0x000000352900c210 */ /* 0x000fe40007ffe0ff */
[----:B------:R-:W-:Y:S02]  /*2060*/  @!P4 LEA R68, P6, R40, R68, 0x2 ;  /* 0x000000442844c211 */ /* 0x000fe400078c10ff */
[----:B------:R-:W-:Y:S02]  /*2070*/  ISETP.GE.U32.AND P5, PT, R70, UR16, PT ;  /* 0x0000001046007c0c */ /* 0x000fe4000bfa6070 */
[----:B------:R-:W-:-:S02]  /*2080*/  SHF.R.S32.HI R75, RZ, 0x1f, R70 ;  /* 0x0000001fff4b7819 */ /* 0x000fc40000011446 */
[----:B------:R-:W-:Y:S02]  /*2090*/  @!P4 LEA.HI.X R69, R40, R69, R0, 0x2, P6 ;  /* 0x000000452845c211 */ /* 0x000fe400030f1400 */
[----:B------:R-:W-:Y:S01]  /*20a0*/  ISETP.GE.AND.EX P5, PT, R75, UR17, PT, P5 ;  /* 0x000000114b007c0c */ /* 0x000fe2000bfa6350 */
[----:B0-----:R-:W-:Y:S01]  /*20b0*/  @!P3 IMAD R42, R73, R48, RZ ;  /* 0x00000030492ab224 */ /* 0x001fe200078e02ff */
[----:B------:R-:W-:Y:S01]  /*20c0*/  IADD3 R0, PT, PT, R51, 0x1f0, RZ ;  /* 0x000001f033007810 */ /* 0x000fe20007ffe0ff */
[----:B------:R-:W0:Y:S01]  /*20d0*/  @!P1 LDC.64 R52, c[0x0][0x3e0] ;  /* 0x0000f800ff349b82 */ /* 0x000e220000000a00 */
[----:B------:R-:W-:Y:S02]  /*20e0*/  @!P3 MOV R40, R88 ;  /* 0x000000580028b202 */ /* 0x000fe40000000f00 */
[----:B------:R-:W-:-:S05]  /*20f0*/  @!P3 MOV R41, R91 ;  /* 0x0000005b0029b202 */ /* 0x000fca0000000f00 */
[----:B------:R-:W4:Y:S01]  /*2100*/  @!P2 LDC.64 R50, c[0x0][0x390] ;  /* 0x0000e400ff32ab82 */ /* 0x000f220000000a00 */
[C---:B------:R-:W-:Y:S02]  /*2110*/  @!P3 IMAD R77, R45.reuse, R49, R42 ;  /* 0x000000312d4db224 */ /* 0x040fe400078e022a */
[----:B------:R-:W-:-:S04]  /*2120*/  @!P3 IMAD.WIDE.U32 R48, R45, R48, R40 ;  /* 0x000000302d30b225 */ /* 0x000fc800078e0028 */
[----:B-1----:R-:W-:Y:S01]  /*2130*/  @!P2 IMAD R40, R67, R54, RZ ;  /* 0x000000364328a224 */ /* 0x002fe200078e02ff */
[----:B------:R-:W1:Y:S01]  /*2140*/  @!P5 LDC.64 R44, c[0x0][0x3e0] ;  /* 0x0000f800ff2cdb82 */ /* 0x000e620000000a00 */
[----:B------:R-:W-:Y:S02]  /*2150*/  CS2R R66, SRZ ;  /* 0x0000000000427805 */ /* 0x000fe4000001ff00 */
[----:B------:R-:W-:Y:S01]  /*2160*/  ISETP.GE.U32.AND P6, PT, R0, UR16, PT ;  /* 0x0000001000007c0c */ /* 0x000fe2000bfc6070 */
[----:B------:R-:W-:Y:S01]  /*2170*/  @!P2 IMAD R85, R43, R55, R40 ;  /* 0x000000372b55a224 */ /* 0x000fe200078e0228 */
[----:B------:R-:W-:Y:S02]  /*2180*/  SHF.R.S32.HI R73, RZ, 0x1f, R0 ;  /* 0x0000001fff497819 */ /* 0x000fe40000011400 */
[----:B------:R-:W-:Y:S01]  /*2190*/  @!P2 MOV R40, R88 ;  /* 0x000000580028a202 */ /* 0x000fe20000000f00 */
[----:B------:R3:W2:Y:S01]  /*21a0*/  @!P4 LDG.E.64 R66, desc[UR14][R68.64] ;  /* 0x0000000e4442c981 */ /* 0x0006a2000c1e1b00 */
[----:B------:R-:W-:-:S02]  /*21b0*/  @!P2 MOV R41, R91 ;  /* 0x0000005b0029a202 */ /* 0x000fc40000000f00 */
[----:B------:R-:W-:Y:S02]  /*21c0*/  ISETP.GE.AND.EX P6, PT, R73, UR17, PT, P6 ;  /* 0x0000001149007c0c */ /* 0x000fe4000bfc6360 */
[----:B------:R-:W-:Y:S01]  /*21d0*/  @!P3 IADD3 R77, PT, PT, R49, R77, RZ ;  /* 0x0000004d314db210 */ /* 0x000fe20007ffe0ff */
[----:B------:R-:W-:Y:S01]  /*21e0*/  @!P2 IMAD.WIDE.U32 R54, R43, R54, R40 ;  /* 0x000000362b36a225 */ /* 0x000fe200078e0028 */
[C---:B-----5:R-:W-:Y:S01]  /*21f0*/  @!P3 LEA R46, P4, R48.reuse, R46, 0x2 ;  /* 0x0000002e302eb211 */ /* 0x060fe200078810ff */
[----:B------:R-:W5:Y:S03]  /*2200*/  @!P1 LDC.64 R40, c[0x0][0x390] ;  /* 0x0000e400ff289b82 */ /* 0x000f660000000a00 */
[----:B------:R-:W-:Y:S02]  /*2210*/  @!P3 LEA.HI.X R47, R48, R47, R77, 0x2, P4 ;  /* 0x0000002f302fb211 */ /* 0x000fe400020f144d */
[----:B------:R-:W-:-:S02]  /*2220*/  @!P2 IADD3 R85, PT, PT, R55, R85, RZ ;  /* 0x000000553755a210 */ /* 0x000fc40007ffe0ff */
[C---:B----4-:R-:W-:Y:S01]  /*2230*/  @!P2 LEA R50, P4, R54.reuse, R50, 0x2 ;  /* 0x000000323632a211 */ /* 0x050fe200078810ff */
[----:B0-----:R-:W-:Y:S01]  /*2240*/  @!P1 IMAD R71, R71, R52, RZ ;  /* 0x0000003447479224 */ /* 0x001fe200078e02ff */
[----:B------:R-:W-:Y:S01]  /*2250*/  @!P1 MOV R55, R91 ;  /* 0x0000005b00379202 */ /* 0x000fe20000000f00 */
[----:B------:R-:W0:Y:S01]  /*2260*/  @!P5 LDC.64 R42, c[0x0][0x390] ;  /* 0x0000e400ff2adb82 */ /* 0x000e220000000a00 */
[----:B------:R-:W-:Y:S02]  /*2270*/  @!P2 LEA.HI.X R51, R54, R51, R85, 0x2, P4 ;  /* 0x000000333633a211 */ /* 0x000fe400020f1455 */
[----:B------:R-:W-:Y:S01]  /*2280*/  @!P1 MOV R54, R88 ;  /* 0x0000005800369202 */ /* 0x000fe20000000f00 */
[----:B------:R-:W-:-:S04]  /*2290*/  @!P1 IMAD R71, R72, R53, R71 ;  /* 0x0000003548479224 */ /* 0x000fc800078e0247 */
[----:B------:R-:W4:Y:S01]  /*22a0*/  @!P6 LDC.64 R48, c[0x0][0x3e0] ;  /* 0x0000f800ff30eb82 */ /* 0x000f220000000a00 */
[----:B------:R-:W-:Y:S01]  /*22b0*/  @!P1 IMAD.WIDE.U32 R52, R72, R52, R54 ;  /* 0x0000003448349225 */ /* 0x000fe200078e0036 */
[----:B------:R-:W-:Y:S02]  /*22c0*/  @!P5 MOV R54, R88 ;  /* 0x000000580036d202 */ /* 0x000fe40000000f00 */
[----:B------:R-:W-:Y:S01]  /*22d0*/  @!P5 MOV R55, R91 ;  /* 0x0000005b0037d202 */ /* 0x000fe20000000f00 */
[----:B-1----:R-:W-:Y:S01]  /*22e0*/  @!P5 IMAD R75, R75, R44, RZ ;  /* 0x0000002c4b4bd224 */ /* 0x002fe200078e02ff */
[----:B---3--:R-:W-:-:S03]  /*22f0*/  CS2R R68, SRZ ;  /* 0x0000000000447805 */ /* 0x008fc6000001ff00 */
[C---:B------:R-:W-:Y:S02]  /*2300*/  @!P5 IMAD R75, R70.reuse, R45, R75 ;  /* 0x0000002d464bd224 */ /* 0x040fe400078e024b */
[----:B------:R-:W-:Y:S01]  /*2310*/  @!P5 IMAD.WIDE.U32 R54, R70, R44, R54 ;  /* 0x0000002c4636d225 */ /* 0x000fe200078e0036 */
[----:B------:R1:W3:Y:S01]  /*2320*/  @!P3 LDG.E.64 R68, desc[UR14][R46.64] ;  /* 0x0000000e2e44b981 */ /* 0x0002e2000c1e1b00 */
[----:B------:R-:W1:Y:S01]  /*2330*/  @!P6 LDC.64 R44, c[0x0][0x390] ;  /* 0x0000e400ff2ceb82 */ /* 0x000e620000000a00 */
[----:B------:R-:W-:Y:S02]  /*2340*/  @!P1 IADD3 R72, PT, PT, R53, R71, RZ ;  /* 0x0000004735489210 */ /* 0x000fe40007ffe0ff */
[----:B-----5:R-:W-:Y:S02]  /*2350*/  @!P1 LEA R40, P3, R52, R40, 0x2 ;  /* 0x0000002834289211 */ /* 0x020fe400078610ff */
[----:B------:R-:W-:Y:S02]  /*2360*/  CS2R R70, SRZ ;  /* 0x0000000000467805 */ /* 0x000fe4000001ff00 */
[----:B------:R-:W-:-:S02]  /*2370*/  @!P5 IADD3 R53, PT, PT, R55, R75, RZ ;  /* 0x0000004b3735d210 */ /* 0x000fc40007ffe0ff */
[----:B0-----:R-:W-:Y:S02]  /*2380*/  @!P5 LEA R42, P4, R54, R42, 0x2 ;  /* 0x0000002a362ad211 */ /* 0x001fe400078810ff */
[----:B------:R-:W-:Y:S01]  /*2390*/  @!P1 LEA.HI.X R41, R52, R41, R72, 0x2, P3 ;  /* 0x0000002934299211 */ /* 0x000fe200018f1448 */
[----:B------:R-:W5:Y:S01]  /*23a0*/  @!P2 LDG.E.64 R70, desc[UR14][R50.64] ;  /* 0x0000000e3246a981 */ /* 0x000f62000c1e1b00 */
[----:B----4-:R-:W-:Y:S01]  /*23b0*/  @!P6 IMAD R52, R73, R48, RZ ;  /* 0x000000304934e224 */ /* 0x010fe200078e02ff */
[----:B-1----:R-:W-:Y:S02]  /*23c0*/  @!P6 MOV R46, R88 ;  /* 0x00000058002ee202 */ /* 0x002fe40000000f00 */
[----:B------:R-:W-:Y:S02]  /*23d0*/  @!P6 MOV R47, R91 ;  /* 0x0000005b002fe202 */ /* 0x000fe40000000f00 */
[----:B------:R-:W-:Y:S02]  /*23e0*/  CS2R R72, SRZ ;  /* 0x0000000000487805 */ /* 0x000fe4000001ff00 */
[----:B------:R-:W-:Y:S01]  /*23f0*/  @!P5 LEA.HI.X R43, R54, R43, R53, 0x2, P4 ;  /* 0x0000002b362bd211 */ /* 0x000fe200020f1435 */
[----:B------:R-:W-:-:S02]  /*2400*/  @!P6 IMAD R53, R0, R49, R52 ;  /* 0x000000310035e224 */ /* 0x000fc400078e0234 */
[----:B------:R-:W-:Y:S01]  /*2410*/  @!P6 IMAD.WIDE.U32 R48, R0, R48, R46 ;  /* 0x000000300030e225 */ /* 0x000fe200078e002e */
[----:B------:R-:W-:Y:S01]  /*2420*/  CS2R R74, SRZ ;  /* 0x00000000004a7805 */ /* 0x000fe2000001ff00 */
[----:B------:R0:W4:Y:S03]  /*2430*/  @!P1 LDG.E.64 R72, desc[UR14][R40.64] ;  /* 0x0000000e28489981 */ /* 0x000126000c1e1b00 */
[----:B------:R-:W-:Y:S02]  /*2440*/  @!P6 IADD3 R0, PT, PT, R49, R53, RZ ;  /* 0x000000353100e210 */ /* 0x000fe40007ffe0ff */
[C---:B------:R-:W-:Y:S02]  /*2450*/  @!P6 LEA R44, P1, R48.reuse, R44, 0x2 ;  /* 0x0000002c302ce211 */ /* 0x040fe400078210ff */
[----:B------:R-:W-:Y:S01]  /*2460*/  CS2R R76, SRZ ;  /* 0x00000000004c7805 */ /* 0x000fe2000001ff00 */
[----:B------:R1:W4:Y:S01]  /*2470*/  @!P5 LDG.E.64 R74, desc[UR14][R42.64] ;  /* 0x0000000e2a4ad981 */ /* 0x000322000c1e1b00 */
[----:B------:R-:W-:-:S05]  /*2480*/  @!P6 LEA.HI.X R45, R48, R45, R0, 0x2, P1 ;  /* 0x0000002d302de211 */ /* 0x000fca00008f1400 */
[----:B------:R1:W4:Y:S01]  /*2490*/  @!P6 LDG.E.64 R76, desc[UR14][R44.64] ;  /* 0x0000000e2c4ce981 */ /* 0x000322000c1e1b00 */
[----:B------:R-:W-:Y:S01]  /*24a0*/  FADD.FTZ R0, R80, R81 ;  /* 0x0000005150007221 */ /* 0x000fe20000010000 */
[----:B0-----:R-:W-:-:S03]  /*24b0*/  FADD.FTZ R41, R78, R79 ;  /* 0x0000004f4e297221 */ /* 0x001fc60000010000 */
[----:B------:R-:W-:-:S04]  /*24c0*/  FADD.FTZ R0, RZ, R0 ;  /* 0x00000000ff007221 */ /* 0x000fc80000010000 */
[----:B------:R-:W-:Y:S01]  /*24d0*/  FADD.FTZ R0, R0, R41 ;  /* 0x0000002900007221 */ /* 0x000fe20000010000 */
[----:B------:R-:W-:-:S04]  /*24e0*/  FADD.FTZ R41, R2, R3 ;  /* 0x0000000302297221 */ /* 0x000fc80000010000 */
[----:B------:R-:W-:Y:S01]  /*24f0*/  FADD.FTZ R0, R0, R41 ;  /* 0x0000002900007221 */ /* 0x000fe20000010000 */
[----:B------:R-:W-:Y:S01]  /*2500*/  FADD.FTZ R41, R4, R5 ;  /* 0x0000000504297221 */ /* 0x000fe20000010000 */
[----:B------:R-:W-:-:S03]  /*2510*/  FMUL.FTZ R47, R81, R81 ;  /* 0x00000051512f7220 */ /* 0x000fc60000410000 */
[----:B------:R-:W-:Y:S01]  /*2520*/  FADD.FTZ R0, R0, R41 ;  /* 0x0000002900007221 */ /* 0x000fe20000010000 */
[----:B------:R-:W-:Y:S01]  /*2530*/  FADD.FTZ R41, R6, R7 ;  /* 0x0000000706297221 */ /* 0x000fe20000010000 */
[----:B------:R-:W-:Y:S01]  /*2540*/  FMUL.FTZ R49, R79, R79 ;  /* 0x0000004f4f317220 */ /* 0x000fe20000410000 */
[----:B------:R-:W-:Y:S02]  /*2550*/  FFMA.FTZ R47, R80, R80, R47 ;  /* 0x00000050502f7223 */ /* 0x000fe4000001002f */
[----:B------:R-:W-:Y:S01]  /*2560*/  FADD.FTZ R0, R0, R41 ;  /* 0x0000002900007221 */ /* 0x000fe20000010000 */
[----:B------:R-:W-:Y:S01]  /*2570*/  FADD.FTZ R41, R8, R9 ;  /* 0x0000000908297221 */ /* 0x000fe20000010000 */
[----:B------:R-:W-:Y:S01]  /*2580*/  FFMA.FTZ R40, R78, R78, R49 ;  /* 0x0000004e4e287223 */ /* 0x000fe20000010031 */
[----:B------:R-:W-:Y:S01]  /*2590*/  FADD.FTZ R47, RZ, R47 ;  /* 0x0000002fff2f7221 */ /* 0x000fe20000010000 */
[----:B-1----:R-:W-:Y:S01]  /*25a0*/  FMUL.FTZ R43, R3, R3 ;  /* 0x00000003032b7220 */ /* 0x002fe20000410000 */
        /* <DEDUP_REMOVED lines=23> */
[----:B------:R-:W-:Y:S01]  /*2720*/  FMUL.FTZ R45, R13, R13 ;  /* 0x0000000d0d2d7220 */ /* 0x000fe20000410000 */
[----:B------:R-:W-:Y:S02]  /*2730*/  FADD.FTZ R41, R18, R19 ;  /* 0x0000001312297221 */ /* 0x000fe40000010000 */
        /* <DEDUP_REMOVED lines=34> */
[----:B--2---:R-:W-:Y:S01]  /*2960*/  FADD.FTZ R41, R32, R33 ;  /* 0x0000002120297221 */ /* 0x004fe20000010000 */
        /* <DEDUP_REMOVED lines=29> */
[----:B------:R-:W-:-:S03]  /*2b40*/  FMUL.FTZ R45, R57, R57 ;  /* 0x00000039392d7220 */ /* 0x000fc60000410000 */
[----:B------:R-:W-:Y:S01]  /*2b50*/  FADD.FTZ R40, R40, R43 ;  /* 0x0000002b28287221 */ /* 0x000fe20000010000 */
[----:B------:R-:W-:-:S04]  /*2b60*/  FFMA.FTZ R45, R56, R56, R45 ;  /* 0x00000038382d7223 */ /* 0x000fc8000001002d */
[----:B------:R-:W-:Y:S01]  /*2b70*/  FADD.FTZ R40, R40, R45 ;  /* 0x0000002d28287221 */ /* 0x000fe20000010000 */
[----:B------:R-:W-:Y:S01]  /*2b80*/  FADD.FTZ R41, R58, R59 ;  /* 0x0000003b3a297221 */ /* 0x000fe20000010000 */
[----:B------:R-:W-:-:S03]  /*2b90*/  FMUL.FTZ R43, R59, R59 ;  /* 0x0000003b3b2b7220 */ /* 0x000fc60000410000 */
[----:B------:R-:W-:Y:S01]  /*2ba0*/  FADD.FTZ R0, R0, R41 ;  /* 0x0000002900007221 */ /* 0x000fe20000010000 */
[----:B------:R-:W-:Y:S01]  /*2bb0*/  FFMA.FTZ R43, R58, R58, R43 ;  /* 0x0000003a3a2b7223 */ /* 0x000fe2000001002b */
[----:B------:R-:W-:Y:S01]  /*2bc0*/  FADD.FTZ R41, R60, R61 ;  /* 0x0000003d3c297221 */ /* 0x000fe20000010000 */
[----:B------:R-:W-:-:S03]  /*2bd0*/  FMUL.FTZ R45, R61, R61 ;  /* 0x0000003d3d2d7220 */ /* 0x000fc60000410000 */
[----:B------:R-:W-:Y:S01]  /*2be0*/  FADD.FTZ R0, R0, R41 ;  /* 0x0000002900007221 */ /* 0x000fe20000010000 */
[----:B------:R-:W-:Y:S01]  /*2bf0*/  FADD.FTZ R40, R40, R43 ;  /* 0x0000002b28287221 */ /* 0x000fe20000010000 */
[----:B------:R-:W-:-:S04]  /*2c00*/  FFMA.FTZ R45, R60, R60, R45 ;  /* 0x0000003c3c2d7223 */ /* 0x000fc8000001002d */
[----:B------:R-:W-:Y:S01]  /*2c10*/  FADD.FTZ R40, R40, R45 ;  /* 0x0000002d28287221 */ /* 0x000fe20000010000 */
[----:B------:R-:W-:Y:S01]  /*2c20*/  FADD.FTZ R41, R62, R63 ;  /* 0x0000003f3e297221 */ /* 0x000fe20000010000 */
[----:B------:R-:W-:-:S03]  /*2c30*/  FMUL.FTZ R43, R63, R63 ;  /* 0x0000003f3f2b7220 */ /* 0x000fc60000410000 */
[----:B------:R-:W-:Y:S02]  /*2c40*/  FADD.FTZ R41, R0, R41 ;  /* 0x0000002900297221 */ /* 0x000fe40000010000 */
[----:B------:R-:W0:Y:S01]  /*2c50*/  S2R R0, SR_TID.X ;  /* 0x0000000000007919 */ /* 0x000e220000002100 */
[----:B------:R-:W-:Y:S01]  /*2c60*/  FFMA.FTZ R43, R62, R62, R43 ;  /* 0x0000003e3e2b7223 */ /* 0x000fe2000001002b */
[----:B------:R-:W-:Y:S01]  /*2c70*/  FMUL.FTZ R45, R65, R65 ;  /* 0x00000041412d7220 */ /* 0x000fe20000410000 */
[----:B------:R-:W-:Y:S02]  /*2c80*/  FADD.FTZ R42, R64, R65 ;  /* 0x00000041402a7221 */ /* 0x000fe40000010000 */
[----:B------:R-:W-:Y:S01]  /*2c90*/  FADD.FTZ R40, R40, R43 ;  /* 0x0000002b28287221 */ /* 0x000fe20000010000 */
[----:B------:R-:W-:Y:S01]  /*2ca0*/  FFMA.FTZ R45, R64, R64, R45 ;  /* 0x00000040402d7223 */ /* 0x000fe2000001002d */
[----:B------:R-:W-:-:S03]  /*2cb0*/  FADD.FTZ R41, R41, R42 ;  /* 0x0000002a29297221 */ /* 0x000fc60000010000 */
[----:B------:R-:W-:Y:S01]  /*2cc0*/  FADD.FTZ R40, R40, R45 ;  /* 0x0000002d28287221 */ /* 0x000fe20000010000 */
[----:B------:R-:W-:Y:S01]  /*2cd0*/  FMUL.FTZ R43, R67, R67 ;  /* 0x00000043432b7220 */ /* 0x000fe20000410000 */
[----:B------:R-:W-:-:S03]  /*2ce0*/  FADD.FTZ R42, R66, R67 ;  /* 0x00000043422a7221 */ /* 0x000fc60000010000 */
[----:B------:R-:W-:Y:S01]  /*2cf0*/  FFMA.FTZ R43, R66, R66, R43 ;  /* 0x00000042422b7223 */ /* 0x000fe2000001002b */
[----:B------:R-:W-:-:S03]  /*2d00*/  FADD.FTZ R41, R41, R42 ;  /* 0x0000002a29297221 */ /* 0x000fc60000010000 */
[----:B------:R-:W-:Y:S01]  /*2d10*/  FADD.FTZ R40, R40, R43 ;  /* 0x0000002b28287221 */ /* 0x000fe20000010000 */
[----:B---3--:R-:W-:Y:S01]  /*2d20*/  FMUL.FTZ R45, R69, R69 ;  /* 0x00000045452d7220 */ /* 0x008fe20000410000 */
[----:B------:R-:W-:-:S03]  /*2d30*/  FADD.FTZ R42, R68, R69 ;  /* 0x00000045442a7221 */ /* 0x000fc60000010000 */
[----:B------:R-:W-:Y:S01]  /*2d40*/  FFMA.FTZ R45, R68, R68, R45 ;  /* 0x00000044442d7223 */ /* 0x000fe2000001002d */
[----:B------:R-:W-:-:S03]  /*2d50*/  FADD.FTZ R41, R41, R42 ;  /* 0x0000002a29297221 */ /* 0x000fc60000010000 */
[----:B------:R-:W-:Y:S01]  /*2d60*/  FADD.FTZ R40, R40, R45 ;  /* 0x0000002d28287221 */ /* 0x000fe20000010000 */
[----:B-----5:R-:W-:Y:S01]  /*2d70*/  FMUL.FTZ R43, R71, R71 ;  /* 0x00000047472b7220 */ /* 0x020fe20000410000 */
[----:B------:R-:W-:-:S03]  /*2d80*/  FADD.FTZ R42, R70, R71 ;  /* 0x00000047462a7221 */ /* 0x000fc60000010000 */
[----:B------:R-:W-:Y:S01]  /*2d90*/  FFMA.FTZ R43, R70, R70, R43 ;  /* 0x00000046462b7223 */ /* 0x000fe2000001002b */
[----:B------:R-:W-:Y:S01]  /*2da0*/  FADD.FTZ R41, R41, R42 ;  /* 0x0000002a29297221 */ /* 0x000fe20000010000 */
[----:B----4-:R-:W-:Y:S02]  /*2db0*/  FMUL.FTZ R45, R73, R73 ;  /* 0x00000049492d7220 */ /* 0x010fe40000410000 */
[----:B------:R-:W-:Y:S01]  /*2dc0*/  FADD.FTZ R40, R40, R43 ;  /* 0x0000002b28287221 */ /* 0x000fe20000010000 */
[C---:B------:R-:W-:Y:S01]  /*2dd0*/  FADD.FTZ R42, R72.reuse, R73 ;  /* 0x00000049482a7221 */ /* 0x040fe20000010000 */
[----:B------:R-:W-:Y:S01]  /*2de0*/  FFMA.FTZ R45, R72, R72, R45 ;  /* 0x00000048482d7223 */ /* 0x000fe2000001002d */
[----:B------:R-:W-:Y:S02]  /*2df0*/  FMUL.FTZ R43, R75, R75 ;  /* 0x0000004b4b2b7220 */ /* 0x000fe40000410000 */
[----:B------:R-:W-:Y:S01]  /*2e00*/  FADD.FTZ R41, R41, R42 ;  /* 0x0000002a29297221 */ /* 0x000fe20000010000 */
[----:B------:R-:W-:Y:S01]  /*2e10*/  FADD.FTZ R45, R40, R45 ;  /* 0x0000002d282d7221 */ /* 0x000fe20000010000 */
[C---:B------:R-:W-:Y:S01]  /*2e20*/  FADD.FTZ R42, R74.reuse, R75 ;  /* 0x0000004b4a2a7221 */ /* 0x040fe20000010000 */
[----:B------:R-:W-:Y:S01]  /*2e30*/  FFMA.FTZ R44, R74, R74, R43 ;  /* 0x0000004a4a2c7223 */ /* 0x000fe2000001002b */
[----:B0-----:R-:W-:Y:S01]  /*2e40*/  LOP3.LUT R40, R0, 0x3e0, RZ, 0xc0, !PT ;  /* 0x000003e000287812 */ /* 0x001fe200078ec0ff */
[----:B------:R-:W-:Y:S01]  /*2e50*/  FMUL.FTZ R43, R77, R77 ;  /* 0x0000004d4d2b7220 */ /* 0x000fe20000410000 */
[----:B------:R-:W-:-:S02]  /*2e60*/  FADD.FTZ R41, R41, R42 ;  /* 0x0000002a29297221 */ /* 0x000fc40000010000 */
[----:B------:R-:W-:Y:S01]  /*2e70*/  ISETP.GT.U32.AND P1, PT, R40, 0x210, PT ;  /* 0x000002102800780c */ /* 0x000fe20003f24070 */
[----:B------:R-:W-:Y:S01]  /*2e80*/  FADD.FTZ R86, R76, R77 ;  /* 0x0000004d4c567221 */ /* 0x000fe20000010000 */
[----:B------:R-:W-:Y:S01]  /*2e90*/  FADD.FTZ R44, R45, R44 ;  /* 0x0000002c2d2c7221 */ /* 0x000fe20000010000 */
[----:B------:R-:W-:Y:S01]  /*2ea0*/  IADD3 R40, PT, PT, -R40, 0x22f, RZ ;  /* 0x0000022f28287810 */ /* 0x000fe20007ffe1ff */
[----:B------:R-:W-:Y:S01]  /*2eb0*/  FFMA.FTZ R43, R76, R76, R43 ;  /* 0x0000004c4c2b7223 */ /* 0x000fe2000001002b */
[----:B------:R-:W-:Y:S02]  /*2ec0*/  FADD.FTZ R86, R41, R86 ;  /* 0x0000005629567221 */ /* 0x000fe40000010000 */
        /* <DEDUP_REMOVED lines=89> */
.L_x_3642:
[----:B------:R-:W-:Y:S05]  /*3460*/  BSYNC.RECONVERGENT B0 ;  /* 0x0000000000007941 */ /* 0x000fea0003800200 */
.L_x_3641:
        /* <DEDUP_REMOVED lines=32> */
.L_x_3645:
[----:B0-----:R-:W2:Y:S04]  /*3670*/  LDG.E.STRONG.GPU R42, desc[UR14][R40.64] ;  /* 0x0000000e282a7981 */ /* 0x001ea8000c1ef900 */
[----:B--2---:R-:W-:Y:S01]  /*3680*/  CCTL.IVALL ;  /* 0x00000000ff00798f */ /* 0x004fe20002000000 */
[----:B------:R-:W-:Y:S05]  /*3690*/  YIELD ;  /* 0x0000000000007946 */ /* 0x000fea0003800000 */
[----:B------:R-:W-:-:S13]  /*36a0*/  ISETP.NE.AND P1, PT, R42, R45, PT ;  /* 0x0000002d2a00720c */ /* 0x000fda0003f25270 */
[----:B------:R-:W-:Y:S05]  /*36b0*/  @P1 BRA `(.L_x_3645) ;  /* 0xfffffffc00ec1947 */ /* 0x000fea000383ffff */
.L_x_3644:
        /* <DEDUP_REMOVED lines=15> */
.L_x_3647:
[----:B------:R-:W-:Y:S01]  /*37b0*/  ISETP.NE.AND P2, PT, RZ, UR7, PT ;  /* 0x00000007ff007c0c */ /* 0x000fe2000bf45270 */
[----:B------:R-:W0:Y:S01]  /*37c0*/  S2R R85, SR_CTAID.X ;  /* 0x0000000000557919 */ /* 0x000e220000002500 */
[----:B------:R-:W-:Y:S02]  /*37d0*/  UIADD3 UR9, UPT, UPT, UR5, 0x1, URZ ;  /* 0x0000000105097890 */ /* 0x000fe4000fffe0ff */
[----:B------:R-:W-:Y:S02]  /*37e0*/  ISETP.NE.OR P2, PT, R0, RZ, !P2 ;  /* 0x000000ff0000720c */ /* 0x000fe40005745670 */
[----:B------:R-:W1:Y:S11]  /*37f0*/  S2R R0, SR_TID.X ;  /* 0x0000000000007919 */ /* 0x000e760000002100 */
[----:B------:R-:W-:-:S06]  /*3800*/  @!P2 IMAD.WIDE.U32 R50, R55, 0x8, R92 ;  /* 0x000000083732a825 */ /* 0x000fcc00078e005c */
[----:B------:R-:W2:Y:S01]  /*3810*/  @!P2 LDG.E.64 R50, desc[UR14][R50.64] ;  /* 0x0000000e3232a981 */ /* 0x000ea2000c1e1b00 */
[----:B0-----:R-:W-:Y:S01]  /*3820*/  ISETP.NE.AND P3, PT, R85, UR9, PT ;  /* 0x0000000955007c0c */ /* 0x001fe2000bf65270 */
[----:B------:R-:W-:-:S03]  /*3830*/  UIADD3 UR9, UPT, UPT, UR5, 0x2, URZ ;  /* 0x0000000205097890 */ /* 0x000fc6000fffe0ff */
[----:B-1----:R-:W-:-:S03]  /*3840*/  ISETP.NE.OR P3, PT, R0, RZ, !P3 ;  /* 0x000000ff0000720c */ /* 0x002fc60005f65670 */
[----:B------:R-:W-:-:S04]  /*3850*/  ISETP.NE.AND P4, PT, R85, UR9, PT ;  /* 0x0000000955007c0c */ /* 0x000fc8000bf85270 */
[----:B------:R-:W-:-:S06]  /*3860*/  ISETP.NE.OR P4, PT, R0, RZ, !P4 ;  /* 0x000000ff0000720c */ /* 0x000fcc0006785670 */
[----:B------:R-:W-:-:S06]  /*3870*/  @!P3 IMAD.WIDE.U32 R46, R54, 0x8, R92 ;  /* 0x00000008362eb825 */ /* 0x000fcc00078e005c */
[----:B------:R-:W3:Y:S01]  /*3880*/  @!P3 LDG.E.64 R46, desc[UR14][R46.64] ;  /* 0x0000000e2e2eb981 */ /* 0x000ee2000c1e1b00 */
[----:B------:R-:W-:-:S06]  /*3890*/  @!P4 IMAD.WIDE.U32 R48, R45, 0x8, R92 ;  /* 0x000000082d30c825 */ /* 0x000fcc00078e005c */
[----:B------:R-:W4:Y:S01]  /*38a0*/  @!P4 LDG.E.64 R48, desc[UR14][R48.64] ;  /* 0x0000000e3030c981 */ /* 0x000f22000c1e1b00 */
[----:B------:R-:W-:-:S06]  /*38b0*/  UIADD3 UR9, UPT, UPT, UR5, 0x3, URZ ;  /* 0x0000000305097890 */ /* 0x000fcc000fffe0ff */
[----:B------:R-:W-:-:S04]  /*38c0*/  ISETP.NE.AND P1, PT, R85, UR9, PT ;  /* 0x0000000955007c0c */ /* 0x000fc8000bf25270 */
        /* <DEDUP_REMOVED lines=11> */
[----:B------:R-:W-:Y:S01]  /*3980*/  @!P2 IMAD.WIDE.U32 R46, R41, 0x8, R92 ;  /* 0x00000008292ea825 */ /* 0x000fe200078e005c */
[----:B------:R-:W-:Y:S01]  /*3990*/  ISETP.NE.AND P3, PT, R85, UR9, PT ;  /* 0x0000000955007c0c */ /* 0x000fe2000bf65270 */
[----:B------:R-:W-:Y:S02]  /*39a0*/  UIADD3 UR9, UPT, UPT, UR5, 0x6, URZ ;  /* 0x0000000605097890 */ /* 0x000fe4000fffe0ff */
[----:B----4-:R-:W-:Y:S02]  /*39b0*/  @!P4 FADD.FTZ R86, R86, R48 ;  /* 0x000000305656c221 */ /* 0x010fe40000010000 */
[----:B------:R-:W2:Y:S01]  /*39c0*/  @!P2 LDG.E.64 R46, desc[UR14][R46.64] ;  /* 0x0000000e2e2ea981 */ /* 0x000ea2000c1e1b00 */
[----:B------:R-:W-:Y:S01]  /*39d0*/  @!P4 FADD.FTZ R87, R87, R49 ;  /* 0x000000315757c221 */ /* 0x000fe20000010000 */
[----:B------:R-:W-:Y:S02]  /*39e0*/  ISETP.NE.OR P3, PT, R0, RZ, !P3 ;  /* 0x000000ff0000720c */ /* 0x000fe40005f65670 */
[----:B------:R-:W-:-:S04]  /*39f0*/  ISETP.NE.AND P4, PT, R85, UR9, PT ;  /* 0x0000000955007c0c */ /* 0x000fc8000bf85270 */
[----:B------:R-:W-:Y:S01]  /*3a00*/  ISETP.NE.OR P4, PT, R0, RZ, !P4 ;  /* 0x000000ff0000720c */ /* 0x000fe20006785670 */
[----:B------:R-:W-:-:S06]  /*3a10*/  UIADD3 UR9, UPT, UPT, UR5, 0x7, URZ ;  /* 0x0000000705097890 */ /* 0x000fcc000fffe0ff */
[----:B------:R-:W-:Y:S01]  /*3a20*/  @!P3 IMAD.WIDE.U32 R50, R40, 0x8, R92 ;  /* 0x000000082832b825 */ /* 0x000fe200078e005c */
[----:B------:R-:W-:-:S05]  /*3a30*/  ISETP.NE.AND P5, PT, R85, UR9, PT ;  /* 0x0000000955007c0c */ /* 0x000fca000bfa5270 */
[----:B------:R-:W-:Y:S01]  /*3a40*/  @!P4 IMAD.WIDE.U32 R48, R44, 0x8, R92 ;  /* 0x000000082c30c825 */ /* 0x000fe200078e005c */
[----:B------:R-:W3:Y:S01]  /*3a50*/  @!P3 LDG.E.64 R50, desc[UR14][R50.64] ;  /* 0x0000000e3232b981 */ /* 0x000ee2000c1e1b00 */
[----:B------:R-:W-:-:S04]  /*3a60*/  ISETP.NE.OR P5, PT, R0, RZ, !P5 ;  /* 0x000000ff0000720c */ /* 0x000fc80006fa5670 */
[----:B------:R-:W4:Y:S01]  /*3a70*/  @!P4 LDG.E.64 R48, desc[UR14][R48.64] ;  /* 0x0000000e3030c981 */ /* 0x000f22000c1e1b00 */
[----:B-----5:R-:W-:Y:S01]  /*3a80*/  @!P1 FADD.FTZ R86, R86, R52 ;  /* 0x0000003456569221 */ /* 0x020fe20000010000 */
[----:B------:R-:W-:-:S07]  /*3a90*/  @!P1 FADD.FTZ R87, R87, R53 ;  /* 0x0000003557579221 */ /* 0x000fce0000010000 */
[----:B------:R-:W-:-:S06]  /*3aa0*/  @!P5 IMAD.WIDE.U32 R52, R43, 0x8, R92 ;  /* 0x000000082b34d825 */ /* 0x000fcc00078e005c */
[----:B------:R-:W5:Y:S01]  /*3ab0*/  @!P5 LDG.E.64 R52, desc[UR14][R52.64] ;  /* 0x0000000e3434d981 */ /* 0x000f62000c1e1b00 */
[----:B------:R-:W-:Y:S02]  /*3ac0*/  UIADD3 UR5, UPT, UPT, UR5, 0x8, URZ ;  /* 0x0000000805057890 */ /* 0x000fe4000fffe0ff */
[----:B------:R-:W-:Y:S01]  /*3ad0*/  UIADD3 UR7, UPT, UPT, UR7, 0x8, URZ ;  /* 0x0000000807077890 */ /* 0x000fe2000fffe0ff */
[----:B--2---:R-:W-:Y:S01]  /*3ae0*/  @!P2 FADD.FTZ R86, R86, R46 ;  /* 0x0000002e5656a221 */ /* 0x004fe20000010000 */
[----:B------:R-:W-:Y:S01]  /*3af0*/  @!P2 FADD.FTZ R87, R87, R47 ;  /* 0x0000002f5757a221 */ /* 0x000fe20000010000 */
[----:B------:R-:W0:Y:S08]  /*3b00*/  LDC R46, c[0x0][0x374] ;  /* 0x0000dd00ff2e7b82 */ /* 0x000e300000000800 */
[----:B------:R-:W1:Y:S01]  /*3b10*/  LDC R47, c[0x0][0x370] ;  /* 0x0000dc00ff2f7b82 */ /* 0x000e620000000800 */
[----:B---3--:R-:W-:-:S04]  /*3b20*/  @!P3 FADD.FTZ R86, R86, R50 ;  /* 0x000000325656b221 */ /* 0x008fc80000010000 */
[----:B----4-:R-:W-:Y:S01]  /*3b30*/  @!P4 FADD.FTZ R86, R86, R48 ;  /* 0x000000305656c221 */ /* 0x010fe20000010000 */
[----:B-1----:R-:W-:-:S04]  /*3b40*/  LOP3.LUT R48, R47, 0x7ffffff8, RZ, 0xc0, !PT ;  /* 0x7ffffff82f307812 */ /* 0x002fc800078ec0ff */
[----:B------:R-:W-:Y:S01]  /*3b50*/  ISETP.NE.AND P1, PT, R48, UR5, PT ;  /* 0x0000000530007c0c */ /* 0x000fe2000bf25270 */
[----:B------:R-:W-:-:S04]  /*3b60*/  @!P3 FADD.FTZ R87, R87, R51 ;  /* 0x000000335757b221 */ /* 0x000fc80000010000 */
[----:B------:R-:W-:Y:S01]  /*3b70*/  @!P4 FADD.FTZ R87, R87, R49 ;  /* 0x000000315757c221 */ /* 0x000fe20000010000 */
[----:B0-----:R-:W-:Y:S01]  /*3b80*/  LEA R55, R46, R55, 0x3 ;  /* 0x000000372e377211 */ /* 0x001fe200078e18ff */
[----:B-----5:R-:W-:Y:S01]  /*3b90*/  @!P5 FADD.FTZ R86, R86, R52 ;  /* 0x000000345656d221 */ /* 0x020fe20000010000 */
[C---:B------:R-:W-:Y:S01]  /*3ba0*/  LEA R43, R46.reuse, R43, 0x3 ;  /* 0x0000002b2e2b7211 */ /* 0x040fe200078e18ff */
[----:B------:R-:W-:Y:S01]  /*3bb0*/  @!P5 FADD.FTZ R87, R87, R53 ;  /* 0x000000355757d221 */ /* 0x000fe20000010000 */
[C---:B------:R-:W-:Y:S02]  /*3bc0*/  LEA R44, R46.reuse, R44, 0x3 ;  /* 0x0000002c2e2c7211 */ /* 0x040fe400078e18ff */
[C---:B------:R-:W-:Y:S02]  /*3bd0*/  LEA R40, R46.reuse, R40, 0x3 ;  /* 0x000000282e287211 */ /* 0x040fe400078e18ff */
[C---:B------:R-:W-:Y:S02]  /*3be0*/  LEA R41, R46.reuse, R41, 0x3 ;  /* 0x000000292e297211 */ /* 0x040fe400078e18ff */
[----:B------:R-:W-:-:S02]  /*3bf0*/  LEA R42, R46, R42, 0x3 ;  /* 0x0000002a2e2a7211 */ /* 0x000fc400078e18ff */
[C---:B------:R-:W-:Y:S02]  /*3c00*/  LEA R45, R46.reuse, R45, 0x3 ;  /* 0x0000002d2e2d7211 */ /* 0x040fe400078e18ff */
[----:B------:R-:W-:Y:S01]  /*3c10*/  LEA R54, R46, R54, 0x3 ;  /* 0x000000362e367211 */ /* 0x000fe200078e18ff */
[----:B------:R-:W-:Y:S06]  /*3c20*/  @P1 BRA `(.L_x_3647) ;  /* 0xfffffff800e01947 */ /* 0x000fec000383ffff */
.L_x_3646:
        /* <DEDUP_REMOVED lines=42> */
.L_x_3648:
        /* <DEDUP_REMOVED lines=19> */
.L_x_3649:
        /* <DEDUP_REMOVED lines=11> */
.L_x_3650:
[----:B------:R-:W-:Y:S05]  /*40b0*/  BSYNC.RECONVERGENT B0 ;  /* 0x0000000000007941 */ /* 0x000fea0003800200 */
.L_x_3643:
        /* <DEDUP_REMOVED lines=14> */
[----:B------:R-:W-:Y:S04]  /*41a0*/  @!P1 STS.64 [UR5+0xb0], R86 ;  /* 0x0000b056ff009988 */ /* 0x000fe80008000a05 */
[----:B------:R-:W-:Y:S01]  /*41b0*/  @P0 STG.E.64 desc[UR14][R44.64], R50 ;  /* 0x000000322c000986 */ /* 0x000fe2000c101b0e */
[C---:B---3--:R-:W-:Y:S01]  /*41c0*/  IMAD.WIDE R40, R47.reuse, 0x4, R40 ;  /* 0x000000042f287825 */ /* 0x048fe200078e0228 */
[----:B------:R-:W-:Y:S03]  /*41d0*/  BAR.SYNC.DEFER_BLOCKING 0x0 ;  /* 0x0000000000007b1d */ /* 0x000fe60000010000 */
[----:B-1----:R-:W-:-:S03]  /*41e0*/  IMAD.WIDE R42, R47, 0x4, R42 ;  /* 0x000000042f2a7825 */ /* 0x002fc600078e022a */
[----:B------:R-:W0:Y:S04]  /*41f0*/  LDS.64 R52, [UR5+0xb0] ;  /* 0x0000b005ff347984 */ /* 0x000e280008000a00 */
[----:B------:R1:W5:Y:S01]  /*4200*/  LDG.E.64 R46, desc[UR14][R40.64] ;  /* 0x0000000e282e7981 */ /* 0x000362000c1e1b00 */
[----:B------:R-:W2:Y:S03]  /*4210*/  S2UR UR5, SR_CTAID.X ;  /* 0x00000000000579c3 */ /* 0x000ea60000002500 */
[----:B------:R3:W5:Y:S05]  /*4220*/  LDG.E.64 R48, desc[UR14][R42.64] ;  /* 0x0000000e2a307981 */ /* 0x00076a000c1e1b00 */
[----:B-1----:R-:W2:Y:S01]  /*4230*/  LDC R41, c[0x0][0x404] ;  /* 0x00010100ff297b82 */ /* 0x002ea20000000800 */
[----:B0-----:R-:W-:-:S05]  /*4240*/  FMUL.FTZ R52, R52, UR9 ;  /* 0x0000000934347c20 */ /* 0x001fca0008410000 */
[----:B------:R-:W-:-:S13]  /*4250*/  R2UR UR7, R52 ;  /* 0x00000000340772ca */ /* 0x000fda00000e0000 */
[----:B------:R-:W-:-:S05]  /*4260*/  MOV R52, UR7 ;  /* 0x0000000700347c02 */ /* 0x000fca0008000f00 */
[----:B------:R-:W-:-:S04]  /*4270*/  FMUL.FTZ R52, R52, UR7 ;  /* 0x0000000734347c20 */ /* 0x000fc80008410000 */
[----:B------:R-:W-:Y:S01]  /*4280*/  FFMA.FTZ R52, R53, UR9, -R52 ;  /* 0x0000000935347c23 */ /* 0x000fe20008010834 */
[----:B------:R-:W0:Y:S04]  /*4290*/  LDCU.U8 UR9, c[0x0][0x3fc] ;  /* 0x00007f80ff0977ac */ /* 0x000e280008000000 */
[----:B------:R-:W-:-:S13]  /*42a0*/  FSETP.GTU.FTZ.AND P1, PT, R52, RZ, PT ;  /* 0x000000ff3400720b */ /* 0x000fda0003f3c000 */
[----:B------:R-:W-:-:S05]  /*42b0*/  VOTEU.ANY UP0, P1 ;  /* 0x0000000000ff7886 */ /* 0x000fca0000800100 */
[----:B------:R-:W1:Y:S01]  /*42c0*/  @UP0 LDCU UR8, c[0x0][0x3a8] ;  /* 0x00007500ff0807ac */ /* 0x000e620008000800 */
[----:B------:R-:W-:-:S13]  /*42d0*/  PLOP3.LUT P1, PT, PT, PT, UP0, 0x80, 0x8 ;  /* 0x000000000008781c */ /* 0x000fda0003f2f008 */
[----:B-1----:R-:W-:-:S06]  /*42e0*/  @P1 FADD.FTZ R52, R52, UR8 ;  /* 0x0000000834341e21 */ /* 0x002fcc0008010000 */
[----:B------:R-:W1:Y:S01]  /*42f0*/  @P1 MUFU.RSQ R52, R52 ;  /* 0x0000003400341308 */ /* 0x000e620000001400 */
[----:B0-----:R-:W-:Y:S01]  /*4300*/  UISETP.NE.AND UP1, UPT, UR9, URZ, UPT ;  /* 0x000000ff0900728c */ /* 0x001fe2000bf25270 */
[----:B--2---:R-:W-:Y:S01]  /*4310*/  IMAD R44, R41, UR5, R84 ;  /* 0x00000005292c7c24 */ /* 0x004fe2000f8e0254 */
[----:B------:R-:W-:Y:S04]  /*4320*/  BSSY.RECONVERGENT B0, `(.L_x_3651) ;  /* 0x000073c000007945 */ /* 0x000fe80003800200 */
[C---:B---3--:R-:W-:Y:S02]  /*4330*/  IADD3 R43, PT, PT, R44.reuse, 0xd0, RZ ;  /* 0x000000d02c2b7810 */ /* 0x048fe40007ffe0ff */
[----:B------:R-:W-:Y:S02]  /*4340*/  IADD3 R42, PT, PT, R44, 0xe0, RZ ;  /* 0x000000e02c2a7810 */ /* 0x000fe40007ffe0ff */
[----:B-1----:R-:W-:-:S02]  /*4350*/  @P1 R2UR UR8, R52 ;  /* 0x00000000340812ca */ /* 0x002fc400000e0000 */
        /* <DEDUP_REMOVED lines=11> */
[----:B------:R-:W-:Y:S02]  /*4410*/  SHF.R.S32.HI R55, RZ, 0x1f, R54 ;  /* 0x0000001fff377819 */ /* 0x000fe40000011436 */
[----:B0-----:R-:W-:-:S02]  /*4420*/  ISETP.GE.U32.AND P1, PT, R44, UR8, PT ;  /* 0x000000082c007c0c */ /* 0x001fc4000bf26070 */
[----:B------:R-:W-:Y:S02]  /*4430*/  ISETP.GE.U32.AND P2, PT, R85, UR8, PT ;  /* 0x0000000855007c0c */ /* 0x000fe4000bf46070 */
[----:B------:R-:W-:Y:S02]  /*4440*/  ISETP.GE.AND.EX P1, PT, R45, UR9, PT, P1 ;  /* 0x000000092d007c0c */ /* 0x000fe4000bf26310 */
[----:B------:R-:W-:Y:S02]  /*4450*/  ISETP.GE.U32.AND P3, PT, R54, UR8, PT ;  /* 0x0000000836007c0c */ /* 0x000fe4000bf66070 */
[----:B------:R-:W-:Y:S02]  /*4460*/  ISETP.GE.AND.EX P2, PT, R86, UR9, PT, P2 ;  /* 0x0000000956007c0c */ /* 0x000fe4000bf46320 */
[----:B------:R-:W-:-:S07]  /*4470*/  ISETP.GE.AND.EX P3, PT, R55, UR9, PT, P3 ;  /* 0x0000000937007c0c */ /* 0x000fce000bf66330 */
[----:B------:R-:W-:Y:S06]  /*4480*/  @P1 BRA `(.L_x_3654) ;  /* 0x0000000000441947 */ /* 0x000fec0003800000 */
[----:B------:R-:W0:Y:S01]  /*4490*/  LDCU.64 UR16, c[0x0][0x3e0] ;  /* 0x00007c00ff1077ac */ /* 0x000e220008000a00 */
[----:B------:R-:W-:Y:S01]  /*44a0*/  MOV R50, R88 ;  /* 0x0000005800327202 */ /* 0x000fe20000000f00 */
[----:B------:R-:W-:Y:S01]  /*44b0*/  FADD.FTZ R80, R80, -UR7 ;  /* 0x8000000750507e21 */ /* 0x000fe20008010000 */
[----:B------:R-:W-:Y:S01]  /*44c0*/  MOV R51, R91 ;  /* 0x0000005b00337202 */ /* 0x000fe20000000f00 */
[----:B------:R-:W1:Y:S01]  /*44d0*/  LDCU.64 UR12, c[0x0][0x380] ;  /* 0x00007000ff0c77ac */ /* 0x000e620008000a00 */
[----:B------:R-:W-:Y:S01]  /*44e0*/  FADD.FTZ R81, R81, -UR7 ;  /* 0x8000000751517e21 */ /* 0x000fe20008010000 */
[----:B0-----:R-:W-:Y:S02]  /*44f0*/  IMAD R45, R45, UR16, RZ ;  /* 0x000000102d2d7c24 */ /* 0x001fe4000f8e02ff */
[----:B------:R-:W-:-:S04]  /*4500*/  IMAD.WIDE.U32 R50, R44, UR16, R50 ;  /* 0x000000102c327c25 */ /* 0x000fc8000f8e0032 */
[----:B------:R-:W-:Y:S01]  /*4510*/  IMAD R45, R44, UR17, R45 ;  /* 0x000000112c2d7c24 */ /* 0x000fe2000f8e022d */
[----:B-1----:R-:W-:-:S04]  /*4520*/  LEA R52, P1, R50, UR12, 0x2 ;  /* 0x0000000c32347c11 */ /* 0x002fc8000f8210ff */
[----:B------:R-:W-:-:S04]  /*4530*/  IADD3 R45, PT, PT, R51, R45, RZ ;  /* 0x0000002d332d7210 */ /* 0x000fc80007ffe0ff */
[----:B------:R-:W-:Y:S01]  /*4540*/  LEA.HI.X R53, R50, UR13, R45, 0x2, P1 ;  /* 0x0000000d32357c11 */ /* 0x000fe200088f142d */
[----:B------:R-:W-:Y:S01]  /*4550*/  FMUL.FTZ R45, R80, UR10 ;  /* 0x0000000a502d7c20 */ /* 0x000fe20008410000 */
[----:B------:R-:W-:-:S03]  /*4560*/  FMUL.FTZ R80, R81, UR10 ;  /* 0x0000000a51507c20 */ /* 0x000fc60008410000 */
[----:B-----5:R-:W-:Y:S01]  /*4570*/  FFMA.FTZ R50, R48, R45, R46 ;  /* 0x0000002d30327223 */ /* 0x020fe2000001002e */
[----:B------:R-:W-:-:S05]  /*4580*/  FFMA.FTZ R51, R49, R80, R47 ;  /* 0x0000005031337223 */ /* 0x000fca000001002f */
[----:B------:R0:W-:Y:S02]  /*4590*/  STG.E.64 desc[UR14][R52.64], R50 ;  /* 0x0000003234007986 */ /* 0x0001e4000c101b0e */
.L_x_3654:
[----:B------:R-:W-:Y:S05]  /*45a0*/  BSYNC.RECONVERGENT B1 ;  /* 0x0000000000017941 */ /* 0x000fea0003800200 */
.L_x_3653:
[----:B------:R-:W-:Y:S01]  /*45b0*/  BSSY.RECONVERGENT B1, `(.L_x_3655) ;  /* 0x0000015000017945 */ /* 0x000fe20003800200 */
[C---:B------:R-:W-:Y:S02]  /*45c0*/  IADD3 R81, PT, PT, R44.reuse, 0x30, RZ ;  /* 0x000000302c517810 */ /* 0x040fe40007ffe0ff */
[----:B------:R-:W-:Y:S01]  /*45d0*/  IADD3 R45, PT, PT, R44, 0x40, RZ ;  /* 0x000000402c2d7810 */ /* 0x000fe20007ffe0ff */
[----:B------:R-:W-:Y:S06]  /*45e0*/  @P2 BRA `(.L_x_3656) ;  /* 0x0000000000442947 */ /* 0x000fec0003800000 */
[----:B------:R-:W1:Y:S01]  /*45f0*/  LDCU.64 UR12, c[0x0][0x3e0] ;  /* 0x00007c00ff0c77ac */ /* 0x000e620008000a00 */
[----:B0-----:R-:W-:Y:S01]  /*4600*/  MOV R52, R88 ;  /* 0x0000005800347202 */ /* 0x001fe20000000f00 */
[----:B------:R-:W-:Y:S01]  /*4610*/  FADD.FTZ R78, R78, -UR7 ;  /* 0x800000074e4e7e21 */ /* 0x000fe20008010000 */
[----:B------:R-:W-:Y:S01]  /*4620*/  MOV R53, R91 ;  /* 0x0000005b00357202 */ /* 0x000fe20000000f00 */
[----:B------:R-:W0:Y:S01]  /*4630*/  LDCU.64 UR16, c[0x0][0x380] ;  /* 0x00007000ff1077ac */ /* 0x000e220008000a00 */
[----:B------:R-:W-:Y:S01]  /*4640*/  FADD.FTZ R79, R79, -UR7 ;  /* 0x800000074f4f7e21 */ /* 0x000fe20008010000 */
[----:B-1----:R-:W-:Y:S02]  /*4650*/  IMAD R86, R86, UR12, RZ ;  /* 0x0000000c56567c24 */ /* 0x002fe4000f8e02ff */
[----:B------:R-:W-:-:S04]  /*4660*/  IMAD.WIDE.U32 R52, R85, UR12, R52 ;  /* 0x0000000c55347c25 */ /* 0x000fc8000f8e0034 */
[----:B------:R-:W-:Y:S01]  /*4670*/  IMAD R51, R85, UR13, R86 ;  /* 0x0000000d55337c24 */ /* 0x000fe2000f8e0256 */
[----:B0-----:R-:W-:-:S04]  /*4680*/  LEA R50, P1, R52, UR16, 0x2 ;  /* 0x0000001034327c11 */ /* 0x001fc8000f8210ff */
[----:B------:R-:W-:Y:S01]  /*4690*/  IADD3 R51, PT, PT, R53, R51, RZ ;  /* 0x0000003335337210 */ /* 0x000fe20007ffe0ff */
[----:B------:R-:W-:Y:S01]  /*46a0*/  FMUL.FTZ R53, R78, UR10 ;  /* 0x0000000a4e357c20 */ /* 0x000fe20008410000 */
[----:B------:R-:W-:Y:S02]  /*46b0*/  FMUL.FTZ R78, R79, UR10 ;  /* 0x0000000a4f4e7c20 */ /* 0x000fe40008410000 */
[----:B------:R-:W-:Y:S01]  /*46c0*/  LEA.HI.X R51, R52, UR17, R51, 0x2, P1 ;  /* 0x0000001134337c11 */ /* 0x000fe200088f1433 */
[----:B-----5:R-:W-:Y:S01]  /*46d0*/  FFMA.FTZ R52, R48, R53, R46 ;  /* 0x0000003530347223 */ /* 0x020fe2000001002e */
[----:B------:R-:W-:-:S05]  /*46e0*/  FFMA.FTZ R53, R49, R78, R47 ;  /* 0x0000004e31357223 */ /* 0x000fca000001002f */
[----:B------:R1:W-:Y:S02]  /*46f0*/  STG.E.64 desc[UR14][R50.64], R52 ;  /* 0x0000003432007986 */ /* 0x0003e4000c101b0e */
.L_x_3656:
[----:B------:R-:W-:Y:S05]  /*4700*/  BSYNC.RECONVERGENT B1 ;  /* 0x0000000000017941 */ /* 0x000fea0003800200 */
.L_x_3655:
[----:B------:R-:W-:Y:S04]  /*4710*/  BSSY.RECONVERGENT B1, `(.L_x_3657) ;  /* 0x0000013000017945 */ /* 0x000fe80003800200 */
[----:B------:R-:W-:Y:S05]  /*4720*/  @P3 BRA `(.L_x_3658) ;  /* 0x0000000000443947 */ /* 0x000fea0003800000 */
[----:B------:R-:W2:Y:S01]  /*4730*/  LDCU.64 UR12, c[0x0][0x3e0] ;  /* 0x00007c00ff0c77ac */ /* 0x000ea20008000a00 */
[----:B01----:R-:W-:Y:S01]  /*4740*/  MOV R50, R88 ;  /* 0x0000005800327202 */ /* 0x003fe20000000f00 */
[----:B------:R-:W-:Y:S01]  /*4750*/  FADD.FTZ R2, R2, -UR7 ;  /* 0x8000000702027e21 */ /* 0x000fe20008010000 */
[----:B------:R-:W-:Y:S01]  /*4760*/  MOV R51, R91 ;  /* 0x0000005b00337202 */ /* 0x000fe20000000f00 */
[----:B------:R-:W0:Y:S01]  /*4770*/  LDCU.64 UR16, c[0x0][0x380] ;  /* 0x00007000ff1077ac */ /* 0x000e220008000a00 */
[----:B------:R-:W-:Y:S01]  /*4780*/  FADD.FTZ R53, R3, -UR7 ;  /* 0x8000000703357e21 */ /* 0x000fe20008010000 */
[----:B------:R-:W-:-:S04]  /*4790*/  FMUL.FTZ R3, R2, UR10 ;  /* 0x0000000a02037c20 */ /* 0x000fc80008410000 */
[----:B-----5:R-:W-:Y:S01]  /*47a0*/  FFMA.FTZ R2, R48, R3, R46 ;  /* 0x0000000330027223 */ /* 0x020fe2000001002e */
[----:B--2---:R-:W-:Y:S02]  /*47b0*/  IMAD R55, R55, UR12, RZ ;  /* 0x0000000c37377c24 */ /* 0x004fe4000f8e02ff */
[----:B------:R-:W-:-:S04]  /*47c0*/  IMAD.WIDE.U32 R50, R54, UR12, R50 ;  /* 0x0000000c36327c25 */ /* 0x000fc8000f8e0032 */
[----:B------:R-:W-:Y:S01]  /*47d0*/  IMAD R55, R54, UR13, R55 ;  /* 0x0000000d36377c24 */ /* 0x000fe2000f8e0237 */
[----:B0-----:R-:W-:Y:S01]  /*47e0*/  LEA R52, P1, R50, UR16, 0x2 ;  /* 0x0000001032347c11 */ /* 0x001fe2000f8210ff */
[----:B------:R-:W-:-:S03]  /*47f0*/  FMUL.FTZ R54, R53, UR10 ;  /* 0x0000000a35367c20 */ /* 0x000fc60008410000 */
[----:B------:R-:W-:Y:S01]  /*4800*/  IADD3 R55, PT, PT, R51, R55, RZ ;  /* 0x0000003733377210 */ /* 0x000fe20007ffe0ff */
[----:B------:R-:W-:-:S03]  /*4810*/  FFMA.FTZ R3, R49, R54, R47 ;  /* 0x0000003631037223 */ /* 0x000fc6000001002f */
[----:B------:R-:W-:-:S05]  /*4820*/  LEA.HI.X R53, R50, UR17, R55, 0x2, P1 ;  /* 0x0000001132357c11 */ /* 0x000fca00088f1437 */
[----:B------:R2:W-:Y:S02]  /*4830*/  STG.E.64 desc[UR14][R52.64], R2 ;  /* 0x0000000234007986 */ /* 0x0005e4000c101b0e */
.L_x_3658:
[----:B------:R-:W-:Y:S05]  /*4840*/  BSYNC.RECONVERGENT B1 ;  /* 0x0000000000017941 */ /* 0x000fea0003800200 */
.L_x_3657:
[----:B------:R-:W-:Y:S01]  /*4850*/  ISETP.GE.U32.AND P3, PT, R81, UR8, PT ;  /* 0x0000000851007c0c */ /* 0x000fe2000bf66070 */
[----:B------:R-:W-:Y:S01]  /*4860*/  BSSY.RECONVERGENT B1, `(.L_x_3659) ;  /* 0x0000024000017945 */ /* 0x000fe20003800200 */
[----:B01----:R-:W-:Y:S02]  /*4870*/  SHF.R.S32.HI R50, RZ, 0x1f, R81 ;  /* 0x0000001fff327819 */ /* 0x003fe40000011451 */
[----:B--2---:R-:W-:Y:S02]  /*4880*/  IADD3 R2, PT, PT, R44, 0x50, RZ ;  /* 0x000000502c027810 */ /* 0x004fe40007ffe0ff */
[----:B------:R-:W-:Y:S02]  /*4890*/  ISETP.GE.AND.EX P3, PT, R50, UR9, PT, P3 ;  /* 0x0000000932007c0c */ /* 0x000fe4000bf66330 */
[C---:B------:R-:W-:Y:S02]  /*48a0*/  IADD3 R3, PT, PT, R44.reuse, 0x60, RZ ;  /* 0x000000602c037810 */ /* 0x040fe40007ffe0ff */
[----:B------:R-:W-:-:S02]  /*48b0*/  IADD3 R54, PT, PT, R44, 0x70, RZ ;  /* 0x000000702c367810 */ /* 0x000fc40007ffe0ff */
        /* <DEDUP_REMOVED lines=16> */
[----:B------:R-:W1:Y:S01]  /*49c0*/  LDCU.64 UR16, c[0x0][0x380] ;  /* 0x00007000ff1077ac */ /* 0x000e620008000a00 */
[----:B0-----:R-:W-:-:S04]  /*49d0*/  IMAD R50, R50, UR12, RZ ;  /* 0x0000000c32327c24 */ /* 0x001fc8000f8e02ff */
[----:B------:R-:W-:Y:S01]  /*49e0*/  IMAD R53, R81, UR13, R50 ;  /* 0x0000000d51357c24 */ /* 0x000fe2000f8e0232 */
[----:B------:R-:W-:-:S05]  /*49f0*/  MOV R50, R88 ;  /* 0x0000005800327202 */ /* 0x000fca0000000f00 */
[----:B------:R-:W-:-:S05]  /*4a00*/  IMAD.WIDE.U32 R50, R81, UR12, R50 ;  /* 0x0000000c51327c25 */ /* 0x000fca000f8e0032 */
[----:B------:R-:W-:Y:S02]  /*4a10*/  IADD3 R53, PT, PT, R51, R53, RZ ;  /* 0x0000003533357210 */ /* 0x000fe40007ffe0ff */
[----:B-1----:R-:W-:-:S04]  /*4a20*/  LEA R52, P3, R50, UR16, 0x2 ;  /* 0x0000001032347c11 */ /* 0x002fc8000f8610ff */
[----:B------:R-:W-:Y:S01]  /*4a30*/  LEA.HI.X R53, R50, UR17, R53, 0x2, P3 ;  /* 0x0000001132357c11 */ /* 0x000fe200098f1435 */
[----:B------:R-:W-:Y:S01]  /*4a40*/  FADD.FTZ R50, R5, -UR7 ;  /* 0x8000000705327e21 */ /* 0x000fe20008010000 */
[----:B------:R-:W-:-:S03]  /*4a50*/  FMUL.FTZ R5, R4, UR10 ;  /* 0x0000000a04057c20 */ /* 0x000fc60008410000 */
[----:B------:R-:W-:Y:S01]  /*4a60*/  FMUL.FTZ R50, R50, UR10 ;  /* 0x0000000a32327c20 */ /* 0x000fe20008410000 */
[----:B-----5:R-:W-:-:S03]  /*4a70*/  FFMA.FTZ R4, R48, R5, R46 ;  /* 0x0000000530047223 */ /* 0x020fc6000001002e */
[----:B------:R-:W-:-:S05]  /*4a80*/  FFMA.FTZ R5, R49, R50, R47 ;  /* 0x0000003231057223 */ /* 0x000fca000001002f */
[----:B------:R0:W-:Y:S02]  /*4a90*/  STG.E.64 desc[UR14][R52.64], R4 ;  /* 0x0000000434007986 */ /* 0x0001e4000c101b0e */
.L_x_3660:
[----:B------:R-:W-:Y:S05]  /*4aa0*/  BSYNC.RECONVERGENT B1 ;  /* 0x0000000000017941 */ /* 0x000fea0003800200 */
.L_x_3659:
[----:B------:R-:W-:Y:S01]  /*4ab0*/  BSSY.RECONVERGENT B1, `(.L_x_3661) ;  /* 0x0000015000017945 */ /* 0x000fe20003800200 */
[C---:B0-----:R-:W-:Y:S02]  /*4ac0*/  IADD3 R52, PT, PT, R44.reuse, 0x80, RZ ;  /* 0x000000802c347810 */ /* 0x041fe40007ffe0ff */
[----:B------:R-:W-:Y:S01]  /*4ad0*/  IADD3 R53, PT, PT, R44, 0x90, RZ ;  /* 0x000000902c357810 */ /* 0x000fe20007ffe0ff */
[----:B------:R-:W-:Y:S06]  /*4ae0*/  @P1 BRA `(.L_x_3662) ;  /* 0x0000000000441947 */ /* 0x000fec0003800000 */
[----:B------:R-:W0:Y:S01]  /*4af0*/  LDCU.64 UR12, c[0x0][0x3e0] ;  /* 0x00007c00ff0c77ac */ /* 0x000e220008000a00 */
[----:B------:R-:W-:Y:S01]  /*4b00*/  MOV R4, R88 ;  /* 0x0000005800047202 */ /* 0x000fe20000000f00 */
[----:B------:R-:W-:Y:S01]  /*4b10*/  FADD.FTZ R6, R6, -UR7 ;  /* 0x8000000706067e21 */ /* 0x000fe20008010000 */
[----:B------:R-:W-:Y:S01]  /*4b20*/  MOV R5, R91 ;  /* 0x0000005b00057202 */ /* 0x000fe20000000f00 */
[----:B------:R-:W1:Y:S01]  /*4b30*/  LDCU.64 UR16, c[0x0][0x380] ;  /* 0x00007000ff1077ac */ /* 0x000e620008000a00 */
[----:B0-----:R-:W-:Y:S02]  /*4b40*/  IMAD R80, R80, UR12, RZ ;  /* 0x0000000c50507c24 */ /* 0x001fe4000f8e02ff */
[----:B------:R-:W-:-:S04]  /*4b50*/  IMAD.WIDE.U32 R4, R45, UR12, R4 ;  /* 0x0000000c2d047c25 */ /* 0x000fc8000f8e0004 */
[----:B------:R-:W-:Y:S02]  /*4b60*/  IMAD R51, R45, UR13, R80 ;  /* 0x0000000d2d337c24 */ /* 0x000fe4000f8e0250 */
[----:B------:R-:W-:Y:S01]  /*4b70*/  FADD.FTZ R45, R7, -UR7 ;  /* 0x80000007072d7e21 */ /* 0x000fe20008010000 */
[----:B------:R-:W-:Y:S01]  /*4b80*/  FMUL.FTZ R7, R6, UR10 ;  /* 0x0000000a06077c20 */ /* 0x000fe20008410000 */
[----:B-1----:R-:W-:Y:S02]  /*4b90*/  LEA R50, P1, R4, UR16, 0x2 ;  /* 0x0000001004327c11 */ /* 0x002fe4000f8210ff */
[----:B------:R-:W-:Y:S01]  /*4ba0*/  IADD3 R51, PT, PT, R5, R51, RZ ;  /* 0x0000003305337210 */ /* 0x000fe20007ffe0ff */
[----:B------:R-:W-:Y:S01]  /*4bb0*/  FMUL.FTZ R80, R45, UR10 ;  /* 0x0000000a2d507c20 */ /* 0x000fe20008410000 */
[----:B-----5:R-:W-:Y:S02]  /*4bc0*/  FFMA.FTZ R6, R48, R7, R46 ;  /* 0x0000000730067223 */ /* 0x020fe4000001002e */
[----:B------:R-:W-:Y:S01]  /*4bd0*/  LEA.HI.X R51, R4, UR17, R51, 0x2, P1 ;  /* 0x0000001104337c11 */ /* 0x000fe200088f1433 */
[----:B------:R-:W-:-:S05]  /*4be0*/  FFMA.FTZ R7, R49, R80, R47 ;  /* 0x0000005031077223 */ /* 0x000fca000001002f */
[----:B------:R0:W-:Y:S02]  /*4bf0*/  STG.E.64 desc[UR14][R50.64], R6 ;  /* 0x0000000632007986 */ /* 0x0001e4000c101b0e */
.L_x_3662:
[----:B------:R-:W-:Y:S05]  /*4c00*/  BSYNC.RECONVERGENT B1 ;  /* 0x0000000000017941 */ /* 0x000fea0003800200 */
.L_x_3661:
        /* <DEDUP_REMOVED lines=8> */
[----:B------:R-:W-:-:S04]  /*4c90*/  FMUL.FTZ R5, R8, UR10 ;  /* 0x0000000a08057c20 */ /* 0x000fc80008410000 */
[----:B-----5:R-:W-:Y:S01]  /*4ca0*/  FFMA.FTZ R4, R48, R5, R46 ;  /* 0x0000000530047223 */ /* 0x020fe2000001002e */
[----:B-1----:R-:W-:Y:S02]  /*4cb0*/  IMAD R55, R55, UR12, RZ ;  /* 0x0000000c37377c24 */ /* 0x002fe4000f8e02ff */
        /* <DEDUP_REMOVED lines=8> */
.L_x_3664:
[----:B------:R-:W-:Y:S05]  /*4d40*/  BSYNC.RECONVERGENT B1 ;  /* 0x0000000000017941 */ /* 0x000fea0003800200 */
.L_x_3663:
[----:B------:R-:W-:Y:S04]  /*4d50*/  BSSY.RECONVERGENT B1, `(.L_x_3665) ;  /* 0x0000013000017945 */ /* 0x000fe80003800200 */
[----:B------:R-:W-:Y:S05]  /*4d60*/  @P5 BRA `(.L_x_3666) ;  /* 0x0000000000445947 */ /* 0x000fea0003800000 */
[----:B------:R-:W2:Y:S01]  /*4d70*/  LDCU.64 UR12, c[0x0][0x3e0] ;  /* 0x00007c00ff0c77ac */ /* 0x000ea20008000a00 */
[----:B-1----:R-:W-:Y:S01]  /*4d80*/  MOV R4, R88 ;  /* 0x0000005800047202 */ /* 0x002fe20000000f00 */
[----:B------:R-:W-:Y:S01]  /*4d90*/  FADD.FTZ R10, R10, -UR7 ;  /* 0x800000070a0a7e21 */ /* 0x000fe20008010000 */
[----:B------:R-:W-:Y:S01]  /*4da0*/  MOV R5, R91 ;  /* 0x0000005b00057202 */ /* 0x000fe20000000f00 */
[----:B------:R-:W1:Y:S01]  /*4db0*/  LDCU.64 UR16, c[0x0][0x380] ;  /* 0x00007000ff1077ac */ /* 0x000e620008000a00 */
[----:B------:R-:W-:-:S04]  /*4dc0*/  FADD.FTZ R11, R11, -UR7 ;  /* 0x800000070b0b7e21 */ /* 0x000fc80008010000 */
[----:B------:R-:W-:Y:S01]  /*4dd0*/  FMUL.FTZ R8, R11, UR10 ;  /* 0x0000000a0b087c20 */ /* 0x000fe20008410000 */
[----:B--2---:R-:W-:Y:S02]  /*4de0*/  IMAD R78, R78, UR12, RZ ;  /* 0x0000000c4e4e7c24 */ /* 0x004fe4000f8e02ff */
[----:B------:R-:W-:-:S04]  /*4df0*/  IMAD.WIDE.U32 R4, R3, UR12, R4 ;  /* 0x0000000c03047c25 */ /* 0x000fc8000f8e0004 */
[----:B0-----:R-:W-:Y:S02]  /*4e00*/  IMAD R7, R3, UR13, R78 ;  /* 0x0000000d03077c24 */ /* 0x001fe4000f8e024e */
[----:B------:R-:W-:Y:S01]  /*4e10*/  FMUL.FTZ R3, R10, UR10 ;  /* 0x0000000a0a037c20 */ /* 0x000fe20008410000 */
[----:B-1----:R-:W-:Y:S02]  /*4e20*/  LEA R2, P1, R4, UR16, 0x2 ;  /* 0x0000001004027c11 */ /* 0x002fe4000f8210ff */
[----:B------:R-:W-:Y:S01]  /*4e30*/  IADD3 R7, PT, PT, R5, R7, RZ ;  /* 0x0000000705077210 */ /* 0x000fe20007ffe0ff */
[----:B-----5:R-:W-:-:S03]  /*4e40*/  FFMA.FTZ R6, R48, R3, R46 ;  /* 0x0000000330067223 */ /* 0x020fc6000001002e */
[----:B------:R-:W-:Y:S01]  /*4e50*/  LEA.HI.X R3, R4, UR17, R7, 0x2, P1 ;  /* 0x0000001104037c11 */ /* 0x000fe200088f1407 */
[----:B------:R-:W-:-:S05]  /*4e60*/  FFMA.FTZ R7, R49, R8, R47 ;  /* 0x0000000831077223 */ /* 0x000fca000001002f */
[----:B------:R2:W-:Y:S02]  /*4e70*/  STG.E.64 desc[UR14][R2.64], R6 ;  /* 0x0000000602007986 */ /* 0x0005e4000c101b0e */
.L_x_3666:
[----:B------:R-:W-:Y:S05]  /*4e80*/  BSYNC.RECONVERGENT B1 ;  /* 0x0000000000017941 */ /* 0x000fea0003800200 */
.L_x_3665:
[----:B------:R-:W-:Y:S04]  /*4e90*/  BSSY.RECONVERGENT B1, `(.L_x_3667) ;  /* 0x0000013000017945 */ /* 0x000fe80003800200 */
[----:B------:R-:W-:Y:S05]  /*4ea0*/  @P2 BRA `(.L_x_3668) ;  /* 0x0000000000442947 */ /* 0x000fea0003800000 */
[----:B------:R-:W3:Y:S01]  /*4eb0*/  LDCU.64 UR12, c[0x0][0x3e0] ;  /* 0x00007c00ff0c77ac */ /* 0x000ee20008000a00 */
[----:B--2---:R-:W-:Y:S01]  /*4ec0*/  MOV R2, R88 ;  /* 0x0000005800027202 */ /* 0x004fe20000000f00 */
[----:B------:R-:W-:Y:S01]  /*4ed0*/  FADD.FTZ R12, R12, -UR7 ;  /* 0x800000070c0c7e21 */ /* 0x000fe20008010000 */
[----:B------:R-:W-:Y:S01]  /*4ee0*/  MOV R3, R91 ;  /* 0x0000005b00037202 */ /* 0x000fe20000000f00 */
[----:B------:R-:W2:Y:S01]  /*4ef0*/  LDCU.64 UR16, c[0x0][0x380] ;  /* 0x00007000ff1077ac */ /* 0x000ea20008000a00 */
[----:B------:R-:W-:Y:S01]  /*4f00*/  FADD.FTZ R13, R13, -UR7 ;  /* 0x800000070d0d7e21 */ /* 0x000fe20008010000 */
[----:B-1----:R-:W-:-:S03]  /*4f10*/  FMUL.FTZ R5, R12, UR10 ;  /* 0x0000000a0c057c20 */ /* 0x002fc60008410000 */
[----:B0-----:R-:W-:Y:S01]  /*4f20*/  FMUL.FTZ R6, R13, UR10 ;  /* 0x0000000a0d067c20 */ /* 0x001fe20008410000 */
        /* <DEDUP_REMOVED lines=9> */
.L_x_3668:
[----:B------:R-:W-:Y:S05]  /*4fc0*/  BSYNC.RECONVERGENT B1 ;  /* 0x0000000000017941 */ /* 0x000fea0003800200 */
.L_x_3667:
[----:B------:R-:W-:Y:S01]  /*4fd0*/  ISETP.GE.U32.AND P5, PT, R52, UR8, PT ;  /* 0x0000000834007c0c */ /* 0x000fe2000bfa6070 */
[----:B------:R-:W-:Y:S01]  /*4fe0*/  BSSY.RECONVERGENT B1, `(.L_x_3669) ;  /* 0x0000028000017945 */ /* 0x000fe20003800200 */
[----:B--2---:R-:W-:Y:S02]  /*4ff0*/  SHF.R.S32.HI R2, RZ, 0x1f, R52 ;  /* 0x0000001fff027819 */ /* 0x004fe40000011434 */
        /* <DEDUP_REMOVED lines=9> */
[----:B0-----:R-:W-:-:S02]  /*5090*/  SHF.R.S32.HI R51, RZ, 0x1f, R53 ;  /* 0x0000001fff337819 */ /* 0x001fc40000011435 */
        /* <DEDUP_REMOVED lines=8> */
[C---:B-1-3--:R-:W-:Y:S02]  /*5120*/  IADD3 R8, PT, PT, R44.reuse, 0xf0, RZ ;  /* 0x000000f02c087810 */ /* 0x04afe40007ffe0ff */
[----:B------:R-:W-:Y:S01]  /*5130*/  IADD3 R9, PT, PT, R44, 0x100, RZ ;  /* 0x000001002c097810 */ /* 0x000fe20007ffe0ff */
[----:B------:R-:W-:Y:S08]  /*5140*/  @P5 BRA `(.L_x_3670) ;  /* 0x0000000000445947 */ /* 0x000ff00003800000 */
[----:B------:R-:W0:Y:S01]  /*5150*/  LDCU.64 UR12, c[0x0][0x3e0] ;  /* 0x00007c00ff0c77ac */ /* 0x000e220008000a00 */
[----:B------:R-:W-:Y:S01]  /*5160*/  MOV R3, R91 ;  /* 0x0000005b00037202 */ /* 0x000fe20000000f00 */
[----:B------:R-:W-:Y:S01]  /*5170*/  FADD.FTZ R14, R14, -UR7 ;  /* 0x800000070e0e7e21 */ /* 0x000fe20008010000 */
[----:B------:R-:W-:Y:S01]  /*5180*/  FADD.FTZ R15, R15, -UR7 ;  /* 0x800000070f0f7e21 */ /* 0x000fe20008010000 */
[----:B------:R-:W1:Y:S01]  /*5190*/  LDCU.64 UR16, c[0x0][0x380] ;  /* 0x00007000ff1077ac */ /* 0x000e620008000a00 */
[----:B0-----:R-:W-:Y:S01]  /*51a0*/  IMAD R5, R2, UR12, RZ ;  /* 0x0000000c02057c24 */ /* 0x001fe2000f8e02ff */
[----:B------:R-:W-:-:S03]  /*51b0*/  MOV R2, R88 ;  /* 0x0000005800027202 */ /* 0x000fc60000000f00 */
[----:B------:R-:W-:Y:S02]  /*51c0*/  IMAD R7, R52, UR13, R5 ;  /* 0x0000000d34077c24 */ /* 0x000fe4000f8e0205 */
[----:B------:R-:W-:Y:S01]  /*51d0*/  FMUL.FTZ R5, R14, UR10 ;  /* 0x0000000a0e057c20 */ /* 0x000fe20008410000 */
[----:B------:R-:W-:-:S04]  /*51e0*/  IMAD.WIDE.U32 R2, R52, UR12, R2 ;  /* 0x0000000c34027c25 */ /* 0x000fc8000f8e0002 */
[----:B------:R-:W-:Y:S01]  /*51f0*/  FMUL.FTZ R14, R15, UR10 ;  /* 0x0000000a0f0e7c20 */ /* 0x000fe20008410000 */
[----:B-----5:R-:W-:Y:S01]  /*5200*/  FFMA.FTZ R6, R48, R5, R46 ;  /* 0x0000000530067223 */ /* 0x020fe2000001002e */
[----:B-1----:R-:W-:Y:S02]  /*5210*/  LEA R4, P5, R2, UR16, 0x2 ;  /* 0x0000001002047c11 */ /* 0x002fe4000f8a10ff */
[----:B------:R-:W-:-:S04]  /*5220*/  IADD3 R7, PT, PT, R3, R7, RZ ;  /* 0x0000000703077210 */ /* 0x000fc80007ffe0ff */
[----:B------:R-:W-:Y:S01]  /*5230*/  LEA.HI.X R5, R2, UR17, R7, 0x2, P5 ;  /* 0x0000001102057c11 */ /* 0x000fe2000a8f1407 */
[----:B------:R-:W-:-:S05]  /*5240*/  FFMA.FTZ R7, R49, R14, R47 ;  /* 0x0000000e31077223 */ /* 0x000fca000001002f */
[----:B------:R0:W-:Y:S02]  /*5250*/  STG.E.64 desc[UR14][R4.64], R6 ;  /* 0x0000000604007986 */ /* 0x0001e4000c101b0e */
.L_x_3670:
[----:B------:R-:W-:Y:S05]  /*5260*/  BSYNC.RECONVERGENT B1 ;  /* 0x0000000000017941 */ /* 0x000fea0003800200 */
.L_x_3669:
[----:B------:R-:W-:Y:S04]  /*5270*/  BSSY.RECONVERGENT B1, `(.L_x_3671) ;  /* 0x0000013000017945 */ /* 0x000fe80003800200 */
[----:B------:R-:W-:Y:S05]  /*5280*/  @P2 BRA `(.L_x_3672) ;  /* 0x0000000000442947 */ /* 0x000fea0003800000 */
[----:B------:R-:W1:Y:S01]  /*5290*/  LDCU.64 UR12, c[0x0][0x3e0] ;  /* 0x00007c00ff0c77ac */ /* 0x000e620008000a00 */
[----:B------:R-:W-:Y:S01]  /*52a0*/  MOV R2, R88 ;  /* 0x0000005800027202 */ /* 0x000fe20000000f00 */
[----:B------:R-:W-:Y:S01]  /*52b0*/  FADD.FTZ R16, R16, -UR7 ;  /* 0x8000000710107e21 */ /* 0x000fe20008010000 */
[----:B------:R-:W-:Y:S01]  /*52c0*/  MOV R3, R91 ;  /* 0x0000005b00037202 */ /* 0x000fe20000000f00 */
[----:B------:R-:W2:Y:S01]  /*52d0*/  LDCU.64 UR16, c[0x0][0x380] ;  /* 0x00007000ff1077ac */ /* 0x000ea20008000a00 */
[----:B------:R-:W-:Y:S01]  /*52e0*/  FADD.FTZ R17, R17, -UR7 ;  /* 0x8000000711117e21 */ /* 0x000fe20008010000 */
[----:B0-----:R-:W-:-:S03]  /*52f0*/  FMUL.FTZ R5, R16, UR10 ;  /* 0x0000000a10057c20 */ /* 0x001fc60008410000 */
[----:B------:R-:W-:Y:S01]  /*5300*/  FMUL.FTZ R14, R17, UR10 ;  /* 0x0000000a110e7c20 */ /* 0x000fe20008410000 */
        /* <DEDUP_REMOVED lines=9> */
.L_x_3672:
[----:B------:R-:W-:Y:S05]  /*53a0*/  BSYNC.RECONVERGENT B1 ;  /* 0x0000000000017941 */ /* 0x000fea0003800200 */
.L_x_3671:
[----:B------:R-:W-:Y:S04]  /*53b0*/  BSSY.RECONVERGENT B1, `(.L_x_3673) ;  /* 0x0000013000017945 */ /* 0x000fe80003800200 */
[----:B------:R-:W-:Y:S05]  /*53c0*/  @P1 BRA `(.L_x_3674) ;  /* 0x0000000000441947 */ /* 0x000fea0003800000 */
[----:B------:R-:W2:Y:S01]  /*53d0*/  LDCU.64 UR12, c[0x0][0x3e0] ;  /* 0x00007c00ff0c77ac */ /* 0x000ea20008000a00 */
[----:B------:R-:W-:Y:S01]  /*53e0*/  MOV R2, R88 ;  /* 0x0000005800027202 */ /* 0x000fe20000000f00 */
[----:B------:R-:W-:Y:S01]  /*53f0*/  FADD.FTZ R18, R18, -UR7 ;  /* 0x8000000712127e21 */ /* 0x000fe20008010000 */
[----:B------:R-:W-:Y:S01]  /*5400*/  MOV R3, R91 ;  /* 0x0000005b00037202 */ /* 0x000fe20000000f00 */
[----:B------:R-:W3:Y:S01]  /*5410*/  LDCU.64 UR16, c[0x0][0x380] ;  /* 0x00007000ff1077ac */ /* 0x000ee20008000a00 */
[----:B------:R-:W-:Y:S01]  /*5420*/  FADD.FTZ R19, R19, -UR7 ;  /* 0x8000000713137e21 */ /* 0x000fe20008010000 */
[----:B01----:R-:W-:-:S03]  /*5430*/  FMUL.FTZ R5, R18, UR10 ;  /* 0x0000000a12057c20 */ /* 0x003fc60008410000 */
[----:B------:R-:W-:Y:S01]  /*5440*/  FMUL.FTZ R6, R19, UR10 ;  /* 0x0000000a13067c20 */ /* 0x000fe20008410000 */
[----:B-----5:R-:W-:-:S03]  /*5450*/  FFMA.FTZ R14, R48, R5, R46 ;  /* 0x00000005300e7223 */ /* 0x020fc6000001002e */
[----:B------:R-:W-:Y:S01]  /*5460*/  FFMA.FTZ R15, R49, R6, R47 ;  /* 0x00000006310f7223 */ /* 0x000fe2000001002f */
[----:B--2---:R-:W-:Y:S02]  /*5470*/  IMAD R50, R50, UR12, RZ ;  /* 0x0000000c32327c24 */ /* 0x004fe4000f8e02ff */
[----:B------:R-:W-:-:S04]  /*5480*/  IMAD.WIDE.U32 R2, R45, UR12, R2 ;  /* 0x0000000c2d027c25 */ /* 0x000fc8000f8e0002 */
[----:B------:R-:W-:Y:S01]  /*5490*/  IMAD R45, R45, UR13, R50 ;  /* 0x0000000d2d2d7c24 */ /* 0x000fe2000f8e0232 */
[----:B---3--:R-:W-:-:S04]  /*54a0*/  LEA R4, P1, R2, UR16, 0x2 ;  /* 0x0000001002047c11 */ /* 0x008fc8000f8210ff */
[----:B------:R-:W-:-:S04]  /*54b0*/  IADD3 R45, PT, PT, R3, R45, RZ ;  /* 0x0000002d032d7210 */ /* 0x000fc80007ffe0ff */
[----:B------:R-:W-:-:S05]  /*54c0*/  LEA.HI.X R5, R2, UR17, R45, 0x2, P1 ;  /* 0x0000001102057c11 */ /* 0x000fca00088f142d */
[----:B------:R2:W-:Y:S02]  /*54d0*/  STG.E.64 desc[UR14][R4.64], R14 ;  /* 0x0000000e04007986 */ /* 0x0005e4000c101b0e */
.L_x_3674:
[----:B------:R-:W-:Y:S05]  /*54e0*/  BSYNC.RECONVERGENT B1 ;  /* 0x0000000000017941 */ /* 0x000fea0003800200 */
.L_x_3673:
[----:B------:R-:W-:Y:S04]  /*54f0*/  BSSY.RECONVERGENT B1, `(.L_x_3675) ;  /* 0x0000013000017945 */ /* 0x000fe80003800200 */
[----:B------:R-:W-:Y:S05]  /*5500*/  @P6 BRA `(.L_x_3676) ;  /* 0x0000000000446947 */ /* 0x000fea0003800000 */
[----:B------:R-:W3:Y:S01]  /*5510*/  LDCU.64 UR12, c[0x0][0x3e0] ;  /* 0x00007c00ff0c77ac */ /* 0x000ee20008000a00 */
[----:B------:R-:W-:Y:S01]  /*5520*/  MOV R2, R88 ;  /* 0x0000005800027202 */ /* 0x000fe20000000f00 */
[----:B------:R-:W-:Y:S01]  /*5530*/  FADD.FTZ R20, R20, -UR7 ;  /* 0x8000000714147e21 */ /* 0x000fe20008010000 */
[----:B------:R-:W-:Y:S01]  /*5540*/  MOV R3, R91 ;  /* 0x0000005b00037202 */ /* 0x000fe20000000f00 */
[----:B------:R-:W4:Y:S01]  /*5550*/  LDCU.64 UR16, c[0x0][0x380] ;  /* 0x00007000ff1077ac */ /* 0x000f220008000a00 */
[----:B------:R-:W-:-:S04]  /*5560*/  FADD.FTZ R21, R21, -UR7 ;  /* 0x8000000715157e21 */ /* 0x000fc80008010000 */
[----:B01----:R-:W-:-:S04]  /*5570*/  FMUL.FTZ R6, R21, UR10 ;  /* 0x0000000a15067c20 */ /* 0x003fc80008410000 */
[----:B--2--5:R-:W-:Y:S01]  /*5580*/  FFMA.FTZ R15, R49, R6, R47 ;  /* 0x00000006310f7223 */ /* 0x024fe2000001002f */
[----:B---3--:R-:W-:Y:S02]  /*5590*/  IMAD R5, R12, UR12, RZ ;  /* 0x0000000c0c057c24 */ /* 0x008fe4000f8e02ff */
[----:B------:R-:W-:-:S04]  /*55a0*/  IMAD.WIDE.U32 R2, R10, UR12, R2 ;  /* 0x0000000c0a027c25 */ /* 0x000fc8000f8e0002 */
[----:B------:R-:W-:Y:S02]  /*55b0*/  IMAD R7, R10, UR13, R5 ;  /* 0x0000000d0a077c24 */ /* 0x000fe4000f8e0205 */
[----:B------:R-:W-:Y:S01]  /*55c0*/  FMUL.FTZ R5, R20, UR10 ;  /* 0x0000000a14057c20 */ /* 0x000fe20008410000 */
[----:B----4-:R-:W-:Y:S02]  /*55d0*/  LEA R4, P1, R2, UR16, 0x2 ;  /* 0x0000001002047c11 */ /* 0x010fe4000f8210ff */
[----:B------:R-:W-:Y:S01]  /*55e0*/  IADD3 R7, PT, PT, R3, R7, RZ ;  /* 0x0000000703077210 */ /* 0x000fe20007ffe0ff */
[----:B------:R-:W-:-:S03]  /*55f0*/  FFMA.FTZ R14, R48, R5, R46 ;  /* 0x00000005300e7223 */ /* 0x000fc6000001002e */
[----:B------:R-:W-:-:S05]  /*5600*/  LEA.HI.X R5, R2, UR17, R7, 0x2, P1 ;  /* 0x0000001102057c11 */ /* 0x000fca00088f1407 */
[----:B------:R3:W-:Y:S02]  /*5610*/  STG.E.64 desc[UR14][R4.64], R14 ;  /* 0x0000000e04007986 */ /* 0x0007e4000c101b0e */
.L_x_3676:
[----:B------:R-:W-:Y:S05]  /*5620*/  BSYNC.RECONVERGENT B1 ;  /* 0x0000000000017941 */ /* 0x000fea0003800200 */
.L_x_3675:
[----:B------:R-:W-:Y:S04]  /*5630*/  BSSY.RECONVERGENT B1, `(.L_x_3677) ;  /* 0x0000013000017945 */ /* 0x000fe80003800200 */
[----:B------:R-:W-:Y:S05]  /*5640*/  @P3 BRA `(.L_x_3678) ;  /* 0x0000000000443947 */ /* 0x000fea0003800000 */
[----:B------:R-:W0:Y:S01]  /*5650*/  LDCU.64 UR12, c[0x0][0x3e0] ;  /* 0x00007c00ff0c77ac */ /* 0x000e220008000a00 */
[----:B------:R-:W-:Y:S01]  /*5660*/  MOV R2, R88 ;  /* 0x0000005800027202 */ /* 0x000fe20000000f00 */
[----:B------:R-:W-:Y:S01]  /*5670*/  FADD.FTZ R22, R22, -UR7 ;  /* 0x8000000716167e21 */ /* 0x000fe20008010000 */
[----:B------:R-:W-:Y:S01]  /*5680*/  MOV R3, R91 ;  /* 0x0000005b00037202 */ /* 0x000fe20000000f00 */
[----:B------:R-:W4:Y:S01]  /*5690*/  LDCU.64 UR16, c[0x0][0x380] ;  /* 0x00007000ff1077ac */ /* 0x000f220008000a00 */
[----:B------:R-:W-:Y:S01]  /*56a0*/  FADD.FTZ R23, R23, -UR7 ;  /* 0x8000000717177e21 */ /* 0x000fe20008010000 */
[----:B01----:R-:W-:Y:S02]  /*56b0*/  IMAD R6, R13, UR12, RZ ;  /* 0x0000000c0d067c24 */ /* 0x003fe4000f8e02ff */
[----:B--23--:R-:W-:-:S04]  /*56c0*/  IMAD.WIDE.U32 R4, R11, UR12, R2 ;  /* 0x0000000c0b047c25 */ /* 0x00cfc8000f8e0002 */
[----:B------:R-:W-:Y:S01]  /*56d0*/  FMUL.FTZ R3, R22, UR10 ;  /* 0x0000000a16037c20 */ /* 0x000fe20008410000 */
[----:B------:R-:W-:Y:S01]  /*56e0*/  IMAD R11, R11, UR13, R6 ;  /* 0x0000000d0b0b7c24 */ /* 0x000fe2000f8e0206 */
[----:B----4-:R-:W-:Y:S01]  /*56f0*/  LEA R2, P1, R4, UR16, 0x2 ;  /* 0x0000001004027c11 */ /* 0x010fe2000f8210ff */
[----:B------:R-:W-:Y:S01]  /*5700*/  FMUL.FTZ R6, R23, UR10 ;  /* 0x0000000a17067c20 */ /* 0x000fe20008410000 */
[----:B-----5:R-:W-:Y:S02]  /*5710*/  FFMA.FTZ R10, R48, R3, R46 ;  /* 0x00000003300a7223 */ /* 0x020fe4000001002e */
[----:B------:R-:W-:-:S04]  /*5720*/  IADD3 R11, PT, PT, R5, R11, RZ ;  /* 0x0000000b050b7210 */ /* 0x000fc80007ffe0ff */
[----:B------:R-:W-:Y:S01]  /*5730*/  LEA.HI.X R3, R4, UR17, R11, 0x2, P1 ;  /* 0x0000001104037c11 */ /* 0x000fe200088f140b */
[----:B------:R-:W-:-:S05]  /*5740*/  FFMA.FTZ R11, R49, R6, R47 ;  /* 0x00000006310b7223 */ /* 0x000fca000001002f */
[----:B------:R4:W-:Y:S02]  /*5750*/  STG.E.64 desc[UR14][R2.64], R10 ;  /* 0x0000000a02007986 */ /* 0x0009e4000c101b0e */
.L_x_3678:
[----:B------:R-:W-:Y:S05]  /*5760*/  BSYNC.RECONVERGENT B1 ;  /* 0x0000000000017941 */ /* 0x000fea0003800200 */
.L_x_3677:
[----:B------:R-:W-:Y:S04]  /*5770*/  BSSY.RECONVERGENT B1, `(.L_x_3679) ;  /* 0x0000013000017945 */ /* 0x000fe80003800200 */
[----:B------:R-:W-:Y:S05]  /*5780*/  @P4 BRA `(.L_x_3680) ;  /* 0x0000000000444947 */ /* 0x000fea0003800000 */
[----:B------:R-:W0:Y:S01]  /*5790*/  LDCU.64 UR12, c[0x0][0x3e0] ;  /* 0x00007c00ff0c77ac */ /* 0x000e220008000a00 */
[----:B----4-:R-:W-:Y:S01]  /*57a0*/  MOV R2, R88 ;  /* 0x0000005800027202 */ /* 0x010fe20000000f00 */
        /* <DEDUP_REMOVED lines=11> */
[----:B------:R-:W-:Y:S01]  /*5860*/  IADD3 R43, PT, PT, R5, R43, RZ ;  /* 0x0000002b052b7210 */ /* 0x000fe20007ffe0ff */
[----:B------:R-:W-:-:S03]  /*5870*/  FFMA.FTZ R11, R49, R6, R47 ;  /* 0x00000006310b7223 */ /* 0x000fc6000001002f */
[----:B------:R-:W-:-:S05]  /*5880*/  LEA.HI.X R3, R4, UR17, R43, 0x2, P1 ;  /* 0x0000001104037c11 */ /* 0x000fca00088f142b */
[----:B------:R0:W-:Y:S02]  /*5890*/  STG.E.64 desc[UR14][R2.64], R10 ;  /* 0x0000000a02007986 */ /* 0x0001e4000c101b0e */
.L_x_3680:
[----:B------:R-:W-:Y:S05]  /*58a0*/  BSYNC.RECONVERGENT B1 ;  /* 0x0000000000017941 */ /* 0x000fea0003800200 */
.L_x_3679:
[----:B------:R-:W-:Y:S01]  /*58b0*/  ISETP.GE.U32.AND P5, PT, R42, UR8, PT ;  /* 0x000000082a007c0c */ /* 0x000fe2000bfa6070 */
[----:B------:R-:W-:Y:S01]  /*58c0*/  BSSY.RECONVERGENT B1, `(.L_x_3681) ;  /* 0x0000028000017945 */ /* 0x000fe20003800200 */
[----:B0---4-:R-:W-:Y:S02]  /*58d0*/  IADD3 R10, PT, PT, R44, 0x110, RZ ;  /* 0x000001102c0a7810 */ /* 0x011fe40007ffe0ff */
[----:B------:R-:W-:Y:S02]  /*58e0*/  ISETP.GE.AND.EX P5, PT, R40, UR9, PT, P5 ;  /* 0x0000000928007c0c */ /* 0x000fe4000bfa6350 */
[C---:B-1----:R-:W-:Y:S02]  /*58f0*/  IADD3 R6, PT, PT, R44.reuse, 0x120, RZ ;  /* 0x000001202c067810 */ /* 0x042fe40007ffe0ff */
[----:B--23--:R-:W-:Y:S02]  /*5900*/  IADD3 R4, PT, PT, R44, 0x130, RZ ;  /* 0x000001302c047810 */ /* 0x00cfe40007ffe0ff */
        /* <DEDUP_REMOVED lines=27> */
[----:B------:R-:W-:-:S04]  /*5ac0*/  IMAD.WIDE.U32 R12, R42, UR12, R12 ;  /* 0x0000000c2a0c7c25 */ /* 0x000fc8000f8e000c */
[----:B------:R-:W-:Y:S02]  /*5ad0*/  IMAD R17, R42, UR13, R15 ;  /* 0x0000000d2a117c24 */ /* 0x000fe4000f8e020f */
[----:B------:R-:W-:Y:S01]  /*5ae0*/  FMUL.FTZ R15, R26, UR10 ;  /* 0x0000000a1a0f7c20 */ /* 0x000fe20008410000 */
[----:B-1----:R-:W-:Y:S02]  /*5af0*/  LEA R14, P5, R12, UR16, 0x2 ;  /* 0x000000100c0e7c11 */ /* 0x002fe4000f8a10ff */
[----:B------:R-:W-:Y:S01]  /*5b00*/  IADD3 R17, PT, PT, R13, R17, RZ ;  /* 0x000000110d117210 */ /* 0x000fe20007ffe0ff */
[----:B------:R-:W-:-:S03]  /*5b10*/  FFMA.FTZ R18, R48, R15, R46 ;  /* 0x0000000f30127223 */ /* 0x000fc6000001002e */
[----:B------:R-:W-:-:S05]  /*5b20*/  LEA.HI.X R15, R12, UR17, R17, 0x2, P5 ;  /* 0x000000110c0f7c11 */ /* 0x000fca000a8f1411 */
[----:B------:R0:W-:Y:S02]  /*5b30*/  STG.E.64 desc[UR14][R14.64], R18 ;  /* 0x000000120e007986 */ /* 0x0001e4000c101b0e */
.L_x_3682:
[----:B------:R-:W-:Y:S05]  /*5b40*/  BSYNC.RECONVERGENT B1 ;  /* 0x0000000000017941 */ /* 0x000fea0003800200 */
.L_x_3681:
[----:B------:R-:W-:Y:S04]  /*5b50*/  BSSY.RECONVERGENT B1, `(.L_x_3683) ;  /* 0x0000013000017945 */ /* 0x000fe80003800200 */
[----:B------:R-:W-:Y:S05]  /*5b60*/  @P2 BRA `(.L_x_3684) ;  /* 0x0000000000442947 */ /* 0x000fea0003800000 */
        /* <DEDUP_REMOVED lines=8> */
[----:B------:R-:W-:Y:S02]  /*5bf0*/  IMAD R17, R8, UR13, R15 ;  /* 0x0000000d08117c24 */ /* 0x000fe4000f8e020f */
[----:B------:R-:W-:Y:S01]  /*5c00*/  FMUL.FTZ R15, R28, UR10 ;  /* 0x0000000a1c0f7c20 */ /* 0x000fe20008410000 */
[----:B-1----:R-:W-:Y:S01]  /*5c10*/  LEA R14, P2, R12, UR16, 0x2 ;  /* 0x000000100c0e7c11 */ /* 0x002fe2000f8410ff */
[----:B------:R-:W-:Y:S01]  /*5c20*/  FMUL.FTZ R8, R29, UR10 ;  /* 0x0000000a1d087c20 */ /* 0x000fe20008410000 */
[----:B------:R-:W-:Y:S01]  /*5c30*/  IADD3 R17, PT, PT, R13, R17, RZ ;  /* 0x000000110d117210 */ /* 0x000fe20007ffe0ff */
[----:B-----5:R-:W-:-:S03]  /*5c40*/  FFMA.FTZ R16, R48, R15, R46 ;  /* 0x0000000f30107223 */ /* 0x020fc6000001002e */
[----:B------:R-:W-:Y:S01]  /*5c50*/  LEA.HI.X R15, R12, UR17, R17, 0x2, P2 ;  /* 0x000000110c0f7c11 */ /* 0x000fe200090f1411 */
[----:B------:R-:W-:-:S05]  /*5c60*/  FFMA.FTZ R17, R49, R8, R47 ;  /* 0x0000000831117223 */ /* 0x000fca000001002f */
[----:B------:R1:W-:Y:S02]  /*5c70*/  STG.E.64 desc[UR14][R14.64], R16 ;  /* 0x000000100e007986 */ /* 0x0003e4000c101b0e */
.L_x_3684:
[----:B------:R-:W-:Y:S05]  /*5c80*/  BSYNC.RECONVERGENT B1 ;  /* 0x0000000000017941 */ /* 0x000fea0003800200 */
.L_x_3683:
[----:B------:R-:W-:Y:S04]  /*5c90*/  BSSY.RECONVERGENT B1, `(.L_x_3685) ;  /* 0x0000013000017945 */ /* 0x000fe80003800200 */
[----:B------:R-:W-:Y:S05]  /*5ca0*/  @P1 BRA `(.L_x_3686) ;  /* 0x0000000000441947 */ /* 0x000fea0003800000 */
[----:B------:R-:W2:Y:S01]  /*5cb0*/  LDCU.64 UR12, c[0x0][0x3e0] ;  /* 0x00007c00ff0c77ac */ /* 0x000ea20008000a00 */
[----:B------:R-:W-:Y:S01]  /*5cc0*/  MOV R12, R88 ;  /* 0x00000058000c7202 */ /* 0x000fe20000000f00 */
[----:B------:R-:W-:Y:S01]  /*5cd0*/  FADD.FTZ R30, R30, -UR7 ;  /* 0x800000071e1e7e21 */ /* 0x000fe20008010000 */
[----:B------:R-:W-:Y:S01]  /*5ce0*/  MOV R13, R91 ;  /* 0x0000005b000d7202 */ /* 0x000fe20000000f00 */
[----:B------:R-:W3:Y:S01]  /*5cf0*/  LDCU.64 UR16, c[0x0][0x380] ;  /* 0x00007000ff1077ac */ /* 0x000ee20008000a00 */
[----:B------:R-:W-:-:S04]  /*5d00*/  FADD.FTZ R31, R31, -UR7 ;  /* 0x800000071f1f7e21 */ /* 0x000fc80008010000 */
[----:B01----:R-:W-:-:S04]  /*5d10*/  FMUL.FTZ R14, R31, UR10 ;  /* 0x0000000a1f0e7c20 */ /* 0x003fc80008410000 */
[----:B-----5:R-:W-:Y:S01]  /*5d20*/  FFMA.FTZ R17, R49, R14, R47 ;  /* 0x0000000e31117223 */ /* 0x020fe2000001002f */
[----:B--2---:R-:W-:Y:S02]  /*5d30*/  IMAD R8, R21, UR12, RZ ;  /* 0x0000000c15087c24 */ /* 0x004fe4000f8e02ff */
[----:B------:R-:W-:-:S04]  /*5d40*/  IMAD.WIDE.U32 R12, R9, UR12, R12 ;  /* 0x0000000c090c7c25 */ /* 0x000fc8000f8e000c */
[----:B------:R-:W-:Y:S02]  /*5d50*/  IMAD R15, R9, UR13, R8 ;  /* 0x0000000d090f7c24 */ /* 0x000fe4000f8e0208 */
[----:B------:R-:W-:Y:S01]  /*5d60*/  FMUL.FTZ R9, R30, UR10 ;  /* 0x0000000a1e097c20 */ /* 0x000fe20008410000 */
[----:B---3--:R-:W-:Y:S02]  /*5d70*/  LEA R8, P1, R12, UR16, 0x2 ;  /* 0x000000100c087c11 */ /* 0x008fe4000f8210ff */
[----:B------:R-:W-:Y:S01]  /*5d80*/  IADD3 R15, PT, PT, R13, R15, RZ ;  /* 0x0000000f0d0f7210 */ /* 0x000fe20007ffe0ff */
[----:B------:R-:W-:-:S03]  /*5d90*/  FFMA.FTZ R16, R48, R9, R46 ;  /* 0x0000000930107223 */ /* 0x000fc6000001002e */
[----:B------:R-:W-:-:S05]  /*5da0*/  LEA.HI.X R9, R12, UR17, R15, 0x2, P1 ;  /* 0x000000110c097c11 */ /* 0x000fca00088f140f */
[----:B------:R2:W-:Y:S02]  /*5db0*/  STG.E.64 desc[UR14][R8.64], R16 ;  /* 0x0000001008007986 */ /* 0x0005e4000c101b0e */
.L_x_3686:
[----:B------:R-:W-:Y:S05]  /*5dc0*/  BSYNC.RECONVERGENT B1 ;  /* 0x0000000000017941 */ /* 0x000fea0003800200 */
.L_x_3685:
        /* <DEDUP_REMOVED lines=8> */
[----:B---3--:R-:W-:Y:S02]  /*5e50*/  IMAD R11, R11, UR12, RZ ;  /* 0x0000000c0b0b7c24 */ /* 0x008fe4000f8e02ff */
[----:B------:R-:W-:-:S04]  /*5e60*/  IMAD.WIDE.U32 R12, R10, UR12, R8 ;  /* 0x0000000c0a0c7c25 */ /* 0x000fc8000f8e0008 */
[----:B------:R-:W-:Y:S01]  /*5e70*/  FMUL.FTZ R9, R32, UR10 ;  /* 0x0000000a20097c20 */ /* 0x000fe20008410000 */
[----:B------:R-:W-:Y:S01]  /*5e80*/  IMAD R11, R10, UR13, R11 ;  /* 0x0000000d0a0b7c24 */ /* 0x000fe2000f8e020b */
[----:B--2---:R-:W-:Y:S01]  /*5e90*/  LEA R8, P1, R12, UR16, 0x2 ;  /* 0x000000100c087c11 */ /* 0x004fe2000f8210ff */
[----:B------:R-:W-:Y:S01]  /*5ea0*/  FMUL.FTZ R10, R33, UR10 ;  /* 0x0000000a210a7c20 */ /* 0x000fe20008410000 */
[----:B01---5:R-:W-:Y:S02]  /*5eb0*/  FFMA.FTZ R14, R48, R9, R46 ;  /* 0x00000009300e7223 */ /* 0x023fe4000001002e */
[----:B------:R-:W-:Y:S01]  /*5ec0*/  IADD3 R11, PT, PT, R13, R11, RZ ;  /* 0x0000000b0d0b7210 */ /* 0x000fe20007ffe0ff */
[----:B------:R-:W-:-:S03]  /*5ed0*/  FFMA.FTZ R15, R49, R10, R47 ;  /* 0x0000000a310f7223 */ /* 0x000fc6000001002f */
[----:B------:R-:W-:-:S05]  /*5ee0*/  LEA.HI.X R9, R12, UR17, R11, 0x2, P1 ;  /* 0x000000110c097c11 */ /* 0x000fca00088f140b */
[----:B------:R3:W-:Y:S02]  /*5ef0*/  STG.E.64 desc[UR14][R8.64], R14 ;  /* 0x0000000e08007986 */ /* 0x0007e4000c101b0e */
.L_x_3688:
[----:B------:R-:W-:Y:S05]  /*5f00*/  BSYNC.RECONVERGENT B1 ;  /* 0x0000000000017941 */ /* 0x000fea0003800200 */
.L_x_3687:
[----:B------:R-:W-:Y:S04]  /*5f10*/  BSSY.RECONVERGENT B1, `(.L_x_3689) ;  /* 0x0000013000017945 */ /* 0x000fe80003800200 */
[----:B------:R-:W-:Y:S05]  /*5f20*/  @P3 BRA `(.L_x_3690) ;  /* 0x0000000000443947 */ /* 0x000fea0003800000 */
[----:B------:R-:W4:Y:S01]  /*5f30*/  LDCU.64 UR12, c[0x0][0x3e0] ;  /* 0x00007c00ff0c77ac */ /* 0x000f220008000a00 */
[----:B--23--:R-:W-:Y:S01]  /*5f40*/  MOV R8, R88 ;  /* 0x0000005800087202 */ /* 0x00cfe20000000f00 */
[----:B------:R-:W-:Y:S01]  /*5f50*/  FADD.FTZ R34, R34, -UR7 ;  /* 0x8000000722227e21 */ /* 0x000fe20008010000 */
[----:B------:R-:W-:Y:S01]  /*5f60*/  MOV R9, R91 ;  /* 0x0000005b00097202 */ /* 0x000fe20000000f00 */
[----:B------:R-:W2:Y:S01]  /*5f70*/  LDCU.64 UR16, c[0x0][0x380] ;  /* 0x00007000ff1077ac */ /* 0x000ea20008000a00 */
[----:B------:R-:W-:-:S04]  /*5f80*/  FADD.FTZ R35, R35, -UR7 ;  /* 0x8000000723237e21 */ /* 0x000fc80008010000 */
[----:B------:R-:W-:-:S04]  /*5f90*/  FMUL.FTZ R10, R35, UR10 ;  /* 0x0000000a230a7c20 */ /* 0x000fc80008410000 */
[----:B-----5:R-:W-:Y:S01]  /*5fa0*/  FFMA.FTZ R13, R49, R10, R47 ;  /* 0x0000000a310d7223 */ /* 0x020fe2000001002f */
[----:B----4-:R-:W-:Y:S02]  /*5fb0*/  IMAD R7, R7, UR12, RZ ;  /* 0x0000000c07077c24 */ /* 0x010fe4000f8e02ff */
[----:B------:R-:W-:-:S04]  /*5fc0*/  IMAD.WIDE.U32 R8, R6, UR12, R8 ;  /* 0x0000000c06087c25 */ /* 0x000fc8000f8e0008 */
[----:B------:R-:W-:Y:S02]  /*5fd0*/  IMAD R11, R6, UR13, R7 ;  /* 0x0000000d060b7c24 */ /* 0x000fe4000f8e0207 */
[----:B------:R-:W-:Y:S01]  /*5fe0*/  FMUL.FTZ R7, R34, UR10 ;  /* 0x0000000a22077c20 */ /* 0x000fe20008410000 */
[----:B--2---:R-:W-:Y:S02]  /*5ff0*/  LEA R6, P1, R8, UR16, 0x2 ;  /* 0x0000001008067c11 */ /* 0x004fe4000f8210ff */
[----:B------:R-:W-:Y:S01]  /*6000*/  IADD3 R11, PT, PT, R9, R11, RZ ;  /* 0x0000000b090b7210 */ /* 0x000fe20007ffe0ff */
[----:B------:R-:W-:-:S03]  /*6010*/  FFMA.FTZ R12, R48, R7, R46 ;  /* 0x00000007300c7223 */ /* 0x000fc6000001002e */
[----:B------:R-:W-:-:S05]  /*6020*/  LEA.HI.X R7, R8, UR17, R11, 0x2, P1 ;  /* 0x0000001108077c11 */ /* 0x000fca00088f140b */
[----:B------:R4:W-:Y:S02]  /*6030*/  STG.E.64 desc[UR14][R6.64], R12 ;  /* 0x0000000c06007986 */ /* 0x0009e4000c101b0e */
.L_x_3690:
[----:B------:R-:W-:Y:S05]  /*6040*/  BSYNC.RECONVERGENT B1 ;  /* 0x0000000000017941 */ /* 0x000fea0003800200 */
.L_x_3689:
[----:B------:R-:W-:Y:S04]  /*6050*/  BSSY.RECONVERGENT B1, `(.L_x_3691) ;  /* 0x0000013000017945 */ /* 0x000fe80003800200 */
[----:B------:R-:W-:Y:S05]  /*6060*/  @P4 BRA `(.L_x_3692) ;  /* 0x0000000000444947 */ /* 0x000fea0003800000 */
[----:B------:R-:W0:Y:S01]  /*6070*/  LDCU.64 UR12, c[0x0][0x3e0] ;  /* 0x00007c00ff0c77ac */ /* 0x000e220008000a00 */
[----:B----4-:R-:W-:Y:S01]  /*6080*/  MOV R6, R88 ;  /* 0x0000005800067202 */ /* 0x010fe20000000f00 */
[----:B------:R-:W-:Y:S01]  /*6090*/  FADD.FTZ R36, R36, -UR7 ;  /* 0x8000000724247e21 */ /* 0x000fe20008010000 */
[----:B------:R-:W-:Y:S01]  /*60a0*/  MOV R7, R91 ;  /* 0x0000005b00077202 */ /* 0x000fe20000000f00 */
[----:B------:R-:W4:Y:S01]  /*60b0*/  LDCU.64 UR16, c[0x0][0x380] ;  /* 0x00007000ff1077ac */ /* 0x000f220008000a00 */
[----:B------:R-:W-:-:S04]  /*60c0*/  FADD.FTZ R37, R37, -UR7 ;  /* 0x8000000725257e21 */ /* 0x000fc80008010000 */
[----:B--23--:R-:W-:-:S04]  /*60d0*/  FMUL.FTZ R8, R37, UR10 ;  /* 0x0000000a25087c20 */ /* 0x00cfc80008410000 */
[----:B-----5:R-:W-:Y:S01]  /*60e0*/  FFMA.FTZ R11, R49, R8, R47 ;  /* 0x00000008310b7223 */ /* 0x020fe2000001002f */
[----:B0-----:R-:W-:Y:S02]  /*60f0*/  IMAD R5, R5, UR12, RZ ;  /* 0x0000000c05057c24 */ /* 0x001fe4000f8e02ff */
        /* <DEDUP_REMOVED lines=8> */
.L_x_3692:
[----:B------:R-:W-:Y:S05]  /*6180*/  BSYNC.RECONVERGENT B1 ;  /* 0x0000000000017941 */ /* 0x000fea0003800200 */
.L_x_3691:
[----:B------:R-:W-:Y:S01]  /*6190*/  ISETP.GE.U32.AND P5, PT, R3, UR8, PT ;  /* 0x0000000803007c0c */ /* 0x000fe2000bfa6070 */
[----:B------:R-:W-:Y:S01]  /*61a0*/  BSSY.RECONVERGENT B1, `(.L_x_3693) ;  /* 0x000002a000017945 */ /* 0x000fe20003800200 */
[----:B----4-:R-:W-:Y:S02]  /*61b0*/  SHF.R.S32.HI R12, RZ, 0x1f, R3 ;  /* 0x0000001fff0c7819 */ /* 0x010fe40000011403 */
[----:B------:R-:W-:Y:S02]  /*61c0*/  IADD3 R21, PT, PT, R44, 0x160, RZ ;  /* 0x000001602c157810 */ /* 0x000fe40007ffe0ff */
[----:B------:R-:W-:Y:S02]  /*61d0*/  ISETP.GE.AND.EX P5, PT, R12, UR9, PT, P5 ;  /* 0x000000090c007c0c */ /* 0x000fe4000bfa6350 */
[C---:B0-----:R-:W-:Y:S02]  /*61e0*/  IADD3 R10, PT, PT, R44.reuse, 0x170, RZ ;  /* 0x000001702c0a7810 */ /* 0x041fe40007ffe0ff */
[----:B--23--:R-:W-:-:S02]  /*61f0*/  IADD3 R8, PT, PT, R44, 0x180, RZ ;  /* 0x000001802c087810 */ /* 0x00cfc40007ffe0ff */
[----:B------:R-:W-:Y:S02]  /*6200*/  IADD3 R6, PT, PT, R44, 0x190, RZ ;  /* 0x000001902c067810 */ /* 0x000fe40007ffe0ff */
[----:B------:R-:W-:Y:S02]  /*6210*/  ISETP.GE.U32.AND P2, PT, R2, UR8, PT ;  /* 0x0000000802007c0c */ /* 0x000fe4000bf46070 */
[----:B------:R-:W-:Y:S02]  /*6220*/  ISETP.GE.U32.AND P1, PT, R21, UR8, PT ;  /* 0x0000000815007c0c */ /* 0x000fe4000bf26070 */
[----:B------:R-:W-:Y:S02]  /*6230*/  ISETP.GE.U32.AND P6, PT, R10, UR8, PT ;  /* 0x000000080a007c0c */ /* 0x000fe4000bfc6070 */
[----:B------:R-:W-:Y:S02]  /*6240*/  ISETP.GE.U32.AND P3, PT, R8, UR8, PT ;  /* 0x0000000808007c0c */ /* 0x000fe4000bf66070 */
[----:B------:R-:W-:-:S02]  /*6250*/  ISETP.GE.U32.AND P4, PT, R6, UR8, PT ;  /* 0x0000000806007c0c */ /* 0x000fc4000bf86070 */
[----:B-1----:R-:W-:Y:S02]  /*6260*/  SHF.R.S32.HI R17, RZ, 0x1f, R2 ;  /* 0x0000001fff117819 */ /* 0x002fe40000011402 */
        /* <DEDUP_REMOVED lines=18> */
[----:B------:R-:W-:-:S05]  /*6390*/  MOV R12, R88 ;  /* 0x00000058000c7202 */ /* 0x000fca0000000f00 */
[----:B------:R-:W-:-:S04]  /*63a0*/  IMAD.WIDE.U32 R14, R3, UR12, R12 ;  /* 0x0000000c030e7c25 */ /* 0x000fc8000f8e000c */
[----:B------:R-:W-:Y:S02]  /*63b0*/  IMAD R13, R3, UR13, R16 ;  /* 0x0000000d030d7c24 */ /* 0x000fe4000f8e0210 */
[----:B------:R-:W-:Y:S01]  /*63c0*/  FMUL.FTZ R3, R38, UR10 ;  /* 0x0000000a26037c20 */ /* 0x000fe20008410000 */
[----:B-1----:R-:W-:Y:S01]  /*63d0*/  LEA R12, P5, R14, UR16, 0x2 ;  /* 0x000000100e0c7c11 */ /* 0x002fe2000f8a10ff */
[----:B------:R-:W-:Y:S01]  /*63e0*/  FMUL.FTZ R16, R39, UR10 ;  /* 0x0000000a27107c20 */ /* 0x000fe20008410000 */
[----:B------:R-:W-:Y:S01]  /*63f0*/  IADD3 R13, PT, PT, R15, R13, RZ ;  /* 0x0000000d0f0d7210 */ /* 0x000fe20007ffe0ff */
[----:B-----5:R-:W-:Y:S02]  /*6400*/  FFMA.FTZ R18, R48, R3, R46 ;  /* 0x0000000330127223 */ /* 0x020fe4000001002e */
[----:B------:R-:W-:Y:S01]  /*6410*/  FFMA.FTZ R19, R49, R16, R47 ;  /* 0x0000001031137223 */ /* 0x000fe2000001002f */
[----:B------:R-:W-:-:S05]  /*6420*/  LEA.HI.X R13, R14, UR17, R13, 0x2, P5 ;  /* 0x000000110e0d7c11 */ /* 0x000fca000a8f140d */
[----:B------:R0:W-:Y:S02]  /*6430*/  STG.E.64 desc[UR14][R12.64], R18 ;  /* 0x000000120c007986 */ /* 0x0001e4000c101b0e */
.L_x_3694:
[----:B------:R-:W-:Y:S05]  /*6440*/  BSYNC.RECONVERGENT B1 ;  /* 0x0000000000017941 */ /* 0x000fea0003800200 */
.L_x_3693:
        /* <DEDUP_REMOVED lines=10> */
[----:B-----5:R-:W-:Y:S01]  /*64f0*/  FFMA.FTZ R16, R48, R3, R46 ;  /* 0x0000000330107223 */ /* 0x020fe2000001002e */
[----:B-1----:R-:W-:Y:S02]  /*6500*/  IMAD R17, R17, UR12, RZ ;  /* 0x0000000c11117c24 */ /* 0x002fe4000f8e02ff */
[----:B------:R-:W-:-:S04]  /*6510*/  IMAD.WIDE.U32 R12, R2, UR12, R12 ;  /* 0x0000000c020c7c25 */ /* 0x000fc8000f8e000c */
[----:B------:R-:W-:Y:S01]  /*6520*/  IMAD R17, R2, UR13, R17 ;  /* 0x0000000d02117c24 */ /* 0x000fe2000f8e0211 */
[----:B0-----:R-:W-:-:S04]  /*6530*/  LEA R2, P2, R12, UR16, 0x2 ;  /* 0x000000100c027c11 */ /* 0x001fc8000f8410ff */
[----:B------:R-:W-:-:S04]  /*6540*/  IADD3 R17, PT, PT, R13, R17, RZ ;  /* 0x000000110d117210 */ /* 0x000fc80007ffe0ff */
[----:B------:R-:W-:Y:S01]  /*6550*/  LEA.HI.X R3, R12, UR17, R17, 0x2, P2 ;  /* 0x000000110c037c11 */ /* 0x000fe200090f1411 */
[----:B------:R-:W-:-:S05]  /*6560*/  FFMA.FTZ R17, R49, R14, R47 ;  /* 0x0000000e31117223 */ /* 0x000fca000001002f */
[----:B------:R1:W-:Y:S02]  /*6570*/  STG.E.64 desc[UR14][R2.64], R16 ;  /* 0x0000001002007986 */ /* 0x0003e4000c101b0e */
.L_x_3696:
[----:B------:R-:W-:Y:S05]  /*6580*/  BSYNC.RECONVERGENT B1 ;  /* 0x0000000000017941 */ /* 0x000fea0003800200 */
.L_x_3695:
        /* <DEDUP_REMOVED lines=8> */
[----:B------:R-:W-:-:S04]  /*6610*/  FMUL.FTZ R14, R59, UR10 ;  /* 0x0000000a3b0e7c20 */ /* 0x000fc80008410000 */
[----:B-----5:R-:W-:Y:S01]  /*6620*/  FFMA.FTZ R17, R49, R14, R47 ;  /* 0x0000000e31117223 */ /* 0x020fe2000001002f */
[----:B--2---:R-:W-:Y:S02]  /*6630*/  IMAD R20, R20, UR12, RZ ;  /* 0x0000000c14147c24 */ /* 0x004fe4000f8e02ff */
[----:B0-----:R-:W-:-:S04]  /*6640*/  IMAD.WIDE.U32 R12, R21, UR12, R2 ;  /* 0x0000000c150c7c25 */ /* 0x001fc8000f8e0002 */
[----:B------:R-:W-:Y:S01]  /*6650*/  FMUL.FTZ R3, R58, UR10 ;  /* 0x0000000a3a037c20 */ /* 0x000fe20008410000 */
[----:B------:R-:W-:Y:S01]  /*6660*/  IMAD R21, R21, UR13, R20 ;  /* 0x0000000d15157c24 */ /* 0x000fe2000f8e0214 */
[----:B-1----:R-:W-:Y:S02]  /*6670*/  LEA R2, P1, R12, UR16, 0x2 ;  /* 0x000000100c027c11 */ /* 0x002fe4000f8210ff */
[----:B------:R-:W-:Y:S02]  /*6680*/  FFMA.FTZ R16, R48, R3, R46 ;  /* 0x0000000330107223 */ /* 0x000fe4000001002e */
[----:B------:R-:W-:-:S04]  /*6690*/  IADD3 R21, PT, PT, R13, R21, RZ ;  /* 0x000000150d157210 */ /* 0x000fc80007ffe0ff */
[----:B------:R-:W-:-:S05]  /*66a0*/  LEA.HI.X R3, R12, UR17, R21, 0x2, P1 ;  /* 0x000000110c037c11 */ /* 0x000fca00088f1415 */
[----:B------:R2:W-:Y:S02]  /*66b0*/  STG.E.64 desc[UR14][R2.64], R16 ;  /* 0x0000001002007986 */ /* 0x0005e4000c101b0e */
.L_x_3698:
[----:B------:R-:W-:Y:S05]  /*66c0*/  BSYNC.RECONVERGENT B1 ;  /* 0x0000000000017941 */ /* 0x000fea0003800200 */
.L_x_3697:
[----:B------:R-:W-:Y:S04]  /*66d0*/  BSSY.RECONVERGENT B1, `(.L_x_3699) ;  /* 0x0000013000017945 */ /* 0x000fe80003800200 */
[----:B------:R-:W-:Y:S05]  /*66e0*/  @P6 BRA `(.L_x_3700) ;  /* 0x0000000000446947 */ /* 0x000fea0003800000 */
[----:B------:R-:W3:Y:S01]  /*66f0*/  LDCU.64 UR12, c[0x0][0x3e0] ;  /* 0x00007c00ff0c77ac */ /* 0x000ee20008000a00 */
[----:B-12---:R-:W-:Y:S01]  /*6700*/  MOV R2, R88 ;  /* 0x0000005800027202 */ /* 0x006fe20000000f00 */
[----:B------:R-:W-:Y:S01]  /*6710*/  FADD.FTZ R60, R60, -UR7 ;  /* 0x800000073c3c7e21 */ /* 0x000fe20008010000 */
[----:B------:R-:W-:Y:S01]  /*6720*/  MOV R3, R91 ;  /* 0x0000005b00037202 */ /* 0x000fe20000000f00 */
[----:B------:R-:W1:Y:S01]  /*6730*/  LDCU.64 UR16, c[0x0][0x380] ;  /* 0x00007000ff1077ac */ /* 0x000e620008000a00 */
[----:B------:R-:W-:Y:S01]  /*6740*/  FADD.FTZ R61, R61, -UR7 ;  /* 0x800000073d3d7e21 */ /* 0x000fe20008010000 */
[----:B---3--:R-:W-:Y:S02]  /*6750*/  IMAD R11, R11, UR12, RZ ;  /* 0x0000000c0b0b7c24 */ /* 0x008fe4000f8e02ff */
[----:B0-----:R-:W-:-:S04]  /*6760*/  IMAD.WIDE.U32 R12, R10, UR12, R2 ;  /* 0x0000000c0a0c7c25 */ /* 0x001fc8000f8e0002 */
[----:B------:R-:W-:Y:S01]  /*6770*/  FMUL.FTZ R3, R60, UR10 ;  /* 0x0000000a3c037c20 */ /* 0x000fe20008410000 */
[----:B------:R-:W-:Y:S01]  /*6780*/  IMAD R11, R10, UR13, R11 ;  /* 0x0000000d0a0b7c24 */ /* 0x000fe2000f8e020b */
[----:B-1----:R-:W-:Y:S01]  /*6790*/  LEA R2, P1, R12, UR16, 0x2 ;  /* 0x000000100c027c11 */ /* 0x002fe2000f8210ff */
[----:B------:R-:W-:Y:S01]  /*67a0*/  FMUL.FTZ R10, R61, UR10 ;  /* 0x0000000a3d0a7c20 */ /* 0x000fe20008410000 */
[----:B-----5:R-:W-:Y:S02]  /*67b0*/  FFMA.FTZ R14, R48, R3, R46 ;  /* 0x00000003300e7223 */ /* 0x020fe4000001002e */
[----:B------:R-:W-:Y:S01]  /*67c0*/  IADD3 R11, PT, PT, R13, R11, RZ ;  /* 0x0000000b0d0b7210 */ /* 0x000fe20007ffe0ff */
[----:B------:R-:W-:-:S03]  /*67d0*/  FFMA.FTZ R15, R49, R10, R47 ;  /* 0x0000000a310f7223 */ /* 0x000fc6000001002f */
[----:B------:R-:W-:-:S05]  /*67e0*/  LEA.HI.X R3, R12, UR17, R11, 0x2, P1 ;  /* 0x000000110c037c11 */ /* 0x000fca00088f140b */
[----:B------:R3:W-:Y:S02]  /*67f0*/  STG.E.64 desc[UR14][R2.64], R14 ;  /* 0x0000000e02007986 */ /* 0x0007e4000c101b0e */
.L_x_3700:
[----:B------:R-:W-:Y:S05]  /*6800*/  BSYNC.RECONVERGENT B1 ;  /* 0x0000000000017941 */ /* 0x000fea0003800200 */
.L_x_3699:
[----:B------:R-:W-:Y:S04]  /*6810*/  BSSY.RECONVERGENT B1, `(.L_x_3701) ;  /* 0x0000013000017945 */ /* 0x000fe80003800200 */
[----:B------:R-:W-:Y:S05]  /*6820*/  @P3 BRA `(.L_x_3702) ;  /* 0x0000000000443947 */ /* 0x000fea0003800000 */
[----:B------:R-:W4:Y:S01]  /*6830*/  LDCU.64 UR12, c[0x0][0x3e0] ;  /* 0x00007c00ff0c77ac */ /* 0x000f220008000a00 */
[----:B-123--:R-:W-:Y:S01]  /*6840*/  MOV R2, R88 ;  /* 0x0000005800027202 */ /* 0x00efe20000000f00 */
[----:B------:R-:W-:Y:S01]  /*6850*/  FADD.FTZ R62, R62, -UR7 ;  /* 0x800000073e3e7e21 */ /* 0x000fe20008010000 */
[----:B------:R-:W-:Y:S01]  /*6860*/  MOV R3, R91 ;  /* 0x0000005b00037202 */ /* 0x000fe20000000f00 */
[----:B------:R-:W1:Y:S01]  /*6870*/  LDCU.64 UR16, c[0x0][0x380] ;  /* 0x00007000ff1077ac */ /* 0x000e620008000a00 */
[----:B------:R-:W-:Y:S01]  /*6880*/  FADD.FTZ R63, R63, -UR7 ;  /* 0x800000073f3f7e21 */ /* 0x000fe20008010000 */
[----:B----4-:R-:W-:Y:S02]  /*6890*/  IMAD R9, R9, UR12, RZ ;  /* 0x0000000c09097c24 */ /* 0x010fe4000f8e02ff */
[----:B------:R-:W-:-:S04]  /*68a0*/  IMAD.WIDE.U32 R10, R8, UR12, R2 ;  /* 0x0000000c080a7c25 */ /* 0x000fc8000f8e0002 */
[----:B------:R-:W-:Y:S01]  /*68b0*/  FMUL.FTZ R3, R62, UR10 ;  /* 0x0000000a3e037c20 */ /* 0x000fe20008410000 */
[----:B------:R-:W-:Y:S01]  /*68c0*/  IMAD R9, R8, UR13, R9 ;  /* 0x0000000d08097c24 */ /* 0x000fe2000f8e0209 */
[----:B-1----:R-:W-:Y:S01]  /*68d0*/  LEA R2, P1, R10, UR16, 0x2 ;  /* 0x000000100a027c11 */ /* 0x002fe2000f8210ff */
[----:B------:R-:W-:Y:S01]  /*68e0*/  FMUL.FTZ R8, R63, UR10 ;  /* 0x0000000a3f087c20 */ /* 0x000fe20008410000 */
[----:B0----5:R-:W-:Y:S02]  /*68f0*/  FFMA.FTZ R12, R48, R3, R46 ;  /* 0x00000003300c7223 */ /* 0x021fe4000001002e */
[----:B------:R-:W-:Y:S01]  /*6900*/  IADD3 R9, PT, PT, R11, R9, RZ ;  /* 0x000000090b097210 */ /* 0x000fe20007ffe0ff */
[----:B------:R-:W-:-:S03]  /*6910*/  FFMA.FTZ R13, R49, R8, R47 ;  /* 0x00000008310d7223 */ /* 0x000fc6000001002f */
[----:B------:R-:W-:-:S05]  /*6920*/  LEA.HI.X R3, R10, UR17, R9, 0x2, P1 ;  /* 0x000000110a037c11 */ /* 0x000fca00088f1409 */
[----:B------:R4:W-:Y:S02]  /*6930*/  STG.E.64 desc[UR14][R2.64], R12 ;  /* 0x0000000c02007986 */ /* 0x0009e4000c101b0e */
.L_x_3702:
[----:B------:R-:W-:Y:S05]  /*6940*/  BSYNC.RECONVERGENT B1 ;  /* 0x0000000000017941 */ /* 0x000fea0003800200 */
.L_x_3701:
[----:B------:R-:W-:Y:S04]  /*6950*/  BSSY.RECONVERGENT B1, `(.L_x_3703) ;  /* 0x0000013000017945 */ /* 0x000fe80003800200 */
[----:B------:R-:W-:Y:S05]  /*6960*/  @P4 BRA `(.L_x_3704) ;  /* 0x0000000000444947 */ /* 0x000fea0003800000 */
[----:B------:R-:W0:Y:S01]  /*6970*/  LDCU.64 UR12, c[0x0][0x3e0] ;  /* 0x00007c00ff0c77ac */ /* 0x000e220008000a00 */
[----:B-1234-:R-:W-:Y:S01]  /*6980*/  MOV R2, R88 ;  /* 0x0000005800027202 */ /* 0x01efe20000000f00 */
[----:B------:R-:W-:Y:S01]  /*6990*/  FADD.FTZ R64, R64, -UR7 ;  /* 0x8000000740407e21 */ /* 0x000fe20008010000 */
[----:B------:R-:W-:Y:S01]  /*69a0*/  MOV R3, R91 ;  /* 0x0000005b00037202 */ /* 0x000fe20000000f00 */
[----:B------:R-:W1:Y:S01]  /*69b0*/  LDCU.64 UR16, c[0x0][0x380] ;  /* 0x00007000ff1077ac */ /* 0x000e620008000a00 */
[----:B------:R-:W-:Y:S01]  /*69c0*/  FADD.FTZ R65, R65, -UR7 ;  /* 0x8000000741417e21 */ /* 0x000fe20008010000 */
[----:B0-----:R-:W-:Y:S02]  /*69d0*/  IMAD R7, R7, UR12, RZ ;  /* 0x0000000c07077c24 */ /* 0x001fe4000f8e02ff */
[----:B------:R-:W-:-:S04]  /*69e0*/  IMAD.WIDE.U32 R8, R6, UR12, R2 ;  /* 0x0000000c06087c25 */ /* 0x000fc8000f8e0002 */
        /* <DEDUP_REMOVED lines=9> */
.L_x_3704:
[----:B------:R-:W-:Y:S05]  /*6a80*/  BSYNC.RECONVERGENT B1 ;  /* 0x0000000000017941 */ /* 0x000fea0003800200 */
.L_x_3703:
[----:B------:R-:W-:Y:S01]  /*6a90*/  ISETP.GE.U32.AND P5, PT, R5, UR8, PT ;  /* 0x0000000805007c0c */ /* 0x000fe2000bfa6070 */
[----:B------:R-:W-:Y:S01]  /*6aa0*/  BSSY.RECONVERGENT B1, `(.L_x_3705) ;  /* 0x0000028000017945 */ /* 0x000fe20003800200 */
[----:B------:R-:W-:Y:S02]  /*6ab0*/  SHF.R.S32.HI R7, RZ, 0x1f, R5 ;  /* 0x0000001fff077819 */ /* 0x000fe40000011405 */
[C---:B-12---:R-:W-:Y:S02]  /*6ac0*/  IADD3 R17, PT, PT, R44.reuse, 0x1c0, RZ ;  /* 0x000001c02c117810 */ /* 0x046fe40007ffe0ff */
[----:B------:R-:W-:Y:S02]  /*6ad0*/  ISETP.GE.AND.EX P5, PT, R7, UR9, PT, P5 ;  /* 0x0000000907007c0c */ /* 0x000fe4000bfa6350 */
[C---:B0-----:R-:W-:Y:S02]  /*6ae0*/  IADD3 R19, PT, PT, R44.reuse, 0x1d0, RZ ;  /* 0x000001d02c137810 */ /* 0x041fe40007ffe0ff */
        /* <DEDUP_REMOVED lines=35> */
.L_x_3706:
[----:B------:R-:W-:Y:S05]  /*6d20*/  BSYNC.RECONVERGENT B1 ;  /* 0x0000000000017941 */ /* 0x000fea0003800200 */
.L_x_3705:
        /* <DEDUP_REMOVED lines=19> */
.L_x_3708:
[----:B------:R-:W-:Y:S05]  /*6e60*/  BSYNC.RECONVERGENT B1 ;  /* 0x0000000000017941 */ /* 0x000fea0003800200 */
.L_x_3707:
        /* <DEDUP_REMOVED lines=19> */
.L_x_3710:
[----:B------:R-:W-:Y:S05]  /*6fa0*/  BSYNC.RECONVERGENT B1 ;  /* 0x0000000000017941 */ /* 0x000fea0003800200 */
.L_x_3709:
[----:B------:R-:W-:Y:S04]  /*6fb0*/  BSSY.RECONVERGENT B1, `(.L_x_3711) ;  /* 0x0000013000017945 */ /* 0x000fe80003800200 */
[----:B------:R-:W-:Y:S05]  /*6fc0*/  @P6 BRA `(.L_x_3712) ;  /* 0x0000000000446947 */ /* 0x000fea0003800000 */
[----:B------:R-:W3:Y:S01]  /*6fd0*/  LDCU.64 UR12, c[0x0][0x3e0] ;  /* 0x00007c00ff0c77ac */ /* 0x000ee20008000a00 */
[----:B-12---:R-:W-:Y:S01]  /*6fe0*/  MOV R4, R88 ;  /* 0x0000005800047202 */ /* 0x006fe20000000f00 */
[----:B------:R-:W-:Y:S01]  /*6ff0*/  FADD.FTZ R72, R72, -UR7 ;  /* 0x8000000748487e21 */ /* 0x000fe20008010000 */
[----:B------:R-:W-:Y:S01]  /*7000*/  MOV R5, R91 ;  /* 0x0000005b00057202 */ /* 0x000fe20000000f00 */
[----:B------:R-:W1:Y:S01]  /*7010*/  LDCU.64 UR16, c[0x0][0x380] ;  /* 0x00007000ff1077ac */ /* 0x000e620008000a00 */
[----:B------:R-:W-:-:S04]  /*7020*/  FADD.FTZ R73, R73, -UR7 ;  /* 0x8000000749497e21 */ /* 0x000fc80008010000 */
[----:B------:R-:W-:-:S04]  /*7030*/  FMUL.FTZ R10, R73, UR10 ;  /* 0x0000000a490a7c20 */ /* 0x000fc80008410000 */
[----:B-----5:R-:W-:Y:S01]  /*7040*/  FFMA.FTZ R13, R49, R10, R47 ;  /* 0x0000000a310d7223 */ /* 0x020fe2000001002f */
[----:B---3--:R-:W-:Y:S02]  /*7050*/  IMAD R18, R18, UR12, RZ ;  /* 0x0000000c12127c24 */ /* 0x008fe4000f8e02ff */
        /* <DEDUP_REMOVED lines=8> */
.L_x_3712:
[----:B------:R-:W-:Y:S05]  /*70e0*/  BSYNC.RECONVERGENT B1 ;  /* 0x0000000000017941 */ /* 0x000fea0003800200 */
.L_x_3711:
[----:B------:R-:W-:Y:S04]  /*70f0*/  BSSY.RECONVERGENT B1, `(.L_x_3713) ;  /* 0x0000013000017945 */ /* 0x000fe80003800200 */
[----:B------:R-:W-:Y:S05]  /*7100*/  @P3 BRA `(.L_x_3714) ;  /* 0x0000000000443947 */ /* 0x000fea0003800000 */
[----:B------:R-:W0:Y:S01]  /*7110*/  LDCU.64 UR12, c[0x0][0x3e0] ;  /* 0x00007c00ff0c77ac */ /* 0x000e220008000a00 */
[----:B-123--:R-:W-:Y:S01]  /*7120*/  MOV R4, R88 ;  /* 0x0000005800047202 */ /* 0x00efe20000000f00 */
        /* <DEDUP_REMOVED lines=15> */
.L_x_3714:
[----:B------:R-:W-:Y:S05]  /*7220*/  BSYNC.RECONVERGENT B1 ;  /* 0x0000000000017941 */ /* 0x000fea0003800200 */
.L_x_3713:
[----:B------:R-:W-:Y:S05]  /*7230*/  @P4 BRA `(.L_x_3715) ;  /* 0x0000004400284947 */ /* 0x000fea0003800000 */
[----:B------:R-:W0:Y:S01]  /*7240*/  LDCU.64 UR8, c[0x0][0x3e0] ;  /* 0x00007c00ff0877ac */ /* 0x000e220008000a00 */
[----:B------:R-:W-:Y:S01]  /*7250*/  MOV R89, R91 ;  /* 0x0000005b00597202 */ /* 0x000fe20000000f00 */
[----:B------:R-:W-:Y:S01]  /*7260*/  FADD.FTZ R76, R76, -UR7 ;  /* 0x800000074c4c7e21 */ /* 0x000fe20008010000 */
[----:B------:R-:W-:Y:S01]  /*7270*/  FADD.FTZ R77, R77, -UR7 ;  /* 0x800000074d4d7e21 */ /* 0x000fe20008010000 */
[----:B------:R-:W0:Y:S03]  /*7280*/  LDCU.64 UR12, c[0x0][0x380] ;  /* 0x00007000ff0c77ac */ /* 0x000e260008000a00 */
[----:B-1234-:R-:W-:-:S04]  /*7290*/  FMUL.FTZ R4, R77, UR10 ;  /* 0x0000000a4d047c20 */ /* 0x01efc80008410000 */
[----:B-----5:R-:W-:Y:S01]  /*72a0*/  FFMA.FTZ R47, R49, R4, R47 ;  /* 0x00000004312f7223 */ /* 0x020fe2000001002f */
[----:B0-----:R-:W-:Y:S02]  /*72b0*/  IMAD R3, R2, UR8, RZ ;  /* 0x0000000802037c24 */ /* 0x001fe4000f8e02ff */
[----:B------:R-:W-:-:S04]  /*72c0*/  IMAD.WIDE.U32 R88, R44, UR8, R88 ;  /* 0x000000082c587c25 */ /* 0x000fc8000f8e0058 */
[----:B------:R-:W-:Y:S02]  /*72d0*/  IMAD R5, R44, UR9, R3 ;  /* 0x000000092c057c24 */ /* 0x000fe4000f8e0203 */
[----:B------:R-:W-:Y:S01]  /*72e0*/  FMUL.FTZ R3, R76, UR10 ;  /* 0x0000000a4c037c20 */ /* 0x000fe20008410000 */
[----:B------:R-:W-:Y:S02]  /*72f0*/  LEA R2, P1, R88, UR12, 0x2 ;  /* 0x0000000c58027c11 */ /* 0x000fe4000f8210ff */
[----:B------:R-:W-:Y:S01]  /*7300*/  IADD3 R5, PT, PT, R89, R5, RZ ;  /* 0x0000000559057210 */ /* 0x000fe20007ffe0ff */
[----:B------:R-:W-:-:S03]  /*7310*/  FFMA.FTZ R46, R48, R3, R46 ;  /* 0x00000003302e7223 */ /* 0x000fc6000001002e */
[----:B------:R-:W-:-:S05]  /*7320*/  LEA.HI.X R3, R88, UR13, R5, 0x2, P1 ;  /* 0x0000000d58037c11 */ /* 0x000fca00088f1405 */
[----:B------:R0:W-:Y:S01]  /*7330*/  STG.E.64 desc[UR14][R2.64], R46 ;  /* 0x0000002e02007986 */ /* 0x0001e2000c101b0e */
[----:B------:R-:W-:Y:S05]  /*7340*/  BRA `(.L_x_3715) ;  /* 0x0000004000e47947 */ /* 0x000fea0003800000 */
.L_x_3652:
        /* <DEDUP_REMOVED lines=14> */
[----:B------:R-:W-:Y:S01]  /*7430*/  FADD.FTZ R80, R80, -UR7 ;  /* 0x8000000750507e21 */ /* 0x000fe20008010000 */
[----:B------:R-:W-:Y:S01]  /*7440*/  FADD.FTZ R81, R81, -UR7 ;  /* 0x8000000751517e21 */ /* 0x000fe20008010000 */
[----:B------:R-:W0:Y:S01]  /*7450*/  LDCU.64 UR12, c[0x0][0x3e0] ;  /* 0x00007c00ff0c77ac */ /* 0x000e220008000a00 */
[----:B------:R-:W-:Y:S01]  /*7460*/  MOV R52, R88 ;  /* 0x0000005800347202 */ /* 0x000fe20000000f00 */
[----:B------:R-:W-:Y:S01]  /*7470*/  FMUL.FTZ R51, R80, UR10 ;  /* 0x0000000a50337c20 */ /* 0x000fe20008410000 */
[----:B------:R-:W-:Y:S01]  /*7480*/  FMUL.FTZ R80, R81, UR10 ;  /* 0x0000000a51507c20 */ /* 0x000fe20008410000 */
        /* <DEDUP_REMOVED lines=10> */
[----:B------:R-:W-:Y:S01]  /*7530*/  IMAD R93, R44, UR13, R93 ;  /* 0x0000000d2c5d7c24 */ /* 0x000fe2000f8e025d */
[----:B-1----:R-:W-:Y:S01]  /*7540*/  LEA R50, P1, R52, UR16, 0x2 ;  /* 0x0000001034327c11 */ /* 0x002fe2000f8210ff */
[----:B--2---:R-:W-:-:S03]  /*7550*/  FADD.FTZ R87, R51, 1 ;  /* 0x3f80000033577421 */ /* 0x004fc60000010000 */
[----:B------:R-:W-:Y:S01]  /*7560*/  IADD3 R93, PT, PT, R53, R93, RZ ;  /* 0x0000005d355d7210 */ /* 0x000fe20007ffe0ff */
[----:B0-----:R-:W-:-:S03]  /*7570*/  FADD.FTZ R81, R92, 1 ;  /* 0x3f8000005c517421 */ /* 0x001fc60000010000 */
[----:B------:R-:W-:Y:S01]  /*7580*/  LEA.HI.X R51, R52, UR17, R93, 0x2, P1 ;  /* 0x0000001134337c11 */ /* 0x000fe200088f145d */
[----:B------:R-:W0:Y:S08]  /*7590*/  MUFU.RCP R87, R87 ;  /* 0x0000005700577308 */ /* 0x000e300000001000 */
[----:B------:R-:W1:Y:S01]  /*75a0*/  MUFU.RCP R81, R81 ;  /* 0x0000005100517308 */ /* 0x000e620000001000 */
[----:B0-----:R-:W-:Y:S01]  /*75b0*/  FMUL.FTZ R52, R86, R87 ;  /* 0x0000005756347220 */ /* 0x001fe20000410000 */
[----:B-1----:R-:W-:-:S05]  /*75c0*/  FMUL.FTZ R53, R80, R81 ;  /* 0x0000005150357220 */ /* 0x002fca0000410000 */
[----:B------:R0:W-:Y:S02]  /*75d0*/  STG.E.64 desc[UR14][R50.64], R52 ;  /* 0x0000003432007986 */ /* 0x0001e4000c101b0e */
.L_x_3717:
[----:B------:R-:W-:Y:S05]  /*75e0*/  BSYNC.RECONVERGENT B1 ;  /* 0x0000000000017941 */ /* 0x000fea0003800200 */
.L_x_3716:
[----:B------:R-:W-:Y:S01]  /*75f0*/  BSSY.RECONVERGENT B1, `(.L_x_3718) ;  /* 0x000001f000017945 */ /* 0x000fe20003800200 */
[C---:B------:R-:W-:Y:S02]  /*7600*/  IADD3 R81, PT, PT, R44.reuse, 0x30, RZ ;  /* 0x000000302c517810 */ /* 0x040fe40007ffe0ff */
[----:B------:R-:W-:Y:S01]  /*7610*/  IADD3 R80, PT, PT, R44, 0x40, RZ ;  /* 0x000000402c507810 */ /* 0x000fe20007ffe0ff */
[----:B------:R-:W-:Y:S06]  /*7620*/  @P2 BRA `(.L_x_3719) ;  /* 0x00000000006c2947 */ /* 0x000fec0003800000 */
[----:B------:R-:W-:Y:S01]  /*7630*/  FADD.FTZ R78, R78, -UR7 ;  /* 0x800000074e4e7e21 */ /* 0x000fe20008010000 */
[----:B0-----:R-:W-:Y:S01]  /*7640*/  FADD.FTZ R50, R79, -UR7 ;  /* 0x800000074f327e21 */ /* 0x001fe20008010000 */
        /* <DEDUP_REMOVED lines=12> */
[----:B------:R-:W-:Y:S01]  /*7710*/  IMAD R93, R55, UR13, R52 ;  /* 0x0000000d375d7c24 */ /* 0x000fe2000f8e0234 */
[----:B------:R-:W-:-:S05]  /*7720*/  MOV R52, R88 ;  /* 0x0000005800347202 */ /* 0x000fca0000000f00 */
[----:B------:R-:W-:-:S04]  /*7730*/  IMAD.WIDE.U32 R52, R55, UR12, R52 ;  /* 0x0000000c37347c25 */ /* 0x000fc8000f8e0034 */
[----:B--2---:R-:W-:Y:S01]  /*7740*/  FADD.FTZ R86, R50, 1 ;  /* 0x3f80000032567421 */ /* 0x004fe20000010000 */
[----:B------:R-:W-:Y:S01]  /*7750*/  IADD3 R93, PT, PT, R53, R93, RZ ;  /* 0x0000005d355d7210 */ /* 0x000fe20007ffe0ff */
[----:B0-----:R-:W-:Y:S01]  /*7760*/  FADD.FTZ R87, R51, 1 ;  /* 0x3f80000033577421 */ /* 0x001fe20000010000 */
[----:B-1----:R-:W-:-:S03]  /*7770*/  LEA R50, P1, R52, UR16, 0x2 ;  /* 0x0000001034327c11 */ /* 0x002fc6000f8210ff */
[----:B------:R-:W0:Y:S01]  /*7780*/  MUFU.RCP R86, R86 ;  /* 0x0000005600567308 */ /* 0x000e220000001000 */
[----:B------:R-:W-:-:S07]  /*7790*/  LEA.HI.X R51, R52, UR17, R93, 0x2, P1 ;  /* 0x0000001134337c11 */ /* 0x000fce00088f145d */
[----:B------:R-:W1:Y:S01]  /*77a0*/  MUFU.RCP R85, R87 ;  /* 0x0000005700557308 */ /* 0x000e620000001000 */
[----:B0-----:R-:W-:Y:S01]  /*77b0*/  FMUL.FTZ R52, R79, R86 ;  /* 0x000000564f347220 */ /* 0x001fe20000410000 */
[----:B-1----:R-:W-:-:S05]  /*77c0*/  FMUL.FTZ R53, R78, R85 ;  /* 0x000000554e357220 */ /* 0x002fca0000410000 */
[----:B------:R1:W-:Y:S02]  /*77d0*/  STG.E.64 desc[UR14][R50.64], R52 ;  /* 0x0000003432007986 */ /* 0x0003e4000c101b0e */
.L_x_3719:
[----:B------:R-:W-:Y:S05]  /*77e0*/  BSYNC.RECONVERGENT B1 ;  /* 0x0000000000017941 */ /* 0x000fea0003800200 */
.L_x_3718:
[----:B------:R-:W-:Y:S04]  /*77f0*/  BSSY.RECONVERGENT B1, `(.L_x_3720) ;  /* 0x000001d000017945 */ /* 0x000fe80003800200 */
[----:B------:R-:W-:Y:S05]  /*7800*/  @P3 BRA `(.L_x_3721) ;  /* 0x00000000006c3947 */ /* 0x000fea0003800000 */
[----:B------:R-:W-:Y:S01]  /*7810*/  FADD.FTZ R2, R2, -UR7 ;  /* 0x8000000702027e21 */ /* 0x000fe20008010000 */
[----:B------:R-:W-:Y:S01]  /*7820*/  FADD.FTZ R3, R3, -UR7 ;  /* 0x8000000703037e21 */ /* 0x000fe20008010000 */
[----:B------:R-:W2:Y:S02]  /*7830*/  LDCU.64 UR12, c[0x0][0x3e0] ;  /* 0x00007c00ff0c77ac */ /* 0x000ea40008000a00 */
[----:B01----:R-:W-:Y:S01]  /*7840*/  FMUL.FTZ R53, R2, UR10 ;  /* 0x0000000a02357c20 */ /* 0x003fe20008410000 */
[----:B------:R-:W-:Y:S01]  /*7850*/  FMUL.FTZ R52, R3, UR10 ;  /* 0x0000000a03347c20 */ /* 0x000fe20008410000 */
[----:B------:R-:W0:Y:S01]  /*7860*/  LDCU.64 UR16, c[0x0][0x380] ;  /* 0x00007000ff1077ac */ /* 0x000e220008000a00 */
[----:B------:R-:W-:Y:S01]  /*7870*/  MOV R3, R91 ;  /* 0x0000005b00037202 */ /* 0x000fe20000000f00 */
[----:B-----5:R-:W-:Y:S01]  /*7880*/  FFMA.FTZ R53, R48, R53, R46 ;  /* 0x0000003530357223 */ /* 0x020fe2000001002e */
[----:B------:R-:W-:-:S03]  /*7890*/  FFMA.FTZ R52, R49, R52, R47 ;  /* 0x0000003431347223 */ /* 0x000fc6000001002f */
        /* <DEDUP_REMOVED lines=18> */
.L_x_3721:
[----:B------:R-:W-:Y:S05]  /*79c0*/  BSYNC.RECONVERGENT B1 ;  /* 0x0000000000017941 */ /* 0x000fea0003800200 */
.L_x_3720:
[----:B------:R-:W-:Y:S01]  /*79d0*/  ISETP.GE.U32.AND P3, PT, R81, UR8, PT ;  /* 0x0000000851007c0c */ /* 0x000fe2000bf66070 */
[----:B------:R-:W-:Y:S01]  /*79e0*/  BSSY.RECONVERGENT B1, `(.L_x_3722) ;  /* 0x000002e000017945 */ /* 0x000fe20003800200 */
[----:B012---:R-:W-:Y:S02]  /*79f0*/  SHF.R.S32.HI R50, RZ, 0x1f, R81 ;  /* 0x0000001fff327819 */ /* 0x007fe40000011451 */
        /* <DEDUP_REMOVED lines=43> */
[----:B------:R0:W-:Y:S02]  /*7cb0*/  STG.E.64 desc[UR14][R4.64], R50 ;  /* 0x0000003204007986 */ /* 0x0001e4000c101b0e */
.L_x_3723:
[----:B------:R-:W-:Y:S05]  /*7cc0*/  BSYNC.RECONVERGENT B1 ;  /* 0x0000000000017941 */ /* 0x000fea0003800200 */
.L_x_3722:
[----:B------:R-:W-:Y:S01]  /*7cd0*/  BSSY.RECONVERGENT B1, `(.L_x_3724) ;  /* 0x000001f000017945 */ /* 0x000fe20003800200 */
[C---:B0-----:R-:W-:Y:S02]  /*7ce0*/  IADD3 R50, PT, PT, R44.reuse, 0x80, RZ ;  /* 0x000000802c327810 */ /* 0x041fe40007ffe0ff */
[----:B------:R-:W-:Y:S01]  /*7cf0*/  IADD3 R51, PT, PT, R44, 0x90, RZ ;  /* 0x000000902c337810 */ /* 0x000fe20007ffe0ff */
[----:B------:R-:W-:Y:S06]  /*7d00*/  @P1 BRA `(.L_x_3725) ;  /* 0x00000000006c1947 */ /* 0x000fec0003800000 */
        /* <DEDUP_REMOVED lines=27> */
.L_x_3725:
[----:B------:R-:W-:Y:S05]  /*7ec0*/  BSYNC.RECONVERGENT B1 ;  /* 0x0000000000017941 */ /* 0x000fea0003800200 */
.L_x_3724:
[----:B------:R-:W-:Y:S04]  /*7ed0*/  BSSY.RECONVERGENT B1, `(.L_x_3726) ;  /* 0x000001d000017945 */ /* 0x000fe80003800200 */
[----:B------:R-:W-:Y:S05]  /*7ee0*/  @P4 BRA `(.L_x_3727) ;  /* 0x00000000006c4947 */ /* 0x000fea0003800000 */
[----:B------:R-:W-:Y:S01]  /*7ef0*/  FADD.FTZ R8, R8, -UR7 ;  /* 0x8000000708087e21 */ /* 0x000fe20008010000 */
[----:B0-----:R-:W-:Y:S01]  /*7f00*/  FADD.FTZ R4, R9, -UR7 ;  /* 0x8000000709047e21 */ /* 0x001fe20008010000 */
[----:B------:R-:W0:Y:S02]  /*7f10*/  LDCU.64 UR12, c[0x0][0x3e0] ;  /* 0x00007c00ff0c77ac */ /* 0x000e240008000a00 */
[----:B------:R-:W-:Y:S01]  /*7f20*/  FMUL.FTZ R5, R8, UR10 ;  /* 0x0000000a08057c20 */ /* 0x000fe20008410000 */
[----:B------:R-:W-:Y:S01]  /*7f30*/  FMUL.FTZ R8, R4, UR10 ;  /* 0x0000000a04087c20 */ /* 0x000fe20008410000 */
        /* <DEDUP_REMOVED lines=12> */
[----:B0-----:R-:W-:Y:S02]  /*8000*/  FADD.FTZ R79, R6, 1 ;  /* 0x3f800000064f7421 */ /* 0x001fe40000010000 */
[----:B------:R-:W0:Y:S02]  /*8010*/  MUFU.RCP R78, R55 ;  /* 0x00000037004e7308 */ /* 0x000e240000001000 */
[----:B------:R-:W-:-:S03]  /*8020*/  IMAD.WIDE.U32 R4, R2, UR12, R4 ;  /* 0x0000000c02047c25 */ /* 0x000fc6000f8e0004 */
[----:B-1----:R-:W-:-:S03]  /*8030*/  LEA R6, P1, R4, UR16, 0x2 ;  /* 0x0000001004067c11 */ /* 0x002fc6000f8210ff */
[----:B------:R-:W1:Y:S01]  /*8040*/  MUFU.RCP R79, R79 ;  /* 0x0000004f004f7308 */ /* 0x000e620000001000 */
[----:B------:R-:W-:-:S04]  /*8050*/  IADD3 R7, PT, PT, R5, R7, RZ ;  /* 0x0000000705077210 */ /* 0x000fc80007ffe0ff */
[----:B------:R-:W-:Y:S01]  /*8060*/  LEA.HI.X R7, R4, UR17, R7, 0x2, P1 ;  /* 0x0000001104077c11 */ /* 0x000fe200088f1407 */
[----:B0-----:R-:W-:Y:S01]  /*8070*/  FMUL.FTZ R4, R9, R78 ;  /* 0x0000004e09047220 */ /* 0x001fe20000410000 */
[----:B-1----:R-:W-:-:S05]  /*8080*/  FMUL.FTZ R5, R8, R79 ;  /* 0x0000004f08057220 */ /* 0x002fca0000410000 */
[----:B------:R1:W-:Y:S02]  /*8090*/  STG.E.64 desc[UR14][R6.64], R4 ;  /* 0x0000000406007986 */ /* 0x0003e4000c101b0e */
.L_x_3727:
[----:B------:R-:W-:Y:S05]  /*80a0*/  BSYNC.RECONVERGENT B1 ;  /* 0x0000000000017941 */ /* 0x000fea0003800200 */
.L_x_3726:
        /* <DEDUP_REMOVED lines=12> */
[----:B------:R-:W-:Y:S01]  /*8170*/  FMUL.FTZ R8, R10, -1.4426950216293334961 ;  /* 0xbfb8aa3b0a087820 */ /* 0x000fe20000410000 */
[----:B------:R-:W-:-:S04]  /*8180*/  MOV R5, R91 ;  /* 0x0000005b00057202 */ /* 0x000fc80000000f00 */
[----:B------:R-:W1:Y:S01]  /*8190*/  MUFU.EX2 R2, R2 ;  /* 0x0000000200027308 */ /* 0x000e620000000800 */
[----:B--2---:R-:W-:-:S03]  /*81a0*/  IMAD R52, R53, UR12, RZ ;  /* 0x0000000c35347c24 */ /* 0x004fc6000f8e02ff */
[----:B------:R-:W2:Y:S01]  /*81b0*/  MUFU.EX2 R8, R8 ;  /* 0x0000000800087308 */ /* 0x000ea20000000800 */
[----:B------:R-:W-:-:S04]  /*81c0*/  IMAD.WIDE.U32 R4, R3, UR12, R4 ;  /* 0x0000000c03047c25 */ /* 0x000fc8000f8e0004 */
[----:B------:R-:W-:Y:S02]  /*81d0*/  IMAD R3, R3, UR13, R52 ;  /* 0x0000000d03037c24 */ /* 0x000fe4000f8e0234 */
[----:B-1----:R-:W-:Y:S01]  /*81e0*/  FADD.FTZ R7, R2, 1 ;  /* 0x3f80000002077421 */ /* 0x002fe20000010000 */
[----:B0-----:R-:W-:Y:S02]  /*81f0*/  LEA R2, P1, R4, UR16, 0x2 ;  /* 0x0000001004027c11 */ /* 0x001fe4000f8210ff */
        /* <DEDUP_REMOVED lines=8> */
.L_x_3729:
[----:B------:R-:W-:Y:S05]  /*8280*/  BSYNC.RECONVERGENT B1 ;  /* 0x0000000000017941 */ /* 0x000fea0003800200 */
.L_x_3728:
[----:B------:R-:W-:Y:S04]  /*8290*/  BSSY.RECONVERGENT B1, `(.L_x_3730) ;  /* 0x000001d000017945 */ /* 0x000fe80003800200 */
[----:B------:R-:W-:Y:S05]  /*82a0*/  @P2 BRA `(.L_x_3731) ;  /* 0x00000000006c2947 */ /* 0x000fea0003800000 */
[----:B------:R-:W-:Y:S01]  /*82b0*/  FADD.FTZ R12, R12, -UR7 ;  /* 0x800000070c0c7e21 */ /* 0x000fe20008010000 */
[----:B------:R-:W-:Y:S01]  /*82c0*/  FADD.FTZ R13, R13, -UR7 ;  /* 0x800000070d0d7e21 */ /* 0x000fe20008010000 */
[----:B------:R-:W3:Y:S02]  /*82d0*/  LDCU.64 UR12, c[0x0][0x3e0] ;  /* 0x00007c00ff0c77ac */ /* 0x000ee40008000a00 */
[----:B--2---:R-:W-:Y:S01]  /*82e0*/  FMUL.FTZ R3, R12, UR10 ;  /* 0x0000000a0c037c20 */ /* 0x004fe20008410000 */
        /* <DEDUP_REMOVED lines=23> */
.L_x_3731:
[----:B------:R-:W-:Y:S05]  /*8460*/  BSYNC.RECONVERGENT B1 ;  /* 0x0000000000017941 */ /* 0x000fea0003800200 */
.L_x_3730:
[----:B------:R-:W-:Y:S01]  /*8470*/  ISETP.GE.U32.AND P5, PT, R50, UR8, PT ;  /* 0x0000000832007c0c */ /* 0x000fe2000bfa6070 */
[----:B------:R-:W-:Y:S01]  /*8480*/  BSSY.RECONVERGENT B1, `(.L_x_3732) ;  /* 0x0000032000017945 */ /* 0x000fe20003800200 */
[----:B--2---:R-:W-:Y:S02]  /*8490*/  SHF.R.S32.HI R3, RZ, 0x1f, R50 ;  /* 0x0000001fff037819 */ /* 0x004fe40000011432 */
        /* <DEDUP_REMOVED lines=18> */
[C---:B01-3--:R-:W-:Y:S02]  /*85c0*/  IADD3 R7, PT, PT, R44.reuse, 0xf0, RZ ;  /* 0x000000f02c077810 */ /* 0x04bfe40007ffe0ff */
        /* <DEDUP_REMOVED lines=29> */
.L_x_3733:
[----:B------:R-:W-:Y:S05]  /*87a0*/  BSYNC.RECONVERGENT B1 ;  /* 0x0000000000017941 */ /* 0x000fea0003800200 */
.L_x_3732:
[----:B------:R-:W-:Y:S04]  /*87b0*/  BSSY.RECONVERGENT B1, `(.L_x_3734) ;  /* 0x000001d000017945 */ /* 0x000fe80003800200 */
[----:B------:R-:W-:Y:S05]  /*87c0*/  @P2 BRA `(.L_x_3735) ;  /* 0x00000000006c2947 */ /* 0x000fea0003800000 */
[----:B------:R-:W-:Y:S01]  /*87d0*/  FADD.FTZ R16, R16, -UR7 ;  /* 0x8000000710107e21 */ /* 0x000fe20008010000 */
[----:B------:R-:W-:Y:S01]  /*87e0*/  FADD.FTZ R17, R17, -UR7 ;  /* 0x8000000711117e21 */ /* 0x000fe20008010000 */
[----:B------:R-:W1:Y:S02]  /*87f0*/  LDCU.64 UR12, c[0x0][0x3e0] ;  /* 0x00007c00ff0c77ac */ /* 0x000e640008000a00 */
        /* <DEDUP_REMOVED lines=11> */
[----:B--2---:R-:W-:Y:S01]  /*88b0*/  FADD.FTZ R14, R2, 1 ;  /* 0x3f800000020e7421 */ /* 0x004fe20000010000 */
[----:B------:R-:W-:Y:S01]  /*88c0*/  MOV R2, R88 ;  /* 0x0000005800027202 */ /* 0x000fe20000000f00 */
[----:B-1----:R-:W-:-:S04]  /*88d0*/  FADD.FTZ R15, R4, 1 ;  /* 0x3f800000040f7421 */ /* 0x002fc80000010000 */
        /* <DEDUP_REMOVED lines=10> */
.L_x_3735:
[----:B------:R-:W-:Y:S05]  /*8980*/  BSYNC.RECONVERGENT B1 ;  /* 0x0000000000017941 */ /* 0x000fea0003800200 */
.L_x_3734:
        /* <DEDUP_REMOVED lines=28> */
[----:B------:R2:W-:Y:S02]  /*8b50*/  STG.E.64 desc[UR14][R4.64], R14 ;  /* 0x0000000e04007986 */ /* 0x0005e4000c101b0e */
.L_x_3737:
[----:B------:R-:W-:Y:S05]  /*8b60*/  BSYNC.RECONVERGENT B1 ;  /* 0x0000000000017941 */ /* 0x000fea0003800200 */
.L_x_3736:
[----:B------:R-:W-:Y:S04]  /*8b70*/  BSSY.RECONVERGENT B1, `(.L_x_3738) ;  /* 0x000001d000017945 */ /* 0x000fe80003800200 */
[----:B------:R-:W-:Y:S05]  /*8b80*/  @P6 BRA `(.L_x_3739) ;  /* 0x00000000006c6947 */ /* 0x000fea0003800000 */
[----:B------:R-:W-:Y:S01]  /*8b90*/  FADD.FTZ R20, R20, -UR7 ;  /* 0x8000000714147e21 */ /* 0x000fe20008010000 */
[----:B------:R-:W-:Y:S01]  /*8ba0*/  FADD.FTZ R21, R21, -UR7 ;  /* 0x8000000715157e21 */ /* 0x000fe20008010000 */
[----:B------:R-:W3:Y:S02]  /*8bb0*/  LDCU.64 UR12, c[0x0][0x3e0] ;  /* 0x00007c00ff0c77ac */ /* 0x000ee40008000a00 */
[----:B01----:R-:W-:Y:S01]  /*8bc0*/  FMUL.FTZ R3, R20, UR10 ;  /* 0x0000000a14037c20 */ /* 0x003fe20008410000 */
[----:B--2---:R-:W-:Y:S01]  /*8bd0*/  FMUL.FTZ R4, R21, UR10 ;  /* 0x0000000a15047c20 */ /* 0x004fe20008410000 */
        /* <DEDUP_REMOVED lines=22> */
.L_x_3739:
[----:B------:R-:W-:Y:S05]  /*8d40*/  BSYNC.RECONVERGENT B1 ;  /* 0x0000000000017941 */ /* 0x000fea0003800200 */
.L_x_3738:
[----:B------:R-:W-:Y:S04]  /*8d50*/  BSSY.RECONVERGENT B1, `(.L_x_3740) ;  /* 0x000001d000017945 */ /* 0x000fe80003800200 */
[----:B------:R-:W-:Y:S05]  /*8d60*/  @P3 BRA `(.L_x_3741) ;  /* 0x00000000006c3947 */ /* 0x000fea0003800000 */
[----:B------:R-:W-:Y:S01]  /*8d70*/  FADD.FTZ R22, R22, -UR7 ;  /* 0x8000000716167e21 */ /* 0x000fe20008010000 */
[----:B------:R-:W-:Y:S01]  /*8d80*/  FADD.FTZ R23, R23, -UR7 ;  /* 0x8000000717177e21 */ /* 0x000fe20008010000 */
[----:B------:R-:W4:Y:S02]  /*8d90*/  LDCU.64 UR12, c[0x0][0x3e0] ;  /* 0x00007c00ff0c77ac */ /* 0x000f240008000a00 */
[----:B01----:R-:W-:Y:S01]  /*8da0*/  FMUL.FTZ R3, R22, UR10 ;  /* 0x0000000a16037c20 */ /* 0x003fe20008410000 */
[----:B--23--:R-:W-:Y:S01]  /*8db0*/  FMUL.FTZ R4, R23, UR10 ;  /* 0x0000000a17047c20 */ /* 0x00cfe20008410000 */
        /* <DEDUP_REMOVED lines=22> */
.L_x_3741:
[----:B------:R-:W-:Y:S05]  /*8f20*/  BSYNC.RECONVERGENT B1 ;  /* 0x0000000000017941 */ /* 0x000fea0003800200 */
.L_x_3740:
[----:B------:R-:W-:Y:S04]  /*8f30*/  BSSY.RECONVERGENT B1, `(.L_x_3742) ;  /* 0x000001d000017945 */ /* 0x000fe80003800200 */
[----:B------:R-:W-:Y:S05]  /*8f40*/  @P4 BRA `(.L_x_3743) ;  /* 0x00000000006c4947 */ /* 0x000fea0003800000 */
[----:B------:R-:W-:Y:S01]  /*8f50*/  FADD.FTZ R24, R24, -UR7 ;  /* 0x8000000718187e21 */ /* 0x000fe20008010000 */
[----:B------:R-:W-:Y:S01]  /*8f60*/  FADD.FTZ R25, R25, -UR7 ;  /* 0x8000000719197e21 */ /* 0x000fe20008010000 */
[----:B------:R-:W2:Y:S02]  /*8f70*/  LDCU.64 UR12, c[0x0][0x3e0] ;  /* 0x00007c00ff0c77ac */ /* 0x000ea40008000a00 */
[----:B01----:R-:W-:Y:S01]  /*8f80*/  FMUL.FTZ R3, R24, UR10 ;  /* 0x0000000a18037c20 */ /* 0x003fe20008410000 */
[----:B--234-:R-:W-:Y:S01]  /*8f90*/  FMUL.FTZ R4, R25, UR10 ;  /* 0x0000000a19047c20 */ /* 0x01cfe20008410000 */
        /* <DEDUP_REMOVED lines=22> */
.L_x_3743:
[----:B------:R-:W-:Y:S05]  /*9100*/  BSYNC.RECONVERGENT B1 ;  /* 0x0000000000017941 */ /* 0x000fea0003800200 */
.L_x_3742:
[----:B------:R-:W-:Y:S01]  /*9110*/  ISETP.GE.U32.AND P5, PT, R42, UR8, PT ;  /* 0x000000082a007c0c */ /* 0x000fe2000bfa6070 */
[----:B------:R-:W-:Y:S01]  /*9120*/  BSSY.RECONVERGENT B1, `(.L_x_3744) ;  /* 0x0000032000017945 */ /* 0x000fe20003800200 */
[----:B------:R-:W-:Y:S02]  /*9130*/  IADD3 R10, PT, PT, R44, 0x110, RZ ;  /* 0x000001102c0a7810 */ /* 0x000fe40007ffe0ff */
[----:B------:R-:W-:Y:S02]  /*9140*/  ISETP.GE.AND.EX P5, PT, R40, UR9, PT, P5 ;  /* 0x0000000928007c0c */ /* 0x000fe4000bfa6350 */
[C---:B0--34-:R-:W-:Y:S02]  /*9150*/  IADD3 R8, PT, PT, R44.reuse, 0x120, RZ ;  /* 0x000001202c087810 */ /* 0x059fe40007ffe0ff */
[----:B-12---:R-:W-:Y:S02]  /*9160*/  IADD3 R4, PT, PT, R44, 0x130, RZ ;  /* 0x000001302c047810 */ /* 0x006fe40007ffe0ff */
        /* <DEDUP_REMOVED lines=45> */
.L_x_3745:
[----:B------:R-:W-:Y:S05]  /*9440*/  BSYNC.RECONVERGENT B1 ;  /* 0x0000000000017941 */ /* 0x000fea0003800200 */
.L_x_3744:
        /* <DEDUP_REMOVED lines=29> */
.L_x_3747:
[----:B------:R-:W-:Y:S05]  /*9620*/  BSYNC.RECONVERGENT B1 ;  /* 0x0000000000017941 */ /* 0x000fea0003800200 */
.L_x_3746:
        /* <DEDUP_REMOVED lines=9> */
[----:B01---5:R-:W-:Y:S01]  /*96c0*/  FFMA.FTZ R17, R48, R7, R46 ;  /* 0x0000000730117223 */ /* 0x023fe2000001002e */
[----:B------:R-:W-:-:S03]  /*96d0*/  FFMA.FTZ R19, R49, R14, R47 ;  /* 0x0000000e31137223 */ /* 0x000fc6000001002f */
[----:B------:R-:W-:Y:S01]  /*96e0*/  FMUL.FTZ R7, R17, -1.4426950216293334961 ;  /* 0xbfb8aa3b11077820 */ /* 0x000fe20000410000 */
[----:B------:R-:W-:-:S05]  /*96f0*/  FMUL.FTZ R15, R19, -1.4426950216293334961 ;  /* 0xbfb8aa3b130f7820 */ /* 0x000fca0000410000 */
[----:B------:R-:W0:Y:S01]  /*9700*/  MUFU.EX2 R7, R7 ;  /* 0x0000000700077308 */ /* 0x000e220000000800 */
[----:B--2---:R-:W-:Y:S01]  /*9710*/  IMAD R21, R12, UR12, RZ ;  /* 0x0000000c0c157c24 */ /* 0x004fe2000f8e02ff */
[----:B------:R-:W-:Y:S02]  /*9720*/  MOV R12, R88 ;  /* 0x00000058000c7202 */ /* 0x000fe40000000f00 */
[----:B------:R-:W1:Y:S01]  /*9730*/  MUFU.EX2 R15, R15 ;  /* 0x0000000f000f7308 */ /* 0x000e620000000800 */
[C---:B------:R-:W-:Y:S02]  /*9740*/  IMAD R21, R6.reuse, UR13, R21 ;  /* 0x0000000d06157c24 */ /* 0x040fe4000f8e0215 */
[----:B------:R-:W-:-:S03]  /*9750*/  IMAD.WIDE.U32 R12, R6, UR12, R12 ;  /* 0x0000000c060c7c25 */ /* 0x000fc6000f8e000c */
[----:B---3--:R-:W-:Y:S01]  /*9760*/  LEA R6, P1, R12, UR16, 0x2 ;  /* 0x000000100c067c11 */ /* 0x008fe2000f8210ff */
[----:B0-----:R-:W-:Y:S01]  /*9770*/  FADD.FTZ R14, R7, 1 ;  /* 0x3f800000070e7421 */ /* 0x001fe20000010000 */
[----:B------:R-:W-:Y:S01]  /*9780*/  IADD3 R21, PT, PT, R13, R21, RZ ;  /* 0x000000150d157210 */ /* 0x000fe20007ffe0ff */
[----:B-1----:R-:W-:-:S03]  /*9790*/  FADD.FTZ R16, R15, 1 ;  /* 0x3f8000000f107421 */ /* 0x002fc60000010000 */
[----:B------:R-:W-:Y:S01]  /*97a0*/  LEA.HI.X R7, R12, UR17, R21, 0x2, P1 ;  /* 0x000000110c077c11 */ /* 0x000fe200088f1415 */
[----:B------:R-:W0:Y:S08]  /*97b0*/  MUFU.RCP R14, R14 ;  /* 0x0000000e000e7308 */ /* 0x000e300000001000 */
[----:B------:R-:W1:Y:S01]  /*97c0*/  MUFU.RCP R16, R16 ;  /* 0x0000001000107308 */ /* 0x000e620000001000 */
[----:B0-----:R-:W-:Y:S01]  /*97d0*/  FMUL.FTZ R14, R17, R14 ;  /* 0x0000000e110e7220 */ /* 0x001fe20000410000 */
[----:B-1----:R-:W-:-:S05]  /*97e0*/  FMUL.FTZ R15, R19, R16 ;  /* 0x00000010130f7220 */ /* 0x002fca0000410000 */
[----:B------:R2:W-:Y:S02]  /*97f0*/  STG.E.64 desc[UR14][R6.64], R14 ;  /* 0x0000000e06007986 */ /* 0x0005e4000c101b0e */
.L_x_3749:
[----:B------:R-:W-:Y:S05]  /*9800*/  BSYNC.RECONVERGENT B1 ;  /* 0x0000000000017941 */ /* 0x000fea0003800200 */
.L_x_3748:
[----:B------:R-:W-:Y:S04]  /*9810*/  BSSY.RECONVERGENT B1, `(.L_x_3750) ;  /* 0x000001d000017945 */ /* 0x000fe80003800200 */
[----:B------:R-:W-:Y:S05]  /*9820*/  @P6 BRA `(.L_x_3751) ;  /* 0x00000000006c6947 */ /* 0x000fea0003800000 */
[----:B------:R-:W-:Y:S01]  /*9830*/  FADD.FTZ R32, R32, -UR7 ;  /* 0x8000000720207e21 */ /* 0x000fe20008010000 */
[----:B------:R-:W-:Y:S01]  /*9840*/  FADD.FTZ R33, R33, -UR7 ;  /* 0x8000000721217e21 */ /* 0x000fe20008010000 */
[----:B------:R-:W3:Y:S02]  /*9850*/  LDCU.64 UR12, c[0x0][0x3e0] ;  /* 0x00007c00ff0c77ac */ /* 0x000ee40008000a00 */
[----:B--2---:R-:W-:Y:S01]  /*9860*/  FMUL.FTZ R7, R32, UR10 ;  /* 0x0000000a20077c20 */ /* 0x004fe20008410000 */
[----:B------:R-:W-:Y:S01]  /*9870*/  FMUL.FTZ R12, R33, UR10 ;  /* 0x0000000a210c7c20 */ /* 0x000fe20008410000 */
[----:B------:R-:W2:Y:S02]  /*9880*/  LDCU.64 UR16, c[0x0][0x380] ;  /* 0x00007000ff1077ac */ /* 0x000ea40008000a00 */
[----:B-----5:R-:W-:Y:S01]  /*9890*/  FFMA.FTZ R15, R48, R7, R46 ;  /* 0x00000007300f7223 */ /* 0x020fe2000001002e */
[----:B01----:R-:W-:Y:S01]  /*98a0*/  FFMA.FTZ R17, R49, R12, R47 ;  /* 0x0000000c31117223 */ /* 0x003fe2000001002f */
[----:B------:R-:W-:-:S02]  /*98b0*/  MOV R7, R91 ;  /* 0x0000005b00077202 */ /* 0x000fc40000000f00 */
[----:B------:R-:W-:Y:S01]  /*98c0*/  FMUL.FTZ R6, R15, -1.4426950216293334961 ;  /* 0xbfb8aa3b0f067820 */ /* 0x000fe20000410000 */
[----:B------:R-:W-:-:S05]  /*98d0*/  FMUL.FTZ R13, R17, -1.4426950216293334961 ;  /* 0xbfb8aa3b110d7820 */ /* 0x000fca0000410000 */
[----:B------:R-:W0:Y:S01]  /*98e0*/  MUFU.EX2 R6, R6 ;  /* 0x0000000600067308 */ /* 0x000e220000000800 */
[----:B---3--:R-:W-:-:S03]  /*98f0*/  IMAD R11, R11, UR12, RZ ;  /* 0x0000000c0b0b7c24 */ /* 0x008fc6000f8e02ff */
        /* <DEDUP_REMOVED lines=13> */
[----:B------:R3:W-:Y:S02]  /*99d0*/  STG.E.64 desc[UR14][R10.64], R12 ;  /* 0x0000000c0a007986 */ /* 0x0007e4000c101b0e */
.L_x_3751:
[----:B------:R-:W-:Y:S05]  /*99e0*/  BSYNC.RECONVERGENT B1 ;  /* 0x0000000000017941 */ /* 0x000fea0003800200 */
.L_x_3750:
[----:B------:R-:W-:Y:S04]  /*99f0*/  BSSY.RECONVERGENT B1, `(.L_x_3752) ;  /* 0x000001d000017945 */ /* 0x000fe80003800200 */
[----:B------:R-:W-:Y:S05]  /*9a00*/  @P3 BRA `(.L_x_3753) ;  /* 0x00000000006c3947 */ /* 0x000fea0003800000 */
[----:B------:R-:W-:Y:S01]  /*9a10*/  FADD.FTZ R34, R34, -UR7 ;  /* 0x8000000722227e21 */ /* 0x000fe20008010000 */
[----:B------:R-:W-:Y:S01]  /*9a20*/  FADD.FTZ R35, R35, -UR7 ;  /* 0x8000000723237e21 */ /* 0x000fe20008010000 */
[----:B------:R-:W4:Y:S02]  /*9a30*/  LDCU.64 UR12, c[0x0][0x3e0] ;  /* 0x00007c00ff0c77ac */ /* 0x000f240008000a00 */
[----:B--2---:R-:W-:Y:S01]  /*9a40*/  FMUL.FTZ R7, R34, UR10 ;  /* 0x0000000a22077c20 */ /* 0x004fe20008410000 */
[----:B---3--:R-:W-:Y:S01]  /*9a50*/  FMUL.FTZ R10, R35, UR10 ;  /* 0x0000000a230a7c20 */ /* 0x008fe20008410000 */
[----:B------:R-:W2:Y:S02]  /*9a60*/  LDCU.64 UR16, c[0x0][0x380] ;  /* 0x00007000ff1077ac */ /* 0x000ea40008000a00 */
[----:B-----5:R-:W-:Y:S01]  /*9a70*/  FFMA.FTZ R13, R48, R7, R46 ;  /* 0x00000007300d7223 */ /* 0x020fe2000001002e */
[----:B------:R-:W-:Y:S01]  /*9a80*/  FFMA.FTZ R15, R49, R10, R47 ;  /* 0x0000000a310f7223 */ /* 0x000fe2000001002f */
[----:B------:R-:W-:-:S02]  /*9a90*/  MOV R7, R91 ;  /* 0x0000005b00077202 */ /* 0x000fc40000000f00 */
[----:B------:R-:W-:Y:S01]  /*9aa0*/  FMUL.FTZ R6, R13, -1.4426950216293334961 ;  /* 0xbfb8aa3b0d067820 */ /* 0x000fe20000410000 */
[----:B------:R-:W-:-:S05]  /*9ab0*/  FMUL.FTZ R11, R15, -1.4426950216293334961 ;  /* 0xbfb8aa3b0f0b7820 */ /* 0x000fca0000410000 */
[----:B------:R-:W3:Y:S01]  /*9ac0*/  MUFU.EX2 R6, R6 ;  /* 0x0000000600067308 */ /* 0x000ee20000000800 */
[----:B----4-:R-:W-:-:S03]  /*9ad0*/  IMAD R9, R9, UR12, RZ ;  /* 0x0000000c09097c24 */ /* 0x010fc6000f8e02ff */
[----:B------:R-:W4:Y:S01]  /*9ae0*/  MUFU.EX2 R11, R11 ;  /* 0x0000000b000b7308 */ /* 0x000f220000000800 */
[----:B------:R-:W-:Y:S02]  /*9af0*/  IMAD R9, R8, UR13, R9 ;  /* 0x0000000d08097c24 */ /* 0x000fe4000f8e0209 */
[----:B---3--:R-:W-:Y:S01]  /*9b00*/  FADD.FTZ R10, R6, 1 ;  /* 0x3f800000060a7421 */ /* 0x008fe20000010000 */
[----:B------:R-:W-:Y:S01]  /*9b10*/  MOV R6, R88 ;  /* 0x0000005800067202 */ /* 0x000fe20000000f00 */
[----:B----4-:R-:W-:-:S04]  /*9b20*/  FADD.FTZ R12, R11, 1 ;  /* 0x3f8000000b0c7421 */ /* 0x010fc80000010000 */
[----:B------:R-:W3:Y:S01]  /*9b30*/  MUFU.RCP R10, R10 ;  /* 0x0000000a000a7308 */ /* 0x000ee20000001000 */
[----:B------:R-:W-:-:S03]  /*9b40*/  IMAD.WIDE.U32 R6, R8, UR12, R6 ;  /* 0x0000000c08067c25 */ /* 0x000fc6000f8e0006 */
[----:B--2---:R-:W-:-:S04]  /*9b50*/  LEA R8, P1, R6, UR16, 0x2 ;  /* 0x0000001006087c11 */ /* 0x004fc8000f8210ff */
[----:B------:R-:W2:Y:S01]  /*9b60*/  MUFU.RCP R12, R12 ;  /* 0x0000000c000c7308 */ /* 0x000ea20000001000 */
[----:B------:R-:W-:-:S04]  /*9b70*/  IADD3 R9, PT, PT, R7, R9, RZ ;  /* 0x0000000907097210 */ /* 0x000fc80007ffe0ff */
[----:B------:R-:W-:Y:S01]  /*9b80*/  LEA.HI.X R9, R6, UR17, R9, 0x2, P1 ;  /* 0x0000001106097c11 */ /* 0x000fe200088f1409 */
[----:B---3--:R-:W-:Y:S01]  /*9b90*/  FMUL.FTZ R10, R13, R10 ;  /* 0x0000000a0d0a7220 */ /* 0x008fe20000410000 */
[----:B--2---:R-:W-:-:S05]  /*9ba0*/  FMUL.FTZ R11, R15, R12 ;  /* 0x0000000c0f0b7220 */ /* 0x004fca0000410000 */
[----:B------:R4:W-:Y:S02]  /*9bb0*/  STG.E.64 desc[UR14][R8.64], R10 ;  /* 0x0000000a08007986 */ /* 0x0009e4000c101b0e */
.L_x_3753:
[----:B------:R-:W-:Y:S05]  /*9bc0*/  BSYNC.RECONVERGENT B1 ;  /* 0x0000000000017941 */ /* 0x000fea0003800200 */
.L_x_3752:
[----:B------:R-:W-:Y:S04]  /*9bd0*/  BSSY.RECONVERGENT B1, `(.L_x_3754) ;  /* 0x000001d000017945 */ /* 0x000fe80003800200 */
[----:B------:R-:W-:Y:S05]  /*9be0*/  @P4 BRA `(.L_x_3755) ;  /* 0x00000000006c4947 */ /* 0x000fea0003800000 */
[----:B------:R-:W-:Y:S01]  /*9bf0*/  FADD.FTZ R36, R36, -UR7 ;  /* 0x8000000724247e21 */ /* 0x000fe20008010000 */
[----:B------:R-:W-:Y:S01]  /*9c00*/  FADD.FTZ R37, R37, -UR7 ;  /* 0x8000000725257e21 */ /* 0x000fe20008010000 */
[----:B------:R-:W0:Y:S02]  /*9c10*/  LDCU.64 UR12, c[0x0][0x3e0] ;  /* 0x00007c00ff0c77ac */ /* 0x000e240008000a00 */
[----:B--2---:R-:W-:Y:S01]  /*9c20*/  FMUL.FTZ R7, R36, UR10 ;  /* 0x0000000a24077c20 */ /* 0x004fe20008410000 */
[----:B----4-:R-:W-:Y:S01]  /*9c30*/  FMUL.FTZ R8, R37, UR10 ;  /* 0x0000000a25087c20 */ /* 0x010fe20008410000 */
[----:B------:R-:W2:Y:S02]  /*9c40*/  LDCU.64 UR16, c[0x0][0x380] ;  /* 0x00007000ff1077ac */ /* 0x000ea40008000a00 */
[----:B---3-5:R-:W-:Y:S01]  /*9c50*/  FFMA.FTZ R11, R48, R7, R46 ;  /* 0x00000007300b7223 */ /* 0x028fe2000001002e */
[----:B------:R-:W-:Y:S01]  /*9c60*/  FFMA.FTZ R13, R49, R8, R47 ;  /* 0x00000008310d7223 */ /* 0x000fe2000001002f */
[----:B------:R-:W-:-:S02]  /*9c70*/  MOV R7, R91 ;  /* 0x0000005b00077202 */ /* 0x000fc40000000f00 */
[----:B------:R-:W-:Y:S01]  /*9c80*/  FMUL.FTZ R6, R11, -1.4426950216293334961 ;  /* 0xbfb8aa3b0b067820 */ /* 0x000fe20000410000 */
[----:B------:R-:W-:-:S05]  /*9c90*/  FMUL.FTZ R9, R13, -1.4426950216293334961 ;  /* 0xbfb8aa3b0d097820 */ /* 0x000fca0000410000 */
[----:B------:R-:W3:Y:S01]  /*9ca0*/  MUFU.EX2 R6, R6 ;  /* 0x0000000600067308 */ /* 0x000ee20000000800 */
[----:B0-----:R-:W-:-:S03]  /*9cb0*/  IMAD R5, R5, UR12, RZ ;  /* 0x0000000c05057c24 */ /* 0x001fc6000f8e02ff */
[----:B------:R-:W0:Y:S01]  /*9cc0*/  MUFU.EX2 R9, R9 ;  /* 0x0000000900097308 */ /* 0x000e220000000800 */
[----:B------:R-:W-:Y:S02]  /*9cd0*/  IMAD R5, R4, UR13, R5 ;  /* 0x0000000d04057c24 */ /* 0x000fe4000f8e0205 */
[----:B---3--:R-:W-:Y:S01]  /*9ce0*/  FADD.FTZ R8, R6, 1 ;  /* 0x3f80000006087421 */ /* 0x008fe20000010000 */
[----:B------:R-:W-:Y:S01]  /*9cf0*/  MOV R6, R88 ;  /* 0x0000005800067202 */ /* 0x000fe20000000f00 */
[----:B0-----:R-:W-:-:S04]  /*9d00*/  FADD.FTZ R10, R9, 1 ;  /* 0x3f800000090a7421 */ /* 0x001fc80000010000 */
[----:B------:R-:W0:Y:S01]  /*9d10*/  MUFU.RCP R8, R8 ;  /* 0x0000000800087308 */ /* 0x000e220000001000 */
[----:B------:R-:W-:-:S03]  /*9d20*/  IMAD.WIDE.U32 R6, R4, UR12, R6 ;  /* 0x0000000c04067c25 */ /* 0x000fc6000f8e0006 */
[----:B--2---:R-:W-:-:S04]  /*9d30*/  LEA R4, P1, R6, UR16, 0x2 ;  /* 0x0000001006047c11 */ /* 0x004fc8000f8210ff */
[----:B------:R-:W2:Y:S01]  /*9d40*/  MUFU.RCP R10, R10 ;  /* 0x0000000a000a7308 */ /* 0x000ea20000001000 */
[----:B------:R-:W-:-:S04]  /*9d50*/  IADD3 R5, PT, PT, R7, R5, RZ ;  /* 0x0000000507057210 */ /* 0x000fc80007ffe0ff */
[----:B------:R-:W-:Y:S01]  /*9d60*/  LEA.HI.X R5, R6, UR17, R5, 0x2, P1 ;  /* 0x0000001106057c11 */ /* 0x000fe200088f1405 */
[----:B0-----:R-:W-:Y:S01]  /*9d70*/  FMUL.FTZ R8, R11, R8 ;  /* 0x000000080b087220 */ /* 0x001fe20000410000 */
[----:B--2---:R-:W-:-:S05]  /*9d80*/  FMUL.FTZ R9, R13, R10 ;  /* 0x0000000a0d097220 */ /* 0x004fca0000410000 */
[----:B------:R0:W-:Y:S02]  /*9d90*/  STG.E.64 desc[UR14][R4.64], R8 ;  /* 0x0000000804007986 */ /* 0x0001e4000c101b0e */
.L_x_3755:
[----:B------:R-:W-:Y:S05]  /*9da0*/  BSYNC.RECONVERGENT B1 ;  /* 0x0000000000017941 */ /* 0x000fea0003800200 */
.L_x_3754:
[----:B------:R-:W-:Y:S01]  /*9db0*/  ISETP.GE.U32.AND P5, PT, R2, UR8, PT ;  /* 0x0000000802007c0c */ /* 0x000fe2000bfa6070 */
[----:B------:R-:W-:Y:S01]  /*9dc0*/  BSSY.RECONVERGENT B1, `(.L_x_3756) ;  /* 0x0000034000017945 */ /* 0x000fe20003800200 */
[----:B--2---:R-:W-:Y:S02]  /*9dd0*/  SHF.R.S32.HI R15, RZ, 0x1f, R2 ;  /* 0x0000001fff0f7819 */ /* 0x004fe40000011402 */
[C---:B---3--:R-:W-:Y:S02]  /*9de0*/  IADD3 R12, PT, PT, R44.reuse, 0x160, RZ ;  /* 0x000001602c0c7810 */ /* 0x048fe40007ffe0ff */
[----:B------:R-:W-:Y:S02]  /*9df0*/  ISETP.GE.AND.EX P5, PT, R15, UR9, PT, P5 ;  /* 0x000000090f007c0c */ /* 0x000fe4000bfa6350 */
[C---:B----4-:R-:W-:Y:S02]  /*9e00*/  IADD3 R10, PT, PT, R44.reuse, 0x170, RZ ;  /* 0x000001702c0a7810 */ /* 0x050fe40007ffe0ff */
[----:B0-----:R-:W-:-:S02]  /*9e10*/  IADD3 R8, PT, PT, R44, 0x180, RZ ;  /* 0x000001802c087810 */ /* 0x001fc40007ffe0ff */
        /* <DEDUP_REMOVED lines=22> */
[----:B-1----:R-:W-:Y:S01]  /*9f80*/  FMUL.FTZ R17, R38, UR10 ;  /* 0x0000000a26117c20 */ /* 0x002fe20008410000 */
        /* <DEDUP_REMOVED lines=23> */
.L_x_3757:
[----:B------:R-:W-:Y:S05]  /*a100*/  BSYNC.RECONVERGENT B1 ;  /* 0x0000000000017941 */ /* 0x000fea0003800200 */
.L_x_3756:
[----:B------:R-:W-:Y:S04]  /*a110*/  BSSY.RECONVERGENT B1, `(.L_x_3758) ;  /* 0x000001d000017945 */ /* 0x000fe80003800200 */
[----:B------:R-:W-:Y:S05]  /*a120*/  @P2 BRA `(.L_x_3759) ;  /* 0x00000000006c2947 */ /* 0x000fea0003800000 */
[----:B------:R-:W-:Y:S01]  /*a130*/  FADD.FTZ R56, R56, -UR7 ;  /* 0x8000000738387e21 */ /* 0x000fe20008010000 */
[----:B------:R-:W-:Y:S01]  /*a140*/  FADD.FTZ R57, R57, -UR7 ;  /* 0x8000000739397e21 */ /* 0x000fe20008010000 */
[----:B------:R-:W2:Y:S02]  /*a150*/  LDCU.64 UR12, c[0x0][0x3e0] ;  /* 0x00007c00ff0c77ac */ /* 0x000ea40008000a00 */
[----:B------:R-:W-:Y:S01]  /*a160*/  FMUL.FTZ R15, R56, UR10 ;  /* 0x0000000a380f7c20 */ /* 0x000fe20008410000 */
[----:B------:R-:W-:Y:S01]  /*a170*/  FMUL.FTZ R14, R57, UR10 ;  /* 0x0000000a390e7c20 */ /* 0x000fe20008410000 */
[----:B------:R-:W3:Y:S02]  /*a180*/  LDCU.64 UR16, c[0x0][0x380] ;  /* 0x00007000ff1077ac */ /* 0x000ee40008000a00 */
[----:B01---5:R-:W-:Y:S01]  /*a190*/  FFMA.FTZ R19, R48, R15, R46 ;  /* 0x0000000f30137223 */ /* 0x023fe2000001002e */
[----:B------:R-:W-:Y:S01]  /*a1a0*/  FFMA.FTZ R21, R49, R14, R47 ;  /* 0x0000000e31157223 */ /* 0x000fe2000001002f */
[----:B------:R-:W-:-:S02]  /*a1b0*/  MOV R14, R88 ;  /* 0x00000058000e7202 */ /* 0x000fc40000000f00 */
[----:B------:R-:W-:Y:S01]  /*a1c0*/  FMUL.FTZ R2, R19, -1.4426950216293334961 ;  /* 0xbfb8aa3b13027820 */ /* 0x000fe20000410000 */
[----:B------:R-:W-:Y:S01]  /*a1d0*/  FMUL.FTZ R17, R21, -1.4426950216293334961 ;  /* 0xbfb8aa3b15117820 */ /* 0x000fe20000410000 */
[----:B------:R-:W-:-:S04]  /*a1e0*/  MOV R15, R91 ;  /* 0x0000005b000f7202 */ /* 0x000fc80000000f00 */
[----:B------:R-:W0:Y:S01]  /*a1f0*/  MUFU.EX2 R2, R2 ;  /* 0x0000000200027308 */ /* 0x000e220000000800 */
[----:B--2---:R-:W-:-:S03]  /*a200*/  IMAD R20, R23, UR12, RZ ;  /* 0x0000000c17147c24 */ /* 0x004fc6000f8e02ff */
[----:B------:R-:W1:Y:S01]  /*a210*/  MUFU.EX2 R17, R17 ;  /* 0x0000001100117308 */ /* 0x000e620000000800 */
[----:B------:R-:W-:-:S04]  /*a220*/  IMAD.WIDE.U32 R14, R3, UR12, R14 ;  /* 0x0000000c030e7c25 */ /* 0x000fc8000f8e000e */
[----:B------:R-:W-:Y:S02]  /*a230*/  IMAD R3, R3, UR13, R20 ;  /* 0x0000000d03037c24 */ /* 0x000fe4000f8e0214 */
[----:B0-----:R-:W-:Y:S01]  /*a240*/  FADD.FTZ R16, R2, 1 ;  /* 0x3f80000002107421 */ /* 0x001fe20000010000 */
[C---:B---3--:R-:W-:Y:S02]  /*a250*/  LEA R2, P2, R14.reuse, UR16, 0x2 ;  /* 0x000000100e027c11 */ /* 0x048fe4000f8410ff */
[----:B------:R-:W-:Y:S01]  /*a260*/  IADD3 R3, PT, PT, R15, R3, RZ ;  /* 0x000000030f037210 */ /* 0x000fe20007ffe0ff */
[----:B-1----:R-:W-:Y:S02]  /*a270*/  FADD.FTZ R18, R17, 1 ;  /* 0x3f80000011127421 */ /* 0x002fe40000010000 */
[----:B------:R-:W0:Y:S01]  /*a280*/  MUFU.RCP R16, R16 ;  /* 0x0000001000107308 */ /* 0x000e220000001000 */
[----:B------:R-:W-:-:S07]  /*a290*/  LEA.HI.X R3, R14, UR17, R3, 0x2, P2 ;  /* 0x000000110e037c11 */ /* 0x000fce00090f1403 */
[----:B------:R-:W1:Y:S01]  /*a2a0*/  MUFU.RCP R18, R18 ;  /* 0x0000001200127308 */ /* 0x000e620000001000 */
[----:B0-----:R-:W-:Y:S01]  /*a2b0*/  FMUL.FTZ R16, R19, R16 ;  /* 0x0000001013107220 */ /* 0x001fe20000410000 */
[----:B-1----:R-:W-:-:S05]  /*a2c0*/  FMUL.FTZ R17, R21, R18 ;  /* 0x0000001215117220 */ /* 0x002fca0000410000 */
[----:B------:R2:W-:Y:S02]  /*a2d0*/  STG.E.64 desc[UR14][R2.64], R16 ;  /* 0x0000001002007986 */ /* 0x0005e4000c101b0e */
.L_x_3759:
[----:B------:R-:W-:Y:S05]  /*a2e0*/  BSYNC.RECONVERGENT B1 ;  /* 0x0000000000017941 */ /* 0x000fea0003800200 */
.L_x_3758:
        /* <DEDUP_REMOVED lines=8> */
[----:B01---5:R-:W-:Y:S01]  /*a370*/  FFMA.FTZ R17, R48, R3, R46 ;  /* 0x0000000330117223 */ /* 0x023fe2000001002e */
[----:B------:R-:W-:Y:S01]  /*a380*/  FFMA.FTZ R19, R49, R14, R47 ;  /* 0x0000000e31137223 */ /* 0x000fe2000001002f */
        /* <DEDUP_REMOVED lines=19> */
.L_x_3761:
[----:B------:R-:W-:Y:S05]  /*a4c0*/  BSYNC.RECONVERGENT B1 ;  /* 0x0000000000017941 */ /* 0x000fea0003800200 */
.L_x_3760:
        /* <DEDUP_REMOVED lines=9> */
[----:B01----:R-:W-:Y:S01]  /*a560*/  FFMA.FTZ R17, R49, R12, R47 ;  /* 0x0000000c31117223 */ /* 0x003fe2000001002f */
[----:B------:R-:W-:-:S02]  /*a570*/  MOV R3, R91 ;  /* 0x0000005b00037202 */ /* 0x000fc40000000f00 */
[----:B------:R-:W-:Y:S01]  /*a580*/  FMUL.FTZ R2, R15, -1.4426950216293334961 ;  /* 0xbfb8aa3b0f027820 */ /* 0x000fe20000410000 */
[----:B------:R-:W-:-:S05]  /*a590*/  FMUL.FTZ R13, R17, -1.4426950216293334961 ;  /* 0xbfb8aa3b110d7820 */ /* 0x000fca0000410000 */
[----:B------:R-:W0:Y:S01]  /*a5a0*/  MUFU.EX2 R2, R2 ;  /* 0x0000000200027308 */ /* 0x000e220000000800 */
[----:B----4-:R-:W-:-:S03]  /*a5b0*/  IMAD R11, R11, UR12, RZ ;  /* 0x0000000c0b0b7c24 */ /* 0x010fc6000f8e02ff */
        /* <DEDUP_REMOVED lines=14> */
.L_x_3763:
[----:B------:R-:W-:Y:S05]  /*a6a0*/  BSYNC.RECONVERGENT B1 ;  /* 0x0000000000017941 */ /* 0x000fea0003800200 */
.L_x_3762:
        /* <DEDUP_REMOVED lines=29> */
.L_x_3765:
[----:B------:R-:W-:Y:S05]  /*a880*/  BSYNC.RECONVERGENT B1 ;  /* 0x0000000000017941 */ /* 0x000fea0003800200 */
.L_x_3764:
[----:B------:R-:W-:Y:S04]  /*a890*/  BSSY.RECONVERGENT B1, `(.L_x_3766) ;  /* 0x000001d000017945 */ /* 0x000fe80003800200 */
[----:B------:R-:W-:Y:S05]  /*a8a0*/  @P4 BRA `(.L_x_3767) ;  /* 0x00000000006c4947 */ /* 0x000fea0003800000 */
[----:B------:R-:W-:Y:S01]  /*a8b0*/  FADD.FTZ R64, R64, -UR7 ;  /* 0x8000000740407e21 */ /* 0x000fe20008010000 */
[----:B------:R-:W-:Y:S01]  /*a8c0*/  FADD.FTZ R65, R65, -UR7 ;  /* 0x8000000741417e21 */ /* 0x000fe20008010000 */
[----:B------:R-:W1:Y:S02]  /*a8d0*/  LDCU.64 UR12, c[0x0][0x3e0] ;  /* 0x00007c00ff0c77ac */ /* 0x000e640008000a00 */
[----:B--2---:R-:W-:Y:S01]  /*a8e0*/  FMUL.FTZ R3, R64, UR10 ;  /* 0x0000000a40037c20 */ /* 0x004fe20008410000 */
[----:B0-----:R-:W-:Y:S01]  /*a8f0*/  FMUL.FTZ R8, R65, UR10 ;  /* 0x0000000a41087c20 */ /* 0x001fe20008410000 */
[----:B------:R-:W0:Y:S02]  /*a900*/  LDCU.64 UR16, c[0x0][0x380] ;  /* 0x00007000ff1077ac */ /* 0x000e240008000a00 */
[----:B----45:R-:W-:Y:S01]  /*a910*/  FFMA.FTZ R11, R48, R3, R46 ;  /* 0x00000003300b7223 */ /* 0x030fe2000001002e */
[----:B---3--:R-:W-:Y:S01]  /*a920*/  FFMA.FTZ R13, R49, R8, R47 ;  /* 0x00000008310d7223 */ /* 0x008fe2000001002f */
        /* <DEDUP_REMOVED lines=19> */
.L_x_3767:
[----:B------:R-:W-:Y:S05]  /*aa60*/  BSYNC.RECONVERGENT B1 ;  /* 0x0000000000017941 */ /* 0x000fea0003800200 */
.L_x_3766:
[----:B------:R-:W-:Y:S01]  /*aa70*/  ISETP.GE.U32.AND P5, PT, R5, UR8, PT ;  /* 0x0000000805007c0c */ /* 0x000fe2000bfa6070 */
[----:B------:R-:W-:Y:S01]  /*aa80*/  BSSY.RECONVERGENT B1, `(.L_x_3768) ;  /* 0x0000032000017945 */ /* 0x000fe20003800200 */
[----:B---34-:R-:W-:Y:S02]  /*aa90*/  SHF.R.S32.HI R12, RZ, 0x1f, R5 ;  /* 0x0000001fff0c7819 */ /* 0x018fe40000011405 */
[----:B0-----:R-:W-:Y:S02]  /*aaa0*/  IADD3 R9, PT, PT, R44, 0x1c0, RZ ;  /* 0x000001c02c097810 */ /* 0x001fe40007ffe0ff */
[----:B------:R-:W-:Y:S02]  /*aab0*/  ISETP.GE.AND.EX P5, PT, R12, UR9, PT, P5 ;  /* 0x000000090c007c0c */ /* 0x000fe4000bfa6350 */
[C---:B------:R-:W-:Y:S02]  /*aac0*/  IADD3 R7, PT, PT, R44.reuse, 0x1d0, RZ ;  /* 0x000001d02c077810 */ /* 0x040fe40007ffe0ff */
[----:B--2---:R-:W-:-:S02]  /*aad0*/  IADD3 R3, PT, PT, R44, 0x1e0, RZ ;  /* 0x000001e02c037810 */ /* 0x004fc40007ffe0ff */
        /* <DEDUP_REMOVED lines=23> */
[----:B------:R-:W2:Y:S02]  /*ac50*/  LDCU.64 UR16, c[0x0][0x380] ;  /* 0x00007000ff1077ac */ /* 0x000ea40008000a00 */
[----:B-1---5:R-:W-:Y:S01]  /*ac60*/  FFMA.FTZ R19, R48, R11, R46 ;  /* 0x0000000b30137223 */ /* 0x022fe2000001002e */
[----:B------:R-:W-:-:S03]  /*ac70*/  FFMA.FTZ R20, R49, R14, R47 ;  /* 0x0000000e31147223 */ /* 0x000fc6000001002f */
[----:B------:R-:W-:Y:S01]  /*ac80*/  FMUL.FTZ R11, R19, -1.4426950216293334961 ;  /* 0xbfb8aa3b130b7820 */ /* 0x000fe20000410000 */
[----:B------:R-:W-:-:S05]  /*ac90*/  FMUL.FTZ R14, R20, -1.4426950216293334961 ;  /* 0xbfb8aa3b140e7820 */ /* 0x000fca0000410000 */
[----:B------:R-:W1:Y:S01]  /*aca0*/  MUFU.EX2 R11, R11 ;  /* 0x0000000b000b7308 */ /* 0x000e620000000800 */
[----:B0-----:R-:W-:Y:S01]  /*acb0*/  IMAD R22, R12, UR12, RZ ;  /* 0x0000000c0c167c24 */ /* 0x001fe2000f8e02ff */
[----:B------:R-:W-:Y:S02]  /*acc0*/  MOV R12, R88 ;  /* 0x00000058000c7202 */ /* 0x000fe40000000f00 */
[----:B------:R-:W0:Y:S03]  /*acd0*/  MUFU.EX2 R14, R14 ;  /* 0x0000000e000e7308 */ /* 0x000e260000000800 */
[----:B------:R-:W-:-:S04]  /*ace0*/  IMAD.WIDE.U32 R12, R5, UR12, R12 ;  /* 0x0000000c050c7c25 */ /* 0x000fc8000f8e000c */
[----:B------:R-:W-:Y:S02]  /*acf0*/  IMAD R5, R5, UR13, R22 ;  /* 0x0000000d05057c24 */ /* 0x000fe4000f8e0216 */
[----:B-1----:R-:W-:-:S03]  /*ad00*/  FADD.FTZ R16, R11, 1 ;  /* 0x3f8000000b107421 */ /* 0x002fc60000010000 */
[----:B------:R-:W-:Y:S01]  /*ad10*/  IADD3 R5, PT, PT, R13, R5, RZ ;  /* 0x000000050d057210 */ /* 0x000fe20007ffe0ff */
[----:B0-----:R-:W-:Y:S01]  /*ad20*/  FADD.FTZ R18, R14, 1 ;  /* 0x3f8000000e127421 */ /* 0x001fe20000010000 */
[C---:B--2---:R-:W-:Y:S01]  /*ad30*/  LEA R14, P5, R12.reuse, UR16, 0x2 ;  /* 0x000000100c0e7c11 */ /* 0x044fe2000f8a10ff */
[----:B------:R-:W0:Y:S03]  /*ad40*/  MUFU.RCP R16, R16 ;  /* 0x0000001000107308 */ /* 0x000e260000001000 */
[----:B------:R-:W-:-:S05]  /*ad50*/  LEA.HI.X R15, R12, UR17, R5, 0x2, P5 ;  /* 0x000000110c0f7c11 */ /* 0x000fca000a8f1405 */
[----:B------:R-:W1:Y:S01]  /*ad60*/  MUFU.RCP R17, R18 ;  /* 0x0000001200117308 */ /* 0x000e620000001000 */
[----:B0-----:R-:W-:Y:S01]  /*ad70*/  FMUL.FTZ R16, R19, R16 ;  /* 0x0000001013107220 */ /* 0x001fe20000410000 */
[----:B-1----:R-:W-:-:S05]  /*ad80*/  FMUL.FTZ R17, R20, R17 ;  /* 0x0000001114117220 */ /* 0x002fca0000410000 */
[----:B------:R0:W-:Y:S02]  /*ad90*/  STG.E.64 desc[UR14][R14.64], R16 ;  /* 0x000000100e007986 */ /* 0x0001e4000c101b0e */
.L_x_3769:
[----:B------:R-:W-:Y:S05]  /*ada0*/  BSYNC.RECONVERGENT B1 ;  /* 0x0000000000017941 */ /* 0x000fea0003800200 */
.L_x_3768:
        /* <DEDUP_REMOVED lines=10> */
[----:B------:R-:W-:Y:S01]  /*ae50*/  FFMA.FTZ R18, R49, R12, R47 ;  /* 0x0000000c31127223 */ /* 0x000fe2000001002f */
[----:B------:R-:W-:-:S02]  /*ae60*/  MOV R12, R88 ;  /* 0x00000058000c7202 */ /* 0x000fc40000000f00 */
[----:B------:R-:W-:Y:S01]  /*ae70*/  FMUL.FTZ R5, R16, -1.4426950216293334961 ;  /* 0xbfb8aa3b10057820 */ /* 0x000fe20000410000 */
[----:B------:R-:W-:-:S05]  /*ae80*/  FMUL.FTZ R14, R18, -1.4426950216293334961 ;  /* 0xbfb8aa3b120e7820 */ /* 0x000fca0000410000 */
[----:B------:R-:W0:Y:S01]  /*ae90*/  MUFU.EX2 R5, R5 ;  /* 0x0000000500057308 */ /* 0x000e220000000800 */
[----:B--2---:R-:W-:-:S03]  /*aea0*/  IMAD R21, R21, UR12, RZ ;  /* 0x0000000c15157c24 */ /* 0x004fc6000f8e02ff */
[----:B------:R-:W1:Y:S01]  /*aeb0*/  MUFU.EX2 R14, R14 ;  /* 0x0000000e000e7308 */ /* 0x000e620000000800 */
[----:B------:R-:W-:-:S04]  /*aec0*/  IMAD.WIDE.U32 R12, R4, UR12, R12 ;  /* 0x0000000c040c7c25 */ /* 0x000fc8000f8e000c */
[----:B------:R-:W-:Y:S01]  /*aed0*/  IMAD R21, R4, UR13, R21 ;  /* 0x0000000d04157c24 */ /* 0x000fe2000f8e0215 */
[----:B---3--:R-:W-:Y:S01]  /*aee0*/  LEA R4, P2, R12, UR16, 0x2 ;  /* 0x000000100c047c11 */ /* 0x008fe2000f8410ff */
        /* <DEDUP_REMOVED lines=9> */
.L_x_3771:
[----:B------:R-:W-:Y:S05]  /*af80*/  BSYNC.RECONVERGENT B1 ;  /* 0x0000000000017941 */ /* 0x000fea0003800200 */
.L_x_3770:
        /* <DEDUP_REMOVED lines=8> */
[----:B0----5:R-:W-:Y:S01]  /*b010*/  FFMA.FTZ R15, R48, R5, R46 ;  /* 0x00000005300f7223 */ /* 0x021fe2000001002e */
[----:B-1----:R-:W-:Y:S01]  /*b020*/  FFMA.FTZ R16, R49, R12, R47 ;  /* 0x0000000c31107223 */ /* 0x002fe2000001002f */
[----:B------:R-:W-:-:S02]  /*b030*/  MOV R5, R91 ;  /* 0x0000005b00057202 */ /* 0x000fc40000000f00 */
[----:B------:R-:W-:Y:S01]  /*b040*/  FMUL.FTZ R4, R15, -1.4426950216293334961 ;  /* 0xbfb8aa3b0f047820 */ /* 0x000fe20000410000 */
[----:B------:R-:W-:-:S05]  /*b050*/  FMUL.FTZ R11, R16, -1.4426950216293334961 ;  /* 0xbfb8aa3b100b7820 */ /* 0x000fca0000410000 */
        /* <DEDUP_REMOVED lines=8> */
[----:B------:R-:W-:Y:S01]  /*b0e0*/  IMAD R9, R9, UR13, R10 ;  /* 0x0000000d09097c24 */ /* 0x000fe2000f8e020a */
[----:B--2---:R-:W-:Y:S02]  /*b0f0*/  LEA R10, P1, R4, UR16, 0x2 ;  /* 0x00000010040a7c11 */ /* 0x004fe4000f8210ff */
[----:B------:R-:W1:Y:S02]  /*b100*/  MUFU.RCP R13, R14 ;  /* 0x0000000e000d7308 */ /* 0x000e640000001000 */
[----:B------:R-:W-:-:S04]  /*b110*/  IADD3 R9, PT, PT, R5, R9, RZ ;  /* 0x0000000905097210 */ /* 0x000fc80007ffe0ff */
[----:B------:R-:W-:Y:S01]  /*b120*/  LEA.HI.X R11, R4, UR17, R9, 0x2, P1 ;  /* 0x00000011040b7c11 */ /* 0x000fe200088f1409 */
[----:B0-----:R-:W-:Y:S01]  /*b130*/  FMUL.FTZ R12, R15, R12 ;  /* 0x0000000c0f0c7220 */ /* 0x001fe20000410000 */
[----:B-1----:R-:W-:-:S05]  /*b140*/  FMUL.FTZ R13, R16, R13 ;  /* 0x0000000d100d7220 */ /* 0x002fca0000410000 */
[----:B------:R3:W-:Y:S02]  /*b150*/  STG.E.64 desc[UR14][R10.64], R12 ;  /* 0x0000000c0a007986 */ /* 0x0007e4000c101b0e */
.L_x_3773:
[----:B------:R-:W-:Y:S05]  /*b160*/  BSYNC.RECONVERGENT B1 ;  /* 0x0000000000017941 */ /* 0x000fea0003800200 */
.L_x_3772:
        /* <DEDUP_REMOVED lines=9> */
[----:B0-----:R-:W-:Y:S01]  /*b200*/  FFMA.FTZ R14, R49, R10, R47 ;  /* 0x0000000a310e7223 */ /* 0x001fe2000001002f */
[----:B------:R-:W-:-:S02]  /*b210*/  MOV R5, R91 ;  /* 0x0000005b00057202 */ /* 0x000fc40000000f00 */
[----:B------:R-:W-:Y:S01]  /*b220*/  FMUL.FTZ R4, R13, -1.4426950216293334961 ;  /* 0xbfb8aa3b0d047820 */ /* 0x000fe20000410000 */
[----:B------:R-:W-:-:S05]  /*b230*/  FMUL.FTZ R9, R14, -1.4426950216293334961 ;  /* 0xbfb8aa3b0e097820 */ /* 0x000fca0000410000 */
[----:B------:R-:W0:Y:S01]  /*b240*/  MUFU.EX2 R4, R4 ;  /* 0x0000000400047308 */ /* 0x000e220000000800 */
[----:B----4-:R-:W-:-:S03]  /*b250*/  IMAD R8, R8, UR12, RZ ;  /* 0x0000000c08087c24 */ /* 0x010fc6000f8e02ff */
[----:B------:R-:W3:Y:S01]  /*b260*/  MUFU.EX2 R9, R9 ;  /* 0x0000000900097308 */ /* 0x000ee20000000800 */
[----:B0-----:R-:W-:Y:S01]  /*b270*/  FADD.FTZ R10, R4, 1 ;  /* 0x3f800000040a7421 */ /* 0x001fe20000010000 */
[----:B------:R-:W-:Y:S01]  /*b280*/  MOV R4, R88 ;  /* 0x0000005800047202 */ /* 0x000fe20000000f00 */
[----:B---3--:R-:W-:-:S04]  /*b290*/  FADD.FTZ R12, R9, 1 ;  /* 0x3f800000090c7421 */ /* 0x008fc80000010000 */
[----:B------:R-:W0:Y:S01]  /*b2a0*/  MUFU.RCP R10, R10 ;  /* 0x0000000a000a7308 */ /* 0x000e220000001000 */
[----:B------:R-:W-:-:S04]  /*b2b0*/  IMAD.WIDE.U32 R4, R7, UR12, R4 ;  /* 0x0000000c07047c25 */ /* 0x000fc8000f8e0004 */
[----:B------:R-:W-:Y:S01]  /*b2c0*/  IMAD R7, R7, UR13, R8 ;  /* 0x0000000d07077c24 */ /* 0x000fe2000f8e0208 */
[----:B--2---:R-:W-:Y:S02]  /*b2d0*/  LEA R8, P1, R4, UR16, 0x2 ;  /* 0x0000001004087c11 */ /* 0x004fe4000f8210ff */
[----:B------:R-:W2:Y:S02]  /*b2e0*/  MUFU.RCP R11, R12 ;  /* 0x0000000c000b7308 */ /* 0x000ea40000001000 */
[----:B------:R-:W-:-:S04]  /*b2f0*/  IADD3 R7, PT, PT, R5, R7, RZ ;  /* 0x0000000705077210 */ /* 0x000fc80007ffe0ff */
[----:B------:R-:W-:Y:S01]  /*b300*/  LEA.HI.X R9, R4, UR17, R7, 0x2, P1 ;  /* 0x0000001104097c11 */ /* 0x000fe200088f1407 */
[----:B0-----:R-:W-:Y:S01]  /*b310*/  FMUL.FTZ R10, R13, R10 ;  /* 0x0000000a0d0a7220 */ /* 0x001fe20000410000 */
[----:B--2---:R-:W-:-:S05]  /*b320*/  FMUL.FTZ R11, R14, R11 ;  /* 0x0000000b0e0b7220 */ /* 0x004fca0000410000 */
[----:B------:R4:W-:Y:S02]  /*b330*/  STG.E.64 desc[UR14][R8.64], R10 ;  /* 0x0000000a08007986 */ /* 0x0009e4000c101b0e */
.L_x_3775:
[----:B------:R-:W-:Y:S05]  /*b340*/  BSYNC.RECONVERGENT B1 ;  /* 0x0000000000017941 */ /* 0x000fea0003800200 */
.L_x_3774:
        /* <DEDUP_REMOVED lines=16> */
[----:B---3--:R-:W-:Y:S01]  /*b450*/  FADD.FTZ R8, R4, 1 ;  /* 0x3f80000004087421 */ /* 0x008fe20000010000 */
[----:B------:R-:W-:Y:S01]  /*b460*/  MOV R4, R88 ;  /* 0x0000005800047202 */ /* 0x000fe20000000f00 */
[----:B0-----:R-:W-:-:S04]  /*b470*/  FADD.FTZ R10, R7, 1 ;  /* 0x3f800000070a7421 */ /* 0x001fc80000010000 */
        /* <DEDUP_REMOVED lines=10> */
.L_x_3777:
[----:B------:R-:W-:Y:S05]  /*b520*/  BSYNC.RECONVERGENT B1 ;  /* 0x0000000000017941 */ /* 0x000fea0003800200 */
.L_x_3776:
[----:B------:R-:W-:Y:S05]  /*b530*/  @P4 BRA `(.L_x_3715) ;  /* 0x0000000000684947 */ /* 0x000fea0003800000 */
[----:B------:R-:W-:Y:S01]  /*b540*/  FADD.FTZ R76, R76, -UR7 ;  /* 0x800000074c4c7e21 */ /* 0x000fe20008010000 */
[----:B------:R-:W-:Y:S01]  /*b550*/  FADD.FTZ R77, R77, -UR7 ;  /* 0x800000074d4d7e21 */ /* 0x000fe20008010000 */
[----:B------:R-:W4:Y:S01]  /*b560*/  LDCU.64 UR8, c[0x0][0x3e0] ;  /* 0x00007c00ff0877ac */ /* 0x000f220008000a00 */
[----:B------:R-:W-:Y:S01]  /*b570*/  MOV R89, R91 ;  /* 0x0000005b00597202 */ /* 0x000fe20000000f00 */
[----:B------:R-:W-:Y:S01]  /*b580*/  FMUL.FTZ R3, R76, UR10 ;  /* 0x0000000a4c037c20 */ /* 0x000fe20008410000 */
[----:B--2---:R-:W-:Y:S01]  /*b590*/  FMUL.FTZ R4, R77, UR10 ;  /* 0x0000000a4d047c20 */ /* 0x004fe20008410000 */
[----:B------:R-:W2:Y:S02]  /*b5a0*/  LDCU.64 UR12, c[0x0][0x380] ;  /* 0x00007000ff0c77ac */ /* 0x000ea40008000a00 */
[----:B0----5:R-:W-:Y:S01]  /*b5b0*/  FFMA.FTZ R7, R48, R3, R46 ;  /* 0x0000000330077223 */ /* 0x021fe2000001002e */
[----:B------:R-:W-:-:S03]  /*b5c0*/  FFMA.FTZ R47, R49, R4, R47 ;  /* 0x00000004312f7223 */ /* 0x000fc6000001002f */
[----:B------:R-:W-:Y:S01]  /*b5d0*/  FMUL.FTZ R3, R7, -1.4426950216293334961 ;  /* 0xbfb8aa3b07037820 */ /* 0x000fe20000410000 */
[----:B------:R-:W-:-:S05]  /*b5e0*/  FMUL.FTZ R5, R47, -1.4426950216293334961 ;  /* 0xbfb8aa3b2f057820 */ /* 0x000fca0000410000 */
[----:B------:R-:W0:Y:S01]  /*b5f0*/  MUFU.EX2 R3, R3 ;  /* 0x0000000300037308 */ /* 0x000e220000000800 */
[----:B----4-:R-:W-:-:S03]  /*b600*/  IMAD R9, R2, UR8, RZ ;  /* 0x0000000802097c24 */ /* 0x010fc6000f8e02ff */
[----:B------:R-:W4:Y:S01]  /*b610*/  MUFU.EX2 R5, R5 ;  /* 0x0000000500057308 */ /* 0x000f220000000800 */
[----:B------:R-:W-:-:S04]  /*b620*/  IMAD.WIDE.U32 R88, R44, UR8, R88 ;  /* 0x000000082c587c25 */ /* 0x000fc8000f8e0058 */
[----:B------:R-:W-:Y:S01]  /*b630*/  IMAD R9, R44, UR9, R9 ;  /* 0x000000092c097c24 */ /* 0x000fe2000f8e0209 */
[----:B--2---:R-:W-:Y:S01]  /*b640*/  LEA R2, P1, R88, UR12, 0x2 ;  /* 0x0000000c58027c11 */ /* 0x004fe2000f8210ff */
[----:B0-----:R-:W-:-:S03]  /*b650*/  FADD.FTZ R4, R3, 1 ;  /* 0x3f80000003047421 */ /* 0x001fc60000010000 */
[----:B------:R-:W-:Y:S01]  /*b660*/  IADD3 R9, PT, PT, R89, R9, RZ ;  /* 0x0000000959097210 */ /* 0x000fe20007ffe0ff */
[----:B----4-:R-:W-:-:S03]  /*b670*/  FADD.FTZ R6, R5, 1 ;  /* 0x3f80000005067421 */ /* 0x010fc60000010000 */
[----:B------:R-:W-:Y:S01]  /*b680*/  LEA.HI.X R3, R88, UR13, R9, 0x2, P1 ;  /* 0x0000000d58037c11 */ /* 0x000fe200088f1409 */
[----:B------:R-:W0:Y:S08]  /*b690*/  MUFU.RCP R4, R4 ;  /* 0x0000000400047308 */ /* 0x000e300000001000 */
[----:B------:R-:W2:Y:S01]  /*b6a0*/  MUFU.RCP R6, R6 ;  /* 0x0000000600067308 */ /* 0x000ea20000001000 */
[----:B0-----:R-:W-:Y:S01]  /*b6b0*/  FMUL.FTZ R4, R7, R4 ;  /* 0x0000000407047220 */ /* 0x001fe20000410000 */
[----:B--2---:R-:W-:-:S05]  /*b6c0*/  FMUL.FTZ R5, R47, R6 ;  /* 0x000000062f057220 */ /* 0x004fca0000410000 */
[----:B------:R0:W-:Y:S02]  /*b6d0*/  STG.E.64 desc[UR14][R2.64], R4 ;  /* 0x0000000402007986 */ /* 0x0001e4000c101b0e */
.L_x_3715:
[----:B------:R-:W-:Y:S05]  /*b6e0*/  BSYNC.RECONVERGENT B0 ;  /* 0x0000000000007941 */ /* 0x000fea0003800200 */
.L_x_3651:
        /* <DEDUP_REMOVED lines=9> */
.L_x_3779:
        /* <DEDUP_REMOVED lines=16> */
.L_x_4412:


//--------------------- .text._Z35group_norm_nhwc_fwd_one_pass_kernelI11Fp32IOBf16WLi64ELi70ELi560EEv26Group_norm_nhwc_fwd_params --------------------------
	.section	.text._Z35group_norm_nhwc_fwd_one_pass_kernelI11Fp32IOBf16WLi64ELi70ELi560EEv26Group_norm_nhwc_fwd_params,"ax",@progbits
	.align	128
        .global         _Z35group_norm_nhwc_fwd_one_pass_kernelI11Fp32IOBf16WLi64ELi70ELi560EEv26Group_norm_nhwc_fwd_params
        .type           _Z35group_norm_nhwc_fwd_one_pass_kernelI11Fp32IOBf16WLi64ELi70ELi560EEv26Group_norm_nhwc_fwd_params,@function
        .size           _Z35group_norm_nhwc_fwd_one_pass_kernelI11Fp32IOBf16WLi64ELi70ELi560EEv26Group_norm_nhwc_fwd_params,(.L_x_4413 - _Z35group_norm_nhwc_fwd_one_pass_kernelI11Fp32IOBf16WLi64ELi70ELi560EEv26Group_norm_nhwc_fwd_params)
        .other          _Z35group_norm_nhwc_fwd_one_pass_kernelI11Fp32IOBf16WLi64ELi70ELi560EEv26Group_norm_nhwc_fwd_params,@"STO_CUDA_ENTRY STV_DEFAULT"
_Z35group_norm_nhwc_fwd_one_pass_kernelI11Fp32IOBf16WLi64ELi70ELi560EEv26Group_norm_nhwc_fwd_params:
.text._Z35group_norm_nhwc_fwd_one_pass_kernelI11Fp32IOBf16WLi64ELi70ELi560EEv26Group_norm_nhwc_fwd_params:
        /* <DEDUP_REMOVED lines=38> */
.L_x_3805:
[----:B0-----:R-:W0:Y:S01]  /*0260*/  LDCU UR5, c[0x0][0x3f8] ;  /* 0x00007f00ff0577ac */ /* 0x001e220008000800 */
[----:B-12---:R-:W-:Y:S02]  /*0270*/  IABS R14, UR7 ;  /* 0x00000007000e7c13 */ /* 0x006fe40008000000 */
[----:B------:R-:W-:Y:S01]  /*0280*/  LOP3.LUT R20, R0, 0xffff, RZ, 0xc0, !PT ;  /* 0x0000ffff00147812 */ /* 0x000fe200078ec0ff */
[----:B------:R-:W1:Y:S01]  /*0290*/  LDCU.64 UR12, c[0x0][0x3e8] ;  /* 0x00007d00ff0c77ac */ /* 0x000e620008000a00 */
[----:B0--34-:R-:W-:Y:S01]  /*02a0*/  IMAD.U32 R8, RZ, RZ, UR5 ;  /* 0x00000005ff087e24 */ /* 0x019fe2000f8e00ff */
[----:B-1----:R-:W-:-:S04]  /*02b0*/  ISETP.GE.U32.AND P2, PT, R6, UR12, PT ;  /* 0x0000000c06007c0c */ /* 0x002fc8000bf46070 */
[----:B------:R-:W-:Y:S02]  /*02c0*/  IABS R11, R8 ;  /* 0x00000008000b7213 */ /* 0x000fe40000000000 */
        /* <DEDUP_REMOVED lines=8> */
[----:B------:R-:W2:Y:S01]  /*0350*/  @!P3 LDC.64 R16, c[0x0][0x3e0] ;  /* 0x0000f800ff10bb82 */ /* 0x000ea20000000a00 */
[----:B0-----:R-:W-:Y:S01]  /*0360*/  IADD3 R8, PT, PT, R10, 0xffffffe, RZ ;  /* 0x0ffffffe0a087810 */ /* 0x001fe20007ffe0ff */
[----:B-1----:R-:W-:-:S03]  /*0370*/  @!P2 IMAD R23, R7, R18, RZ ;  /* 0x000000120717a224 */ /* 0x002fc600078e02ff */
[----:B------:R0:W1:Y:S01]  /*0380*/  F2I.FTZ.U32.TRUNC.NTZ R9, R8 ;  /* 0x0000000800097305 */ /* 0x000062000021f000 */
[----:B------:R-:W-:Y:S02]  /*0390*/  @!P2 IMAD R29, R6, R19, R23 ;  /* 0x00000013061da224 */ /* 0x000fe400078e0217 */
[----:B--2---:R-:W-:Y:S02]  /*03a0*/  @!P3 IMAD R26, R5, R16, RZ ;  /* 0x00000010051ab224 */ /* 0x004fe400078e02ff */
[----:B0-----:R-:W-:-:S05]  /*03b0*/  HFMA2 R8, -RZ, RZ, 0, 0 ;  /* 0x00000000ff087431 */ /* 0x001fca00000001ff */
[----:B------:R-:W-:Y:S02]  /*03c0*/  R2UR UR8, R8 ;  /* 0x00000000080872ca */ /* 0x000fe400000e0000 */
[----:B-1----:R-:W-:Y:S02]  /*03d0*/  R2UR UR9, R9 ;  /* 0x00000000090972ca */ /* 0x002fe400000e0000 */
[----:B------:R-:W-:-:S05]  /*03e0*/  IADD3 R12, PT, PT, RZ, -R9, RZ ;  /* 0x80000009ff0c7210 */ /* 0x000fca0007ffe0ff */
[----:B------:R-:W-:Y:S01]  /*03f0*/  IMAD R13, R12, R11, RZ ;  /* 0x0000000b0c0d7224 */ /* 0x000fe200078e02ff */
[----:B------:R-:W-:Y:S02]  /*0400*/  MOV R12, R14 ;  /* 0x0000000e000c7202 */ /* 0x000fe40000000f00 */
[----:B------:R-:W0:Y:S02]  /*0410*/  @!P3 LDC.64 R14, c[0x0][0x390] ;  /* 0x0000e400ff0ebb82 */ /* 0x000e240000000a00 */
[----:B------:R-:W-:Y:S01]  /*0420*/  R2UR UR10, R12 ;  /* 0x000000000c0a72ca */ /* 0x000fe200000e0000 */
        /* <DEDUP_REMOVED lines=10> */
[----:B------:R-:W-:Y:S01]  /*04d0*/  PLOP3.LUT P1, PT, PT, PT, UP1, 0x80, 0x8 ;  /* 0x000000000008781c */ /* 0x000fe20003f2f018 */
[----:B--2---:R-:W-:-:S03]  /*04e0*/  IMAD.U32 R9, RZ, RZ, UR10 ;  /* 0x0000000aff097e24 */ /* 0x004fc6000f8e00ff */
        /* <DEDUP_REMOVED lines=26> */
[----:B------:R-:W-:Y:S02]  /*0690*/  IADD3 R35, PT, PT, R21, UR5, RZ ;  /* 0x0000000515237c10 */ /* 0x000fe4000fffe0ff */
[----:B------:R-:W-:-:S02]  /*06a0*/  @!P1 MOV R34, R20 ;  /* 0x0000001400229202 */ /* 0x000fc40000000f00 */
[----:B------:R-:W-:Y:S02]  /*06b0*/  @!P2 MOV R22, R20 ;  /* 0x000000140016a202 */ /* 0x000fe40000000f00 */
[----:B------:R-:W-:Y:S01]  /*06c0*/  @!P2 MOV R23, R35 ;  /* 0x000000230017a202 */ /* 0x000fe20000000f00 */
        /* <DEDUP_REMOVED lines=9> */
[----:B------:R-:W-:Y:S01]  /*0760*/  @!P1 LEA.HI.X R11, R24, R11, R25, 0x2, P5 ;  /* 0x0000000b180b9211 */ /* 0x000fe200028f1419 */
[----:B------:R-:W-:Y:S01]  /*0770*/  @!P2 IMAD.IADD R24, R19, 0x1, R29 ;  /* 0x000000011318a824 */ /* 0x000fe200078e021d */
[----:B------:R-:W-:-:S02]  /*0780*/  @!P3 IADD3 R19, PT, PT, R23, R27, RZ ;  /* 0x0000001b1713b210 */ /* 0x000fc40007ffe0ff */
[----:B0-----:R-:W-:Y:S02]  /*0790*/  @!P3 LEA R14, P6, R22, R14, 0x2 ;  /* 0x0000000e160eb211 */ /* 0x001fe400078c10ff */
[----:B-1----:R-:W-:Y:S02]  /*07a0*/  @!P2 LEA R12, P5, R18, R12, 0x2 ;  /* 0x0000000c120ca211 */ /* 0x002fe400078a10ff */
[----:B------:R-:W-:Y:S02]  /*07b0*/  @!P3 LEA.HI.X R15, R22, R15, R19, 0x2, P6 ;  /* 0x0000000f160fb211 */ /* 0x000fe400030f1413 */
[----:B------:R-:W-:Y:S02]  /*07c0*/  CS2R R22, SRZ ;  /* 0x0000000000167805 */ /* 0x000fe4000001ff00 */
        /* <DEDUP_REMOVED lines=66> */
[----:B------:R-:W-:-:S12]  /*0bf0*/  VIADD R8, R32, 0x10 ;  /* 0x0000001020087836 */ /* 0x000fd80000000000 */
        /* <DEDUP_REMOVED lines=62> */
.L_x_3781:
[----:B------:R-:W-:Y:S05]  /*0fe0*/  BSYNC.RECONVERGENT B0 ;  /* 0x0000000000007941 */ /* 0x000fea0003800200 */
.L_x_3780:
        /* <DEDUP_REMOVED lines=22> */
[----:B------:R-:W-:Y:S02]  /*1150*/  ISETP.NE.AND P2, PT, R16, -0x1, PT ;  /* 0xffffffff1000780c */ /* 0x000fe40003f45270 */
[----:B------:R-:W-:Y:S02]  /*1160*/  MOV R14, UR10 ;  /* 0x0000000a000e7c02 */ /* 0x000fe40008000f00 */
[----:B0-----:R-:W-:Y:S01]  /*1170*/  MOV R15, UR11 ;  /* 0x0000000b000f7c02 */ /* 0x001fe20008000f00 */
[----:B-1----:R-:W-:-:S04]  /*1180*/  IMAD.WIDE.U32 R12, R11, 0x4, R12 ;  /* 0x000000040b0c7825 */ /* 0x002fc800078e000c */
[----:B------:R1:W-:Y:S01]  /*1190*/  STG.E.64 desc[UR16][R14.64], R8 ;  /* 0x000000080e007986 */ /* 0x0003e2000c101b10 */
[----:B------:R-:W-:Y:S01]  /*11a0*/  IMAD.U32 R11, RZ, RZ, UR5 ;  /* 0x00000005ff0b7e24 */ /* 0x000fe2000f8e00ff */
[----:B------:R-:W-:Y:S06]  /*11b0*/  MEMBAR.ALL.GPU ;  /* 0x0000000000007992 */ /* 0x000fec000000a000 */
[----:B------:R-:W-:-:S00]  /*11c0*/  ERRBAR ;  /* 0x00000000000079ab */ /* 0x000fc00000000000 */
[----:B------:R-:W-:Y:S06]  /*11d0*/  CGAERRBAR ;  /* 0x00000000000075ab */ /* 0x000fec0000000000 */
[----:B------:R1:W-:Y:S01]  /*11e0*/  REDG.E.ADD.S32.STRONG.GPU desc[UR16][R12.64], R11 ;  /* 0x0000000b0c00798e */ /* 0x0003e2000c12e310 */
[----:B------:R-:W-:Y:S05]  /*11f0*/  @!P2 BRA `(.L_x_3783) ;  /* 0x000000000014a947 */ /* 0x000fea0003800000 */
.L_x_3784:
[----:B-1----:R-:W2:Y:S04]  /*1200*/  LDG.E.STRONG.GPU R11, desc[UR16][R12.64] ;  /* 0x000000100c0b7981 */ /* 0x002ea8000c1ef900 */
[----:B--2---:R-:W-:Y:S01]  /*1210*/  CCTL.IVALL ;  /* 0x00000000ff00798f */ /* 0x004fe20002000000 */
[----:B------:R-:W-:Y:S05]  /*1220*/  YIELD ;  /* 0x0000000000007946 */ /* 0x000fea0003800000 */
[----:B------:R-:W-:-:S13]  /*1230*/  ISETP.NE.AND P2, PT, R11, R16, PT ;  /* 0x000000100b00720c */ /* 0x000fda0003f45270 */
[----:B------:R-:W-:Y:S05]  /*1240*/  @P2 BRA `(.L_x_3784) ;  /* 0xfffffffc00ec2947 */ /* 0x000fea000383ffff */
.L_x_3783:
[----:B------:R-:W-:Y:S05]  /*1250*/  WARPSYNC.ALL ;  /* 0x0000000000007948 */ /* 0x000fea0003800000 */
[----:B------:R-:W-:Y:S06]  /*1260*/  BAR.SYNC.DEFER_BLOCKING 0x0 ;  /* 0x0000000000007b1d */ /* 0x000fec0000010000 */
[----:B------:R-:W-:Y:S01]  /*1270*/  UMOV UR5, URZ ;  /* 0x000000ff00057c82 */ /* 0x000fe20008000000 */
[----:B------:R-:W-:Y:S05]  /*1280*/  @!P3 BRA `(.L_x_3785) ;  /* 0x000000040098b947 */ /* 0x000fea0003800000 */
[----:B-1----:R-:W-:Y:S01]  /*1290*/  LOP3.LUT R11, R10, 0x7ffffff8, RZ, 0xc0, !PT ;  /* 0x7ffffff80a0b7812 */ /* 0x002fe200078ec0ff */
        /* <DEDUP_REMOVED lines=10> */
.L_x_3786:
        /* <DEDUP_REMOVED lines=53> */
[----:B------:R-:W-:Y:S01]  /*1690*/  IMAD.U32 R14, RZ, RZ, UR24 ;  /* 0x00000018ff0e7e24 */ /* 0x000fe2000f8e00ff */
[----:B------:R-:W-:-:S03]  /*16a0*/  MOV R15, UR25 ;  /* 0x00000019000f7c02 */ /* 0x000fc60008000f00 */
[----:B------:R-:W-:Y:S01]  /*16b0*/  MOV R16, UR26 ;  /* 0x0000001a00107c02 */ /* 0x000fe20008000f00 */
[----:B------:R-:W-:Y:S01]  /*16c0*/  VOTEU.ALL UP1, P2 ;  /* 0x0000000000ff7886 */ /* 0x000fe20001020000 */
[----:B------:R-:W-:Y:S01]  /*16d0*/  @!UP0 UIMAD.WIDE.U32 UR24, UR14, 0x8, UR18 ;  /* 0x000000080e1888a5 */ /* 0x000fe2000f8e0012 */
[----:B------:R-:W-:Y:S01]  /*16e0*/  MOV R17, UR27 ;  /* 0x0000001b00117c02 */ /* 0x000fe20008000f00 */
[----:B------:R-:W2:Y:S02]  /*16f0*/  @!P4 LDG.E.64 R14, desc[UR16][R14.64] ;  /* 0x000000100e0ec981 */ /* 0x000ea4000c1e1b00 */
[----:B------:R-:W-:Y:S02]  /*1700*/  @!UP1 UIMAD.WIDE.U32 UR26, UR13, 0x8, UR18 ;  /* 0x000000080d1a98a5 */ /* 0x000fe4000f8e0012 */
[----:B------:R-:W-:Y:S01]  /*1710*/  MOV R18, UR24 ;  /* 0x0000001800127c02 */ /* 0x000fe20008000f00 */
[----:B------:R-:W3:Y:S01]  /*1720*/  @!P5 LDG.E.64 R16, desc[UR16][R16.64] ;  /* 0x000000101010d981 */ /* 0x000ee2000c1e1b00 */
[----:B------:R-:W-:Y:S01]  /*1730*/  MOV R19, UR25 ;  /* 0x0000001900137c02 */ /* 0x000fe20008000f00 */
        /* <DEDUP_REMOVED lines=27> */
.L_x_3785:
[----:B-1----:R-:W-:-:S13]  /*18f0*/  LOP3.LUT P1, R11, R10, 0x7, RZ, 0xc0, !PT ;  /* 0x000000070a0b7812 */ /* 0x002fda000782c0ff */
[----:B------:R-:W-:Y:S05]  /*1900*/  @!P1 BRA `(.L_x_3782) ;  /* 0x0000000400809947 */ /* 0x000fea0003800000 */
[----:B------:R-:W-:-:S05]  /*1910*/  VIADD R11, R11, 0xffffffff ;  /* 0xffffffff0b0b7836 */ /* 0x000fca0000000000 */
        /* <DEDUP_REMOVED lines=31> */
[----:B------:R-:W-:Y:S02]  /*1b10*/  MOV R12, UR10 ;  /* 0x0000000a000c7c02 */ /* 0x000fe40008000f00 */
[----:B------:R-:W-:Y:S01]  /*1b20*/  MOV R13, UR11 ;  /* 0x0000000b000d7c02 */ /* 0x000fe20008000f00 */
[----:B------:R-:W-:Y:S01]  /*1b30*/  @!UP2 UIMAD.WIDE.U32 UR10, UR9, 0x8, UR18 ;  /* 0x00000008090aa8a5 */ /* 0x000fe2000f8e0012 */
[----:B------:R-:W-:Y:S02]  /*1b40*/  MOV R16, UR12 ;  /* 0x0000000c00107c02 */ /* 0x000fe40008000f00 */
[----:B------:R-:W-:Y:S02]  /*1b50*/  MOV R17, UR13 ;  /* 0x0000000d00117c02 */ /* 0x000fe40008000f00 */
[----:B------:R-:W3:Y:S01]  /*1b60*/  @!P2 LDG.E.64 R12, desc[UR16][R12.64] ;  /* 0x000000100c0ca981 */ /* 0x000ee2000c1e1b00 */
[----:B------:R-:W-:Y:S01]  /*1b70*/  IMAD.U32 R18, RZ, RZ, UR10 ;  /* 0x0000000aff127e24 */ /* 0x000fe2000f8e00ff */
[----:B------:R-:W-:-:S02]  /*1b80*/  MOV R19, UR11 ;  /* 0x0000000b00137c02 */ /* 0x000fc40008000f00 */
        /* <DEDUP_REMOVED lines=12> */
.L_x_3787:
        /* <DEDUP_REMOVED lines=21> */
[----:B0-----:R-:W-:-:S06]  /*1da0*/  MOV R15, UR11 ;  /* 0x0000000b000f7c02 */ /* 0x001fcc0008000f00 */
[----:B------:R-:W3:Y:S01]  /*1db0*/  @!P1 LDG.E.64 R14, desc[UR16][R14.64] ;  /* 0x000000100e0e9981 */ /* 0x000ee2000c1e1b00 */
[----:B------:R-:W-:-:S05]  /*1dc0*/  VIADD R11, R11, 0x2 ;  /* 0x000000020b0b7836 */ /* 0x000fca0000000000 */
[----:B------:R-:W-:Y:S01]  /*1dd0*/  R2UR UR5, R11 ;  /* 0x000000000b0572ca */ /* 0x000fe200000e0000 */
[----:B--2---:R-:W-:Y:S01]  /*1de0*/  @!P2 FADD.FTZ R8, R8, R12 ;  /* 0x0000000c0808a221 */ /* 0x004fe20000010000 */
[----:B------:R-:W-:-:S03]  /*1df0*/  @!P2 FADD.FTZ R9, R9, R13 ;  /* 0x0000000d0909a221 */ /* 0x000fc60000010000 */
[----:B---3--:R-:W-:Y:S01]  /*1e00*/  @!P1 FADD.FTZ R8, R8, R14 ;  /* 0x0000000e08089221 */ /* 0x008fe20000010000 */
[----:B------:R-:W-:-:S09]  /*1e10*/  @!P1 FADD.FTZ R9, R9, R15 ;  /* 0x0000000f09099221 */ /* 0x000fd20000010000 */
.L_x_3788:
        /* <DEDUP_REMOVED lines=14> */
.L_x_3789:
[----:B------:R-:W-:Y:S05]  /*1f00*/  BSYNC.RECONVERGENT B0 ;  /* 0x0000000000007941 */ /* 0x000fea0003800200 */
.L_x_3782:
        /* <DEDUP_REMOVED lines=8> */
[----:B0-----:R-:W0:Y:S01]  /*1f90*/  LDC.64 R14, c[0x0][0x398] ;  /* 0x0000e600ff0e7b82 */ /* 0x001e220000000a00 */
[----:B--2---:R-:W-:Y:S01]  /*1fa0*/  @P0 FMUL.FTZ R16, R8, UR10 ;  /* 0x0000000a08100c20 */ /* 0x004fe20008410000 */
[----:B-1----:R-:W-:-:S06]  /*1fb0*/  ULEA UR5, UR9, UR5, 0x18 ;  /* 0x0000000509057291 */ /* 0x002fcc000f8ec0ff */
[----:B------:R-:W1:Y:S01]  /*1fc0*/  LDC.64 R10, c[0x0][0x3a0] ;  /* 0x0000e800ff0a7b82 */ /* 0x000e620000000a00 */
[----:B---3--:R-:W-:-:S04]  /*1fd0*/  @P0 IMAD.WIDE R12, R17, 0x8, R12 ;  /* 0x00000008110c0825 */ /* 0x008fc800078e020c */
[----:B------:R-:W-:Y:S01]  /*1fe0*/  @P0 FMUL.FTZ R17, R9, UR10 ;  /* 0x0000000a09110c20 */ /* 0x000fe20008410000 */
[----:B------:R-:W-:Y:S04]  /*1ff0*/  @!P1 STS.64 [UR5+0xb0], R8 ;  /* 0x0000b008ff009988 */ /* 0x000fe80008000a05 */
[----:B------:R-:W-:Y:S01]  /*2000*/  @P0 STG.E.64 desc[UR16][R12.64], R16 ;  /* 0x000000100c000986 */ /* 0x000fe2000c101b10 */
[C---:B0-----:R-:W-:Y:S01]  /*2010*/  IMAD.WIDE R14, R19.reuse, 0x2, R14 ;  /* 0x00000002130e7825 */ /* 0x041fe200078e020e */
[----:B------:R-:W-:Y:S03]  /*2020*/  BAR.SYNC.DEFER_BLOCKING 0x0 ;  /* 0x0000000000007b1d */ /* 0x000fe60000010000 */
[----:B-1----:R-:W-:-:S03]  /*2030*/  IMAD.WIDE R10, R19, 0x2, R10 ;  /* 0x00000002130a7825 */ /* 0x002fc600078e020a */
[----:B------:R-:W2:Y:S04]  /*2040*/  LDG.E.U16 R18, desc[UR16][R14.64] ;  /* 0x000000100e127981 */ /* 0x000ea8000c1e1500 */
[----:B------:R-:W3:Y:S04]  /*2050*/  LDG.E.U16 R19, desc[UR16][R14.64+0x2] ;  /* 0x000002100e137981 */ /* 0x000ee8000c1e1500 */
[----:B------:R-:W4:Y:S04]  /*2060*/  LDG.E.U16 R36, desc[UR16][R10.64] ;  /* 0x000000100a247981 */ /* 0x000f28000c1e1500 */
[----:B------:R2:W5:Y:S01]  /*2070*/  LDG.E.U16 R37, desc[UR16][R10.64+0x2] ;  /* 0x000002100a257981 */ /* 0x000562000c1e1500 */
        /* <DEDUP_REMOVED lines=12> */
[----:B--2---:R-:W-:Y:S01]  /*2140*/  SHF.L.U32 R10, R18, 0x10, RZ ;  /* 0x00000010120a7819 */ /* 0x004fe200000006ff */
[----:B---3--:R-:W-:Y:S01]  /*2150*/  IMAD.U32 R11, R19, 0x10000, RZ ;  /* 0x00010000130b7824 */ /* 0x008fe200078e00ff */
[----:B----4-:R-:W-:Y:S02]  /*2160*/  SHF.L.U32 R13, R36, 0x10, RZ ;  /* 0x00000010240d7819 */ /* 0x010fe400000006ff */
[----:B-----5:R-:W-:Y:S01]  /*2170*/  SHF.L.U32 R12, R37, 0x10, RZ ;  /* 0x00000010250c7819 */ /* 0x020fe200000006ff */
        /* <DEDUP_REMOVED lines=12> */
[----:B------:R-:W0:Y:S01]  /*2240*/  LDCU.64 UR12, c[0x0][0x3e0] ;  /* 0x00007c00ff0c77ac */ /* 0x000e220008000a00 */
[----:B------:R-:W-:Y:S01]  /*2250*/  MOV R14, R20 ;  /* 0x00000014000e7202 */ /* 0x000fe20000000f00 */
[C---:B------:R-:W-:Y:S01]  /*2260*/  FADD.FTZ R22, -R8.reuse, R22 ;  /* 0x0000001608167221 */ /* 0x040fe20000010100 */
[----:B------:R-:W-:Y:S01]  /*2270*/  MOV R15, R35 ;  /* 0x00000023000f7202 */ /* 0x000fe20000000f00 */
[----:B------:R-:W1:Y:S01]  /*2280*/  LDCU.64 UR8, c[0x0][0x380] ;  /* 0x00007000ff0877ac */ /* 0x000e620008000a00 */
[----:B------:R-:W-:Y:S01]  /*2290*/  FADD.FTZ R18, -R8, R23 ;  /* 0x0000001708127221 */ /* 0x000fe20000010100 */
[----:B------:R-:W-:-:S03]  /*22a0*/  FMUL.FTZ R22, R22, R9 ;  /* 0x0000000916167220 */ /* 0x000fc60000410000 */
[----:B------:R-:W-:Y:S01]  /*22b0*/  FMUL.FTZ R18, R18, R9 ;  /* 0x0000000912127220 */ /* 0x000fe20000410000 */
[----:B------:R-:W-:-:S03]  /*22c0*/  FFMA.FTZ R22, R10, R22, R13 ;  /* 0x000000160a167223 */ /* 0x000fc6000001000d */
[----:B------:R-:W-:Y:S01]  /*22d0*/  FFMA.FTZ R23, R11, R18, R12 ;  /* 0x000000120b177223 */ /* 0x000fe2000001000c */
[----:B0-----:R-:W-:Y:S02]  /*22e0*/  IMAD R17, R31, UR12, RZ ;  /* 0x0000000c1f117c24 */ /* 0x001fe4000f8e02ff */
[----:B------:R-:W-:-:S04]  /*22f0*/  IMAD.WIDE.U32 R14, R30, UR12, R14 ;  /* 0x0000000c1e0e7c25 */ /* 0x000fc8000f8e000e */
[----:B------:R-:W-:Y:S01]  /*2300*/  IMAD R17, R30, UR13, R17 ;  /* 0x0000000d1e117c24 */ /* 0x000fe2000f8e0211 */
[----:B-1----:R-:W-:-:S04]  /*2310*/  LEA R16, P2, R14, UR8, 0x2 ;  /* 0x000000080e107c11 */ /* 0x002fc8000f8410ff */
[----:B------:R-:W-:-:S04]  /*2320*/  IADD3 R17, PT, PT, R15, R17, RZ ;  /* 0x000000110f117210 */ /* 0x000fc80007ffe0ff */
[----:B------:R-:W-:-:S05]  /*2330*/  LEA.HI.X R17, R14, UR9, R17, 0x2, P2 ;  /* 0x000000090e117c11 */ /* 0x000fca00090f1411 */
[----:B------:R0:W-:Y:S02]  /*2340*/  STG.E.64 desc[UR16][R16.64], R22 ;  /* 0x0000001610007986 */ /* 0x0001e4000c101b10 */
.L_x_3793:
[----:B------:R-:W-:Y:S05]  /*2350*/  BSYNC.RECONVERGENT B1 ;  /* 0x0000000000017941 */ /* 0x000fea0003800200 */
.L_x_3792:
[----:B------:R-:W-:Y:S04]  /*2360*/  BSSY.RECONVERGENT B1, `(.L_x_3794) ;  /* 0x0000013000017945 */ /* 0x000fe80003800200 */
[----:B------:R-:W-:Y:S05]  /*2370*/  @P3 BRA `(.L_x_3795) ;  /* 0x0000000000443947 */ /* 0x000fea0003800000 */
        /* <DEDUP_REMOVED lines=13> */
[----:B-1----:R-:W-:-:S03]  /*2450*/  LEA R16, P2, R14, UR12, 0x2 ;  /* 0x0000000c0e107c11 */ /* 0x002fc6000f8410ff */
[----:B------:R-:W-:-:S05]  /*2460*/  IMAD.IADD R17, R15, 0x1, R17 ;  /* 0x000000010f117824 */ /* 0x000fca00078e0211 */
[----:B------:R-:W-:-:S05]  /*2470*/  LEA.HI.X R17, R14, UR13, R17, 0x2, P2 ;  /* 0x0000000d0e117c11 */ /* 0x000fca00090f1411 */
[----:B------:R1:W-:Y:S02]  /*2480*/  STG.E.64 desc[UR16][R16.64], R24 ;  /* 0x0000001810007986 */ /* 0x0003e4000c101b10 */
.L_x_3795:
[----:B------:R-:W-:Y:S05]  /*2490*/  BSYNC.RECONVERGENT B1 ;  /* 0x0000000000017941 */ /* 0x000fea0003800200 */
.L_x_3794:
[----:B------:R-:W-:Y:S04]  /*24a0*/  BSSY.RECONVERGENT B1, `(.L_x_3796) ;  /* 0x0000013000017945 */ /* 0x000fe80003800200 */
[----:B------:R-:W-:Y:S05]  /*24b0*/  @P4 BRA `(.L_x_3797) ;  /* 0x0000000000444947 */ /* 0x000fea0003800000 */
[----:B------:R-:W0:Y:S01]  /*24c0*/  LDCU.64 UR8, c[0x0][0x3e0] ;  /* 0x00007c00ff0877ac */ /* 0x000e220008000a00 */
[----:B------:R-:W-:Y:S01]  /*24d0*/  MOV R14, R20 ;  /* 0x00000014000e7202 */ /* 0x000fe20000000f00 */
[C---:B------:R-:W-:Y:S01]  /*24e0*/  FADD.FTZ R26, -R8.reuse, R26 ;  /* 0x0000001a081a7221 */ /* 0x040fe20000010100 */
[----:B------:R-:W-:Y:S01]  /*24f0*/  MOV R15, R35 ;  /* 0x00000023000f7202 */ /* 0x000fe20000000f00 */
[----:B------:R-:W2:Y:S01]  /*2500*/  LDCU.64 UR12, c[0x0][0x380] ;  /* 0x00007000ff0c77ac */ /* 0x000ea20008000a00 */
[----:B------:R-:W-:Y:S01]  /*2510*/  FADD.FTZ R18, -R8, R27 ;  /* 0x0000001b08127221 */ /* 0x000fe20000010100 */
[----:B------:R-:W-:-:S03]  /*2520*/  FMUL.FTZ R26, R26, R9 ;  /* 0x000000091a1a7220 */ /* 0x000fc60000410000 */
[----:B------:R-:W-:Y:S01]  /*2530*/  FMUL.FTZ R18, R18, R9 ;  /* 0x0000000912127220 */ /* 0x000fe20000410000 */
[----:B------:R-:W-:-:S03]  /*2540*/  FFMA.FTZ R26, R10, R26, R13 ;  /* 0x0000001a0a1a7223 */ /* 0x000fc6000001000d */
[----:B------:R-:W-:Y:S01]  /*2550*/  FFMA.FTZ R27, R11, R18, R12 ;  /* 0x000000120b1b7223 */ /* 0x000fe2000001000c */
[----:B01----:R-:W-:Y:S02]  /*2560*/  IMAD R17, R5, UR8, RZ ;  /* 0x0000000805117c24 */ /* 0x003fe4000f8e02ff */
[----:B------:R-:W-:-:S04]  /*2570*/  IMAD.WIDE.U32 R14, R4, UR8, R14 ;  /* 0x00000008040e7c25 */ /* 0x000fc8000f8e000e */
[----:B------:R-:W-:Y:S01]  /*2580*/  IMAD R17, R4, UR9, R17 ;  /* 0x0000000904117c24 */ /* 0x000fe2000f8e0211 */
[----:B--2---:R-:W-:-:S04]  /*2590*/  LEA R16, P2, R14, UR12, 0x2 ;  /* 0x0000000c0e107c11 */ /* 0x004fc8000f8410ff */
[----:B------:R-:W-:-:S04]  /*25a0*/  IADD3 R17, PT, PT, R15, R17, RZ ;  /* 0x000000110f117210 */ /* 0x000fc80007ffe0ff */
[----:B------:R-:W-:-:S05]  /*25b0*/  LEA.HI.X R17, R14, UR13, R17, 0x2, P2 ;  /* 0x0000000d0e117c11 */ /* 0x000fca00090f1411 */
[----:B------:R2:W-:Y:S02]  /*25c0*/  STG.E.64 desc[UR16][R16.64], R26 ;  /* 0x0000001a10007986 */ /* 0x0005e4000c101b10 */
.L_x_3797:
[----:B------:R-:W-:Y:S05]  /*25d0*/  BSYNC.RECONVERGENT B1 ;  /* 0x0000000000017941 */ /* 0x000fea0003800200 */
.L_x_3796:
[----:B------:R-:W-:Y:S05]  /*25e0*/  @P1 BRA `(.L_x_3798) ;  /* 0x0000000800401947 */ /* 0x000fea0003800000 */
[----:B------:R-:W3:Y:S01]  /*25f0*/  LDCU.64 UR8, c[0x0][0x3e0] ;  /* 0x00007c00ff0877ac */ /* 0x000ee20008000a00 */
[----:B------:R-:W-:Y:S01]  /*2600*/  MOV R14, R20 ;  /* 0x00000014000e7202 */ /* 0x000fe20000000f00 */
[C---:B------:R-:W-:Y:S01]  /*2610*/  FADD.FTZ R28, -R8.reuse, R28 ;  /* 0x0000001c081c7221 */ /* 0x040fe20000010100 */
[----:B------:R-:W-:Y:S01]  /*2620*/  MOV R15, R35 ;  /* 0x00000023000f7202 */ /* 0x000fe20000000f00 */
[----:B------:R-:W4:Y:S01]  /*2630*/  LDCU.64 UR10, c[0x0][0x380] ;  /* 0x00007000ff0a77ac */ /* 0x000f220008000a00 */
[----:B012---:R-:W-:Y:S01]  /*2640*/  FADD.FTZ R16, -R8, R29 ;  /* 0x0000001d08107221 */ /* 0x007fe20000010100 */
        /* <DEDUP_REMOVED lines=8> */
[----:B------:R-:W-:-:S04]  /*26d0*/  IADD3 R17, PT, PT, R15, R17, RZ ;  /* 0x000000110f117210 */ /* 0x000fc80007ffe0ff */
[----:B------:R-:W-:-:S05]  /*26e0*/  LEA.HI.X R9, R14, UR11, R17, 0x2, P1 ;  /* 0x0000000b0e097c11 */ /* 0x000fca00088f1411 */
[----:B------:R4:W-:Y:S01]  /*26f0*/  STG.E.64 desc[UR16][R8.64], R10 ;  /* 0x0000000a08007986 */ /* 0x0009e2000c101b10 */
[----:B------:R-:W-:Y:S05]  /*2700*/  BRA `(.L_x_3798) ;  /* 0x0000000400f87947 */ /* 0x000fea0003800000 */
.L_x_3791:
        /* <DEDUP_REMOVED lines=27> */
[----:B------:R-:W-:-:S04]  /*28c0*/  IMAD R37, R30, UR11, R37 ;  /* 0x0000000b1e257c24 */ /* 0x000fc8000f8e0225 */
[----:B------:R-:W-:Y:S02]  /*28d0*/  IMAD.IADD R37, R17, 0x1, R37 ;  /* 0x0000000111257824 */ /* 0x000fe400078e0225 */
[----:B--2---:R-:W-:Y:S01]  /*28e0*/  FADD.FTZ R18, R14, 1 ;  /* 0x3f8000000e127421 */ /* 0x004fe20000010000 */
[----:B-1----:R-:W-:Y:S01]  /*28f0*/  LEA R14, P2, R16, UR12, 0x2 ;  /* 0x0000000c100e7c11 */ /* 0x002fe2000f8410ff */
[----:B0-----:R-:W-:-:S03]  /*2900*/  FADD.FTZ R22, R15, 1 ;  /* 0x3f8000000f167421 */ /* 0x001fc60000010000 */
[----:B------:R-:W-:Y:S01]  /*2910*/  LEA.HI.X R15, R16, UR13, R37, 0x2, P2 ;  /* 0x0000000d100f7c11 */ /* 0x000fe200090f1425 */
[----:B------:R-:W0:Y:S08]  /*2920*/  MUFU.RCP R18, R18 ;  /* 0x0000001200127308 */ /* 0x000e300000001000 */
[----:B------:R-:W1:Y:S01]  /*2930*/  MUFU.RCP R19, R22 ;  /* 0x0000001600137308 */ /* 0x000e620000001000 */
[----:B0-----:R-:W-:Y:S01]  /*2940*/  FMUL.FTZ R18, R23, R18 ;  /* 0x0000001217127220 */ /* 0x001fe20000410000 */
[----:B-1----:R-:W-:-:S05]  /*2950*/  FMUL.FTZ R19, R36, R19 ;  /* 0x0000001324137220 */ /* 0x002fca0000410000 */
[----:B------:R0:W-:Y:S02]  /*2960*/  STG.E.64 desc[UR16][R14.64], R18 ;  /* 0x000000120e007986 */ /* 0x0001e4000c101b10 */
.L_x_3800:
[----:B------:R-:W-:Y:S05]  /*2970*/  BSYNC.RECONVERGENT B1 ;  /* 0x0000000000017941 */ /* 0x000fea0003800200 */
.L_x_3799:
[----:B------:R-:W-:Y:S04]  /*2980*/  BSSY.RECONVERGENT B1, `(.L_x_3801) ;  /* 0x000001d000017945 */ /* 0x000fe80003800200 */
[----:B------:R-:W-:Y:S05]  /*2990*/  @P3 BRA `(.L_x_3802) ;  /* 0x00000000006c3947 */ /* 0x000fea0003800000 */
[C---:B------:R-:W-:Y:S01]  /*29a0*/  FADD.FTZ R24, -R8.reuse, R24 ;  /* 0x0000001808187221 */ /* 0x040fe20000010100 */
[----:B0-----:R-:W-:Y:S01]  /*29b0*/  FADD.FTZ R14, -R8, R25 ;  /* 0x00000019080e7221 */ /* 0x001fe20000010100 */
        /* <DEDUP_REMOVED lines=17> */
[C---:B-1----:R-:W-:Y:S01]  /*2ad0*/  LEA R14, P2, R16.reuse, UR12, 0x2 ;  /* 0x0000000c100e7c11 */ /* 0x042fe2000f8410ff */
[----:B0-----:R-:W-:Y:S01]  /*2ae0*/  FADD.FTZ R22, R15, 1 ;  /* 0x3f8000000f167421 */ /* 0x001fe20000010000 */
[----:B------:R-:W0:Y:S02]  /*2af0*/  MUFU.RCP R18, R18 ;  /* 0x0000001200127308 */ /* 0x000e240000001000 */
[----:B------:R-:W-:-:S06]  /*2b00*/  LEA.HI.X R15, R16, UR13, R25, 0x2, P2 ;  /* 0x0000000d100f7c11 */ /* 0x000fcc00090f1419 */
[----:B------:R-:W1:Y:S01]  /*2b10*/  MUFU.RCP R19, R22 ;  /* 0x0000001600137308 */ /* 0x000e620000001000 */
[----:B0-----:R-:W-:Y:S01]  /*2b20*/  FMUL.FTZ R18, R23, R18 ;  /* 0x0000001217127220 */ /* 0x001fe20000410000 */
[----:B-1----:R-:W-:-:S05]  /*2b30*/  FMUL.FTZ R19, R24, R19 ;  /* 0x0000001318137220 */ /* 0x002fca0000410000 */
[----:B------:R1:W-:Y:S02]  /*2b40*/  STG.E.64 desc[UR16][R14.64], R18 ;  /* 0x000000120e007986 */ /* 0x0003e4000c101b10 */
.L_x_3802:
[----:B------:R-:W-:Y:S05]  /*2b50*/  BSYNC.RECONVERGENT B1 ;  /* 0x0000000000017941 */ /* 0x000fea0003800200 */
.L_x_3801:
[----:B------:R-:W-:Y:S04]  /*2b60*/  BSSY.RECONVERGENT B1, `(.L_x_3803) ;  /* 0x000001d000017945 */ /* 0x000fe80003800200 */
[----:B------:R-:W-:Y:S05]  /*2b70*/  @P4 BRA `(.L_x_3804) ;  /* 0x00000000006c4947 */ /* 0x000fea0003800000 */
[C---:B------:R-:W-:Y:S01]  /*2b80*/  FADD.FTZ R26, -R8.reuse, R26 ;  /* 0x0000001a081a7221 */ /* 0x040fe20000010100 */
[----:B01----:R-:W-:Y:S01]  /*2b90*/  FADD.FTZ R14, -R8, R27 ;  /* 0x0000001b080e7221 */ /* 0x003fe20000010100 */
        /* <DEDUP_REMOVED lines=25> */
.L_x_3804:
[----:B------:R-:W-:Y:S05]  /*2d30*/  BSYNC.RECONVERGENT B1 ;  /* 0x0000000000017941 */ /* 0x000fea0003800200 */
.L_x_3803:
[----:B------:R-:W-:Y:S05]  /*2d40*/  @P1 BRA `(.L_x_3798) ;  /* 0x0000000000681947 */ /* 0x000fea0003800000 */
[C---:B------:R-:W-:Y:S01]  /*2d50*/  FADD.FTZ R28, -R8.reuse, R28 ;  /* 0x0000001c081c7221 */ /* 0x040fe20000010100 */
[----:B------:R-:W-:Y:S01]  /*2d60*/  FADD.FTZ R8, -R8, R29 ;  /* 0x0000001d08087221 */ /* 0x000fe20000010100 */
[----:B------:R-:W3:Y:S01]  /*2d70*/  LDCU.64 UR8, c[0x0][0x3e0] ;  /* 0x00007c00ff0877ac */ /* 0x000ee20008000a00 */
[----:B------:R-:W-:Y:S01]  /*2d80*/  MOV R21, R35 ;  /* 0x0000002300157202 */ /* 0x000fe20000000f00 */
[-C--:B------:R-:W-:Y:S01]  /*2d90*/  FMUL.FTZ R28, R28, R9.reuse ;  /* 0x000000091c1c7220 */ /* 0x080fe20000410000 */
[----:B------:R-:W-:Y:S01]  /*2da0*/  FMUL.FTZ R9, R8, R9 ;  /* 0x0000000908097220 */ /* 0x000fe20000410000 */
[----:B------:R-:W4:Y:S02]  /*2db0*/  LDCU.64 UR10, c[0x0][0x380] ;  /* 0x00007000ff0a77ac */ /* 0x000f240008000a00 */
[----:B------:R-:W-:Y:S01]  /*2dc0*/  FFMA.FTZ R13, R10, R28, R13 ;  /* 0x0000001c0a0d7223 */ /* 0x000fe2000001000d */
[----:B012---:R-:W-:-:S03]  /*2dd0*/  FFMA.FTZ R14, R11, R9, R12 ;  /* 0x000000090b0e7223 */ /* 0x007fc6000001000c */
[----:B------:R-:W-:Y:S01]  /*2de0*/  FMUL.FTZ R8, R13, -1.4426950216293334961 ;  /* 0xbfb8aa3b0d087820 */ /* 0x000fe20000410000 */
[----:B------:R-:W-:-:S05]  /*2df0*/  FMUL.FTZ R9, R14, -1.4426950216293334961 ;  /* 0xbfb8aa3b0e097820 */ /* 0x000fca0000410000 */
[----:B------:R-:W0:Y:S01]  /*2e00*/  MUFU.EX2 R8, R8 ;  /* 0x0000000800087308 */ /* 0x000e220000000800 */
[----:B---3--:R-:W-:-:S03]  /*2e10*/  IMAD R15, R3, UR8, RZ ;  /* 0x00000008030f7c24 */ /* 0x008fc6000f8e02ff */
[----:B------:R-:W1:Y:S01]  /*2e20*/  MUFU.EX2 R9, R9 ;  /* 0x0000000900097308 */ /* 0x000e620000000800 */
[----:B------:R-:W-:-:S04]  /*2e30*/  IMAD.WIDE.U32 R20, R2, UR8, R20 ;  /* 0x0000000802147c25 */ /* 0x000fc8000f8e0014 */
[----:B------:R-:W-:Y:S02]  /*2e40*/  IMAD R15, R2, UR9, R15 ;  /* 0x00000009020f7c24 */ /* 0x000fe4000f8e020f */
[----:B0-----:R-:W-:Y:S01]  /*2e50*/  FADD.FTZ R10, R8, 1 ;  /* 0x3f800000080a7421 */ /* 0x001fe20000010000 */
[C---:B----4-:R-:W-:Y:S02]  /*2e60*/  LEA R8, P1, R20.reuse, UR10, 0x2 ;  /* 0x0000000a14087c11 */ /* 0x050fe4000f8210ff */
        /* <DEDUP_REMOVED lines=8> */
.L_x_3798:
[----:B------:R-:W-:Y:S05]  /*2ef0*/  BSYNC.RECONVERGENT B0 ;  /* 0x0000000000007941 */ /* 0x000fea0003800200 */
.L_x_3790:
        /* <DEDUP_REMOVED lines=8> */
.L_x_3806:
        /* <DEDUP_REMOVED lines=16> */
.L_x_4413:


//--------------------- .text._Z35group_norm_nhwc_fwd_one_pass_kernelI11Fp32IOBf16WLi128ELi70ELi560EEv26Group_norm_nhwc_fwd_params --------------------------
	.section	.text._Z35group_norm_nhwc_fwd_one_pass_kernelI11Fp32IOBf16WLi128ELi70ELi560EEv26Group_norm_nhwc_fwd_params,"ax",@progbits
	.align	128
        .global         _Z35group_norm_nhwc_fwd_one_pass_kernelI11Fp32IOBf16WLi128ELi70ELi560EEv26Group_norm_nhwc_fwd_params
        .type           _Z35group_norm_nhwc_fwd_one_pass_kernelI11Fp32IOBf16WLi128ELi70ELi560EEv26Group_norm_nhwc_fwd_params,@function
        .size           _Z35group_norm_nhwc_fwd_one_pass_kernelI11Fp32IOBf16WLi128ELi70ELi560EEv26Group_norm_nhwc_fwd_params,(.L_x_4414 - _Z35group_norm_nhwc_fwd_one_pass_kernelI11Fp32IOBf16WLi128ELi70ELi560EEv26Group_norm_nhwc_fwd_params)
        .other          _Z35group_norm_nhwc_fwd_one_pass_kernelI11Fp32IOBf16WLi128ELi70ELi560EEv26Group_norm_nhwc_fwd_params,@"STO_CUDA_ENTRY STV_DEFAULT"
_Z35group_norm_nhwc_fwd_one_pass_kernelI11Fp32IOBf16WLi128ELi70ELi560EEv26Group_norm_nhwc_fwd_params:
.text._Z35group_norm_nhwc_fwd_one_pass_kernelI11Fp32IOBf16WLi128ELi70ELi560EEv26Group_norm_nhwc_fwd_params:
        /* <DEDUP_REMOVED lines=34> */
.L_x_3848:
[----:B-1----:R-:W1:Y:S01]  /*0220*/  LDC R11, c[0x0][0x3f8] ;  /* 0x0000fe00ff0b7b82 */ /* 0x002e620000000800 */
        /* <DEDUP_REMOVED lines=13> */
[----:B01--4-:R-:W-:Y:S02]  /*0300*/  IABS R7, R11 ;  /* 0x0000000b00077213 */ /* 0x013fe40000000000 */
[----:B------:R-:W-:Y:S02]  /*0310*/  ISETP.GE.AND.EX P5, PT, R13, UR7, PT, P5 ;  /* 0x000000070d007c0c */ /* 0x000fe4000bfa6350 */
[----:B------:R-:W1:Y:S01]  /*0320*/  I2F.RP R6, R7 ;  /* 0x0000000700067306 */ /* 0x000e620000209400 */
[----:B------:R-:W-:Y:S02]  /*0330*/  ISETP.GE.U32.AND P4, PT, R28, UR6, PT ;  /* 0x000000061c007c0c */ /* 0x000fe4000bf86070 */
[----:B------:R-:W-:Y:S02]  /*0340*/  SHF.R.S32.HI R23, RZ, 0x1f, R20 ;  /* 0x0000001fff177819 */ /* 0x000fe40000011414 */
[----:B------:R-:W-:-:S06]  /*0350*/  ISETP.GE.AND.EX P4, PT, R25, UR7, PT, P4 ;  /* 0x0000000719007c0c */ /* 0x000fcc000bf86340 */
[----:B------:R-:W2:Y:S01]  /*0360*/  @!P5 LDC.64 R18, c[0x0][0x390] ;  /* 0x0000e400ff12db82 */ /* 0x000ea20000000a00 */
        /* <DEDUP_REMOVED lines=273> */
.L_x_3808:
[----:B------:R-:W-:Y:S05]  /*1480*/  BSYNC.RECONVERGENT B0 ;  /* 0x0000000000007941 */ /* 0x000fea0003800200 */
.L_x_3807:
        /* <DEDUP_REMOVED lines=25> */
.L_x_3811:
[----:B-1----:R-:W2:Y:S04]  /*1620*/  LDG.E.STRONG.GPU R20, desc[UR8][R18.64] ;  /* 0x0000000812147981 */ /* 0x002ea8000c1ef900 */
[----:B--2---:R-:W-:Y:S01]  /*1630*/  CCTL.IVALL ;  /* 0x00000000ff00798f */ /* 0x004fe20002000000 */
[----:B------:R-:W-:Y:S05]  /*1640*/  YIELD ;  /* 0x0000000000007946 */ /* 0x000fea0003800000 */
[----:B------:R-:W-:-:S13]  /*1650*/  ISETP.NE.AND P1, PT, R20, R25, PT ;  /* 0x000000191400720c */ /* 0x000fda0003f25270 */
[----:B------:R-:W-:Y:S05]  /*1660*/  @P1 BRA `(.L_x_3811) ;  /* 0xfffffffc00ec1947 */ /* 0x000fea000383ffff */
.L_x_3810:
        /* <DEDUP_REMOVED lines=15> */
.L_x_3813:
        /* <DEDUP_REMOVED lines=60> */
.L_x_3812:
        /* <DEDUP_REMOVED lines=35> */
.L_x_3814:
        /* <DEDUP_REMOVED lines=18> */
.L_x_3815:
        /* <DEDUP_REMOVED lines=9> */
.L_x_3816:
[----:B------:R-:W-:Y:S05]  /*1f00*/  BSYNC.RECONVERGENT B0 ;  /* 0x0000000000007941 */ /* 0x000fea0003800200 */
.L_x_3809:
        /* <DEDUP_REMOVED lines=12> */
[----:B------:R1:W-:Y:S04]  /*1fd0*/  @!P2 STS.64 [UR4+0xb0], R16 ;  /* 0x0000b010ff00a988 */ /* 0x0003e80008000a04 */
        /* <DEDUP_REMOVED lines=53> */
.L_x_3820:
[----:B------:R-:W-:Y:S05]  /*2330*/  BSYNC.RECONVERGENT B1 ;  /* 0x0000000000017941 */ /* 0x000fea0003800200 */
.L_x_3819:
[----:B------:R-:W-:Y:S04]  /*2340*/  BSSY.RECONVERGENT B1, `(.L_x_3821) ;  /* 0x0000013000017945 */ /* 0x000fe80003800200 */
[----:B------:R-:W-:Y:S05]  /*2350*/  @P2 BRA `(.L_x_3822) ;  /* 0x0000000000442947 */ /* 0x000fea0003800000 */
[----:B------:R-:W1:Y:S01]  /*2360*/  LDCU.64 UR6, c[0x0][0x3e0] ;  /* 0x00007c00ff0677ac */ /* 0x000e620008000a00 */
[----:B0-----:R-:W-:Y:S01]  /*2370*/  MOV R8, R50 ;  /* 0x0000003200087202 */ /* 0x001fe20000000f00 */
[C---:B------:R-:W-:Y:S01]  /*2380*/  FADD.FTZ R25, -R21.reuse, R4 ;  /* 0x0000000415197221 */ /* 0x040fe20000010100 */
[----:B------:R-:W-:Y:S01]  /*2390*/  MOV R9, R49 ;  /* 0x0000003100097202 */ /* 0x000fe20000000f00 */
[----:B------:R-:W0:Y:S01]  /*23a0*/  LDCU.64 UR12, c[0x0][0x380] ;  /* 0x00007000ff0c77ac */ /* 0x000e220008000a00 */
[----:B------:R-:W-:Y:S01]  /*23b0*/  FADD.FTZ R5, -R21, R5 ;  /* 0x0000000515057221 */ /* 0x000fe20000010100 */
        /* <DEDUP_REMOVED lines=8> */
[----:B------:R-:W-:-:S04]  /*2440*/  IADD3 R29, PT, PT, R9, R29, RZ ;  /* 0x0000001d091d7210 */ /* 0x000fc80007ffe0ff */
[----:B------:R-:W-:-:S05]  /*2450*/  LEA.HI.X R25, R8, UR13, R29, 0x2, P1 ;  /* 0x0000000d08197c11 */ /* 0x000fca00088f141d */
[----:B------:R1:W-:Y:S02]  /*2460*/  STG.E.64 desc[UR8][R24.64], R4 ;  /* 0x0000000418007986 */ /* 0x0003e4000c101b08 */
.L_x_3822:
[----:B------:R-:W-:Y:S05]  /*2470*/  BSYNC.RECONVERGENT B1 ;  /* 0x0000000000017941 */ /* 0x000fea0003800200 */
.L_x_3821:
        /* <DEDUP_REMOVED lines=25> */
[----:B------:R-:W1:Y:S01]  /*2610*/  LDCU.64 UR12, c[0x0][0x380] ;  /* 0x00007000ff0c77ac */ /* 0x000e620008000a00 */
[----:B------:R-:W-:Y:S01]  /*2620*/  FADD.FTZ R7, -R21, R7 ;  /* 0x0000000715077221 */ /* 0x000fe20000010100 */
[----:B0-----:R-:W-:Y:S02]  /*2630*/  IMAD R4, R4, UR6, RZ ;  /* 0x0000000604047c24 */ /* 0x001fe4000f8e02ff */
[----:B------:R-:W-:-:S04]  /*2640*/  IMAD.WIDE.U32 R8, R23, UR6, R8 ;  /* 0x0000000617087c25 */ /* 0x000fc8000f8e0008 */
[----:B------:R-:W-:Y:S02]  /*2650*/  IMAD R23, R23, UR7, R4 ;  /* 0x0000000717177c24 */ /* 0x000fe4000f8e0204 */
[-C--:B------:R-:W-:Y:S01]  /*2660*/  FMUL.FTZ R4, R5, R16.reuse ;  /* 0x0000001005047220 */ /* 0x080fe20000410000 */
[----:B-1----:R-:W-:Y:S01]  /*2670*/  LEA R6, P5, R8, UR12, 0x2 ;  /* 0x0000000c08067c11 */ /* 0x002fe2000f8a10ff */
[----:B------:R-:W-:Y:S01]  /*2680*/  FMUL.FTZ R5, R7, R16 ;  /* 0x0000001007057220 */ /* 0x000fe20000410000 */
[----:B------:R-:W-:Y:S01]  /*2690*/  IADD3 R23, PT, PT, R9, R23, RZ ;  /* 0x0000001709177210 */ /* 0x000fe20007ffe0ff */
[----:B------:R-:W-:Y:S02]  /*26a0*/  FFMA.FTZ R4, R17, R4, R19 ;  /* 0x0000000411047223 */ /* 0x000fe40000010013 */
[----:B------:R-:W-:Y:S01]  /*26b0*/  FFMA.FTZ R5, R18, R5, R20 ;  /* 0x0000000512057223 */ /* 0x000fe20000010014 */
[----:B------:R-:W-:-:S05]  /*26c0*/  LEA.HI.X R7, R8, UR13, R23, 0x2, P5 ;  /* 0x0000000d08077c11 */ /* 0x000fca000a8f1417 */
[----:B------:R0:W-:Y:S02]  /*26d0*/  STG.E.64 desc[UR8][R6.64], R4 ;  /* 0x0000000406007986 */ /* 0x0001e4000c101b08 */
.L_x_3824:
[----:B------:R-:W-:Y:S05]  /*26e0*/  BSYNC.RECONVERGENT B1 ;  /* 0x0000000000017941 */ /* 0x000fea0003800200 */
.L_x_3823:
        /* <DEDUP_REMOVED lines=19> */
.L_x_3826:
[----:B------:R-:W-:Y:S05]  /*2820*/  BSYNC.RECONVERGENT B1 ;  /* 0x0000000000017941 */ /* 0x000fea0003800200 */
.L_x_3825:
[----:B------:R-:W-:Y:S04]  /*2830*/  BSSY.RECONVERGENT B1, `(.L_x_3827) ;  /* 0x0000013000017945 */ /* 0x000fe80003800200 */
[----:B------:R-:W-:Y:S05]  /*2840*/  @P1 BRA `(.L_x_3828) ;  /* 0x0000000000441947 */ /* 0x000fea0003800000 */
[----:B------:R-:W2:Y:S01]  /*2850*/  LDCU.64 UR6, c[0x0][0x3e0] ;  /* 0x00007c00ff0677ac */ /* 0x000ea20008000a00 */
[----:B0-----:R-:W-:Y:S01]  /*2860*/  MOV R6, R50 ;  /* 0x0000003200067202 */ /* 0x001fe20000000f00 */
[C---:B-1----:R-:W-:Y:S01]  /*2870*/  FADD.FTZ R5, -R21.reuse, R12 ;  /* 0x0000000c15057221 */ /* 0x042fe20000010100 */
[----:B------:R-:W-:Y:S01]  /*2880*/  MOV R7, R49 ;  /* 0x0000003100077202 */ /* 0x000fe20000000f00 */
[----:B------:R-:W0:Y:S01]  /*2890*/  LDCU.64 UR12, c[0x0][0x380] ;  /* 0x00007000ff0c77ac */ /* 0x000e220008000a00 */
[----:B------:R-:W-:Y:S01]  /*28a0*/  FADD.FTZ R13, -R21, R13 ;  /* 0x0000000d150d7221 */ /* 0x000fe20000010100 */
        /* <DEDUP_REMOVED lines=11> */
.L_x_3828:
[----:B------:R-:W-:Y:S05]  /*2960*/  BSYNC.RECONVERGENT B1 ;  /* 0x0000000000017941 */ /* 0x000fea0003800200 */
.L_x_3827:
[----:B------:R-:W-:Y:S04]  /*2970*/  BSSY.RECONVERGENT B1, `(.L_x_3829) ;  /* 0x0000013000017945 */ /* 0x000fe80003800200 */
[----:B------:R-:W-:Y:S05]  /*2980*/  @P6 BRA `(.L_x_3830) ;  /* 0x0000000000446947 */ /* 0x000fea0003800000 */
[----:B------:R-:W3:Y:S01]  /*2990*/  LDCU.64 UR6, c[0x0][0x3e0] ;  /* 0x00007c00ff0677ac */ /* 0x000ee20008000a00 */
[----:B0-----:R-:W-:Y:S01]  /*29a0*/  MOV R6, R50 ;  /* 0x0000003200067202 */ /* 0x001fe20000000f00 */
[C---:B-12---:R-:W-:Y:S01]  /*29b0*/  FADD.FTZ R5, -R21.reuse, R14 ;  /* 0x0000000e15057221 */ /* 0x046fe20000010100 */
[----:B------:R-:W-:Y:S01]  /*29c0*/  MOV R7, R49 ;  /* 0x0000003100077202 */ /* 0x000fe20000000f00 */
[----:B------:R-:W0:Y:S01]  /*29d0*/  LDCU.64 UR12, c[0x0][0x380] ;  /* 0x00007000ff0c77ac */ /* 0x000e220008000a00 */
[----:B------:R-:W-:Y:S01]  /*29e0*/  FADD.FTZ R15, -R21, R15 ;  /* 0x0000000f150f7221 */ /* 0x000fe20000010100 */
        /* <DEDUP_REMOVED lines=11> */
.L_x_3830:
[----:B------:R-:W-:Y:S05]  /*2aa0*/  BSYNC.RECONVERGENT B1 ;  /* 0x0000000000017941 */ /* 0x000fea0003800200 */
.L_x_3829:
[----:B------:R-:W-:Y:S04]  /*2ab0*/  BSSY.RECONVERGENT B1, `(.L_x_3831) ;  /* 0x0000013000017945 */ /* 0x000fe80003800200 */
[----:B------:R-:W-:Y:S05]  /*2ac0*/  @P3 BRA `(.L_x_3832) ;  /* 0x0000000000443947 */ /* 0x000fea0003800000 */
[----:B------:R-:W4:Y:S01]  /*2ad0*/  LDCU.64 UR6, c[0x0][0x3e0] ;  /* 0x00007c00ff0677ac */ /* 0x000f220008000a00 */
[----:B0123--:R-:W-:Y:S01]  /*2ae0*/  MOV R4, R50 ;  /* 0x0000003200047202 */ /* 0x00ffe20000000f00 */
        /* <DEDUP_REMOVED lines=12> */
[----:B------:R-:W-:-:S04]  /*2bb0*/  IADD3 R25, PT, PT, R5, R25, RZ ;  /* 0x0000001905197210 */ /* 0x000fc80007ffe0ff */
[----:B------:R-:W-:-:S05]  /*2bc0*/  LEA.HI.X R7, R4, UR13, R25, 0x2, P1 ;  /* 0x0000000d04077c11 */ /* 0x000fca00088f1419 */
[----:B------:R4:W-:Y:S02]  /*2bd0*/  STG.E.64 desc[UR8][R6.64], R8 ;  /* 0x0000000806007986 */ /* 0x0009e4000c101b08 */
.L_x_3832:
[----:B------:R-:W-:Y:S05]  /*2be0*/  BSYNC.RECONVERGENT B1 ;  /* 0x0000000000017941 */ /* 0x000fea0003800200 */
.L_x_3831:
[----:B------:R-:W-:Y:S05]  /*2bf0*/  @P4 BRA `(.L_x_3833) ;  /* 0x00000010006c4947 */ /* 0x000fea0003800000 */
[----:B------:R-:W5:Y:S01]  /*2c00*/  LDCU.64 UR6, c[0x0][0x3e0] ;  /* 0x00007c00ff0677ac */ /* 0x000f620008000a00 */
[----:B0123--:R-:W-:Y:S01]  /*2c10*/  MOV R4, R50 ;  /* 0x0000003200047202 */ /* 0x00ffe20000000f00 */
[C---:B----4-:R-:W-:Y:S01]  /*2c20*/  FADD.FTZ R7, -R21.reuse, R34 ;  /* 0x0000002215077221 */ /* 0x050fe20000010100 */
[----:B------:R-:W-:Y:S01]  /*2c30*/  MOV R5, R49 ;  /* 0x0000003100057202 */ /* 0x000fe20000000f00 */
[----:B------:R-:W0:Y:S01]  /*2c40*/  LDCU.64 UR10, c[0x0][0x380] ;  /* 0x00007000ff0a77ac */ /* 0x000e220008000a00 */
[----:B------:R-:W-:Y:S01]  /*2c50*/  FADD.FTZ R21, -R21, R35 ;  /* 0x0000002315157221 */ /* 0x000fe20000010100 */
[----:B------:R-:W-:-:S03]  /*2c60*/  FMUL.FTZ R8, R7, R16 ;  /* 0x0000001007087220 */ /* 0x000fc60000410000 */
[----:B------:R-:W-:Y:S01]  /*2c70*/  FMUL.FTZ R21, R21, R16 ;  /* 0x0000001015157220 */ /* 0x000fe20000410000 */
[----:B------:R-:W-:Y:S01]  /*2c80*/  FFMA.FTZ R8, R17, R8, R19 ;  /* 0x0000000811087223 */ /* 0x000fe20000010013 */
[----:B-----5:R-:W-:Y:S02]  /*2c90*/  IMAD R6, R36, UR6, RZ ;  /* 0x0000000624067c24 */ /* 0x020fe4000f8e02ff */
[----:B------:R-:W-:-:S04]  /*2ca0*/  IMAD.WIDE.U32 R4, R45, UR6, R4 ;  /* 0x000000062d047c25 */ /* 0x000fc8000f8e0004 */
[----:B------:R-:W-:Y:S01]  /*2cb0*/  IMAD R9, R45, UR7, R6 ;  /* 0x000000072d097c24 */ /* 0x000fe2000f8e0206 */
[----:B0-----:R-:W-:-:S04]  /*2cc0*/  LEA R6, P1, R4, UR10, 0x2 ;  /* 0x0000000a04067c11 */ /* 0x001fc8000f8210ff */
[----:B------:R-:W-:-:S04]  /*2cd0*/  IADD3 R9, PT, PT, R5, R9, RZ ;  /* 0x0000000905097210 */ /* 0x000fc80007ffe0ff */
[----:B------:R-:W-:Y:S01]  /*2ce0*/  LEA.HI.X R7, R4, UR11, R9, 0x2, P1 ;  /* 0x0000000b04077c11 */ /* 0x000fe200088f1409 */
[----:B------:R-:W-:-:S05]  /*2cf0*/  FFMA.FTZ R9, R18, R21, R20 ;  /* 0x0000001512097223 */ /* 0x000fca0000010014 */
[----:B------:R0:W-:Y:S01]  /*2d00*/  STG.E.64 desc[UR8][R6.64], R8 ;  /* 0x0000000806007986 */ /* 0x0001e2000c101b08 */
[----:B------:R-:W-:Y:S05]  /*2d10*/  BRA `(.L_x_3833) ;  /* 0x0000001000247947 */ /* 0x000fea0003800000 */
.L_x_3818:
        /* <DEDUP_REMOVED lines=11> */
[C---:B------:R-:W-:Y:S01]  /*2dd0*/  FADD.FTZ R25, -R21.reuse, R8 ;  /* 0x0000000815197221 */ /* 0x040fe20000010100 */
[----:B------:R-:W-:Y:S01]  /*2de0*/  FADD.FTZ R9, -R21, R9 ;  /* 0x0000000915097221 */ /* 0x000fe20000010100 */
        /* <DEDUP_REMOVED lines=25> */
.L_x_3835:
[----:B------:R-:W-:Y:S05]  /*2f80*/  BSYNC.RECONVERGENT B1 ;  /* 0x0000000000017941 */ /* 0x000fea0003800200 */
.L_x_3834:
[----:B------:R-:W-:Y:S04]  /*2f90*/  BSSY.RECONVERGENT B1, `(.L_x_3836) ;  /* 0x000001d000017945 */ /* 0x000fe80003800200 */
[----:B------:R-:W-:Y:S05]  /*2fa0*/  @P2 BRA `(.L_x_3837) ;  /* 0x00000000006c2947 */ /* 0x000fea0003800000 */
[C---:B0-----:R-:W-:Y:S01]  /*2fb0*/  FADD.FTZ R9, -R21.reuse, R4 ;  /* 0x0000000415097221 */ /* 0x041fe20000010100 */
        /* <DEDUP_REMOVED lines=26> */
.L_x_3837:
[----:B------:R-:W-:Y:S05]  /*3160*/  BSYNC.RECONVERGENT B1 ;  /* 0x0000000000017941 */ /* 0x000fea0003800200 */
.L_x_3836:
        /* <DEDUP_REMOVED lines=21> */
[C---:B------:R-:W-:Y:S01]  /*32c0*/  FADD.FTZ R5, -R21.reuse, R6 ;  /* 0x0000000615057221 */ /* 0x040fe20000010100 */
[----:B------:R-:W-:Y:S01]  /*32d0*/  FADD.FTZ R7, -R21, R7 ;  /* 0x0000000715077221 */ /* 0x000fe20000010100 */
        /* <DEDUP_REMOVED lines=25> */
.L_x_3839:
[----:B------:R-:W-:Y:S05]  /*3470*/  BSYNC.RECONVERGENT B1 ;  /* 0x0000000000017941 */ /* 0x000fea0003800200 */
.L_x_3838:
[----:B------:R-:W-:Y:S04]  /*3480*/  BSSY.RECONVERGENT B1, `(.L_x_3840) ;  /* 0x000001d000017945 */ /* 0x000fe80003800200 */
[----:B------:R-:W-:Y:S05]  /*3490*/  @P2 BRA `(.L_x_3841) ;  /* 0x00000000006c2947 */ /* 0x000fea0003800000 */
[----:B0-----:R-:W-:Y:S01]  /*34a0*/  FADD.FTZ R5, -R21, R10 ;  /* 0x0000000a15057221 */ /* 0x001fe20000010100 */
[----:B------:R-:W0:Y:S03]  /*34b0*/  LDCU.64 UR10, c[0x0][0x3e0] ;  /* 0x00007c00ff0a77ac */ /* 0x000e260008000a00 */
[----:B------:R-:W-:Y:S01]  /*34c0*/  FMUL.FTZ R4, R5, R16 ;  /* 0x0000001005047220 */ /* 0x000fe20000410000 */
[----:B------:R-:W-:Y:S01]  /*34d0*/  FADD.FTZ R5, -R21, R11 ;  /* 0x0000000b15057221 */ /* 0x000fe20000010100 */
[----:B------:R-:W1:Y:S02]  /*34e0*/  LDCU.64 UR12, c[0x0][0x380] ;  /* 0x00007000ff0c77ac */ /* 0x000e640008000a00 */
[----:B------:R-:W-:Y:S01]  /*34f0*/  FFMA.FTZ R11, R17, R4, R19 ;  /* 0x00000004110b7223 */ /* 0x000fe20000010013 */
[----:B------:R-:W-:-:S03]  /*3500*/  FMUL.FTZ R5, R5, R16 ;  /* 0x0000001005057220 */ /* 0x000fc60000410000 */
[----:B------:R-:W-:Y:S01]  /*3510*/  FMUL.FTZ R4, R11, -1.4426950216293334961 ;  /* 0xbfb8aa3b0b047820 */ /* 0x000fe20000410000 */
[----:B------:R-:W-:Y:S01]  /*3520*/  FFMA.FTZ R10, R18, R5, R20 ;  /* 0x00000005120a7223 */ /* 0x000fe20000010014 */
[----:B------:R-:W-:-:S03]  /*3530*/  MOV R5, R49 ;  /* 0x0000003100057202 */ /* 0x000fc60000000f00 */
        /* <DEDUP_REMOVED lines=17> */
.L_x_3841:
[----:B------:R-:W-:Y:S05]  /*3650*/  BSYNC.RECONVERGENT B1 ;  /* 0x0000000000017941 */ /* 0x000fea0003800200 */
.L_x_3840:
[----:B------:R-:W-:Y:S04]  /*3660*/  BSSY.RECONVERGENT B1, `(.L_x_3842) ;  /* 0x000001d000017945 */ /* 0x000fe80003800200 */
[----:B------:R-:W-:Y:S05]  /*3670*/  @P1 BRA `(.L_x_3843) ;  /* 0x00000000006c1947 */ /* 0x000fea0003800000 */
[C---:B------:R-:W-:Y:S01]  /*3680*/  FADD.FTZ R13, -R21.reuse, R13 ;  /* 0x0000000d150d7221 */ /* 0x040fe20000010100 */
[----:B01----:R-:W-:Y:S01]  /*3690*/  FADD.FTZ R5, -R21, R12 ;  /* 0x0000000c15057221 */ /* 0x003fe20000010100 */
[----:B------:R-:W0:Y:S02]  /*36a0*/  LDCU.64 UR10, c[0x0][0x3e0] ;  /* 0x00007c00ff0a77ac */ /* 0x000e240008000a00 */
        /* <DEDUP_REMOVED lines=24> */
.L_x_3843:
[----:B------:R-:W-:Y:S05]  /*3830*/  BSYNC.RECONVERGENT B1 ;  /* 0x0000000000017941 */ /* 0x000fea0003800200 */
.L_x_3842:
[----:B------:R-:W-:Y:S04]  /*3840*/  BSSY.RECONVERGENT B1, `(.L_x_3844) ;  /* 0x000001d000017945 */ /* 0x000fe80003800200 */
[----:B------:R-:W-:Y:S05]  /*3850*/  @P6 BRA `(.L_x_3845) ;  /* 0x00000000006c6947 */ /* 0x000fea0003800000 */
[C---:B012---:R-:W-:Y:S01]  /*3860*/  FADD.FTZ R5, -R21.reuse, R14 ;  /* 0x0000000e15057221 */ /* 0x047fe20000010100 */
[----:B------:R-:W-:Y:S01]  /*3870*/  FADD.FTZ R15, -R21, R15 ;  /* 0x0000000f150f7221 */ /* 0x000fe20000010100 */
        /* <DEDUP_REMOVED lines=25> */
.L_x_3845:
[----:B------:R-:W-:Y:S05]  /*3a10*/  BSYNC.RECONVERGENT B1 ;  /* 0x0000000000017941 */ /* 0x000fea0003800200 */
.L_x_3844:
[----:B------:R-:W-:Y:S04]  /*3a20*/  BSSY.RECONVERGENT B1, `(.L_x_3846) ;  /* 0x000001d000017945 */ /* 0x000fe80003800200 */
[----:B------:R-:W-:Y:S05]  /*3a30*/  @P3 BRA `(.L_x_3847) ;  /* 0x00000000006c3947 */ /* 0x000fea0003800000 */
[C---:B0123--:R-:W-:Y:S01]  /*3a40*/  FADD.FTZ R5, -R21.reuse, R32 ;  /* 0x0000002015057221 */ /* 0x04ffe20000010100 */
        /* <DEDUP_REMOVED lines=26> */
.L_x_3847:
[----:B------:R-:W-:Y:S05]  /*3bf0*/  BSYNC.RECONVERGENT B1 ;  /* 0x0000000000017941 */ /* 0x000fea0003800200 */
.L_x_3846:
[----:B------:R-:W-:Y:S05]  /*3c00*/  @P4 BRA `(.L_x_3833) ;  /* 0x0000000000684947 */ /* 0x000fea0003800000 */
[C---:B01234-:R-:W-:Y:S01]  /*3c10*/  FADD.FTZ R5, -R21.reuse, R34 ;  /* 0x0000002215057221 */ /* 0x05ffe20000010100 */
[----:B------:R-:W-:Y:S01]  /*3c20*/  FADD.FTZ R21, -R21, R35 ;  /* 0x0000002315157221 */ /* 0x000fe20000010100 */
        /* <DEDUP_REMOVED lines=24> */
.L_x_3833:
[----:B------:R-:W-:Y:S05]  /*3db0*/  BSYNC.RECONVERGENT B0 ;  /* 0x0000000000007941 */ /* 0x000fea0003800200 */
.L_x_3817:
[----:B------:R-:W-:Y:S02]  /*3dc0*/  IADD3 R42, PT, PT, R38, R42, RZ ;  /* 0x0000002a262a7210 */ /* 0x000fe40007ffe0ff */
[----:B------:R-:W-:Y:S02]  /*3dd0*/  IADD3 R43, PT, PT, R43, 0x1, RZ ;  /* 0x000000012b2b7810 */ /* 0x000fe40007ffe0ff */
[----:B------:R-:W-:-:S13]  /*3de0*/  ISETP.GE.AND P1, PT, R42, UR5, PT ;  /* 0x000000052a007c0c */ /* 0x000fda000bf26270 */
[----:B------:R-:W-:Y:S05]  /*3df0*/  @!P1 BRA `(.L_x_3848) ;  /* 0xffffffc400089947 */ /* 0x000fea000383ffff */
[----:B------:R-:W-:Y:S05]  /*3e00*/  EXIT ;  /* 0x000000000000794d */ /* 0x000fea0003800000 */
.L_x_3849:
        /* <DEDUP_REMOVED lines=15> */
.L_x_4414:


//--------------------- .text._Z35group_norm_nhwc_fwd_one_pass_kernelI11Fp32IOBf16WLi256ELi70ELi560EEv26Group_norm_nhwc_fwd_params --------------------------
	.section	.text._Z35group_norm_nhwc_fwd_one_pass_kernelI11Fp32IOBf16WLi256ELi70ELi560EEv26Group_norm_nhwc_fwd_params,"ax",@progbits
	.align	128
        .global         _Z35group_norm_nhwc_fwd_one_pass_kernelI11Fp32IOBf16WLi256ELi70ELi560EEv26Group_norm_nhwc_fwd_params
        .type           _Z35group_norm_nhwc_fwd_one_pass_kernelI11Fp32IOBf16WLi256ELi70ELi560EEv26Group_norm_nhwc_fwd_params,@function
        .size           _Z35group_norm_nhwc_fwd_one_pass_kernelI11Fp32IOBf16WLi256ELi70ELi560EEv26Group_norm_nhwc_fwd_params,(.L_x_4415 - _Z35group_norm_nhwc_fwd_one_pass_kernelI11Fp32IOBf16WLi256ELi70ELi560EEv26Group_norm_nhwc_fwd_params)
        .other          _Z35group_norm_nhwc_fwd_one_pass_kernelI11Fp32IOBf16WLi256ELi70ELi560EEv26Group_norm_nhwc_fwd_params,@"STO_CUDA_ENTRY STV_DEFAULT"
_Z35group_norm_nhwc_fwd_one_pass_kernelI11Fp32IOBf16WLi256ELi70ELi560EEv26Group_norm_nhwc_fwd_params:
.text._Z35group_norm_nhwc_fwd_one_pass_kernelI11Fp32IOBf16WLi256ELi70ELi560EEv26Group_norm_nhwc_fwd_params:
        /* <DEDUP_REMOVED lines=57> */
.L_x_3923:
[----:B0-234-:R-:W0:Y:S01]  /*0390*/  LDC R22, c[0x0][0x3f8] ;  /* 0x0000fe00ff167b82 */ /* 0x01de220000000800 */
[----:B-1----:R-:W1:Y:S01]  /*03a0*/  LDCU UR8, c[0x0][0x404] ;  /* 0x00008080ff0877ac */ /* 0x002e620008000800 */
[----:B------:R-:W-:Y:S01]  /*03b0*/  LOP3.LUT R89, R73, 0xffff, RZ, 0xc0, !PT ;  /* 0x0000ffff49597812 */ /* 0x000fe200078ec0ff */
[----:B------:R-:W2:Y:S01]  /*03c0*/  LDCU.64 UR4, c[0x0][0x3e8] ;  /* 0x00007d00ff0477ac */ /* 0x000ea20008000a00 */
        /* <DEDUP_REMOVED lines=22> */
[----:B------:R-:W0:Y:S01]  /*0530*/  @!P5 LDC.64 R24, c[0x0][0x390] ;  /* 0x0000e400ff18db82 */ /* 0x000e220000000a00 */
        /* <DEDUP_REMOVED lines=285> */
[----:B------:R-:W-:-:S04]  /*1710*/  FMUL.FTZ R27, R19, R19 ;  /* 0x00000013131b7220 */ /* 0x000fc80000410000 */
[----:B------:R-:W-:Y:S01]  /*1720*/  FFMA.FTZ R27, R18, R18, R27 ;  /* 0x00000012121b7223 */ /* 0x000fe2000001001b */
[----:B------:R-:W-:Y:S01]  /*1730*/  FMUL.FTZ R29, R53, R53 ;  /* 0x00000035351d7220 */ /* 0x000fe20000410000 */
[----:B------:R-:W-:-:S03]  /*1740*/  FADD.FTZ R26, R52, R53 ;  /* 0x00000035341a7221 */ /* 0x000fc60000010000 */
[----:B------:R-:W-:Y:S01]  /*1750*/  FFMA.FTZ R29, R52, R52, R29 ;  /* 0x00000034341d7223 */ /* 0x000fe2000001001d */
[----:B------:R-:W-:Y:S01]  /*1760*/  FADD.FTZ R25, R25, R26 ;  /* 0x0000001a19197221 */ /* 0x000fe20000010000 */
[----:B------:R-:W-:Y:S02]  /*1770*/  FADD.FTZ R26, R18, R19 ;  /* 0x00000013121a7221 */ /* 0x000fe40000010000 */
[----:B------:R-:W-:Y:S02]  /*1780*/  FADD.FTZ R24, R24, R29 ;  /* 0x0000001d18187221 */ /* 0x000fe40000010000 */
[----:B------:R-:W-:Y:S02]  /*1790*/  FADD.FTZ R25, R25, R26 ;  /* 0x0000001a19197221 */ /* 0x000fe40000010000 */
        /* <DEDUP_REMOVED lines=117> */
.L_x_3851:
[----:B------:R-:W-:Y:S05]  /*1ef0*/  BSYNC.RECONVERGENT B0 ;  /* 0x0000000000007941 */ /* 0x000fea0003800200 */
.L_x_3850:
        /* <DEDUP_REMOVED lines=26> */
.L_x_3854:
[----:B0-----:R-:W2:Y:S04]  /*20a0*/  LDG.E.STRONG.GPU R26, desc[UR6][R24.64] ;  /* 0x00000006181a7981 */ /* 0x001ea8000c1ef900 */
[----:B--2---:R-:W-:Y:S01]  /*20b0*/  CCTL.IVALL ;  /* 0x00000000ff00798f */ /* 0x004fe20002000000 */
[----:B------:R-:W-:Y:S05]  /*20c0*/  YIELD ;  /* 0x0000000000007946 */ /* 0x000fea0003800000 */
[----:B------:R-:W-:-:S13]  /*20d0*/  ISETP.NE.AND P1, PT, R26, R33, PT ;  /* 0x000000211a00720c */ /* 0x000fda0003f25270 */
[----:B------:R-:W-:Y:S05]  /*20e0*/  @P1 BRA `(.L_x_3854) ;  /* 0xfffffffc00ec1947 */ /* 0x000fea000383ffff */
.L_x_3853:
        /* <DEDUP_REMOVED lines=14> */
.L_x_3856:
        /* <DEDUP_REMOVED lines=62> */
.L_x_3855:
        /* <DEDUP_REMOVED lines=36> */
.L_x_3857:
        /* <DEDUP_REMOVED lines=18> */
.L_x_3858:
        /* <DEDUP_REMOVED lines=9> */
.L_x_3859:
[----:B------:R-:W-:Y:S05]  /*29a0*/  BSYNC.RECONVERGENT B0 ;  /* 0x0000000000007941 */ /* 0x000fea0003800200 */
.L_x_3852:
        /* <DEDUP_REMOVED lines=14> */
[----:B------:R2:W-:Y:S01]  /*2a90*/  @P0 STG.E.64 desc[UR6][R32.64], R24 ;  /* 0x0000001820000986 */ /* 0x0005e2000c101b06 */
[C---:B---3--:R-:W-:Y:S01]  /*2aa0*/  IMAD.WIDE R30, R35.reuse, 0x2, R30 ;  /* 0x00000002231e7825 */ /* 0x048fe200078e021e */
[----:B------:R-:W-:Y:S03]  /*2ab0*/  BAR.SYNC.DEFER_BLOCKING 0x0 ;  /* 0x0000000000007b1d */ /* 0x000fe60000010000 */
[----:B-1----:R-:W-:-:S03]  /*2ac0*/  IMAD.WIDE R26, R35, 0x2, R26 ;  /* 0x00000002231a7825 */ /* 0x002fc600078e021a */
[----:B------:R-:W3:Y:S04]  /*2ad0*/  LDG.E.U16 R34, desc[UR6][R30.64] ;  /* 0x000000061e227981 */ /* 0x000ee8000c1e1500 */
[----:B------:R1:W5:Y:S04]  /*2ae0*/  LDG.E.U16 R36, desc[UR6][R30.64+0x2] ;  /* 0x000002061e247981 */ /* 0x000368000c1e1500 */
[----:B------:R-:W5:Y:S04]  /*2af0*/  LDG.E.U16 R37, desc[UR6][R26.64] ;  /* 0x000000061a257981 */ /* 0x000f68000c1e1500 */
[----:B------:R3:W5:Y:S01]  /*2b00*/  LDG.E.U16 R38, desc[UR6][R26.64+0x2] ;  /* 0x000002061a267981 */ /* 0x000762000c1e1500 */
[----:B0-----:R-:W-:-:S02]  /*2b10*/  HFMA2 R29, -RZ, RZ, 1.875, 0 ;  /* 0x3f800000ff1d7431 */ /* 0x001fc400000001ff */
[----:B----4-:R-:W-:Y:S01]  /*2b20*/  IMAD R35, R3, UR5, R85 ;  /* 0x0000000503237c24 */ /* 0x010fe2000f8e0255 */
[----:B------:R-:W-:Y:S01]  /*2b30*/  BSSY.RECONVERGENT B0, `(.L_x_3860) ;  /* 0x0000371000007945 */ /* 0x000fe20003800200 */
[----:B------:R-:W0:Y:S01]  /*2b40*/  LDS.64 R24, [UR4+0xb0] ;  /* 0x0000b004ff187984 */ /* 0x000e220008000a00 */
[----:B------:R-:W4:Y:S02]  /*2b50*/  LDCU.U8 UR4, c[0x0][0x3fc] ;  /* 0x00007f80ff0477ac */ /* 0x000f240008000000 */
[----:B-1----:R-:W-:Y:S02]  /*2b60*/  IADD3 R31, PT, PT, R35, 0xa0, RZ ;  /* 0x000000a0231f7810 */ /* 0x002fe40007ffe0ff */
[----:B--2---:R-:W-:Y:S02]  /*2b70*/  SHF.R.S32.HI R32, RZ, 0x1f, R35 ;  /* 0x0000001fff207819 */ /* 0x004fe40000011423 */
[----:B------:R-:W-:Y:S01]  /*2b80*/  SHF.R.S32.HI R30, RZ, 0x1f, R31 ;  /* 0x0000001fff1e7819 */ /* 0x000fe2000001141f */
[----:B----4-:R-:W-:Y:S01]  /*2b90*/  UISETP.NE.AND UP0, UPT, UR4, URZ, UPT ;  /* 0x000000ff0400728c */ /* 0x010fe2000bf05270 */
[----:B0-----:R-:W-:-:S04]  /*2ba0*/  FMUL.FTZ R24, R24, UR8 ;  /* 0x0000000818187c20 */ /* 0x001fc80008410000 */
[----:B------:R-:W-:-:S04]  /*2bb0*/  FMUL.FTZ R86, R24, R24 ;  /* 0x0000001818567220 */ /* 0x000fc80000410000 */
[----:B------:R-:W-:-:S05]  /*2bc0*/  FFMA.FTZ R86, R25, UR8, -R86 ;  /* 0x0000000819567c23 */ /* 0x000fca0008010856 */
[----:B------:R-:W-:-:S13]  /*2bd0*/  FSETP.GTU.FTZ.AND P1, PT, R86, RZ, PT ;  /* 0x000000ff5600720b */ /* 0x000fda0003f3c000 */
[----:B------:R-:W0:Y:S02]  /*2be0*/  @P1 LDC R25, c[0x0][0x3a8] ;  /* 0x0000ea00ff191b82 */ /* 0x000e240000000800 */
[----:B0-----:R-:W-:-:S04]  /*2bf0*/  @P1 FADD.FTZ R86, R86, R25 ;  /* 0x0000001956561221 */ /* 0x001fc80000010000 */
[----:B------:R0:W1:Y:S01]  /*2c00*/  @P1 MUFU.RSQ R29, R86 ;  /* 0x00000056001d1308 */ /* 0x0000620000001400 */
[----:B---3--:R-:W-:Y:S02]  /*2c10*/  SHF.L.U32 R27, R34, 0x10, RZ ;  /* 0x00000010221b7819 */ /* 0x008fe400000006ff */
[----:B-----5:R-:W-:Y:S02]  /*2c20*/  SHF.L.U32 R28, R36, 0x10, RZ ;  /* 0x00000010241c7819 */ /* 0x020fe400000006ff */
[----:B------:R-:W-:Y:S02]  /*2c30*/  SHF.L.U32 R26, R37, 0x10, RZ ;  /* 0x00000010251a7819 */ /* 0x000fe400000006ff */
        /* <DEDUP_REMOVED lines=15> */
[----:B------:R-:W1:Y:S02]  /*2d30*/  LDCU.64 UR4, c[0x0][0x380] ;  /* 0x00007000ff0477ac */ /* 0x000e640008000a00 */
[-C--:B------:R-:W-:Y:S01]  /*2d40*/  FMUL.FTZ R16, R16, R29.reuse ;  /* 0x0000001d10107220 */ /* 0x080fe20000410000 */
[----:B------:R-:W-:-:S03]  /*2d50*/  FMUL.FTZ R17, R36, R29 ;  /* 0x0000001d24117220 */ /* 0x000fc60000410000 */
[----:B------:R-:W-:Y:S01]  /*2d60*/  FFMA.FTZ R16, R27, R16, R26 ;  /* 0x000000101b107223 */ /* 0x000fe2000001001a */
[----:B------:R-:W-:Y:S01]  /*2d70*/  FFMA.FTZ R17, R28, R17, R25 ;  /* 0x000000111c117223 */ /* 0x000fe20000010019 */
        /* <DEDUP_REMOVED lines=8> */
.L_x_3863:
[----:B------:R-:W-:Y:S05]  /*2e00*/  BSYNC.RECONVERGENT B1 ;  /* 0x0000000000017941 */ /* 0x000fea0003800200 */
.L_x_3862:
[----:B------:R-:W-:Y:S04]  /*2e10*/  BSSY.RECONVERGENT B1, `(.L_x_3864) ;  /* 0x0000013000017945 */ /* 0x000fe80003800200 */
[----:B------:R-:W-:Y:S05]  /*2e20*/  @P2 BRA `(.L_x_3865) ;  /* 0x0000000000442947 */ /* 0x000fea0003800000 */
[----:B------:R-:W1:Y:S01]  /*2e30*/  LDCU.64 UR4, c[0x0][0x3e0] ;  /* 0x00007c00ff0477ac */ /* 0x000e620008000a00 */
[----:B------:R-:W-:Y:S01]  /*2e40*/  MOV R32, R88 ;  /* 0x0000005800207202 */ /* 0x000fe20000000f00 */
[C---:B------:R-:W-:Y:S01]  /*2e50*/  FADD.FTZ R20, -R24.reuse, R20 ;  /* 0x0000001418147221 */ /* 0x040fe20000010100 */
[----:B------:R-:W-:Y:S01]  /*2e60*/  MOV R33, R91 ;  /* 0x0000005b00217202 */ /* 0x000fe20000000f00 */
[----:B------:R-:W2:Y:S01]  /*2e70*/  LDCU.64 UR10, c[0x0][0x380] ;  /* 0x00007000ff0a77ac */ /* 0x000ea20008000a00 */
[----:B0-----:R-:W-:Y:S01]  /*2e80*/  FADD.FTZ R34, -R24, R21 ;  /* 0x0000001518227221 */ /* 0x001fe20000010100 */
[----:B------:R-:W-:-:S04]  /*2e90*/  FMUL.FTZ R16, R20, R29 ;  /* 0x0000001d14107220 */ /* 0x000fc80000410000 */
[----:B------:R-:W-:Y:S01]  /*2ea0*/  FFMA.FTZ R16, R27, R16, R26 ;  /* 0x000000101b107223 */ /* 0x000fe2000001001a */
[----:B-1----:R-:W-:Y:S02]  /*2eb0*/  IMAD R17, R11, UR4, RZ ;  /* 0x000000040b117c24 */ /* 0x002fe4000f8e02ff */
[----:B------:R-:W-:-:S04]  /*2ec0*/  IMAD.WIDE.U32 R32, R84, UR4, R32 ;  /* 0x0000000454207c25 */ /* 0x000fc8000f8e0020 */
[----:B------:R-:W-:Y:S01]  /*2ed0*/  IMAD R17, R84, UR5, R17 ;  /* 0x0000000554117c24 */ /* 0x000fe2000f8e0211 */
[----:B--2---:R-:W-:-:S04]  /*2ee0*/  LEA R20, P1, R32, UR10, 0x2 ;  /* 0x0000000a20147c11 */ /* 0x004fc8000f8210ff */
[----:B------:R-:W-:Y:S01]  /*2ef0*/  IADD3 R21, PT, PT, R33, R17, RZ ;  /* 0x0000001121157210 */ /* 0x000fe20007ffe0ff */
[----:B------:R-:W-:-:S03]  /*2f00*/  FMUL.FTZ R17, R34, R29 ;  /* 0x0000001d22117220 */ /* 0x000fc60000410000 */
[----:B------:R-:W-:Y:S01]  /*2f10*/  LEA.HI.X R21, R32, UR11, R21, 0x2, P1 ;  /* 0x0000000b20157c11 */ /* 0x000fe200088f1415 */
[----:B------:R-:W-:-:S05]  /*2f20*/  FFMA.FTZ R17, R28, R17, R25 ;  /* 0x000000111c117223 */ /* 0x000fca0000010019 */
[----:B------:R1:W-:Y:S02]  /*2f30*/  STG.E.64 desc[UR6][R20.64], R16 ;  /* 0x0000001014007986 */ /* 0x0003e4000c101b06 */
.L_x_3865:
[----:B------:R-:W-:Y:S05]  /*2f40*/  BSYNC.RECONVERGENT B1 ;  /* 0x0000000000017941 */ /* 0x000fea0003800200 */
.L_x_3864:
        /* <DEDUP_REMOVED lines=11> */
[----:B-1----:R-:W-:Y:S01]  /*3000*/  MOV R20, R88 ;  /* 0x0000005800147202 */ /* 0x002fe20000000f00 */
[C---:B------:R-:W-:Y:S01]  /*3010*/  FADD.FTZ R22, -R24.reuse, R22 ;  /* 0x0000001618167221 */ /* 0x040fe20000010100 */
[----:B------:R-:W-:Y:S01]  /*3020*/  MOV R21, R91 ;  /* 0x0000005b00157202 */ /* 0x000fe20000000f00 */
[----:B------:R-:W1:Y:S01]  /*3030*/  LDCU.64 UR10, c[0x0][0x380] ;  /* 0x00007000ff0a77ac */ /* 0x000e620008000a00 */
[----:B------:R-:W-:Y:S01]  /*3040*/  FADD.FTZ R32, -R24, R23 ;  /* 0x0000001718207221 */ /* 0x000fe20000010100 */
[----:B0-----:R-:W-:Y:S02]  /*3050*/  IMAD R16, R12, UR4, RZ ;  /* 0x000000040c107c24 */ /* 0x001fe4000f8e02ff */
[----:B------:R-:W-:-:S04]  /*3060*/  IMAD.WIDE.U32 R20, R83, UR4, R20 ;  /* 0x0000000453147c25 */ /* 0x000fc8000f8e0014 */
[----:B------:R-:W-:Y:S02]  /*3070*/  IMAD R17, R83, UR5, R16 ;  /* 0x0000000553117c24 */ /* 0x000fe4000f8e0210 */
[----:B------:R-:W-:Y:S01]  /*3080*/  FMUL.FTZ R16, R22, R29 ;  /* 0x0000001d16107220 */ /* 0x000fe20000410000 */
[----:B-1----:R-:W-:Y:S02]  /*3090*/  LEA R22, P5, R20, UR10, 0x2 ;  /* 0x0000000a14167c11 */ /* 0x002fe4000f8a10ff */
[----:B------:R-:W-:Y:S01]  /*30a0*/  IADD3 R21, PT, PT, R21, R17, RZ ;  /* 0x0000001115157210 */ /* 0x000fe20007ffe0ff */
[----:B------:R-:W-:Y:S01]  /*30b0*/  FMUL.FTZ R17, R32, R29 ;  /* 0x0000001d20117220 */ /* 0x000fe20000410000 */
[----:B------:R-:W-:Y:S02]  /*30c0*/  FFMA.FTZ R16, R27, R16, R26 ;  /* 0x000000101b107223 */ /* 0x000fe4000001001a */
[----:B------:R-:W-:Y:S01]  /*30d0*/  LEA.HI.X R23, R20, UR11, R21, 0x2, P5 ;  /* 0x0000000b14177c11 */ /* 0x000fe2000a8f1415 */
[----:B------:R-:W-:-:S05]  /*30e0*/  FFMA.FTZ R17, R28, R17, R25 ;  /* 0x000000111c117223 */ /* 0x000fca0000010019 */
[----:B------:R2:W-:Y:S02]  /*30f0*/  STG.E.64 desc[UR6][R22.64], R16 ;  /* 0x0000001016007986 */ /* 0x0005e4000c101b06 */
.L_x_3867:
[----:B------:R-:W-:Y:S05]  /*3100*/  BSYNC.RECONVERGENT B1 ;  /* 0x0000000000017941 */ /* 0x000fea0003800200 */
.L_x_3866:
[----:B------:R-:W-:Y:S04]  /*3110*/  BSSY.RECONVERGENT B1, `(.L_x_3868) ;  /* 0x0000013000017945 */ /* 0x000fe80003800200 */
[----:B------:R-:W-:Y:S05]  /*3120*/  @P6 BRA `(.L_x_3869) ;  /* 0x0000000000446947 */ /* 0x000fea0003800000 */
[----:B------:R-:W3:Y:S01]  /*3130*/  LDCU.64 UR4, c[0x0][0x3e0] ;  /* 0x00007c00ff0477ac */ /* 0x000ee20008000a00 */
[----:B-1----:R-:W-:Y:S01]  /*3140*/  MOV R20, R88 ;  /* 0x0000005800147202 */ /* 0x002fe20000000f00 */
[C---:B------:R-:W-:Y:S01]  /*3150*/  FADD.FTZ R40, -R24.reuse, R40 ;  /* 0x0000002818287221 */ /* 0x040fe20000010100 */
[----:B------:R-:W-:Y:S01]  /*3160*/  MOV R21, R91 ;  /* 0x0000005b00157202 */ /* 0x000fe20000000f00 */
[----:B------:R-:W1:Y:S01]  /*3170*/  LDCU.64 UR10, c[0x0][0x380] ;  /* 0x00007000ff0a77ac */ /* 0x000e620008000a00 */
[----:B------:R-:W-:Y:S01]  /*3180*/  FADD.FTZ R32, -R24, R41 ;  /* 0x0000002918207221 */ /* 0x000fe20000010100 */
[----:B0-2---:R-:W-:-:S04]  /*3190*/  FMUL.FTZ R16, R40, R29 ;  /* 0x0000001d28107220 */ /* 0x005fc80000410000 */
[----:B------:R-:W-:Y:S01]  /*31a0*/  FFMA.FTZ R16, R27, R16, R26 ;  /* 0x000000101b107223 */ /* 0x000fe2000001001a */
[----:B---3--:R-:W-:Y:S02]  /*31b0*/  IMAD R17, R13, UR4, RZ ;  /* 0x000000040d117c24 */ /* 0x008fe4000f8e02ff */
[----:B------:R-:W-:-:S04]  /*31c0*/  IMAD.WIDE.U32 R20, R82, UR4, R20 ;  /* 0x0000000452147c25 */ /* 0x000fc8000f8e0014 */
[----:B------:R-:W-:Y:S01]  /*31d0*/  IMAD R17, R82, UR5, R17 ;  /* 0x0000000552117c24 */ /* 0x000fe2000f8e0211 */
[----:B-1----:R-:W-:-:S04]  /*31e0*/  LEA R22, P5, R20, UR10, 0x2 ;  /* 0x0000000a14167c11 */ /* 0x002fc8000f8a10ff */
[----:B------:R-:W-:Y:S01]  /*31f0*/  IADD3 R21, PT, PT, R21, R17, RZ ;  /* 0x0000001115157210 */ /* 0x000fe20007ffe0ff */
[----:B------:R-:W-:-:S03]  /*3200*/  FMUL.FTZ R17, R32, R29 ;  /* 0x0000001d20117220 */ /* 0x000fc60000410000 */
[----:B------:R-:W-:Y:S01]  /*3210*/  LEA.HI.X R23, R20, UR11, R21, 0x2, P5 ;  /* 0x0000000b14177c11 */ /* 0x000fe2000a8f1415 */
[----:B------:R-:W-:-:S05]  /*3220*/  FFMA.FTZ R17, R28, R17, R25 ;  /* 0x000000111c117223 */ /* 0x000fca0000010019 */
[----:B------:R3:W-:Y:S02]  /*3230*/  STG.E.64 desc[UR6][R22.64], R16 ;  /* 0x0000001016007986 */ /* 0x0007e4000c101b06 */
.L_x_3869:
[----:B------:R-:W-:Y:S05]  /*3240*/  BSYNC.RECONVERGENT B1 ;  /* 0x0000000000017941 */ /* 0x000fea0003800200 */
.L_x_3868:
[----:B------:R-:W-:Y:S04]  /*3250*/  BSSY.RECONVERGENT B1, `(.L_x_3870) ;  /* 0x0000013000017945 */ /* 0x000fe80003800200 */
[----:B------:R-:W-:Y:S05]  /*3260*/  @P1 BRA `(.L_x_3871) ;  /* 0x0000000000441947 */ /* 0x000fea0003800000 */
[----:B------:R-:W0:Y:S01]  /*3270*/  LDCU.64 UR4, c[0x0][0x3e0] ;  /* 0x00007c00ff0477ac */ /* 0x000e220008000a00 */
[----:B-1----:R-:W-:Y:S01]  /*3280*/  MOV R20, R88 ;  /* 0x0000005800147202 */ /* 0x002fe20000000f00 */
[C---:B------:R-:W-:Y:S01]  /*3290*/  FADD.FTZ R42, -R24.reuse, R42 ;  /* 0x0000002a182a7221 */ /* 0x040fe20000010100 */
[----:B------:R-:W-:Y:S01]  /*32a0*/  MOV R21, R91 ;  /* 0x0000005b00157202 */ /* 0x000fe20000000f00 */
[----:B------:R-:W1:Y:S01]  /*32b0*/  LDCU.64 UR10, c[0x0][0x380] ;  /* 0x00007000ff0a77ac */ /* 0x000e620008000a00 */
[----:B------:R-:W-:Y:S01]  /*32c0*/  FADD.FTZ R32, -R24, R43 ;  /* 0x0000002b18207221 */ /* 0x000fe20000010100 */
[----:B0-23--:R-:W-:Y:S02]  /*32d0*/  IMAD R16, R14, UR4, RZ ;  /* 0x000000040e107c24 */ /* 0x00dfe4000f8e02ff */
        /* <DEDUP_REMOVED lines=10> */
.L_x_3871:
[----:B------:R-:W-:Y:S05]  /*3380*/  BSYNC.RECONVERGENT B1 ;  /* 0x0000000000017941 */ /* 0x000fea0003800200 */
.L_x_3870:
[----:B------:R-:W-:Y:S04]  /*3390*/  BSSY.RECONVERGENT B1, `(.L_x_3872) ;  /* 0x0000013000017945 */ /* 0x000fe80003800200 */
[----:B------:R-:W-:Y:S05]  /*33a0*/  @P2 BRA `(.L_x_3873) ;  /* 0x0000000000442947 */ /* 0x000fea0003800000 */
[----:B------:R-:W5:Y:S01]  /*33b0*/  LDCU.64 UR4, c[0x0][0x3e0] ;  /* 0x00007c00ff0477ac */ /* 0x000f620008000a00 */
[----:B-1----:R-:W-:Y:S01]  /*33c0*/  MOV R20, R88 ;  /* 0x0000005800147202 */ /* 0x002fe20000000f00 */
[C---:B------:R-:W-:Y:S01]  /*33d0*/  FADD.FTZ R44, -R24.reuse, R44 ;  /* 0x0000002c182c7221 */ /* 0x040fe20000010100 */
[----:B------:R-:W-:Y:S01]  /*33e0*/  MOV R21, R91 ;  /* 0x0000005b00157202 */ /* 0x000fe20000000f00 */
[----:B------:R-:W1:Y:S01]  /*33f0*/  LDCU.64 UR10, c[0x0][0x380] ;  /* 0x00007000ff0a77ac */ /* 0x000e620008000a00 */
[----:B------:R-:W-:Y:S01]  /*3400*/  FADD.FTZ R32, -R24, R45 ;  /* 0x0000002d18207221 */ /* 0x000fe20000010100 */
[----:B0-234-:R-:W-:-:S04]  /*3410*/  FMUL.FTZ R16, R44, R29 ;  /* 0x0000001d2c107220 */ /* 0x01dfc80000410000 */
[----:B------:R-:W-:Y:S01]  /*3420*/  FFMA.FTZ R16, R27, R16, R26 ;  /* 0x000000101b107223 */ /* 0x000fe2000001001a */
[----:B-----5:R-:W-:Y:S02]  /*3430*/  IMAD R17, R15, UR4, RZ ;  /* 0x000000040f117c24 */ /* 0x020fe4000f8e02ff */
        /* <DEDUP_REMOVED lines=8> */
.L_x_3873:
[----:B------:R-:W-:Y:S05]  /*34c0*/  BSYNC.RECONVERGENT B1 ;  /* 0x0000000000017941 */ /* 0x000fea0003800200 */
.L_x_3872:
        /* <DEDUP_REMOVED lines=16> */
[----:B0-234-:R-:W-:Y:S02]  /*35d0*/  IMAD R16, R64, UR4, RZ ;  /* 0x0000000440107c24 */ /* 0x01dfe4000f8e02ff */
        /* <DEDUP_REMOVED lines=10> */
.L_x_3875:
[----:B------:R-:W-:Y:S05]  /*3680*/  BSYNC.RECONVERGENT B1 ;  /* 0x0000000000017941 */ /* 0x000fea0003800200 */
.L_x_3874:
        /* <DEDUP_REMOVED lines=19> */
.L_x_3877:
[----:B------:R-:W-:Y:S05]  /*37c0*/  BSYNC.RECONVERGENT B1 ;  /* 0x0000000000017941 */ /* 0x000fea0003800200 */
.L_x_3876:
        /* <DEDUP_REMOVED lines=19> */
.L_x_3879:
[----:B------:R-:W-:Y:S05]  /*3900*/  BSYNC.RECONVERGENT B1 ;  /* 0x0000000000017941 */ /* 0x000fea0003800200 */
.L_x_3878:
        /* <DEDUP_REMOVED lines=19> */
.L_x_3881:
[----:B------:R-:W-:Y:S05]  /*3a40*/  BSYNC.RECONVERGENT B1 ;  /* 0x0000000000017941 */ /* 0x000fea0003800200 */
.L_x_3880:
        /* <DEDUP_REMOVED lines=13> */
[----:B-1----:R-:W-:Y:S01]  /*3b20*/  MOV R20, R88 ;  /* 0x0000005800147202 */ /* 0x002fe20000000f00 */
[C---:B------:R-:W-:Y:S01]  /*3b30*/  FADD.FTZ R18, -R24.reuse, R18 ;  /* 0x0000001218127221 */ /* 0x040fe20000010100 */
[----:B------:R-:W-:Y:S01]  /*3b40*/  MOV R21, R91 ;  /* 0x0000005b00157202 */ /* 0x000fe20000000f00 */
[----:B------:R-:W1:Y:S01]  /*3b50*/  LDCU.64 UR10, c[0x0][0x380] ;  /* 0x00007000ff0a77ac */ /* 0x000e620008000a00 */
[----:B0-234-:R-:W-:Y:S01]  /*3b60*/  FADD.FTZ R22, -R24, R19 ;  /* 0x0000001318167221 */ /* 0x01dfe20000010100 */
[----:B------:R-:W-:-:S03]  /*3b70*/  FMUL.FTZ R16, R18, R29 ;  /* 0x0000001d12107220 */ /* 0x000fc60000410000 */
[----:B------:R-:W-:Y:S01]  /*3b80*/  FMUL.FTZ R17, R22, R29 ;  /* 0x0000001d16117220 */ /* 0x000fe20000410000 */
[----:B------:R-:W-:-:S03]  /*3b90*/  FFMA.FTZ R16, R27, R16, R26 ;  /* 0x000000101b107223 */ /* 0x000fc6000001001a */
[----:B------:R-:W-:Y:S01]  /*3ba0*/  FFMA.FTZ R17, R28, R17, R25 ;  /* 0x000000111c117223 */ /* 0x000fe20000010019 */
[----:B-----5:R-:W-:Y:S02]  /*3bb0*/  IMAD R30, R30, UR4, RZ ;  /* 0x000000041e1e7c24 */ /* 0x020fe4000f8e02ff */
[----:B------:R-:W-:-:S04]  /*3bc0*/  IMAD.WIDE.U32 R20, R31, UR4, R20 ;  /* 0x000000041f147c25 */ /* 0x000fc8000f8e0014 */
[----:B------:R-:W-:Y:S01]  /*3bd0*/  IMAD R31, R31, UR5, R30 ;  /* 0x000000051f1f7c24 */ /* 0x000fe2000f8e021e */
[----:B-1----:R-:W-:-:S04]  /*3be0*/  LEA R18, P6, R20, UR10, 0x2 ;  /* 0x0000000a14127c11 */ /* 0x002fc8000f8c10ff */
[----:B------:R-:W-:-:S04]  /*3bf0*/  IADD3 R31, PT, PT, R21, R31, RZ ;  /* 0x0000001f151f7210 */ /* 0x000fc80007ffe0ff */
[----:B------:R-:W-:-:S05]  /*3c00*/  LEA.HI.X R19, R20, UR11, R31, 0x2, P6 ;  /* 0x0000000b14137c11 */ /* 0x000fca000b0f141f */
[----:B------:R0:W-:Y:S02]  /*3c10*/  STG.E.64 desc[UR6][R18.64], R16 ;  /* 0x0000001012007986 */ /* 0x0001e4000c101b06 */
.L_x_3883:
[----:B------:R-:W-:Y:S05]  /*3c20*/  BSYNC.RECONVERGENT B1 ;  /* 0x0000000000017941 */ /* 0x000fea0003800200 */
.L_x_3882:
[----:B------:R-:W-:Y:S04]  /*3c30*/  BSSY.RECONVERGENT B1, `(.L_x_3884) ;  /* 0x0000013000017945 */ /* 0x000fe80003800200 */
[----:B------:R-:W-:Y:S05]  /*3c40*/  @P5 BRA `(.L_x_3885) ;  /* 0x0000000000445947 */ /* 0x000fea0003800000 */
[----:B------:R-:W1:Y:S01]  /*3c50*/  LDCU.64 UR4, c[0x0][0x3e0] ;  /* 0x00007c00ff0477ac */ /* 0x000e620008000a00 */
[----:B0-----:R-:W-:Y:S01]  /*3c60*/  MOV R18, R88 ;  /* 0x0000005800127202 */ /* 0x001fe20000000f00 */
[C---:B------:R-:W-:Y:S01]  /*3c70*/  FADD.FTZ R54, -R24.reuse, R54 ;  /* 0x0000003618367221 */ /* 0x040fe20000010100 */
[----:B------:R-:W-:Y:S01]  /*3c80*/  MOV R19, R91 ;  /* 0x0000005b00137202 */ /* 0x000fe20000000f00 */
[----:B------:R-:W0:Y:S01]  /*3c90*/  LDCU.64 UR10, c[0x0][0x380] ;  /* 0x00007000ff0a77ac */ /* 0x000e220008000a00 */
[----:B--234-:R-:W-:Y:S01]  /*3ca0*/  FADD.FTZ R22, -R24, R55 ;  /* 0x0000003718167221 */ /* 0x01cfe20000010100 */
[----:B-1----:R-:W-:Y:S02]  /*3cb0*/  IMAD R16, R68, UR4, RZ ;  /* 0x0000000444107c24 */ /* 0x002fe4000f8e02ff */
[----:B------:R-:W-:-:S04]  /*3cc0*/  IMAD.WIDE.U32 R18, R75, UR4, R18 ;  /* 0x000000044b127c25 */ /* 0x000fc8000f8e0012 */
[----:B------:R-:W-:Y:S02]  /*3cd0*/  IMAD R17, R75, UR5, R16 ;  /* 0x000000054b117c24 */ /* 0x000fe4000f8e0210 */
[----:B------:R-:W-:Y:S01]  /*3ce0*/  FMUL.FTZ R16, R54, R29 ;  /* 0x0000001d36107220 */ /* 0x000fe20000410000 */
[----:B0-----:R-:W-:Y:S02]  /*3cf0*/  LEA R20, P5, R18, UR10, 0x2 ;  /* 0x0000000a12147c11 */ /* 0x001fe4000f8a10ff */
[----:B------:R-:W-:Y:S01]  /*3d00*/  IADD3 R19, PT, PT, R19, R17, RZ ;  /* 0x0000001113137210 */ /* 0x000fe20007ffe0ff */
[----:B------:R-:W-:Y:S01]  /*3d10*/  FMUL.FTZ R17, R22, R29 ;  /* 0x0000001d16117220 */ /* 0x000fe20000410000 */
[----:B------:R-:W-:Y:S02]  /*3d20*/  FFMA.FTZ R16, R27, R16, R26 ;  /* 0x000000101b107223 */ /* 0x000fe4000001001a */
[----:B------:R-:W-:Y:S01]  /*3d30*/  LEA.HI.X R21, R18, UR11, R19, 0x2, P5 ;  /* 0x0000000b12157c11 */ /* 0x000fe2000a8f1413 */
[----:B------:R-:W-:-:S05]  /*3d40*/  FFMA.FTZ R17, R28, R17, R25 ;  /* 0x000000111c117223 */ /* 0x000fca0000010019 */
[----:B------:R0:W-:Y:S02]  /*3d50*/  STG.E.64 desc[UR6][R20.64], R16 ;  /* 0x0000001014007986 */ /* 0x0001e4000c101b06 */
.L_x_3885:
[----:B------:R-:W-:Y:S05]  /*3d60*/  BSYNC.RECONVERGENT B1 ;  /* 0x0000000000017941 */ /* 0x000fea0003800200 */
.L_x_3884:
[----:B------:R-:W-:Y:S04]  /*3d70*/  BSSY.RECONVERGENT B1, `(.L_x_3886) ;  /* 0x0000013000017945 */ /* 0x000fe80003800200 */
[----:B------:R-:W-:Y:S05]  /*3d80*/  @P1 BRA `(.L_x_3887) ;  /* 0x0000000000441947 */ /* 0x000fea0003800000 */
[----:B------:R-:W5:Y:S01]  /*3d90*/  LDCU.64 UR4, c[0x0][0x3e0] ;  /* 0x00007c00ff0477ac */ /* 0x000f620008000a00 */
[----:B0-----:R-:W-:Y:S01]  /*3da0*/  MOV R18, R88 ;  /* 0x0000005800127202 */ /* 0x001fe20000000f00 */
[C---:B------:R-:W-:Y:S01]  /*3db0*/  FADD.FTZ R56, -R24.reuse, R56 ;  /* 0x0000003818387221 */ /* 0x040fe20000010100 */
[----:B------:R-:W-:Y:S01]  /*3dc0*/  MOV R19, R91 ;  /* 0x0000005b00137202 */ /* 0x000fe20000000f00 */
[----:B------:R-:W0:Y:S01]  /*3dd0*/  LDCU.64 UR10, c[0x0][0x380] ;  /* 0x00007000ff0a77ac */ /* 0x000e220008000a00 */
[----:B--234-:R-:W-:Y:S01]  /*3de0*/  FADD.FTZ R22, -R24, R57 ;  /* 0x0000003918167221 */ /* 0x01cfe20000010100 */
[----:B-1----:R-:W-:-:S04]  /*3df0*/  FMUL.FTZ R16, R56, R29 ;  /* 0x0000001d38107220 */ /* 0x002fc80000410000 */
[----:B------:R-:W-:Y:S01]  /*3e00*/  FFMA.FTZ R16, R27, R16, R26 ;  /* 0x000000101b107223 */ /* 0x000fe2000001001a */
[----:B-----5:R-:W-:Y:S02]  /*3e10*/  IMAD R17, R69, UR4, RZ ;  /* 0x0000000445117c24 */ /* 0x020fe4000f8e02ff */
[----:B------:R-:W-:-:S04]  /*3e20*/  IMAD.WIDE.U32 R18, R74, UR4, R18 ;  /* 0x000000044a127c25 */ /* 0x000fc8000f8e0012 */
[----:B------:R-:W-:Y:S01]  /*3e30*/  IMAD R17, R74, UR5, R17 ;  /* 0x000000054a117c24 */ /* 0x000fe2000f8e0211 */
[----:B0-----:R-:W-:-:S04]  /*3e40*/  LEA R20, P1, R18, UR10, 0x2 ;  /* 0x0000000a12147c11 */ /* 0x001fc8000f8210ff */
[----:B------:R-:W-:Y:S01]  /*3e50*/  IADD3 R19, PT, PT, R19, R17, RZ ;  /* 0x0000001113137210 */ /* 0x000fe20007ffe0ff */
[----:B------:R-:W-:-:S03]  /*3e60*/  FMUL.FTZ R17, R22, R29 ;  /* 0x0000001d16117220 */ /* 0x000fc60000410000 */
[----:B------:R-:W-:Y:S01]  /*3e70*/  LEA.HI.X R21, R18, UR11, R19, 0x2, P1 ;  /* 0x0000000b12157c11 */ /* 0x000fe200088f1413 */
[----:B------:R-:W-:-:S05]  /*3e80*/  FFMA.FTZ R17, R28, R17, R25 ;  /* 0x000000111c117223 */ /* 0x000fca0000010019 */
[----:B------:R0:W-:Y:S02]  /*3e90*/  STG.E.64 desc[UR6][R20.64], R16 ;  /* 0x0000001014007986 */ /* 0x0001e4000c101b06 */
.L_x_3887:
[----:B------:R-:W-:Y:S05]  /*3ea0*/  BSYNC.RECONVERGENT B1 ;  /* 0x0000000000017941 */ /* 0x000fea0003800200 */
.L_x_3886:
        /* <DEDUP_REMOVED lines=19> */
.L_x_3889:
[----:B------:R-:W-:Y:S05]  /*3fe0*/  BSYNC.RECONVERGENT B1 ;  /* 0x0000000000017941 */ /* 0x000fea0003800200 */
.L_x_3888:
        /* <DEDUP_REMOVED lines=19> */
.L_x_3891:
[----:B------:R-:W-:Y:S05]  /*4120*/  BSYNC.RECONVERGENT B1 ;  /* 0x0000000000017941 */ /* 0x000fea0003800200 */
.L_x_3890:
[----:B------:R-:W-:Y:S05]  /*4130*/  @P4 BRA `(.L_x_3892) ;  /* 0x0000002000404947 */ /* 0x000fea0003800000 */
[----:B------:R-:W5:Y:S01]  /*4140*/  LDCU.64 UR4, c[0x0][0x3e0] ;  /* 0x00007c00ff0477ac */ /* 0x000f620008000a00 */
[----:B01234-:R-:W-:Y:S01]  /*4150*/  MOV R16, R88 ;  /* 0x0000005800107202 */ /* 0x01ffe20000000f00 */
        /* <DEDUP_REMOVED lines=12> */
[----:B------:R-:W-:-:S04]  /*4220*/  IADD3 R19, PT, PT, R17, R19, RZ ;  /* 0x0000001311137210 */ /* 0x000fc80007ffe0ff */
[----:B------:R-:W-:-:S05]  /*4230*/  LEA.HI.X R19, R16, UR9, R19, 0x2, P1 ;  /* 0x0000000910137c11 */ /* 0x000fca00088f1413 */
[----:B------:R0:W-:Y:S01]  /*4240*/  STG.E.64 desc[UR6][R18.64], R62 ;  /* 0x0000003e12007986 */ /* 0x0001e2000c101b06 */
[----:B------:R-:W-:Y:S05]  /*4250*/  BRA `(.L_x_3892) ;  /* 0x0000001c00f87947 */ /* 0x000fea0003800000 */
.L_x_3861:
        /* <DEDUP_REMOVED lines=9> */
[C---:B------:R-:W-:Y:S01]  /*42f0*/  FADD.FTZ R16, -R24.reuse, R16 ;  /* 0x0000001018107221 */ /* 0x040fe20000010100 */
        /* <DEDUP_REMOVED lines=26> */
.L_x_3894:
[----:B------:R-:W-:Y:S05]  /*44a0*/  BSYNC.RECONVERGENT B1 ;  /* 0x0000000000017941 */ /* 0x000fea0003800200 */
.L_x_3893:
        /* <DEDUP_REMOVED lines=29> */
.L_x_3896:
[----:B------:R-:W-:Y:S05]  /*4680*/  BSYNC.RECONVERGENT B1 ;  /* 0x0000000000017941 */ /* 0x000fea0003800200 */
.L_x_3895:
        /* <DEDUP_REMOVED lines=10> */
[C---:B01----:R-:W-:Y:S01]  /*4730*/  FADD.FTZ R16, -R24.reuse, R23 ;  /* 0x0000001718107221 */ /* 0x043fe20000010100 */
        /* <DEDUP_REMOVED lines=26> */
.L_x_3898:
[----:B------:R-:W-:Y:S05]  /*48e0*/  BSYNC.RECONVERGENT B1 ;  /* 0x0000000000017941 */ /* 0x000fea0003800200 */
.L_x_3897:
[----:B------:R-:W-:Y:S04]  /*48f0*/  BSSY.RECONVERGENT B1, `(.L_x_3899) ;  /* 0x000001d000017945 */ /* 0x000fe80003800200 */
[----:B------:R-:W-:Y:S05]  /*4900*/  @P6 BRA `(.L_x_3900) ;  /* 0x00000000006c6947 */ /* 0x000fea0003800000 */
[C---:B------:R-:W-:Y:S01]  /*4910*/  FADD.FTZ R40, -R24.reuse, R40 ;  /* 0x0000002818287221 */ /* 0x040fe20000010100 */
[----:B012---:R-:W-:Y:S01]  /*4920*/  FADD.FTZ R16, -R24, R41 ;  /* 0x0000002918107221 */ /* 0x007fe20000010100 */
        /* <DEDUP_REMOVED lines=25> */
.L_x_3900:
[----:B------:R-:W-:Y:S05]  /*4ac0*/  BSYNC.RECONVERGENT B1 ;  /* 0x0000000000017941 */ /* 0x000fea0003800200 */
.L_x_3899:
[----:B------:R-:W-:Y:S04]  /*4ad0*/  BSSY.RECONVERGENT B1, `(.L_x_3901) ;  /* 0x000001d000017945 */ /* 0x000fe80003800200 */
[----:B------:R-:W-:Y:S05]  /*4ae0*/  @P1 BRA `(.L_x_3902) ;  /* 0x00000000006c1947 */ /* 0x000fea0003800000 */
[C---:B------:R-:W-:Y:S01]  /*4af0*/  FADD.FTZ R42, -R24.reuse, R42 ;  /* 0x0000002a182a7221 */ /* 0x040fe20000010100 */
[----:B0123--:R-:W-:Y:S01]  /*4b00*/  FADD.FTZ R16, -R24, R43 ;  /* 0x0000002b18107221 */ /* 0x00ffe20000010100 */
        /* <DEDUP_REMOVED lines=25> */
.L_x_3902:
[----:B------:R-:W-:Y:S05]  /*4ca0*/  BSYNC.RECONVERGENT B1 ;  /* 0x0000000000017941 */ /* 0x000fea0003800200 */
.L_x_3901:
        /* <DEDUP_REMOVED lines=29> */
.L_x_3904:
[----:B------:R-:W-:Y:S05]  /*4e80*/  BSYNC.RECONVERGENT B1 ;  /* 0x0000000000017941 */ /* 0x000fea0003800200 */
.L_x_3903:
        /* <DEDUP_REMOVED lines=37> */
.L_x_3906:
[----:B------:R-:W-:Y:S05]  /*50e0*/  BSYNC.RECONVERGENT B1 ;  /* 0x0000000000017941 */ /* 0x000fea0003800200 */
.L_x_3905:
        /* <DEDUP_REMOVED lines=29> */
.L_x_3908:
[----:B------:R-:W-:Y:S05]  /*52c0*/  BSYNC.RECONVERGENT B1 ;  /* 0x0000000000017941 */ /* 0x000fea0003800200 */
.L_x_3907:
        /* <DEDUP_REMOVED lines=29> */
.L_x_3910:
[----:B------:R-:W-:Y:S05]  /*54a0*/  BSYNC.RECONVERGENT B1 ;  /* 0x0000000000017941 */ /* 0x000fea0003800200 */
.L_x_3909:
        /* <DEDUP_REMOVED lines=29> */
.L_x_3912:
[----:B------:R-:W-:Y:S05]  /*5680*/  BSYNC.RECONVERGENT B1 ;  /* 0x0000000000017941 */ /* 0x000fea0003800200 */
.L_x_3911:
        /* <DEDUP_REMOVED lines=39> */
.L_x_3914:
[----:B------:R-:W-:Y:S05]  /*5900*/  BSYNC.RECONVERGENT B1 ;  /* 0x0000000000017941 */ /* 0x000fea0003800200 */
.L_x_3913:
        /* <DEDUP_REMOVED lines=29> */
.L_x_3916:
[----:B------:R-:W-:Y:S05]  /*5ae0*/  BSYNC.RECONVERGENT B1 ;  /* 0x0000000000017941 */ /* 0x000fea0003800200 */
.L_x_3915:
        /* <DEDUP_REMOVED lines=29> */
.L_x_3918:
[----:B------:R-:W-:Y:S05]  /*5cc0*/  BSYNC.RECONVERGENT B1 ;  /* 0x0000000000017941 */ /* 0x000fea0003800200 */
.L_x_3917:
        /* <DEDUP_REMOVED lines=29> */
.L_x_3920:
[----:B------:R-:W-:Y:S05]  /*5ea0*/  BSYNC.RECONVERGENT B1 ;  /* 0x0000000000017941 */ /* 0x000fea0003800200 */
.L_x_3919:
        /* <DEDUP_REMOVED lines=29> */
.L_x_3922:
[----:B------:R-:W-:Y:S05]  /*6080*/  BSYNC.RECONVERGENT B1 ;  /* 0x0000000000017941 */ /* 0x000fea0003800200 */
.L_x_3921:
[----:B------:R-:W-:Y:S05]  /*6090*/  @P4 BRA `(.L_x_3892) ;  /* 0x0000000000684947 */ /* 0x000fea0003800000 */
[C---:B------:R-:W-:Y:S01]  /*60a0*/  FADD.FTZ R62, -R24.reuse, R62 ;  /* 0x0000003e183e7221 */ /* 0x040fe20000010100 */
[----:B------:R-:W-:Y:S01]  /*60b0*/  FADD.FTZ R24, -R24, R63 ;  /* 0x0000003f18187221 */ /* 0x000fe20000010100 */
[----:B------:R-:W5:Y:S01]  /*60c0*/  LDCU.64 UR4, c[0x0][0x3e0] ;  /* 0x00007c00ff0477ac */ /* 0x000f620008000a00 */
[----:B------:R-:W-:Y:S01]  /*60d0*/  MOV R89, R91 ;  /* 0x0000005b00597202 */ /* 0x000fe20000000f00 */
[-C--:B------:R-:W-:Y:S01]  /*60e0*/  FMUL.FTZ R62, R62, R29.reuse ;  /* 0x0000001d3e3e7220 */ /* 0x080fe20000410000 */
[----:B------:R-:W-:Y:S01]  /*60f0*/  FMUL.FTZ R24, R24, R29 ;  /* 0x0000001d18187220 */ /* 0x000fe20000410000 */
[----:B------:R-:W5:Y:S02]  /*6100*/  LDCU.64 UR8, c[0x0][0x380] ;  /* 0x00007000ff0877ac */ /* 0x000f640008000a00 */
[----:B------:R-:W-:Y:S01]  /*6110*/  FFMA.FTZ R27, R27, R62, R26 ;  /* 0x0000003e1b1b7223 */ /* 0x000fe2000001001a */
[----:B------:R-:W-:-:S03]  /*6120*/  FFMA.FTZ R24, R28, R24, R25 ;  /* 0x000000181c187223 */ /* 0x000fc60000010019 */
[----:B01234-:R-:W-:Y:S01]  /*6130*/  FMUL.FTZ R16, R27, -1.4426950216293334961 ;  /* 0xbfb8aa3b1b107820 */ /* 0x01ffe20000410000 */
[----:B------:R-:W-:-:S05]  /*6140*/  FMUL.FTZ R17, R24, -1.4426950216293334961 ;  /* 0xbfb8aa3b18117820 */ /* 0x000fca0000410000 */
[----:B------:R-:W0:Y:S01]  /*6150*/  MUFU.EX2 R16, R16 ;  /* 0x0000001000107308 */ /* 0x000e220000000800 */
[----:B-----5:R-:W-:-:S03]  /*6160*/  IMAD R21, R72, UR4, RZ ;  /* 0x0000000448157c24 */ /* 0x020fc6000f8e02ff */
[----:B------:R-:W1:Y:S01]  /*6170*/  MUFU.EX2 R17, R17 ;  /* 0x0000001100117308 */ /* 0x000e620000000800 */
[----:B------:R-:W-:-:S04]  /*6180*/  IMAD.WIDE.U32 R88, R10, UR4, R88 ;  /* 0x000000040a587c25 */ /* 0x000fc8000f8e0058 */
[----:B------:R-:W-:Y:S02]  /*6190*/  IMAD R21, R10, UR5, R21 ;  /* 0x000000050a157c24 */ /* 0x000fe4000f8e0215 */
[----:B0-----:R-:W-:Y:S01]  /*61a0*/  FADD.FTZ R18, R16, 1 ;  /* 0x3f80000010127421 */ /* 0x001fe20000010000 */
[C---:B------:R-:W-:Y:S02]  /*61b0*/  LEA R16, P1, R88.reuse, UR8, 0x2 ;  /* 0x0000000858107c11 */ /* 0x040fe4000f8210ff */
        /* <DEDUP_REMOVED lines=8> */
.L_x_3892:
[----:B------:R-:W-:Y:S05]  /*6240*/  BSYNC.RECONVERGENT B0 ;  /* 0x0000000000007941 */ /* 0x000fea0003800200 */
.L_x_3860:
        /* <DEDUP_REMOVED lines=8> */
.L_x_3924:
        /* <DEDUP_REMOVED lines=11> */
.L_x_4415:


//--------------------- .text._Z35group_norm_nhwc_fwd_one_pass_kernelI11Fp32IOBf16WLi512ELi70ELi560EEv26Group_norm_nhwc_fwd_params --------------------------
	.section	.text._Z35group_norm_nhwc_fwd_one_pass_kernelI11Fp32IOBf16WLi512ELi70ELi560EEv26Group_norm_nhwc_fwd_params,"ax",@progbits
	.align	128
        .global         _Z35group_norm_nhwc_fwd_one_pass_kernelI11Fp32IOBf16WLi512ELi70ELi560EEv26Group_norm_nhwc_fwd_params
        .type           _Z35group_norm_nhwc_fwd_one_pass_kernelI11Fp32IOBf16WLi512ELi70ELi560EEv26Group_norm_nhwc_fwd_params,@function
        .size           _Z35group_norm_nhwc_fwd_one_pass_kernelI11Fp32IOBf16WLi512ELi70ELi560EEv26Group_norm_nhwc_fwd_params,(.L_x_4416 - _Z35group_norm_nhwc_fwd_one_pass_kernelI11Fp32IOBf16WLi512ELi70ELi560EEv26Group_norm_nhwc_fwd_params)
        .other          _Z35group_norm_nhwc_fwd_one_pass_kernelI11Fp32IOBf16WLi512ELi70ELi560EEv26Group_norm_nhwc_fwd_params,@"STO_CUDA_ENTRY STV_DEFAULT"
_Z35group_norm_nhwc_fwd_one_pass_kernelI11Fp32IOBf16WLi512ELi70ELi560EEv26Group_norm_nhwc_fwd_params:
.text._Z35group_norm_nhwc_fwd_one_pass_kernelI11Fp32IOBf16WLi512ELi70ELi560EEv26Group_norm_nhwc_fwd_params:
        /* <DEDUP_REMOVED lines=26> */
.L_x_4062:
[----:B0-----:R-:W0:Y:S01]  /*01a0*/  LDCU UR12, c[0x0][0x3f8] ;  /* 0x00007f00ff0c77ac */ /* 0x001e220008000800 */
[----:B--2-4-:R-:W-:Y:S01]  /*01b0*/  IABS R8, UR6 ;  /* 0x0000000600087c13 */ /* 0x014fe20008000000 */
        /* <DEDUP_REMOVED lines=58> */
[----:B------:R-:W5:Y:S02]  /*0560*/  @!P3 LDC.64 R28, c[0x0][0x390] ;  /* 0x0000e400ff1cbb82 */ /* 0x000f640000000a00 */
        /* <DEDUP_REMOVED lines=751> */
.L_x_3926:
[----:B------:R-:W-:Y:S05]  /*3460*/  BSYNC.RECONVERGENT B0 ;  /* 0x0000000000007941 */ /* 0x000fea0003800200 */
.L_x_3925:
        /* <DEDUP_REMOVED lines=32> */
.L_x_3929:
[----:B0-----:R-:W2:Y:S04]  /*3670*/  LDG.E.STRONG.GPU R42, desc[UR14][R40.64] ;  /* 0x0000000e282a7981 */ /* 0x001ea8000c1ef900 */
[----:B--2---:R-:W-:Y:S01]  /*3680*/  CCTL.IVALL ;  /* 0x00000000ff00798f */ /* 0x004fe20002000000 */
[----:B------:R-:W-:Y:S05]  /*3690*/  YIELD ;  /* 0x0000000000007946 */ /* 0x000fea0003800000 */
[----:B------:R-:W-:-:S13]  /*36a0*/  ISETP.NE.AND P1, PT, R42, R45, PT ;  /* 0x0000002d2a00720c */ /* 0x000fda0003f25270 */
[----:B------:R-:W-:Y:S05]  /*36b0*/  @P1 BRA `(.L_x_3929) ;  /* 0xfffffffc00ec1947 */ /* 0x000fea000383ffff */
.L_x_3928:
        /* <DEDUP_REMOVED lines=15> */
.L_x_3931:
        /* <DEDUP_REMOVED lines=72> */
.L_x_3930:
        /* <DEDUP_REMOVED lines=42> */
.L_x_3932:
        /* <DEDUP_REMOVED lines=19> */
.L_x_3933:
        /* <DEDUP_REMOVED lines=11> */
.L_x_3934:
[----:B------:R-:W-:Y:S05]  /*40b0*/  BSYNC.RECONVERGENT B0 ;  /* 0x0000000000007941 */ /* 0x000fea0003800200 */
.L_x_3927:
        /* <DEDUP_REMOVED lines=10> */
[----:B--2---:R-:W-:Y:S01]  /*4160*/  @P0 FMUL.FTZ R50, R86, UR9 ;  /* 0x0000000956320c20 */ /* 0x004fe20008410000 */
[----:B------:R-:W-:Y:S01]  /*4170*/  @P0 FMUL.FTZ R51, R87, UR9 ;  /* 0x0000000957330c20 */ /* 0x000fe20008410000 */
[----:B-1----:R-:W-:-:S05]  /*4180*/  ULEA UR5, UR7, UR5, 0x18 ;  /* 0x0000000507057291 */ /* 0x002fca000f8ec0ff */
[----:B------:R-:W1:Y:S01]  /*4190*/  LDC.64 R40, c[0x0][0x3a0] ;  /* 0x0000e800ff287b82 */ /* 0x000e620000000a00 */
[----:B---3--:R-:W-:-:S03]  /*41a0*/  @P0 IMAD.WIDE R46, R49, 0x8, R46 ;  /* 0x00000008312e0825 */ /* 0x008fc600078e022e */
[----:B------:R-:W-:Y:S04]  /*41b0*/  @!P1 STS.64 [UR5+0xb0], R86 ;  /* 0x0000b056ff009988 */ /* 0x000fe80008000a05 */
[----:B------:R-:W-:Y:S01]  /*41c0*/  @P0 STG.E.64 desc[UR14][R46.64], R50 ;  /* 0x000000322e000986 */ /* 0x000fe2000c101b0e */
[C---:B----4-:R-:W-:Y:S01]  /*41d0*/  IMAD.WIDE R42, R45.reuse, 0x2, R42 ;  /* 0x000000022d2a7825 */ /* 0x050fe200078e022a */
[----:B------:R-:W-:Y:S03]  /*41e0*/  BAR.SYNC.DEFER_BLOCKING 0x0 ;  /* 0x0000000000007b1d */ /* 0x000fe60000010000 */
[----:B-1----:R-:W-:-:S03]  /*41f0*/  IMAD.WIDE R40, R45, 0x2, R40 ;  /* 0x000000022d287825 */ /* 0x002fc600078e0228 */
[----:B------:R-:W2:Y:S04]  /*4200*/  LDG.E.U16 R45, desc[UR14][R42.64] ;  /* 0x0000000e2a2d7981 */ /* 0x000ea8000c1e1500 */
[----:B------:R-:W3:Y:S04]  /*4210*/  LDG.E.U16 R49, desc[UR14][R42.64+0x2] ;  /* 0x0000020e2a317981 */ /* 0x000ee8000c1e1500 */
[----:B------:R-:W4:Y:S04]  /*4220*/  LDG.E.U16 R48, desc[UR14][R40.64] ;  /* 0x0000000e28307981 */ /* 0x000f28000c1e1500 */
[----:B------:R1:W5:Y:S01]  /*4230*/  LDG.E.U16 R52, desc[UR14][R40.64+0x2] ;  /* 0x0000020e28347981 */ /* 0x000362000c1e1500 */
[----:B0-----:R-:W-:Y:S01]  /*4240*/  UISETP.NE.AND UP1, UPT, UR10, URZ, UPT ;  /* 0x000000ff0a00728c */ /* 0x001fe2000bf25270 */
[----:B------:R-:W-:Y:S02]  /*4250*/  BSSY.RECONVERGENT B0, `(.L_x_3935) ;  /* 0x000074f000007945 */ /* 0x000fe40003800200 */
[----:B------:R-:W0:Y:S01]  /*4260*/  LDS.64 R54, [UR5+0xb0] ;  /* 0x0000b005ff367984 */ /* 0x000e220008000a00 */
[----:B------:R-:W0:Y:S08]  /*4270*/  S2UR UR5, SR_CTAID.X ;  /* 0x00000000000579c3 */ /* 0x000e300000002500 */
[----:B-1----:R-:W0:Y:S02]  /*4280*/  LDC R41, c[0x0][0x404] ;  /* 0x00010100ff297b82 */ /* 0x002e240000000800 */
[----:B0-----:R-:W-:-:S05]  /*4290*/  IMAD R40, R41, UR5, R84 ;  /* 0x0000000529287c24 */ /* 0x001fca000f8e0254 */
[----:B------:R-:W-:Y:S01]  /*42a0*/  IADD3 R41, PT, PT, R40, 0x120, RZ ;  /* 0x0000012028297810 */ /* 0x000fe20007ffe0ff */
[----:B------:R-:W-:Y:S01]  /*42b0*/  FMUL.FTZ R54, R54, UR9 ;  /* 0x0000000936367c20 */ /* 0x000fe20008410000 */
[----:B------:R-:W-:Y:S02]  /*42c0*/  IADD3 R42, PT, PT, R40, 0x110, RZ ;  /* 0x00000110282a7810 */ /* 0x000fe40007ffe0ff */
[----:B------:R-:W-:Y:S02]  /*42d0*/  SHF.R.S32.HI R43, RZ, 0x1f, R41 ;  /* 0x0000001fff2b7819 */ /* 0x000fe40000011429 */
        /* <DEDUP_REMOVED lines=9> */
[----:B------:R-:W-:Y:S01]  /*4370*/  SHF.R.S32.HI R44, RZ, 0x1f, R42 ;  /* 0x0000001fff2c7819 */ /* 0x000fe2000001142a */
[----:B------:R-:W-:-:S04]  /*4380*/  UMOV UR8, 0x3f800000 ;  /* 0x3f80000000087882 */ /* 0x000fc80000000000 */
[----:B------:R-:W0:Y:S02]  /*4390*/  @P1 MUFU.RSQ R46, R46 ;  /* 0x0000002e002e1308 */ /* 0x000e240000001400 */
[----:B0-----:R-:W-:-:S13]  /*43a0*/  @P1 R2UR UR9, R46 ;  /* 0x000000002e0912ca */ /* 0x001fda00000e0000 */
[----:B------:R-:W-:Y:S01]  /*43b0*/  @UP0 UMOV UR8, UR9 ;  /* 0x0000000900080c82 */ /* 0x000fe20008000000 */
[----:B--2---:R-:W-:Y:S02]  /*43c0*/  SHF.L.U32 R45, R45, 0x10, RZ ;  /* 0x000000102d2d7819 */ /* 0x004fe400000006ff */
[----:B---3--:R-:W-:Y:S02]  /*43d0*/  SHF.L.U32 R46, R49, 0x10, RZ ;  /* 0x00000010312e7819 */ /* 0x008fe400000006ff */
[----:B----4-:R-:W-:Y:S02]  /*43e0*/  SHF.L.U32 R48, R48, 0x10, RZ ;  /* 0x0000001030307819 */ /* 0x010fe400000006ff */
[----:B-----5:R-:W-:Y:S01]  /*43f0*/  SHF.L.U32 R47, R52, 0x10, RZ ;  /* 0x00000010342f7819 */ /* 0x020fe200000006ff */
[----:B------:R-:W-:Y:S06]  /*4400*/  BRA.U UP1, `(.L_x_3936) ;  /* 0x0000002d01e87547 */ /* 0x000fec000b800000 */
        /* <DEDUP_REMOVED lines=24> */
[----:B------:R-:W-:Y:S01]  /*4590*/  IADD3 R49, PT, PT, R51, R49, RZ ;  /* 0x0000003133317210 */ /* 0x000fe20007ffe0ff */
[----:B------:R-:W-:-:S03]  /*45a0*/  FMUL.FTZ R51, R81, UR8 ;  /* 0x0000000851337c20 */ /* 0x000fc60008410000 */
[----:B------:R-:W-:Y:S01]  /*45b0*/  LEA.HI.X R53, R50, UR13, R49, 0x2, P1 ;  /* 0x0000000d32357c11 */ /* 0x000fe200088f1431 */
[----:B------:R-:W-:Y:S01]  /*45c0*/  FMUL.FTZ R50, R80, UR8 ;  /* 0x0000000850327c20 */ /* 0x000fe20008410000 */
[----:B------:R-:W-:-:S03]  /*45d0*/  FFMA.FTZ R51, R46, R51, R47 ;  /* 0x000000332e337223 */ /* 0x000fc6000001002f */
[----:B------:R-:W-:-:S05]  /*45e0*/  FFMA.FTZ R50, R45, R50, R48 ;  /* 0x000000322d327223 */ /* 0x000fca0000010030 */
[----:B------:R0:W-:Y:S02]  /*45f0*/  STG.E.64 desc[UR14][R52.64], R50 ;  /* 0x0000003234007986 */ /* 0x0001e4000c101b0e */
.L_x_3938:
[----:B------:R-:W-:Y:S05]  /*4600*/  BSYNC.RECONVERGENT B1 ;  /* 0x0000000000017941 */ /* 0x000fea0003800200 */
.L_x_3937:
        /* <DEDUP_REMOVED lines=15> */
[----:B------:R-:W-:-:S03]  /*4700*/  FMUL.FTZ R51, R79, UR8 ;  /* 0x000000084f337c20 */ /* 0x000fc60008410000 */
[----:B------:R-:W-:Y:S01]  /*4710*/  LEA.HI.X R53, R50, UR17, R53, 0x2, P1 ;  /* 0x0000001132357c11 */ /* 0x000fe200088f1435 */
[----:B------:R-:W-:Y:S01]  /*4720*/  FMUL.FTZ R50, R78, UR8 ;  /* 0x000000084e327c20 */ /* 0x000fe20008410000 */
[----:B------:R-:W-:-:S03]  /*4730*/  FFMA.FTZ R51, R46, R51, R47 ;  /* 0x000000332e337223 */ /* 0x000fc6000001002f */
[----:B------:R-:W-:-:S05]  /*4740*/  FFMA.FTZ R50, R45, R50, R48 ;  /* 0x000000322d327223 */ /* 0x000fca0000010030 */
[----:B------:R1:W-:Y:S02]  /*4750*/  STG.E.64 desc[UR14][R52.64], R50 ;  /* 0x0000003234007986 */ /* 0x0003e4000c101b0e */
.L_x_3940:
[----:B------:R-:W-:Y:S05]  /*4760*/  BSYNC.RECONVERGENT B1 ;  /* 0x0000000000017941 */ /* 0x000fea0003800200 */
.L_x_3939:
        /* <DEDUP_REMOVED lines=19> */
.L_x_3942:
[----:B------:R-:W-:Y:S05]  /*48a0*/  BSYNC.RECONVERGENT B1 ;  /* 0x0000000000017941 */ /* 0x000fea0003800200 */
.L_x_3941:
[----:B------:R-:W-:Y:S01]  /*48b0*/  ISETP.GE.U32.AND P3, PT, R81, UR10, PT ;  /* 0x0000000a51007c0c */ /* 0x000fe2000bf66070 */
[----:B------:R-:W-:Y:S01]  /*48c0*/  BSSY.RECONVERGENT B1, `(.L_x_3943) ;  /* 0x0000024000017945 */ /* 0x000fe20003800200 */
[----:B--2---:R-:W-:Y:S02]  /*48d0*/  SHF.R.S32.HI R2, RZ, 0x1f, R81 ;  /* 0x0000001fff027819 */ /* 0x004fe40000011451 */
[----:B01----:R-:W-:Y:S02]  /*48e0*/  IADD3 R52, PT, PT, R40, 0x50, RZ ;  /* 0x0000005028347810 */ /* 0x003fe40007ffe0ff */
        /* <DEDUP_REMOVED lines=21> */
[----:B0-----:R-:W-:-:S04]  /*4a40*/  IMAD R2, R2, UR12, RZ ;  /* 0x0000000c02027c24 */ /* 0x001fc8000f8e02ff */
[----:B------:R-:W-:Y:S01]  /*4a50*/  IMAD R51, R81, UR13, R2 ;  /* 0x0000000d51337c24 */ /* 0x000fe2000f8e0202 */
[----:B------:R-:W-:-:S05]  /*4a60*/  MOV R2, R88 ;  /* 0x0000005800027202 */ /* 0x000fca0000000f00 */
[----:B------:R-:W-:-:S05]  /*4a70*/  IMAD.WIDE.U32 R2, R81, UR12, R2 ;  /* 0x0000000c51027c25 */ /* 0x000fca000f8e0002 */
[----:B------:R-:W-:Y:S01]  /*4a80*/  IADD3 R51, PT, PT, R3, R51, RZ ;  /* 0x0000003303337210 */ /* 0x000fe20007ffe0ff */
[----:B------:R-:W-:Y:S01]  /*4a90*/  FMUL.FTZ R3, R5, UR8 ;  /* 0x0000000805037c20 */ /* 0x000fe20008410000 */
[----:B-1----:R-:W-:-:S03]  /*4aa0*/  LEA R50, P3, R2, UR16, 0x2 ;  /* 0x0000001002327c11 */ /* 0x002fc6000f8610ff */
[----:B------:R-:W-:Y:S01]  /*4ab0*/  FFMA.FTZ R3, R46, R3, R47 ;  /* 0x000000032e037223 */ /* 0x000fe2000001002f */
[----:B------:R-:W-:Y:S01]  /*4ac0*/  LEA.HI.X R51, R2, UR17, R51, 0x2, P3 ;  /* 0x0000001102337c11 */ /* 0x000fe200098f1433 */
[----:B------:R-:W-:-:S04]  /*4ad0*/  FMUL.FTZ R2, R4, UR8 ;  /* 0x0000000804027c20 */ /* 0x000fc80008410000 */
[----:B------:R-:W-:-:S05]  /*4ae0*/  FFMA.FTZ R2, R45, R2, R48 ;  /* 0x000000022d027223 */ /* 0x000fca0000010030 */
[----:B------:R0:W-:Y:S02]  /*4af0*/  STG.E.64 desc[UR14][R50.64], R2 ;  /* 0x0000000232007986 */ /* 0x0001e4000c101b0e */
.L_x_3944:
[----:B------:R-:W-:Y:S05]  /*4b00*/  BSYNC.RECONVERGENT B1 ;  /* 0x0000000000017941 */ /* 0x000fea0003800200 */
.L_x_3943:
        /* <DEDUP_REMOVED lines=21> */
.L_x_3946:
[----:B------:R-:W-:Y:S05]  /*4c60*/  BSYNC.RECONVERGENT B1 ;  /* 0x0000000000017941 */ /* 0x000fea0003800200 */
.L_x_3945:
        /* <DEDUP_REMOVED lines=19> */
.L_x_3948:
[----:B------:R-:W-:Y:S05]  /*4da0*/  BSYNC.RECONVERGENT B1 ;  /* 0x0000000000017941 */ /* 0x000fea0003800200 */
.L_x_3947:
[----:B------:R-:W-:Y:S04]  /*4db0*/  BSSY.RECONVERGENT B1, `(.L_x_3949) ;  /* 0x0000013000017945 */ /* 0x000fe80003800200 */
[----:B------:R-:W-:Y:S05]  /*4dc0*/  @P5 BRA `(.L_x_3950) ;  /* 0x0000000000445947 */ /* 0x000fea0003800000 */
[----:B------:R-:W2:Y:S01]  /*4dd0*/  LDCU.64 UR12, c[0x0][0x3e0] ;  /* 0x00007c00ff0c77ac */ /* 0x000ea20008000a00 */
[----:B-1----:R-:W-:Y:S01]  /*4de0*/  MOV R2, R88 ;  /* 0x0000005800027202 */ /* 0x002fe20000000f00 */
[----:B------:R-:W-:Y:S01]  /*4df0*/  FADD.FTZ R10, R10, -UR7 ;  /* 0x800000070a0a7e21 */ /* 0x000fe20008010000 */
[----:B------:R-:W-:Y:S01]  /*4e00*/  MOV R3, R91 ;  /* 0x0000005b00037202 */ /* 0x000fe20000000f00 */
[----:B------:R-:W1:Y:S01]  /*4e10*/  LDCU.64 UR16, c[0x0][0x380] ;  /* 0x00007000ff1077ac */ /* 0x000e620008000a00 */
[----:B------:R-:W-:Y:S01]  /*4e20*/  FADD.FTZ R11, R11, -UR7 ;  /* 0x800000070b0b7e21 */ /* 0x000fe20008010000 */
[----:B0-----:R-:W-:-:S03]  /*4e30*/  FMUL.FTZ R4, R10, UR8 ;  /* 0x000000080a047c20 */ /* 0x001fc60008410000 */
[----:B------:R-:W-:Y:S01]  /*4e40*/  FMUL.FTZ R5, R11, UR8 ;  /* 0x000000080b057c20 */ /* 0x000fe20008410000 */
[----:B------:R-:W-:-:S03]  /*4e50*/  FFMA.FTZ R4, R45, R4, R48 ;  /* 0x000000042d047223 */ /* 0x000fc60000010030 */
[----:B------:R-:W-:Y:S01]  /*4e60*/  FFMA.FTZ R5, R46, R5, R47 ;  /* 0x000000052e057223 */ /* 0x000fe2000001002f */
[----:B--2---:R-:W-:Y:S02]  /*4e70*/  IMAD R78, R78, UR12, RZ ;  /* 0x0000000c4e4e7c24 */ /* 0x004fe4000f8e02ff */
[----:B------:R-:W-:-:S04]  /*4e80*/  IMAD.WIDE.U32 R2, R53, UR12, R2 ;  /* 0x0000000c35027c25 */ /* 0x000fc8000f8e0002 */
[----:B------:R-:W-:Y:S01]  /*4e90*/  IMAD R53, R53, UR13, R78 ;  /* 0x0000000d35357c24 */ /* 0x000fe2000f8e024e */
[----:B-1----:R-:W-:-:S04]  /*4ea0*/  LEA R6, P1, R2, UR16, 0x2 ;  /* 0x0000001002067c11 */ /* 0x002fc8000f8210ff */
[----:B------:R-:W-:-:S04]  /*4eb0*/  IADD3 R53, PT, PT, R3, R53, RZ ;  /* 0x0000003503357210 */ /* 0x000fc80007ffe0ff */
[----:B------:R-:W-:-:S05]  /*4ec0*/  LEA.HI.X R7, R2, UR17, R53, 0x2, P1 ;  /* 0x0000001102077c11 */ /* 0x000fca00088f1435 */
[----:B------:R2:W-:Y:S02]  /*4ed0*/  STG.E.64 desc[UR14][R6.64], R4 ;  /* 0x0000000406007986 */ /* 0x0005e4000c101b0e */
.L_x_3950:
[----:B------:R-:W-:Y:S05]  /*4ee0*/  BSYNC.RECONVERGENT B1 ;  /* 0x0000000000017941 */ /* 0x000fea0003800200 */
.L_x_3949:
[----:B------:R-:W-:Y:S04]  /*4ef0*/  BSSY.RECONVERGENT B1, `(.L_x_3951) ;  /* 0x0000013000017945 */ /* 0x000fe80003800200 */
[----:B------:R-:W-:Y:S05]  /*4f00*/  @P2 BRA `(.L_x_3952) ;  /* 0x0000000000442947 */ /* 0x000fea0003800000 */
[----:B------:R-:W3:Y:S01]  /*4f10*/  LDCU.64 UR12, c[0x0][0x3e0] ;  /* 0x00007c00ff0c77ac */ /* 0x000ee20008000a00 */
[----:B-1----:R-:W-:Y:S01]  /*4f20*/  MOV R2, R88 ;  /* 0x0000005800027202 */ /* 0x002fe20000000f00 */
        /* <DEDUP_REMOVED lines=11> */
[----:B0-2---:R-:W-:-:S04]  /*4fe0*/  LEA R4, P1, R2, UR16, 0x2 ;  /* 0x0000001002047c11 */ /* 0x005fc8000f8210ff */
[----:B------:R-:W-:-:S04]  /*4ff0*/  IADD3 R79, PT, PT, R3, R79, RZ ;  /* 0x0000004f034f7210 */ /* 0x000fc80007ffe0ff */
[----:B------:R-:W-:-:S05]  /*5000*/  LEA.HI.X R5, R2, UR17, R79, 0x2, P1 ;  /* 0x0000001102057c11 */ /* 0x000fca00088f144f */
[----:B------:R3:W-:Y:S02]  /*5010*/  STG.E.64 desc[UR14][R4.64], R12 ;  /* 0x0000000c04007986 */ /* 0x0007e4000c101b0e */
.L_x_3952:
[----:B------:R-:W-:Y:S05]  /*5020*/  BSYNC.RECONVERGENT B1 ;  /* 0x0000000000017941 */ /* 0x000fea0003800200 */
.L_x_3951:
[----:B------:R-:W-:Y:S01]  /*5030*/  ISETP.GE.U32.AND P5, PT, R50, UR10, PT ;  /* 0x0000000a32007c0c */ /* 0x000fe2000bfa6070 */
[----:B------:R-:W-:Y:S01]  /*5040*/  BSSY.RECONVERGENT B1, `(.L_x_3953) ;  /* 0x000002a000017945 */ /* 0x000fe20003800200 */
[----:B012---:R-:W-:Y:S02]  /*5050*/  SHF.R.S32.HI R6, RZ, 0x1f, R50 ;  /* 0x0000001fff067819 */ /* 0x007fe40000011432 */
[----:B------:R-:W-:Y:S02]  /*5060*/  IADD3 R53, PT, PT, R40, 0xa0, RZ ;  /* 0x000000a028357810 */ /* 0x000fe40007ffe0ff */
[----:B------:R-:W-:Y:S02]  /*5070*/  ISETP.GE.AND.EX P5, PT, R6, UR11, PT, P5 ;  /* 0x0000000b06007c0c */ /* 0x000fe4000bfa6350 */
[C---:B------:R-:W-:Y:S02]  /*5080*/  IADD3 R2, PT, PT, R40.reuse, 0xb0, RZ ;  /* 0x000000b028027810 */ /* 0x040fe40007ffe0ff */
[----:B------:R-:W-:-:S02]  /*5090*/  IADD3 R3, PT, PT, R40, 0xc0, RZ ;  /* 0x000000c028037810 */ /* 0x000fc40007ffe0ff */
[----:B---3--:R-:W-:Y:S02]  /*50a0*/  IADD3 R4, PT, PT, R40, 0xd0, RZ ;  /* 0x000000d028047810 */ /* 0x008fe40007ffe0ff */
        /* <DEDUP_REMOVED lines=22> */
[----:B------:R-:W1:Y:S02]  /*5210*/  LDCU.64 UR16, c[0x0][0x380] ;  /* 0x00007000ff1077ac */ /* 0x000e640008000a00 */
[----:B------:R-:W-:Y:S01]  /*5220*/  FMUL.FTZ R10, R14, UR8 ;  /* 0x000000080e0a7c20 */ /* 0x000fe20008410000 */
[----:B------:R-:W-:-:S03]  /*5230*/  FMUL.FTZ R11, R15, UR8 ;  /* 0x000000080f0b7c20 */ /* 0x000fc60008410000 */
[----:B------:R-:W-:Y:S01]  /*5240*/  FFMA.FTZ R10, R45, R10, R48 ;  /* 0x0000000a2d0a7223 */ /* 0x000fe20000010030 */
[----:B------:R-:W-:Y:S01]  /*5250*/  FFMA.FTZ R11, R46, R11, R47 ;  /* 0x0000000b2e0b7223 */ /* 0x000fe2000001002f */
        /* <DEDUP_REMOVED lines=8> */
.L_x_3954:
[----:B------:R-:W-:Y:S05]  /*52e0*/  BSYNC.RECONVERGENT B1 ;  /* 0x0000000000017941 */ /* 0x000fea0003800200 */
.L_x_3953:
        /* <DEDUP_REMOVED lines=10> */
[----:B------:R-:W-:-:S03]  /*5390*/  FFMA.FTZ R10, R45, R10, R48 ;  /* 0x0000000a2d0a7223 */ /* 0x000fc60000010030 */
        /* <DEDUP_REMOVED lines=8> */
.L_x_3956:
[----:B------:R-:W-:Y:S05]  /*5420*/  BSYNC.RECONVERGENT B1 ;  /* 0x0000000000017941 */ /* 0x000fea0003800200 */
.L_x_3955:
        /* <DEDUP_REMOVED lines=10> */
[----:B------:R-:W-:-:S03]  /*54d0*/  FFMA.FTZ R8, R45, R8, R48 ;  /* 0x000000082d087223 */ /* 0x000fc60000010030 */
        /* <DEDUP_REMOVED lines=8> */
.L_x_3958:
[----:B------:R-:W-:Y:S05]  /*5560*/  BSYNC.RECONVERGENT B1 ;  /* 0x0000000000017941 */ /* 0x000fea0003800200 */
.L_x_3957:
[----:B------:R-:W-:Y:S04]  /*5570*/  BSSY.RECONVERGENT B1, `(.L_x_3959) ;  /* 0x0000013000017945 */ /* 0x000fe80003800200 */
[----:B------:R-:W-:Y:S05]  /*5580*/  @P6 BRA `(.L_x_3960) ;  /* 0x0000000000446947 */ /* 0x000fea0003800000 */
[----:B------:R-:W3:Y:S01]  /*5590*/  LDCU.64 UR12, c[0x0][0x3e0] ;  /* 0x00007c00ff0c77ac */ /* 0x000ee20008000a00 */
[----:B------:R-:W-:Y:S01]  /*55a0*/  MOV R6, R88 ;  /* 0x0000005800067202 */ /* 0x000fe20000000f00 */
        /* <DEDUP_REMOVED lines=11> */
[----:B012---:R-:W-:-:S04]  /*5660*/  LEA R8, P1, R6, UR16, 0x2 ;  /* 0x0000001006087c11 */ /* 0x007fc8000f8210ff */
[----:B------:R-:W-:-:S04]  /*5670*/  IADD3 R5, PT, PT, R7, R5, RZ ;  /* 0x0000000507057210 */ /* 0x000fc80007ffe0ff */
[----:B------:R-:W-:-:S05]  /*5680*/  LEA.HI.X R9, R6, UR17, R5, 0x2, P1 ;  /* 0x0000001106097c11 */ /* 0x000fca00088f1405 */
[----:B------:R3:W-:Y:S02]  /*5690*/  STG.E.64 desc[UR14][R8.64], R20 ;  /* 0x0000001408007986 */ /* 0x0007e4000c101b0e */
.L_x_3960:
[----:B------:R-:W-:Y:S05]  /*56a0*/  BSYNC.RECONVERGENT B1 ;  /* 0x0000000000017941 */ /* 0x000fea0003800200 */
.L_x_3959:
[----:B------:R-:W-:Y:S04]  /*56b0*/  BSSY.RECONVERGENT B1, `(.L_x_3961) ;  /* 0x0000013000017945 */ /* 0x000fe80003800200 */
[----:B------:R-:W-:Y:S05]  /*56c0*/  @P3 BRA `(.L_x_3962) ;  /* 0x0000000000443947 */ /* 0x000fea0003800000 */
[----:B------:R-:W4:Y:S01]  /*56d0*/  LDCU.64 UR12, c[0x0][0x3e0] ;  /* 0x00007c00ff0c77ac */ /* 0x000f220008000a00 */
[----:B------:R-:W-:Y:S01]  /*56e0*/  MOV R6, R88 ;  /* 0x0000005800067202 */ /* 0x000fe20000000f00 */
[----:B------:R-:W-:Y:S01]  /*56f0*/  FADD.FTZ R22, R22, -UR7 ;  /* 0x8000000716167e21 */ /* 0x000fe20008010000 */
[----:B------:R-:W-:Y:S01]  /*5700*/  MOV R7, R91 ;  /* 0x0000005b00077202 */ /* 0x000fe20000000f00 */
[----:B------:R-:W5:Y:S01]  /*5710*/  LDCU.64 UR16, c[0x0][0x380] ;  /* 0x00007000ff1077ac */ /* 0x000f620008000a00 */
        /* <DEDUP_REMOVED lines=8> */
[----:B-----5:R-:W-:-:S04]  /*57a0*/  LEA R2, P1, R6, UR16, 0x2 ;  /* 0x0000001006027c11 */ /* 0x020fc8000f8210ff */
[----:B------:R-:W-:-:S04]  /*57b0*/  IADD3 R3, PT, PT, R7, R3, RZ ;  /* 0x0000000307037210 */ /* 0x000fc80007ffe0ff */
[----:B------:R-:W-:-:S05]  /*57c0*/  LEA.HI.X R3, R6, UR17, R3, 0x2, P1 ;  /* 0x0000001106037c11 */ /* 0x000fca00088f1403 */
[----:B------:R4:W-:Y:S02]  /*57d0*/  STG.E.64 desc[UR14][R2.64], R22 ;  /* 0x0000001602007986 */ /* 0x0009e4000c101b0e */
.L_x_3962:
[----:B------:R-:W-:Y:S05]  /*57e0*/  BSYNC.RECONVERGENT B1 ;  /* 0x0000000000017941 */ /* 0x000fea0003800200 */
.L_x_3961:
[----:B------:R-:W-:Y:S04]  /*57f0*/  BSSY.RECONVERGENT B1, `(.L_x_3963) ;  /* 0x0000013000017945 */ /* 0x000fe80003800200 */
[----:B------:R-:W-:Y:S05]  /*5800*/  @P4 BRA `(.L_x_3964) ;  /* 0x0000000000444947 */ /* 0x000fea0003800000 */
[----:B------:R-:W5:Y:S01]  /*5810*/  LDCU.64 UR12, c[0x0][0x3e0] ;  /* 0x00007c00ff0c77ac */ /* 0x000f620008000a00 */
[----:B----4-:R-:W-:Y:S01]  /*5820*/  MOV R2, R88 ;  /* 0x0000005800027202 */ /* 0x010fe20000000f00 */
[----:B------:R-:W-:Y:S01]  /*5830*/  FADD.FTZ R24, R24, -UR7 ;  /* 0x8000000718187e21 */ /* 0x000fe20008010000 */
[----:B------:R-:W-:Y:S01]  /*5840*/  MOV R3, R91 ;  /* 0x0000005b00037202 */ /* 0x000fe20000000f00 */
[----:B------:R-:W4:Y:S01]  /*5850*/  LDCU.64 UR16, c[0x0][0x380] ;  /* 0x00007000ff1077ac */ /* 0x000f220008000a00 */
        /* <DEDUP_REMOVED lines=8> */
[----:B----4-:R-:W-:-:S04]  /*58e0*/  LEA R4, P1, R2, UR16, 0x2 ;  /* 0x0000001002047c11 */ /* 0x010fc8000f8210ff */
[----:B------:R-:W-:-:S04]  /*58f0*/  IADD3 R13, PT, PT, R3, R13, RZ ;  /* 0x0000000d030d7210 */ /* 0x000fc80007ffe0ff */
[----:B------:R-:W-:-:S05]  /*5900*/  LEA.HI.X R5, R2, UR17, R13, 0x2, P1 ;  /* 0x0000001102057c11 */ /* 0x000fca00088f140d */
[----:B------:R4:W-:Y:S02]  /*5910*/  STG.E.64 desc[UR14][R4.64], R24 ;  /* 0x0000001804007986 */ /* 0x0009e4000c101b0e */
.L_x_3964:
[----:B------:R-:W-:Y:S05]  /*5920*/  BSYNC.RECONVERGENT B1 ;  /* 0x0000000000017941 */ /* 0x000fea0003800200 */
.L_x_3963:
[----:B------:R-:W-:Y:S01]  /*5930*/  ISETP.GE.U32.AND P5, PT, R49, UR10, PT ;  /* 0x0000000a31007c0c */ /* 0x000fe2000bfa6070 */
[----:B------:R-:W-:Y:S01]  /*5940*/  BSSY.RECONVERGENT B1, `(.L_x_3965) ;  /* 0x0000026000017945 */ /* 0x000fe20003800200 */
[----:B------:R-:W-:Y:S02]  /*5950*/  SHF.R.S32.HI R6, RZ, 0x1f, R49 ;  /* 0x0000001fff067819 */ /* 0x000fe40000011431 */
[----:B0123--:R-:W-:Y:S02]  /*5960*/  IADD3 R8, PT, PT, R40, 0x100, RZ ;  /* 0x0000010028087810 */ /* 0x00ffe40007ffe0ff */
[----:B------:R-:W-:Y:S02]  /*5970*/  ISETP.GE.AND.EX P5, PT, R6, UR11, PT, P5 ;  /* 0x0000000b06007c0c */ /* 0x000fe4000bfa6350 */
[----:B----4-:R-:W-:Y:S02]  /*5980*/  IADD3 R4, PT, PT, R40, 0x130, RZ ;  /* 0x0000013028047810 */ /* 0x010fe40007ffe0ff */
        /* <DEDUP_REMOVED lines=8> */
[----:B------:R-:W-:Y:S02]  /*5a10*/  ISETP.GE.AND.EX P2, PT, R9, UR11, PT, P2 ;  /* 0x0000000b09007c0c */ /* 0x000fe4000bf46320 */
[----:B------:R-:W-:Y:S02]  /*5a20*/  ISETP.GE.AND.EX P1, PT, R12, UR11, PT, P1 ;  /* 0x0000000b0c007c0c */ /* 0x000fe4000bf26310 */
[----:B------:R-:W-:Y:S02]  /*5a30*/  ISETP.GE.AND.EX P6, PT, R44, UR11, PT, P6 ;  /* 0x0000000b2c007c0c */ /* 0x000fe4000bfc6360 */
[----:B------:R-:W-:Y:S02]  /*5a40*/  ISETP.GE.AND.EX P3, PT, R43, UR11, PT, P3 ;  /* 0x0000000b2b007c0c */ /* 0x000fe4000bf66330 */
[----:B------:R-:W-:-:S02]  /*5a50*/  ISETP.GE.AND.EX P4, PT, R5, UR11, PT, P4 ;  /* 0x0000000b05007c0c */ /* 0x000fc4000bf86340 */
        /* <DEDUP_REMOVED lines=20> */
.L_x_3966:
[----:B------:R-:W-:Y:S05]  /*5ba0*/  BSYNC.RECONVERGENT B1 ;  /* 0x0000000000017941 */ /* 0x000fea0003800200 */
.L_x_3965:
[----:B------:R-:W-:Y:S04]  /*5bb0*/  BSSY.RECONVERGENT B1, `(.L_x_3967) ;  /* 0x0000013000017945 */ /* 0x000fe80003800200 */
[----:B------:R-:W-:Y:S05]  /*5bc0*/  @P2 BRA `(.L_x_3968) ;  /* 0x0000000000442947 */ /* 0x000fea0003800000 */
[----:B------:R-:W1:Y:S01]  /*5bd0*/  LDCU.64 UR12, c[0x0][0x3e0] ;  /* 0x00007c00ff0c77ac */ /* 0x000e620008000a00 */
        /* <DEDUP_REMOVED lines=16> */
.L_x_3968:
[----:B------:R-:W-:Y:S05]  /*5ce0*/  BSYNC.RECONVERGENT B1 ;  /* 0x0000000000017941 */ /* 0x000fea0003800200 */
.L_x_3967:
        /* <DEDUP_REMOVED lines=8> */
[----:B------:R-:W-:-:S03]  /*5d70*/  FMUL.FTZ R30, R30, UR8 ;  /* 0x000000081e1e7c20 */ /* 0x000fc60008410000 */
[----:B------:R-:W-:Y:S01]  /*5d80*/  FMUL.FTZ R31, R31, UR8 ;  /* 0x000000081f1f7c20 */ /* 0x000fe20008410000 */
[----:B------:R-:W-:-:S03]  /*5d90*/  FFMA.FTZ R30, R45, R30, R48 ;  /* 0x0000001e2d1e7223 */ /* 0x000fc60000010030 */
[----:B------:R-:W-:Y:S01]  /*5da0*/  FFMA.FTZ R31, R46, R31, R47 ;  /* 0x0000001f2e1f7223 */ /* 0x000fe2000001002f */
[----:B--2---:R-:W-:Y:S02]  /*5db0*/  IMAD R9, R12, UR12, RZ ;  /* 0x0000000c0c097c24 */ /* 0x004fe4000f8e02ff */
[----:B01----:R-:W-:-:S04]  /*5dc0*/  IMAD.WIDE.U32 R10, R8, UR12, R6 ;  /* 0x0000000c080a7c25 */ /* 0x003fc8000f8e0006 */
[----:B------:R-:W-:Y:S01]  /*5dd0*/  IMAD R9, R8, UR13, R9 ;  /* 0x0000000d08097c24 */ /* 0x000fe2000f8e0209 */
[----:B---3--:R-:W-:-:S04]  /*5de0*/  LEA R6, P1, R10, UR16, 0x2 ;  /* 0x000000100a067c11 */ /* 0x008fc8000f8210ff */
[----:B------:R-:W-:-:S04]  /*5df0*/  IADD3 R9, PT, PT, R11, R9, RZ ;  /* 0x000000090b097210 */ /* 0x000fc80007ffe0ff */
[----:B------:R-:W-:-:S05]  /*5e00*/  LEA.HI.X R7, R10, UR17, R9, 0x2, P1 ;  /* 0x000000110a077c11 */ /* 0x000fca00088f1409 */
[----:B------:R2:W-:Y:S02]  /*5e10*/  STG.E.64 desc[UR14][R6.64], R30 ;  /* 0x0000001e06007986 */ /* 0x0005e4000c101b0e */
.L_x_3970:
[----:B------:R-:W-:Y:S05]  /*5e20*/  BSYNC.RECONVERGENT B1 ;  /* 0x0000000000017941 */ /* 0x000fea0003800200 */
.L_x_3969:
[----:B------:R-:W-:Y:S04]  /*5e30*/  BSSY.RECONVERGENT B1, `(.L_x_3971) ;  /* 0x0000013000017945 */ /* 0x000fe80003800200 */
[----:B------:R-:W-:Y:S05]  /*5e40*/  @P6 BRA `(.L_x_3972) ;  /* 0x0000000000446947 */ /* 0x000fea0003800000 */
[----:B------:R-:W0:Y:S01]  /*5e50*/  LDCU.64 UR12, c[0x0][0x3e0] ;  /* 0x00007c00ff0c77ac */ /* 0x000e220008000a00 */
[----:B--2---:R-:W-:Y:S01]  /*5e60*/  MOV R6, R88 ;  /* 0x0000005800067202 */ /* 0x004fe20000000f00 */
[----:B------:R-:W-:Y:S01]  /*5e70*/  FADD.FTZ R32, R32, -UR7 ;  /* 0x8000000720207e21 */ /* 0x000fe20008010000 */
[----:B------:R-:W-:Y:S01]  /*5e80*/  MOV R7, R91 ;  /* 0x0000005b00077202 */ /* 0x000fe20000000f00 */
[----:B------:R-:W2:Y:S01]  /*5e90*/  LDCU.64 UR16, c[0x0][0x380] ;  /* 0x00007000ff1077ac */ /* 0x000ea20008000a00 */
[----:B------:R-:W-:Y:S01]  /*5ea0*/  FADD.FTZ R33, R33, -UR7 ;  /* 0x8000000721217e21 */ /* 0x000fe20008010000 */
[----:B------:R-:W-:-:S03]  /*5eb0*/  FMUL.FTZ R32, R32, UR8 ;  /* 0x0000000820207c20 */ /* 0x000fc60008410000 */
[----:B------:R-:W-:Y:S01]  /*5ec0*/  FMUL.FTZ R33, R33, UR8 ;  /* 0x0000000821217c20 */ /* 0x000fe20008410000 */
        /* <DEDUP_REMOVED lines=9> */
.L_x_3972:
[----:B------:R-:W-:Y:S05]  /*5f60*/  BSYNC.RECONVERGENT B1 ;  /* 0x0000000000017941 */ /* 0x000fea0003800200 */
.L_x_3971:
[----:B------:R-:W-:Y:S04]  /*5f70*/  BSSY.RECONVERGENT B1, `(.L_x_3973) ;  /* 0x0000013000017945 */ /* 0x000fe80003800200 */
[----:B------:R-:W-:Y:S05]  /*5f80*/  @P3 BRA `(.L_x_3974) ;  /* 0x0000000000443947 */ /* 0x000fea0003800000 */
[----:B------:R-:W0:Y:S01]  /*5f90*/  LDCU.64 UR12, c[0x0][0x3e0] ;  /* 0x00007c00ff0c77ac */ /* 0x000e220008000a00 */
[----:B--23--:R-:W-:Y:S01]  /*5fa0*/  MOV R6, R88 ;  /* 0x0000005800067202 */ /* 0x00cfe20000000f00 */
        /* <DEDUP_REMOVED lines=15> */
.L_x_3974:
[----:B------:R-:W-:Y:S05]  /*60a0*/  BSYNC.RECONVERGENT B1 ;  /* 0x0000000000017941 */ /* 0x000fea0003800200 */
.L_x_3973:
[----:B------:R-:W-:Y:S04]  /*60b0*/  BSSY.RECONVERGENT B1, `(.L_x_3975) ;  /* 0x0000013000017945 */ /* 0x000fe80003800200 */
[----:B------:R-:W-:Y:S05]  /*60c0*/  @P4 BRA `(.L_x_3976) ;  /* 0x0000000000444947 */ /* 0x000fea0003800000 */
[----:B------:R-:W5:Y:S01]  /*60d0*/  LDCU.64 UR12, c[0x0][0x3e0] ;  /* 0x00007c00ff0c77ac */ /* 0x000f620008000a00 */
[----:B--234-:R-:W-:Y:S01]  /*60e0*/  MOV R6, R88 ;  /* 0x0000005800067202 */ /* 0x01cfe20000000f00 */
        /* <DEDUP_REMOVED lines=11> */
[----:B--2---:R-:W-:-:S04]  /*61a0*/  LEA R4, P1, R6, UR16, 0x2 ;  /* 0x0000001006047c11 */ /* 0x004fc8000f8210ff */
[----:B------:R-:W-:-:S04]  /*61b0*/  IADD3 R5, PT, PT, R7, R5, RZ ;  /* 0x0000000507057210 */ /* 0x000fc80007ffe0ff */
[----:B------:R-:W-:-:S05]  /*61c0*/  LEA.HI.X R5, R6, UR17, R5, 0x2, P1 ;  /* 0x0000001106057c11 */ /* 0x000fca00088f1405 */
[----:B------:R2:W-:Y:S02]  /*61d0*/  STG.E.64 desc[UR14][R4.64], R36 ;  /* 0x0000002404007986 */ /* 0x0005e4000c101b0e */
.L_x_3976:
[----:B------:R-:W-:Y:S05]  /*61e0*/  BSYNC.RECONVERGENT B1 ;  /* 0x0000000000017941 */ /* 0x000fea0003800200 */
.L_x_3975:
[----:B------:R-:W-:Y:S01]  /*61f0*/  ISETP.GE.U32.AND P5, PT, R3, UR10, PT ;  /* 0x0000000a03007c0c */ /* 0x000fe2000bfa6070 */
[----:B------:R-:W-:Y:S01]  /*6200*/  BSSY.RECONVERGENT B1, `(.L_x_3977) ;  /* 0x000002a000017945 */ /* 0x000fe20003800200 */
[----:B------:R-:W-:Y:S02]  /*6210*/  SHF.R.S32.HI R12, RZ, 0x1f, R3 ;  /* 0x0000001fff0c7819 */ /* 0x000fe40000011403 */
[----:B------:R-:W-:Y:S02]  /*6220*/  IADD3 R19, PT, PT, R40, 0x160, RZ ;  /* 0x0000016028137810 */ /* 0x000fe40007ffe0ff */
[----:B------:R-:W-:Y:S02]  /*6230*/  ISETP.GE.AND.EX P5, PT, R12, UR11, PT, P5 ;  /* 0x0000000b0c007c0c */ /* 0x000fe4000bfa6350 */
[C---:B01----:R-:W-:Y:S02]  /*6240*/  IADD3 R10, PT, PT, R40.reuse, 0x170, RZ ;  /* 0x00000170280a7810 */ /* 0x043fe40007ffe0ff */
[----:B------:R-:W-:-:S02]  /*6250*/  IADD3 R8, PT, PT, R40, 0x180, RZ ;  /* 0x0000018028087810 */ /* 0x000fc40007ffe0ff */
[----:B--234-:R-:W-:Y:S02]  /*6260*/  IADD3 R6, PT, PT, R40, 0x190, RZ ;  /* 0x0000019028067810 */ /* 0x01cfe40007ffe0ff */
        /* <DEDUP_REMOVED lines=35> */
.L_x_3978:
[----:B------:R-:W-:Y:S05]  /*64a0*/  BSYNC.RECONVERGENT B1 ;  /* 0x0000000000017941 */ /* 0x000fea0003800200 */
.L_x_3977:
        /* <DEDUP_REMOVED lines=19> */
.L_x_3980:
[----:B------:R-:W-:Y:S05]  /*65e0*/  BSYNC.RECONVERGENT B1 ;  /* 0x0000000000017941 */ /* 0x000fea0003800200 */
.L_x_3979:
        /* <DEDUP_REMOVED lines=12> */
[----:B--2---:R-:W-:Y:S02]  /*66b0*/  IMAD R18, R18, UR12, RZ ;  /* 0x0000000c12127c24 */ /* 0x004fe4000f8e02ff */
[----:B0-----:R-:W-:-:S04]  /*66c0*/  IMAD.WIDE.U32 R12, R19, UR12, R2 ;  /* 0x0000000c130c7c25 */ /* 0x001fc8000f8e0002 */
[----:B------:R-:W-:Y:S01]  /*66d0*/  IMAD R19, R19, UR13, R18 ;  /* 0x0000000d13137c24 */ /* 0x000fe2000f8e0212 */
[----:B-1----:R-:W-:-:S04]  /*66e0*/  LEA R2, P1, R12, UR16, 0x2 ;  /* 0x000000100c027c11 */ /* 0x002fc8000f8210ff */
[----:B------:R-:W-:-:S04]  /*66f0*/  IADD3 R19, PT, PT, R13, R19, RZ ;  /* 0x000000130d137210 */ /* 0x000fc80007ffe0ff */
[----:B------:R-:W-:-:S05]  /*6700*/  LEA.HI.X R3, R12, UR17, R19, 0x2, P1 ;  /* 0x000000110c037c11 */ /* 0x000fca00088f1413 */
[----:B------:R2:W-:Y:S02]  /*6710*/  STG.E.64 desc[UR14][R2.64], R58 ;  /* 0x0000003a02007986 */ /* 0x0005e4000c101b0e */
.L_x_3982:
[----:B------:R-:W-:Y:S05]  /*6720*/  BSYNC.RECONVERGENT B1 ;  /* 0x0000000000017941 */ /* 0x000fea0003800200 */
.L_x_3981:
        /* <DEDUP_REMOVED lines=12> */
[----:B---3--:R-:W-:Y:S02]  /*67f0*/  IMAD R11, R11, UR12, RZ ;  /* 0x0000000c0b0b7c24 */ /* 0x008fe4000f8e02ff */
[----:B0-----:R-:W-:-:S04]  /*6800*/  IMAD.WIDE.U32 R12, R10, UR12, R2 ;  /* 0x0000000c0a0c7c25 */ /* 0x001fc8000f8e0002 */
[----:B------:R-:W-:Y:S01]  /*6810*/  IMAD R11, R10, UR13, R11 ;  /* 0x0000000d0a0b7c24 */ /* 0x000fe2000f8e020b */
[----:B-1----:R-:W-:-:S04]  /*6820*/  LEA R2, P1, R12, UR16, 0x2 ;  /* 0x000000100c027c11 */ /* 0x002fc8000f8210ff */
[----:B------:R-:W-:-:S04]  /*6830*/  IADD3 R11, PT, PT, R13, R11, RZ ;  /* 0x0000000b0d0b7210 */ /* 0x000fc80007ffe0ff */
[----:B------:R-:W-:-:S05]  /*6840*/  LEA.HI.X R3, R12, UR17, R11, 0x2, P1 ;  /* 0x000000110c037c11 */ /* 0x000fca00088f140b */
[----:B------:R3:W-:Y:S02]  /*6850*/  STG.E.64 desc[UR14][R2.64], R60 ;  /* 0x0000003c02007986 */ /* 0x0007e4000c101b0e */
.L_x_3984:
[----:B------:R-:W-:Y:S05]  /*6860*/  BSYNC.RECONVERGENT B1 ;  /* 0x0000000000017941 */ /* 0x000fea0003800200 */
.L_x_3983:
        /* <DEDUP_REMOVED lines=15> */
[----:B-1----:R-:W-:-:S04]  /*6960*/  LEA R2, P1, R10, UR16, 0x2 ;  /* 0x000000100a027c11 */ /* 0x002fc8000f8210ff */
[----:B------:R-:W-:-:S04]  /*6970*/  IADD3 R9, PT, PT, R11, R9, RZ ;  /* 0x000000090b097210 */ /* 0x000fc80007ffe0ff */
[----:B------:R-:W-:-:S05]  /*6980*/  LEA.HI.X R3, R10, UR17, R9, 0x2, P1 ;  /* 0x000000110a037c11 */ /* 0x000fca00088f1409 */
[----:B------:R4:W-:Y:S02]  /*6990*/  STG.E.64 desc[UR14][R2.64], R62 ;  /* 0x0000003e02007986 */ /* 0x0009e4000c101b0e */
.L_x_3986:
[----:B------:R-:W-:Y:S05]  /*69a0*/  BSYNC.RECONVERGENT B1 ;  /* 0x0000000000017941 */ /* 0x000fea0003800200 */
.L_x_3985:
[----:B------:R-:W-:Y:S04]  /*69b0*/  BSSY.RECONVERGENT B1, `(.L_x_3987) ;  /* 0x0000013000017945 */ /* 0x000fe80003800200 */
[----:B------:R-:W-:Y:S05]  /*69c0*/  @P4 BRA `(.L_x_3988) ;  /* 0x0000000000444947 */ /* 0x000fea0003800000 */
[----:B------:R-:W5:Y:S01]  /*69d0*/  LDCU.64 UR12, c[0x0][0x3e0] ;  /* 0x00007c00ff0c77ac */ /* 0x000f620008000a00 */
[----:B-1234-:R-:W-:Y:S01]  /*69e0*/  MOV R2, R88 ;  /* 0x0000005800027202 */ /* 0x01efe20000000f00 */
        /* <DEDUP_REMOVED lines=15> */
.L_x_3988:
[----:B------:R-:W-:Y:S05]  /*6ae0*/  BSYNC.RECONVERGENT B1 ;  /* 0x0000000000017941 */ /* 0x000fea0003800200 */
.L_x_3987:
[----:B------:R-:W-:Y:S01]  /*6af0*/  ISETP.GE.U32.AND P5, PT, R5, UR10, PT ;  /* 0x0000000a05007c0c */ /* 0x000fe2000bfa6070 */
[----:B------:R-:W-:Y:S01]  /*6b00*/  BSSY.RECONVERGENT B1, `(.L_x_3989) ;  /* 0x0000028000017945 */ /* 0x000fe20003800200 */
[----:B------:R-:W-:Y:S02]  /*6b10*/  SHF.R.S32.HI R7, RZ, 0x1f, R5 ;  /* 0x0000001fff077819 */ /* 0x000fe40000011405 */
[C---:B------:R-:W-:Y:S02]  /*6b20*/  IADD3 R15, PT, PT, R40.reuse, 0x1c0, RZ ;  /* 0x000001c0280f7810 */ /* 0x040fe40007ffe0ff */
[----:B------:R-:W-:Y:S02]  /*6b30*/  ISETP.GE.AND.EX P5, PT, R7, UR11, PT, P5 ;  /* 0x0000000b07007c0c */ /* 0x000fe4000bfa6350 */
[C---:B------:R-:W-:Y:S02]  /*6b40*/  IADD3 R17, PT, PT, R40.reuse, 0x1d0, RZ ;  /* 0x000001d028117810 */ /* 0x040fe40007ffe0ff */
[----:B-1234-:R-:W-:-:S02]  /*6b50*/  IADD3 R3, PT, PT, R40, 0x1e0, RZ ;  /* 0x000001e028037810 */ /* 0x01efc40007ffe0ff */
[----:B------:R-:W-:Y:S02]  /*6b60*/  IADD3 R40, PT, PT, R40, 0x1f0, RZ ;  /* 0x000001f028287810 */ /* 0x000fe40007ffe0ff */
[----:B------:R-:W-:Y:S02]  /*6b70*/  ISETP.GE.U32.AND P2, PT, R4, UR10, PT ;  /* 0x0000000a04007c0c */ /* 0x000fe4000bf46070 */
[----:B------:R-:W-:Y:S02]  /*6b80*/  ISETP.GE.U32.AND P1, PT, R15, UR10, PT ;  /* 0x0000000a0f007c0c */ /* 0x000fe4000bf26070 */
[----:B------:R-:W-:Y:S02]  /*6b90*/  ISETP.GE.U32.AND P6, PT, R17, UR10, PT ;  /* 0x0000000a11007c0c */ /* 0x000fe4000bfc6070 */
[----:B------:R-:W-:Y:S02]  /*6ba0*/  ISETP.GE.U32.AND P3, PT, R3, UR10, PT ;  /* 0x0000000a03007c0c */ /* 0x000fe4000bf66070 */
[----:B------:R-:W-:-:S02]  /*6bb0*/  ISETP.GE.U32.AND P4, PT, R40, UR10, PT ;  /* 0x0000000a28007c0c */ /* 0x000fc4000bf86070 */
[----:B0-----:R-:W-:Y:S02]  /*6bc0*/  SHF.R.S32.HI R13, RZ, 0x1f, R4 ;  /* 0x0000001fff0d7819 */ /* 0x001fe40000011404 */
        /* <DEDUP_REMOVED lines=27> */
.L_x_3990:
[----:B------:R-:W-:Y:S05]  /*6d80*/  BSYNC.RECONVERGENT B1 ;  /* 0x0000000000017941 */ /* 0x000fea0003800200 */
.L_x_3989:
        /* <DEDUP_REMOVED lines=19> */
.L_x_3992:
[----:B------:R-:W-:Y:S05]  /*6ec0*/  BSYNC.RECONVERGENT B1 ;  /* 0x0000000000017941 */ /* 0x000fea0003800200 */
.L_x_3991:
        /* <DEDUP_REMOVED lines=19> */
.L_x_3994:
[----:B------:R-:W-:Y:S05]  /*7000*/  BSYNC.RECONVERGENT B1 ;  /* 0x0000000000017941 */ /* 0x000fea0003800200 */
.L_x_3993:
        /* <DEDUP_REMOVED lines=19> */
.L_x_3996:
[----:B------:R-:W-:Y:S05]  /*7140*/  BSYNC.RECONVERGENT B1 ;  /* 0x0000000000017941 */ /* 0x000fea0003800200 */
.L_x_3995:
        /* <DEDUP_REMOVED lines=19> */
.L_x_3998:
[----:B------:R-:W-:Y:S05]  /*7280*/  BSYNC.RECONVERGENT B1 ;  /* 0x0000000000017941 */ /* 0x000fea0003800200 */
.L_x_3997:
[----:B------:R-:W-:Y:S05]  /*7290*/  @P4 BRA `(.L_x_3999) ;  /* 0x0000004400284947 */ /* 0x000fea0003800000 */
[----:B------:R-:W5:Y:S01]  /*72a0*/  LDCU.64 UR10, c[0x0][0x3e0] ;  /* 0x00007c00ff0a77ac */ /* 0x000f620008000a00 */
[----:B------:R-:W-:Y:S01]  /*72b0*/  MOV R89, R91 ;  /* 0x0000005b00597202 */ /* 0x000fe20000000f00 */
[----:B------:R-:W-:Y:S01]  /*72c0*/  FADD.FTZ R76, R76, -UR7 ;  /* 0x800000074c4c7e21 */ /* 0x000fe20008010000 */
[----:B------:R-:W-:Y:S01]  /*72d0*/  FADD.FTZ R77, R77, -UR7 ;  /* 0x800000074d4d7e21 */ /* 0x000fe20008010000 */
[----:B------:R-:W0:Y:S02]  /*72e0*/  LDCU.64 UR12, c[0x0][0x380] ;  /* 0x00007000ff0c77ac */ /* 0x000e240008000a00 */
[----:B------:R-:W-:Y:S01]  /*72f0*/  FMUL.FTZ R76, R76, UR8 ;  /* 0x000000084c4c7c20 */ /* 0x000fe20008410000 */
[----:B------:R-:W-:-:S03]  /*7300*/  FMUL.FTZ R77, R77, UR8 ;  /* 0x000000084d4d7c20 */ /* 0x000fc60008410000 */
[----:B------:R-:W-:Y:S01]  /*7310*/  FFMA.FTZ R76, R45, R76, R48 ;  /* 0x0000004c2d4c7223 */ /* 0x000fe20000010030 */
        /* <DEDUP_REMOVED lines=9> */
.L_x_3936:
        /* <DEDUP_REMOVED lines=41> */
.L_x_4001:
[----:B------:R-:W-:Y:S05]  /*7640*/  BSYNC.RECONVERGENT B1 ;  /* 0x0000000000017941 */ /* 0x000fea0003800200 */
.L_x_4000:
        /* <DEDUP_REMOVED lines=9> */
[----:B------:R-:W1:Y:S03]  /*76e0*/  LDCU.64 UR16, c[0x0][0x380] ;  /* 0x00007000ff1077ac */ /* 0x000e660008000a00 */
[----:B------:R-:W-:Y:S01]  /*76f0*/  FFMA.FTZ R79, R45, R78, R48 ;  /* 0x0000004e2d4f7223 */ /* 0x000fe20000010030 */
[----:B------:R-:W-:-:S03]  /*7700*/  FMUL.FTZ R78, R50, UR8 ;  /* 0x00000008324e7c20 */ /* 0x000fc60008410000 */
        /* <DEDUP_REMOVED lines=19> */
.L_x_4003:
[----:B------:R-:W-:Y:S05]  /*7840*/  BSYNC.RECONVERGENT B1 ;  /* 0x0000000000017941 */ /* 0x000fea0003800200 */
.L_x_4002:
        /* <DEDUP_REMOVED lines=8> */
[----:B01----:R-:W-:Y:S01]  /*78d0*/  FFMA.FTZ R53, R45, R2, R48 ;  /* 0x000000022d357223 */ /* 0x003fe20000010030 */
[----:B------:R-:W-:Y:S01]  /*78e0*/  FFMA.FTZ R52, R46, R3, R47 ;  /* 0x000000032e347223 */ /* 0x000fe2000001002f */
[----:B------:R-:W-:-:S02]  /*78f0*/  MOV R3, R91 ;  /* 0x0000005b00037202 */ /* 0x000fc40000000f00 */
[----:B------:R-:W-:Y:S01]  /*7900*/  FMUL.FTZ R2, R53, -1.4426950216293334961 ;  /* 0xbfb8aa3b35027820 */ /* 0x000fe20000410000 */
[----:B------:R-:W-:-:S05]  /*7910*/  FMUL.FTZ R50, R52, -1.4426950216293334961 ;  /* 0xbfb8aa3b34327820 */ /* 0x000fca0000410000 */
        /* <DEDUP_REMOVED lines=8> */
[----:B------:R-:W-:Y:S01]  /*79a0*/  IMAD R49, R49, UR13, R54 ;  /* 0x0000000d31317c24 */ /* 0x000fe2000f8e0236 */
[----:B---3--:R-:W-:Y:S02]  /*79b0*/  LEA R50, P1, R2, UR16, 0x2 ;  /* 0x0000001002327c11 */ /* 0x008fe4000f8210ff */
[----:B------:R-:W1:Y:S02]  /*79c0*/  MUFU.RCP R79, R79 ;  /* 0x0000004f004f7308 */ /* 0x000e640000001000 */
[----:B------:R-:W-:-:S04]  /*79d0*/  IADD3 R49, PT, PT, R3, R49, RZ ;  /* 0x0000003103317210 */ /* 0x000fc80007ffe0ff */
[----:B------:R-:W-:Y:S01]  /*79e0*/  LEA.HI.X R51, R2, UR17, R49, 0x2, P1 ;  /* 0x0000001102337c11 */ /* 0x000fe200088f1431 */
[----:B0-----:R-:W-:Y:S01]  /*79f0*/  FMUL.FTZ R2, R53, R78 ;  /* 0x0000004e35027220 */ /* 0x001fe20000410000 */
[----:B-1----:R-:W-:-:S05]  /*7a00*/  FMUL.FTZ R3, R52, R79 ;  /* 0x0000004f34037220 */ /* 0x002fca0000410000 */
[----:B------:R2:W-:Y:S02]  /*7a10*/  STG.E.64 desc[UR14][R50.64], R2 ;  /* 0x0000000232007986 */ /* 0x0005e4000c101b0e */
.L_x_4005:
[----:B------:R-:W-:Y:S05]  /*7a20*/  BSYNC.RECONVERGENT B1 ;  /* 0x0000000000017941 */ /* 0x000fea0003800200 */
.L_x_4004:
[----:B------:R-:W-:Y:S01]  /*7a30*/  ISETP.GE.U32.AND P3, PT, R55, UR10, PT ;  /* 0x0000000a37007c0c */ /* 0x000fe2000bf66070 */
[----:B------:R-:W-:Y:S01]  /*7a40*/  BSSY.RECONVERGENT B1, `(.L_x_4006) ;  /* 0x000002e000017945 */ /* 0x000fe20003800200 */
[----:B--2---:R-:W-:Y:S02]  /*7a50*/  SHF.R.S32.HI R2, RZ, 0x1f, R55 ;  /* 0x0000001fff027819 */ /* 0x004fe40000011437 */
[----:B------:R-:W-:Y:S02]  /*7a60*/  IADD3 R49, PT, PT, R40, 0x50, RZ ;  /* 0x0000005028317810 */ /* 0x000fe40007ffe0ff */
[----:B------:R-:W-:Y:S02]  /*7a70*/  ISETP.GE.AND.EX P3, PT, R2, UR11, PT, P3 ;  /* 0x0000000b02007c0c */ /* 0x000fe4000bf66330 */
[C---:B01----:R-:W-:Y:S02]  /*7a80*/  IADD3 R50, PT, PT, R40.reuse, 0x60, RZ ;  /* 0x0000006028327810 */ /* 0x043fe40007ffe0ff */
        /* <DEDUP_REMOVED lines=27> */
[----:B------:R-:W-:Y:S01]  /*7c40*/  IMAD R87, R55, UR13, R2 ;  /* 0x0000000d37577c24 */ /* 0x000fe2000f8e0202 */
[----:B------:R-:W-:Y:S01]  /*7c50*/  MOV R2, R88 ;  /* 0x0000005800027202 */ /* 0x000fe20000000f00 */
        /* <DEDUP_REMOVED lines=12> */
.L_x_4007:
[----:B------:R-:W-:Y:S05]  /*7d20*/  BSYNC.RECONVERGENT B1 ;  /* 0x0000000000017941 */ /* 0x000fea0003800200 */
.L_x_4006:
        /* <DEDUP_REMOVED lines=22> */
[----:B------:R-:W-:-:S03]  /*7e90*/  MOV R3, R91 ;  /* 0x0000005b00037202 */ /* 0x000fc60000000f00 */
[----:B------:R-:W-:-:S04]  /*7ea0*/  IMAD.WIDE.U32 R80, R80, UR12, R2 ;  /* 0x0000000c50507c25 */ /* 0x000fc8000f8e0002 */
[----:B------:R-:W2:Y:S01]  /*7eb0*/  MUFU.RCP R85, R85 ;  /* 0x0000005500557308 */ /* 0x000ea20000001000 */
[----:B------:R-:W-:Y:S02]  /*7ec0*/  IADD3 R5, PT, PT, R81, R5, RZ ;  /* 0x0000000551057210 */ /* 0x000fe40007ffe0ff */
[----:B-1----:R-:W-:-:S04]  /*7ed0*/  LEA R4, P1, R80, UR16, 0x2 ;  /* 0x0000001050047c11 */ /* 0x002fc8000f8210ff */
[----:B------:R-:W-:Y:S01]  /*7ee0*/  LEA.HI.X R5, R80, UR17, R5, 0x2, P1 ;  /* 0x0000001150057c11 */ /* 0x000fe200088f1405 */
[----:B0-----:R-:W-:Y:S01]  /*7ef0*/  FMUL.FTZ R2, R7, R86 ;  /* 0x0000005607027220 */ /* 0x001fe20000410000 */
[----:B--2---:R-:W-:-:S05]  /*7f00*/  FMUL.FTZ R3, R6, R85 ;  /* 0x0000005506037220 */ /* 0x004fca0000410000 */
[----:B------:R1:W-:Y:S02]  /*7f10*/  STG.E.64 desc[UR14][R4.64], R2 ;  /* 0x0000000204007986 */ /* 0x0003e4000c101b0e */
.L_x_4009:
[----:B------:R-:W-:Y:S05]  /*7f20*/  BSYNC.RECONVERGENT B1 ;  /* 0x0000000000017941 */ /* 0x000fea0003800200 */
.L_x_4008:
        /* <DEDUP_REMOVED lines=29> */
.L_x_4011:
[----:B------:R-:W-:Y:S05]  /*8100*/  BSYNC.RECONVERGENT B1 ;  /* 0x0000000000017941 */ /* 0x000fea0003800200 */
.L_x_4010:
[----:B------:R-:W-:Y:S04]  /*8110*/  BSSY.RECONVERGENT B1, `(.L_x_4012) ;  /* 0x000001d000017945 */ /* 0x000fe80003800200 */
[----:B------:R-:W-:Y:S05]  /*8120*/  @P5 BRA `(.L_x_4013) ;  /* 0x00000000006c5947 */ /* 0x000fea0003800000 */
[----:B------:R-:W-:Y:S01]  /*8130*/  FADD.FTZ R10, R10, -UR7 ;  /* 0x800000070a0a7e21 */ /* 0x000fe20008010000 */
[----:B------:R-:W-:Y:S01]  /*8140*/  FADD.FTZ R11, R11, -UR7 ;  /* 0x800000070b0b7e21 */ /* 0x000fe20008010000 */
[----:B------:R-:W3:Y:S01]  /*8150*/  LDCU.64 UR12, c[0x0][0x3e0] ;  /* 0x00007c00ff0c77ac */ /* 0x000ee20008000a00 */
[----:B012---:R-:W-:Y:S01]  /*8160*/  MOV R3, R91 ;  /* 0x0000005b00037202 */ /* 0x007fe20000000f00 */
        /* <DEDUP_REMOVED lines=23> */
.L_x_4013:
[----:B------:R-:W-:Y:S05]  /*82e0*/  BSYNC.RECONVERGENT B1 ;  /* 0x0000000000017941 */ /* 0x000fea0003800200 */
.L_x_4012:
[----:B------:R-:W-:Y:S04]  /*82f0*/  BSSY.RECONVERGENT B1, `(.L_x_4014) ;  /* 0x000001d000017945 */ /* 0x000fe80003800200 */
[----:B------:R-:W-:Y:S05]  /*8300*/  @P2 BRA `(.L_x_4015) ;  /* 0x00000000006c2947 */ /* 0x000fea0003800000 */
[----:B------:R-:W-:Y:S01]  /*8310*/  FADD.FTZ R12, R12, -UR7 ;  /* 0x800000070c0c7e21 */ /* 0x000fe20008010000 */
[----:B------:R-:W-:Y:S01]  /*8320*/  FADD.FTZ R13, R13, -UR7 ;  /* 0x800000070d0d7e21 */ /* 0x000fe20008010000 */
[----:B------:R-:W4:Y:S01]  /*8330*/  LDCU.64 UR12, c[0x0][0x3e0] ;  /* 0x00007c00ff0c77ac */ /* 0x000f220008000a00 */
[----:B0123--:R-:W-:Y:S01]  /*8340*/  MOV R3, R91 ;  /* 0x0000005b00037202 */ /* 0x00ffe20000000f00 */
        /* <DEDUP_REMOVED lines=23> */
.L_x_4015:
[----:B------:R-:W-:Y:S05]  /*84c0*/  BSYNC.RECONVERGENT B1 ;  /* 0x0000000000017941 */ /* 0x000fea0003800200 */
.L_x_4014:
[----:B------:R-:W-:Y:S01]  /*84d0*/  ISETP.GE.U32.AND P5, PT, R55, UR10, PT ;  /* 0x0000000a37007c0c */ /* 0x000fe2000bfa6070 */
[----:B------:R-:W-:Y:S01]  /*84e0*/  BSSY.RECONVERGENT B1, `(.L_x_4016) ;  /* 0x0000034000017945 */ /* 0x000fe20003800200 */
[----:B0123--:R-:W-:Y:S02]  /*84f0*/  SHF.R.S32.HI R3, RZ, 0x1f, R55 ;  /* 0x0000001fff037819 */ /* 0x00ffe40000011437 */
[C---:B------:R-:W-:Y:S02]  /*8500*/  IADD3 R49, PT, PT, R40.reuse, 0xa0, RZ ;  /* 0x000000a028317810 */ /* 0x040fe40007ffe0ff */
[----:B------:R-:W-:Y:S02]  /*8510*/  ISETP.GE.AND.EX P5, PT, R3, UR11, PT, P5 ;  /* 0x0000000b03007c0c */ /* 0x000fe4000bfa6350 */
[C---:B----4-:R-:W-:Y:S02]  /*8520*/  IADD3 R6, PT, PT, R40.reuse, 0xb0, RZ ;  /* 0x000000b028067810 */ /* 0x050fe40007ffe0ff */
        /* <DEDUP_REMOVED lines=31> */
[----:B0-----:R-:W-:Y:S01]  /*8720*/  IMAD R54, R3, UR12, RZ ;  /* 0x0000000c03367c24 */ /* 0x001fe2000f8e02ff */
[----:B------:R-:W-:-:S03]  /*8730*/  MOV R3, R91 ;  /* 0x0000005b00037202 */ /* 0x000fc60000000f00 */
        /* <DEDUP_REMOVED lines=14> */
.L_x_4017:
[----:B------:R-:W-:Y:S05]  /*8820*/  BSYNC.RECONVERGENT B1 ;  /* 0x0000000000017941 */ /* 0x000fea0003800200 */
.L_x_4016:
[----:B------:R-:W-:Y:S04]  /*8830*/  BSSY.RECONVERGENT B1, `(.L_x_4018) ;  /* 0x000001d000017945 */ /* 0x000fe80003800200 */
[----:B------:R-:W-:Y:S05]  /*8840*/  @P2 BRA `(.L_x_4019) ;  /* 0x00000000006c2947 */ /* 0x000fea0003800000 */
[----:B------:R-:W-:Y:S01]  /*8850*/  FADD.FTZ R16, R16, -UR7 ;  /* 0x8000000710107e21 */ /* 0x000fe20008010000 */
[----:B------:R-:W-:Y:S01]  /*8860*/  FADD.FTZ R17, R17, -UR7 ;  /* 0x8000000711117e21 */ /* 0x000fe20008010000 */
[----:B------:R-:W1:Y:S01]  /*8870*/  LDCU.64 UR12, c[0x0][0x3e0] ;  /* 0x00007c00ff0c77ac */ /* 0x000e620008000a00 */
[----:B0-----:R-:W-:Y:S01]  /*8880*/  MOV R3, R91 ;  /* 0x0000005b00037202 */ /* 0x001fe20000000f00 */
[----:B------:R-:W-:Y:S01]  /*8890*/  FMUL.FTZ R14, R16, UR8 ;  /* 0x00000008100e7c20 */ /* 0x000fe20008410000 */
        /* <DEDUP_REMOVED lines=22> */
.L_x_4019:
[----:B------:R-:W-:Y:S05]  /*8a00*/  BSYNC.RECONVERGENT B1 ;  /* 0x0000000000017941 */ /* 0x000fea0003800200 */
.L_x_4018:
        /* <DEDUP_REMOVED lines=29> */
.L_x_4021:
[----:B------:R-:W-:Y:S05]  /*8be0*/  BSYNC.RECONVERGENT B1 ;  /* 0x0000000000017941 */ /* 0x000fea0003800200 */
.L_x_4020:
        /* <DEDUP_REMOVED lines=29> */
.L_x_4023:
[----:B------:R-:W-:Y:S05]  /*8dc0*/  BSYNC.RECONVERGENT B1 ;  /* 0x0000000000017941 */ /* 0x000fea0003800200 */
.L_x_4022:
[----:B------:R-:W-:Y:S04]  /*8dd0*/  BSSY.RECONVERGENT B1, `(.L_x_4024) ;  /* 0x000001d000017945 */ /* 0x000fe80003800200 */
[----:B------:R-:W-:Y:S05]  /*8de0*/  @P3 BRA `(.L_x_4025) ;  /* 0x00000000006c3947 */ /* 0x000fea0003800000 */
[----:B------:R-:W-:Y:S01]  /*8df0*/  FADD.FTZ R22, R22, -UR7 ;  /* 0x8000000716167e21 */ /* 0x000fe20008010000 */
[----:B------:R-:W-:Y:S01]  /*8e00*/  FADD.FTZ R23, R23, -UR7 ;  /* 0x8000000717177e21 */ /* 0x000fe20008010000 */
[----:B------:R-:W4:Y:S01]  /*8e10*/  LDCU.64 UR12, c[0x0][0x3e0] ;  /* 0x00007c00ff0c77ac */ /* 0x000f220008000a00 */
[----:B012---:R-:W-:Y:S01]  /*8e20*/  MOV R3, R91 ;  /* 0x0000005b00037202 */ /* 0x007fe20000000f00 */
[----:B------:R-:W-:Y:S01]  /*8e30*/  FMUL.FTZ R22, R22, UR8 ;  /* 0x0000000816167c20 */ /* 0x000fe20008410000 */
[----:B------:R-:W-:Y:S01]  /*8e40*/  FMUL.FTZ R23, R23, UR8 ;  /* 0x0000000817177c20 */ /* 0x000fe20008410000 */
[----:B------:R-:W0:Y:S02]  /*8e50*/  LDCU.64 UR16, c[0x0][0x380] ;  /* 0x00007000ff1077ac */ /* 0x000e240008000a00 */
[----:B---3--:R-:W-:Y:S01]  /*8e60*/  FFMA.FTZ R15, R45, R22, R48 ;  /* 0x000000162d0f7223 */ /* 0x008fe20000010030 */
        /* <DEDUP_REMOVED lines=19> */
.L_x_4025:
[----:B------:R-:W-:Y:S05]  /*8fa0*/  BSYNC.RECONVERGENT B1 ;  /* 0x0000000000017941 */ /* 0x000fea0003800200 */
.L_x_4024:
[----:B------:R-:W-:Y:S04]  /*8fb0*/  BSSY.RECONVERGENT B1, `(.L_x_4026) ;  /* 0x000001d000017945 */ /* 0x000fe80003800200 */
[----:B------:R-:W-:Y:S05]  /*8fc0*/  @P4 BRA `(.L_x_4027) ;  /* 0x00000000006c4947 */ /* 0x000fea0003800000 */
[----:B------:R-:W-:Y:S01]  /*8fd0*/  FADD.FTZ R24, R24, -UR7 ;  /* 0x8000000718187e21 */ /* 0x000fe20008010000 */
[----:B------:R-:W-:Y:S01]  /*8fe0*/  FADD.FTZ R25, R25, -UR7 ;  /* 0x8000000719197e21 */ /* 0x000fe20008010000 */
[----:B------:R-:W5:Y:S01]  /*8ff0*/  LDCU.64 UR12, c[0x0][0x3e0] ;  /* 0x00007c00ff0c77ac */ /* 0x000f620008000a00 */
[----:B012---:R-:W-:Y:S01]  /*9000*/  MOV R3, R91 ;  /* 0x0000005b00037202 */ /* 0x007fe20000000f00 */
[----:B------:R-:W-:Y:S01]  /*9010*/  FMUL.FTZ R24, R24, UR8 ;  /* 0x0000000818187c20 */ /* 0x000fe20008410000 */
[----:B------:R-:W-:Y:S01]  /*9020*/  FMUL.FTZ R25, R25, UR8 ;  /* 0x0000000819197c20 */ /* 0x000fe20008410000 */
[----:B------:R-:W0:Y:S02]  /*9030*/  LDCU.64 UR16, c[0x0][0x380] ;  /* 0x00007000ff1077ac */ /* 0x000e240008000a00 */
[----:B---3--:R-:W-:Y:S01]  /*9040*/  FFMA.FTZ R15, R45, R24, R48 ;  /* 0x000000182d0f7223 */ /* 0x008fe20000010030 */
[----:B------:R-:W-:-:S03]  /*9050*/  FFMA.FTZ R10, R46, R25, R47 ;  /* 0x000000192e0a7223 */ /* 0x000fc6000001002f */
[----:B------:R-:W-:Y:S01]  /*9060*/  FMUL.FTZ R2, R15, -1.4426950216293334961 ;  /* 0xbfb8aa3b0f027820 */ /* 0x000fe20000410000 */
[----:B----4-:R-:W-:-:S05]  /*9070*/  FMUL.FTZ R4, R10, -1.4426950216293334961 ;  /* 0xbfb8aa3b0a047820 */ /* 0x010fca0000410000 */
        /* <DEDUP_REMOVED lines=16> */
.L_x_4027:
[----:B------:R-:W-:Y:S05]  /*9180*/  BSYNC.RECONVERGENT B1 ;  /* 0x0000000000017941 */ /* 0x000fea0003800200 */
.L_x_4026:
[----:B------:R-:W-:Y:S01]  /*9190*/  ISETP.GE.U32.AND P5, PT, R12, UR10, PT ;  /* 0x0000000a0c007c0c */ /* 0x000fe2000bfa6070 */
[----:B------:R-:W-:Y:S01]  /*91a0*/  BSSY.RECONVERGENT B1, `(.L_x_4028) ;  /* 0x0000030000017945 */ /* 0x000fe20003800200 */
[----:B------:R-:W-:Y:S02]  /*91b0*/  SHF.R.S32.HI R9, RZ, 0x1f, R12 ;  /* 0x0000001fff097819 */ /* 0x000fe4000001140c */
[C---:B0---4-:R-:W-:Y:S02]  /*91c0*/  IADD3 R6, PT, PT, R40.reuse, 0x100, RZ ;  /* 0x0000010028067810 */ /* 0x051fe40007ffe0ff */
[----:B------:R-:W-:Y:S02]  /*91d0*/  ISETP.GE.AND.EX P5, PT, R9, UR11, PT, P5 ;  /* 0x0000000b09007c0c */ /* 0x000fe4000bfa6350 */
[----:B-123--:R-:W-:Y:S02]  /*91e0*/  IADD3 R4, PT, PT, R40, 0x130, RZ ;  /* 0x0000013028047810 */ /* 0x00efe40007ffe0ff */
        /* <DEDUP_REMOVED lines=43> */
.L_x_4029:
[----:B------:R-:W-:Y:S05]  /*94a0*/  BSYNC.RECONVERGENT B1 ;  /* 0x0000000000017941 */ /* 0x000fea0003800200 */
.L_x_4028:
        /* <DEDUP_REMOVED lines=29> */
.L_x_4031:
[----:B------:R-:W-:Y:S05]  /*9680*/  BSYNC.RECONVERGENT B1 ;  /* 0x0000000000017941 */ /* 0x000fea0003800200 */
.L_x_4030:
[----:B------:R-:W-:Y:S04]  /*9690*/  BSSY.RECONVERGENT B1, `(.L_x_4032) ;  /* 0x000001d000017945 */ /* 0x000fe80003800200 */
[----:B------:R-:W-:Y:S05]  /*96a0*/  @P1 BRA `(.L_x_4033) ;  /* 0x00000000006c1947 */ /* 0x000fea0003800000 */
[----:B------:R-:W-:Y:S01]  /*96b0*/  FADD.FTZ R30, R30, -UR7 ;  /* 0x800000071e1e7e21 */ /* 0x000fe20008010000 */
[----:B------:R-:W-:Y:S01]  /*96c0*/  FADD.FTZ R31, R31, -UR7 ;  /* 0x800000071f1f7e21 */ /* 0x000fe20008010000 */
[----:B------:R-:W2:Y:S01]  /*96d0*/  LDCU.64 UR12, c[0x0][0x3e0] ;  /* 0x00007c00ff0c77ac */ /* 0x000ea20008000a00 */
[----:B0-----:R-:W-:Y:S01]  /*96e0*/  MOV R9, R91 ;  /* 0x0000005b00097202 */ /* 0x001fe20000000f00 */
[----:B------:R-:W-:Y:S01]  /*96f0*/  FMUL.FTZ R30, R30, UR8 ;  /* 0x000000081e1e7c20 */ /* 0x000fe20008410000 */
[----:B------:R-:W-:Y:S01]  /*9700*/  FMUL.FTZ R31, R31, UR8 ;  /* 0x000000081f1f7c20 */ /* 0x000fe20008410000 */
[----:B------:R-:W0:Y:S02]  /*9710*/  LDCU.64 UR16, c[0x0][0x380] ;  /* 0x00007000ff1077ac */ /* 0x000e240008000a00 */
[----:B-1----:R-:W-:Y:S01]  /*9720*/  FFMA.FTZ R13, R45, R30, R48 ;  /* 0x0000001e2d0d7223 */ /* 0x002fe20000010030 */
        /* <DEDUP_REMOVED lines=19> */
.L_x_4033:
[----:B------:R-:W-:Y:S05]  /*9860*/  BSYNC.RECONVERGENT B1 ;  /* 0x0000000000017941 */ /* 0x000fea0003800200 */
.L_x_4032:
[----:B------:R-:W-:Y:S04]  /*9870*/  BSSY.RECONVERGENT B1, `(.L_x_4034) ;  /* 0x000001d000017945 */ /* 0x000fe80003800200 */
[----:B------:R-:W-:Y:S05]  /*9880*/  @P6 BRA `(.L_x_4035) ;  /* 0x00000000006c6947 */ /* 0x000fea0003800000 */
[----:B------:R-:W-:Y:S01]  /*9890*/  FADD.FTZ R32, R32, -UR7 ;  /* 0x8000000720207e21 */ /* 0x000fe20008010000 */
[----:B------:R-:W-:Y:S01]  /*98a0*/  FADD.FTZ R33, R33, -UR7 ;  /* 0x8000000721217e21 */ /* 0x000fe20008010000 */
[----:B------:R-:W3:Y:S01]  /*98b0*/  LDCU.64 UR12, c[0x0][0x3e0] ;  /* 0x00007c00ff0c77ac */ /* 0x000ee20008000a00 */
[----:B--2---:R-:W-:Y:S01]  /*98c0*/  MOV R7, R91 ;  /* 0x0000005b00077202 */ /* 0x004fe20000000f00 */
[----:B------:R-:W-:Y:S01]  /*98d0*/  FMUL.FTZ R32, R32, UR8 ;  /* 0x0000000820207c20 */ /* 0x000fe20008410000 */
[----:B------:R-:W-:Y:S01]  /*98e0*/  FMUL.FTZ R33, R33, UR8 ;  /* 0x0000000821217c20 */ /* 0x000fe20008410000 */
[----:B------:R-:W2:Y:S02]  /*98f0*/  LDCU.64 UR16, c[0x0][0x380] ;  /* 0x00007000ff1077ac */ /* 0x000ea40008000a00 */
[----:B-1----:R-:W-:Y:S01]  /*9900*/  FFMA.FTZ R13, R45, R32, R48 ;  /* 0x000000202d0d7223 */ /* 0x002fe20000010030 */
[----:B------:R-:W-:-:S03]  /*9910*/  FFMA.FTZ R14, R46, R33, R47 ;  /* 0x000000212e0e7223 */ /* 0x000fc6000001002f */
[----:B------:R-:W-:Y:S01]  /*9920*/  FMUL.FTZ R6, R13, -1.4426950216293334961 ;  /* 0xbfb8aa3b0d067820 */ /* 0x000fe20000410000 */
[----:B0-----:R-:W-:-:S05]  /*9930*/  FMUL.FTZ R8, R14, -1.4426950216293334961 ;  /* 0xbfb8aa3b0e087820 */ /* 0x001fca0000410000 */
        /* <DEDUP_REMOVED lines=16> */
.L_x_4035:
[----:B------:R-:W-:Y:S05]  /*9a40*/  BSYNC.RECONVERGENT B1 ;  /* 0x0000000000017941 */ /* 0x000fea0003800200 */
.L_x_4034:
        /* <DEDUP_REMOVED lines=8> */
[----:B------:R-:W2:Y:S02]  /*9ad0*/  LDCU.64 UR16, c[0x0][0x380] ;  /* 0x00007000ff1077ac */ /* 0x000ea40008000a00 */
[----:B-1----:R-:W-:Y:S01]  /*9ae0*/  FFMA.FTZ R13, R45, R34, R48 ;  /* 0x000000222d0d7223 */ /* 0x002fe20000010030 */
[----:B------:R-:W-:-:S03]  /*9af0*/  FFMA.FTZ R14, R46, R35, R47 ;  /* 0x000000232e0e7223 */ /* 0x000fc6000001002f */
[----:B------:R-:W-:Y:S01]  /*9b00*/  FMUL.FTZ R6, R13, -1.4426950216293334961 ;  /* 0xbfb8aa3b0d067820 */ /* 0x000fe20000410000 */
[----:B0--3--:R-:W-:-:S05]  /*9b10*/  FMUL.FTZ R8, R14, -1.4426950216293334961 ;  /* 0xbfb8aa3b0e087820 */ /* 0x009fca0000410000 */
        /* <DEDUP_REMOVED lines=16> */
.L_x_4037:
[----:B------:R-:W-:Y:S05]  /*9c20*/  BSYNC.RECONVERGENT B1 ;  /* 0x0000000000017941 */ /* 0x000fea0003800200 */
.L_x_4036:
[----:B------:R-:W-:Y:S04]  /*9c30*/  BSSY.RECONVERGENT B1, `(.L_x_4038) ;  /* 0x000001d000017945 */ /* 0x000fe80003800200 */
[----:B------:R-:W-:Y:S05]  /*9c40*/  @P4 BRA `(.L_x_4039) ;  /* 0x00000000006c4947 */ /* 0x000fea0003800000 */
[----:B------:R-:W-:Y:S01]  /*9c50*/  FADD.FTZ R36, R36, -UR7 ;  /* 0x8000000724247e21 */ /* 0x000fe20008010000 */
[----:B------:R-:W-:Y:S01]  /*9c60*/  FADD.FTZ R37, R37, -UR7 ;  /* 0x8000000725257e21 */ /* 0x000fe20008010000 */
[----:B------:R-:W5:Y:S01]  /*9c70*/  LDCU.64 UR12, c[0x0][0x3e0] ;  /* 0x00007c00ff0c77ac */ /* 0x000f620008000a00 */
[----:B--2---:R-:W-:Y:S01]  /*9c80*/  MOV R7, R91 ;  /* 0x0000005b00077202 */ /* 0x004fe20000000f00 */
[----:B------:R-:W-:Y:S01]  /*9c90*/  FMUL.FTZ R36, R36, UR8 ;  /* 0x0000000824247c20 */ /* 0x000fe20008410000 */
[----:B------:R-:W-:Y:S01]  /*9ca0*/  FMUL.FTZ R37, R37, UR8 ;  /* 0x0000000825257c20 */ /* 0x000fe20008410000 */
[----:B------:R-:W2:Y:S02]  /*9cb0*/  LDCU.64 UR16, c[0x0][0x380] ;  /* 0x00007000ff1077ac */ /* 0x000ea40008000a00 */
[----:B01-34-:R-:W-:Y:S01]  /*9cc0*/  FFMA.FTZ R11, R45, R36, R48 ;  /* 0x000000242d0b7223 */ /* 0x01bfe20000010030 */
[----:B------:R-:W-:-:S03]  /*9cd0*/  FFMA.FTZ R37, R46, R37, R47 ;  /* 0x000000252e257223 */ /* 0x000fc6000001002f */
[----:B------:R-:W-:Y:S01]  /*9ce0*/  FMUL.FTZ R6, R11, -1.4426950216293334961 ;  /* 0xbfb8aa3b0b067820 */ /* 0x000fe20000410000 */
[----:B------:R-:W-:-:S05]  /*9cf0*/  FMUL.FTZ R9, R37, -1.4426950216293334961 ;  /* 0xbfb8aa3b25097820 */ /* 0x000fca0000410000 */
[----:B------:R-:W0:Y:S01]  /*9d00*/  MUFU.EX2 R6, R6 ;  /* 0x0000000600067308 */ /* 0x000e220000000800 */
[----:B-----5:R-:W-:-:S03]  /*9d10*/  IMAD R5, R5, UR12, RZ ;  /* 0x0000000c05057c24 */ /* 0x020fc6000f8e02ff */
        /* <DEDUP_REMOVED lines=14> */
.L_x_4039:
[----:B------:R-:W-:Y:S05]  /*9e00*/  BSYNC.RECONVERGENT B1 ;  /* 0x0000000000017941 */ /* 0x000fea0003800200 */
.L_x_4038:
[----:B------:R-:W-:Y:S01]  /*9e10*/  ISETP.GE.U32.AND P5, PT, R2, UR10, PT ;  /* 0x0000000a02007c0c */ /* 0x000fe2000bfa6070 */
[----:B------:R-:W-:Y:S01]  /*9e20*/  BSSY.RECONVERGENT B1, `(.L_x_4040) ;  /* 0x0000034000017945 */ /* 0x000fe20003800200 */
[----:B------:R-:W-:Y:S02]  /*9e30*/  SHF.R.S32.HI R15, RZ, 0x1f, R2 ;  /* 0x0000001fff0f7819 */ /* 0x000fe40000011402 */
[C---:B-1----:R-:W-:Y:S02]  /*9e40*/  IADD3 R12, PT, PT, R40.reuse, 0x160, RZ ;  /* 0x00000160280c7810 */ /* 0x042fe40007ffe0ff */
[----:B------:R-:W-:Y:S02]  /*9e50*/  ISETP.GE.AND.EX P5, PT, R15, UR11, PT, P5 ;  /* 0x0000000b0f007c0c */ /* 0x000fe4000bfa6350 */
[C---:B0-234-:R-:W-:Y:S02]  /*9e60*/  IADD3 R10, PT, PT, R40.reuse, 0x170, RZ ;  /* 0x00000170280a7810 */ /* 0x05dfe40007ffe0ff */
        /* <DEDUP_REMOVED lines=47> */
.L_x_4041:
[----:B------:R-:W-:Y:S05]  /*a160*/  BSYNC.RECONVERGENT B1 ;  /* 0x0000000000017941 */ /* 0x000fea0003800200 */
.L_x_4040:
        /* <DEDUP_REMOVED lines=10> */
[----:B0-----:R-:W-:Y:S01]  /*a210*/  FFMA.FTZ R19, R45, R56, R48 ;  /* 0x000000382d137223 */ /* 0x001fe20000010030 */
[----:B------:R-:W-:-:S03]  /*a220*/  FFMA.FTZ R57, R46, R57, R47 ;  /* 0x000000392e397223 */ /* 0x000fc6000001002f */
[----:B------:R-:W-:Y:S01]  /*a230*/  FMUL.FTZ R2, R19, -1.4426950216293334961 ;  /* 0xbfb8aa3b13027820 */ /* 0x000fe20000410000 */
[----:B------:R-:W-:-:S05]  /*a240*/  FMUL.FTZ R17, R57, -1.4426950216293334961 ;  /* 0xbfb8aa3b39117820 */ /* 0x000fca0000410000 */
[----:B------:R-:W0:Y:S01]  /*a250*/  MUFU.EX2 R2, R2 ;  /* 0x0000000200027308 */ /* 0x000e220000000800 */
[----:B-1----:R-:W-:-:S03]  /*a260*/  IMAD R20, R23, UR12, RZ ;  /* 0x0000000c17147c24 */ /* 0x002fc6000f8e02ff */
[----:B------:R-:W1:Y:S01]  /*a270*/  MUFU.EX2 R17, R17 ;  /* 0x0000001100117308 */ /* 0x000e620000000800 */
[----:B------:R-:W-:-:S04]  /*a280*/  IMAD.WIDE.U32 R14, R3, UR12, R14 ;  /* 0x0000000c030e7c25 */ /* 0x000fc8000f8e000e */
[----:B------:R-:W-:Y:S02]  /*a290*/  IMAD R3, R3, UR13, R20 ;  /* 0x0000000d03037c24 */ /* 0x000fe4000f8e0214 */
[----:B0-----:R-:W-:Y:S01]  /*a2a0*/  FADD.FTZ R16, R2, 1 ;  /* 0x3f80000002107421 */ /* 0x001fe20000010000 */
[C---:B--2---:R-:W-:Y:S02]  /*a2b0*/  LEA R2, P2, R14.reuse, UR16, 0x2 ;  /* 0x000000100e027c11 */ /* 0x044fe4000f8410ff */
        /* <DEDUP_REMOVED lines=8> */
.L_x_4043:
[----:B------:R-:W-:Y:S05]  /*a340*/  BSYNC.RECONVERGENT B1 ;  /* 0x0000000000017941 */ /* 0x000fea0003800200 */
.L_x_4042:
        /* <DEDUP_REMOVED lines=8> */
[----:B------:R-:W1:Y:S02]  /*a3d0*/  LDCU.64 UR16, c[0x0][0x380] ;  /* 0x00007000ff1077ac */ /* 0x000e640008000a00 */
[----:B0-----:R-:W-:Y:S01]  /*a3e0*/  FFMA.FTZ R17, R45, R58, R48 ;  /* 0x0000003a2d117223 */ /* 0x001fe20000010030 */
        /* <DEDUP_REMOVED lines=19> */
.L_x_4045:
[----:B------:R-:W-:Y:S05]  /*a520*/  BSYNC.RECONVERGENT B1 ;  /* 0x0000000000017941 */ /* 0x000fea0003800200 */
.L_x_4044:
[----:B------:R-:W-:Y:S04]  /*a530*/  BSSY.RECONVERGENT B1, `(.L_x_4046) ;  /* 0x000001d000017945 */ /* 0x000fe80003800200 */
[----:B------:R-:W-:Y:S05]  /*a540*/  @P6 BRA `(.L_x_4047) ;  /* 0x00000000006c6947 */ /* 0x000fea0003800000 */
[----:B------:R-:W-:Y:S01]  /*a550*/  FADD.FTZ R60, R60, -UR7 ;  /* 0x800000073c3c7e21 */ /* 0x000fe20008010000 */
[----:B------:R-:W-:Y:S01]  /*a560*/  FADD.FTZ R61, R61, -UR7 ;  /* 0x800000073d3d7e21 */ /* 0x000fe20008010000 */
[----:B------:R-:W3:Y:S01]  /*a570*/  LDCU.64 UR12, c[0x0][0x3e0] ;  /* 0x00007c00ff0c77ac */ /* 0x000ee20008000a00 */
[----:B-1----:R-:W-:Y:S01]  /*a580*/  MOV R3, R91 ;  /* 0x0000005b00037202 */ /* 0x002fe20000000f00 */
[----:B------:R-:W-:Y:S01]  /*a590*/  FMUL.FTZ R60, R60, UR8 ;  /* 0x000000083c3c7c20 */ /* 0x000fe20008410000 */
[----:B------:R-:W-:Y:S01]  /*a5a0*/  FMUL.FTZ R61, R61, UR8 ;  /* 0x000000083d3d7c20 */ /* 0x000fe20008410000 */
[----:B------:R-:W1:Y:S02]  /*a5b0*/  LDCU.64 UR16, c[0x0][0x380] ;  /* 0x00007000ff1077ac */ /* 0x000e640008000a00 */
[----:B--2---:R-:W-:Y:S01]  /*a5c0*/  FFMA.FTZ R15, R45, R60, R48 ;  /* 0x0000003c2d0f7223 */ /* 0x004fe20000010030 */
[----:B------:R-:W-:-:S03]  /*a5d0*/  FFMA.FTZ R61, R46, R61, R47 ;  /* 0x0000003d2e3d7223 */ /* 0x000fc6000001002f */
[----:B------:R-:W-:Y:S01]  /*a5e0*/  FMUL.FTZ R2, R15, -1.4426950216293334961 ;  /* 0xbfb8aa3b0f027820 */ /* 0x000fe20000410000 */
[----:B------:R-:W-:-:S05]  /*a5f0*/  FMUL.FTZ R13, R61, -1.4426950216293334961 ;  /* 0xbfb8aa3b3d0d7820 */ /* 0x000fca0000410000 */
[----:B------:R-:W2:Y:S01]  /*a600*/  MUFU.EX2 R2, R2 ;  /* 0x0000000200027308 */ /* 0x000ea20000000800 */
[----:B---3--:R-:W-:-:S03]  /*a610*/  IMAD R11, R11, UR12, RZ ;  /* 0x0000000c0b0b7c24 */ /* 0x008fc6000f8e02ff */
[----:B------:R-:W3:Y:S01]  /*a620*/  MUFU.EX2 R13, R13 ;  /* 0x0000000d000d7308 */ /* 0x000ee20000000800 */
[----:B------:R-:W-:Y:S02]  /*a630*/  IMAD R11, R10, UR13, R11 ;  /* 0x0000000d0a0b7c24 */ /* 0x000fe4000f8e020b */
[----:B--2---:R-:W-:Y:S01]  /*a640*/  FADD.FTZ R12, R2, 1 ;  /* 0x3f800000020c7421 */ /* 0x004fe20000010000 */
[----:B------:R-:W-:Y:S01]  /*a650*/  MOV R2, R88 ;  /* 0x0000005800027202 */ /* 0x000fe20000000f00 */
[----:B---3--:R-:W-:-:S04]  /*a660*/  FADD.FTZ R14, R13, 1 ;  /* 0x3f8000000d0e7421 */ /* 0x008fc80000010000 */
        /* <DEDUP_REMOVED lines=9> */
.L_x_4047:
[----:B------:R-:W-:Y:S05]  /*a700*/  BSYNC.RECONVERGENT B1 ;  /* 0x0000000000017941 */ /* 0x000fea0003800200 */
.L_x_4046:
[----:B------:R-:W-:Y:S04]  /*a710*/  BSSY.RECONVERGENT B1, `(.L_x_4048) ;  /* 0x000001d000017945 */ /* 0x000fe80003800200 */
[----:B------:R-:W-:Y:S05]  /*a720*/  @P3 BRA `(.L_x_4049) ;  /* 0x00000000006c3947 */ /* 0x000fea0003800000 */
[----:B------:R-:W-:Y:S01]  /*a730*/  FADD.FTZ R62, R62, -UR7 ;  /* 0x800000073e3e7e21 */ /* 0x000fe20008010000 */
[----:B------:R-:W-:Y:S01]  /*a740*/  FADD.FTZ R63, R63, -UR7 ;  /* 0x800000073f3f7e21 */ /* 0x000fe20008010000 */
[----:B------:R-:W4:Y:S01]  /*a750*/  LDCU.64 UR12, c[0x0][0x3e0] ;  /* 0x00007c00ff0c77ac */ /* 0x000f220008000a00 */
[----:B-1----:R-:W-:Y:S01]  /*a760*/  MOV R3, R91 ;  /* 0x0000005b00037202 */ /* 0x002fe20000000f00 */
[----:B------:R-:W-:Y:S01]  /*a770*/  FMUL.FTZ R62, R62, UR8 ;  /* 0x000000083e3e7c20 */ /* 0x000fe20008410000 */
[----:B------:R-:W-:Y:S01]  /*a780*/  FMUL.FTZ R63, R63, UR8 ;  /* 0x000000083f3f7c20 */ /* 0x000fe20008410000 */
[----:B------:R-:W1:Y:S02]  /*a790*/  LDCU.64 UR16, c[0x0][0x380] ;  /* 0x00007000ff1077ac */ /* 0x000e640008000a00 */
[----:B--23--:R-:W-:Y:S01]  /*a7a0*/  FFMA.FTZ R13, R45, R62, R48 ;  /* 0x0000003e2d0d7223 */ /* 0x00cfe20000010030 */
[----:B------:R-:W-:-:S03]  /*a7b0*/  FFMA.FTZ R63, R46, R63, R47 ;  /* 0x0000003f2e3f7223 */ /* 0x000fc6000001002f */
[----:B------:R-:W-:Y:S01]  /*a7c0*/  FMUL.FTZ R2, R13, -1.4426950216293334961 ;  /* 0xbfb8aa3b0d027820 */ /* 0x000fe20000410000 */
[----:B------:R-:W-:-:S05]  /*a7d0*/  FMUL.FTZ R11, R63, -1.4426950216293334961 ;  /* 0xbfb8aa3b3f0b7820 */ /* 0x000fca0000410000 */
[----:B------:R-:W2:Y:S01]  /*a7e0*/  MUFU.EX2 R2, R2 ;  /* 0x0000000200027308 */ /* 0x000ea20000000800 */
[----:B----4-:R-:W-:-:S03]  /*a7f0*/  IMAD R9, R9, UR12, RZ ;  /* 0x0000000c09097c24 */ /* 0x010fc6000f8e02ff */
        /* <DEDUP_REMOVED lines=14> */
.L_x_4049:
[----:B------:R-:W-:Y:S05]  /*a8e0*/  BSYNC.RECONVERGENT B1 ;  /* 0x0000000000017941 */ /* 0x000fea0003800200 */
.L_x_4048:
[----:B------:R-:W-:Y:S04]  /*a8f0*/  BSSY.RECONVERGENT B1, `(.L_x_4050) ;  /* 0x000001d000017945 */ /* 0x000fe80003800200 */
[----:B------:R-:W-:Y:S05]  /*a900*/  @P4 BRA `(.L_x_4051) ;  /* 0x00000000006c4947 */ /* 0x000fea0003800000 */
[----:B------:R-:W-:Y:S01]  /*a910*/  FADD.FTZ R64, R64, -UR7 ;  /* 0x8000000740407e21 */ /* 0x000fe20008010000 */
[----:B------:R-:W-:Y:S01]  /*a920*/  FADD.FTZ R65, R65, -UR7 ;  /* 0x8000000741417e21 */ /* 0x000fe20008010000 */
[----:B------:R-:W5:Y:S01]  /*a930*/  LDCU.64 UR12, c[0x0][0x3e0] ;  /* 0x00007c00ff0c77ac */ /* 0x000f620008000a00 */
[----:B-1----:R-:W-:Y:S01]  /*a940*/  MOV R3, R91 ;  /* 0x0000005b00037202 */ /* 0x002fe20000000f00 */
[----:B------:R-:W-:Y:S01]  /*a950*/  FMUL.FTZ R64, R64, UR8 ;  /* 0x0000000840407c20 */ /* 0x000fe20008410000 */
[----:B------:R-:W-:Y:S01]  /*a960*/  FMUL.FTZ R65, R65, UR8 ;  /* 0x0000000841417c20 */ /* 0x000fe20008410000 */
[----:B------:R-:W1:Y:S02]  /*a970*/  LDCU.64 UR16, c[0x0][0x380] ;  /* 0x00007000ff1077ac */ /* 0x000e640008000a00 */
[----:B---34-:R-:W-:Y:S01]  /*a980*/  FFMA.FTZ R11, R45, R64, R48 ;  /* 0x000000402d0b7223 */ /* 0x018fe20000010030 */
[----:B------:R-:W-:-:S03]  /*a990*/  FFMA.FTZ R65, R46, R65, R47 ;  /* 0x000000412e417223 */ /* 0x000fc6000001002f */
[----:B------:R-:W-:Y:S01]  /*a9a0*/  FMUL.FTZ R2, R11, -1.4426950216293334961 ;  /* 0xbfb8aa3b0b027820 */ /* 0x000fe20000410000 */
[----:B------:R-:W-:-:S05]  /*a9b0*/  FMUL.FTZ R9, R65, -1.4426950216293334961 ;  /* 0xbfb8aa3b41097820 */ /* 0x000fca0000410000 */
[----:B------:R-:W3:Y:S01]  /*a9c0*/  MUFU.EX2 R2, R2 ;  /* 0x0000000200027308 */ /* 0x000ee20000000800 */
[----:B-----5:R-:W-:-:S03]  /*a9d0*/  IMAD R7, R7, UR12, RZ ;  /* 0x0000000c07077c24 */ /* 0x020fc6000f8e02ff */
[----:B------:R-:W4:Y:S01]  /*a9e0*/  MUFU.EX2 R9, R9 ;  /* 0x0000000900097308 */ /* 0x000f220000000800 */
[----:B------:R-:W-:Y:S02]  /*a9f0*/  IMAD R7, R6, UR13, R7 ;  /* 0x0000000d06077c24 */ /* 0x000fe4000f8e0207 */
[----:B---3--:R-:W-:Y:S01]  /*aa00*/  FADD.FTZ R8, R2, 1 ;  /* 0x3f80000002087421 */ /* 0x008fe20000010000 */
[----:B------:R-:W-:Y:S01]  /*aa10*/  MOV R2, R88 ;  /* 0x0000005800027202 */ /* 0x000fe20000000f00 */
[----:B----4-:R-:W-:-:S04]  /*aa20*/  FADD.FTZ R10, R9, 1 ;  /* 0x3f800000090a7421 */ /* 0x010fc80000010000 */
[----:B------:R-:W3:Y:S01]  /*aa30*/  MUFU.RCP R8, R8 ;  /* 0x0000000800087308 */ /* 0x000ee20000001000 */
[----:B------:R-:W-:-:S03]  /*aa40*/  IMAD.WIDE.U32 R2, R6, UR12, R2 ;  /* 0x0000000c06027c25 */ /* 0x000fc6000f8e0002 */
[----:B-1----:R-:W-:-:S04]  /*aa50*/  LEA R6, P1, R2, UR16, 0x2 ;  /* 0x0000001002067c11 */ /* 0x002fc8000f8210ff */
[----:B------:R-:W1:Y:S01]  /*aa60*/  MUFU.RCP R10, R10 ;  /* 0x0000000a000a7308 */ /* 0x000e620000001000 */
[----:B------:R-:W-:-:S04]  /*aa70*/  IADD3 R7, PT, PT, R3, R7, RZ ;  /* 0x0000000703077210 */ /* 0x000fc80007ffe0ff */
[----:B------:R-:W-:Y:S01]  /*aa80*/  LEA.HI.X R7, R2, UR17, R7, 0x2, P1 ;  /* 0x0000001102077c11 */ /* 0x000fe200088f1407 */
[----:B---3--:R-:W-:Y:S01]  /*aa90*/  FMUL.FTZ R8, R11, R8 ;  /* 0x000000080b087220 */ /* 0x008fe20000410000 */
[----:B-1----:R-:W-:-:S05]  /*aaa0*/  FMUL.FTZ R9, R65, R10 ;  /* 0x0000000a41097220 */ /* 0x002fca0000410000 */
[----:B------:R1:W-:Y:S02]  /*aab0*/  STG.E.64 desc[UR14][R6.64], R8 ;  /* 0x0000000806007986 */ /* 0x0003e4000c101b0e */
.L_x_4051:
[----:B------:R-:W-:Y:S05]  /*aac0*/  BSYNC.RECONVERGENT B1 ;  /* 0x0000000000017941 */ /* 0x000fea0003800200 */
.L_x_4050:
[----:B------:R-:W-:Y:S01]  /*aad0*/  ISETP.GE.U32.AND P5, PT, R5, UR10, PT ;  /* 0x0000000a05007c0c */ /* 0x000fe2000bfa6070 */
[----:B------:R-:W-:Y:S01]  /*aae0*/  BSSY.RECONVERGENT B1, `(.L_x_4052) ;  /* 0x0000032000017945 */ /* 0x000fe20003800200 */
[----:B--23--:R-:W-:Y:S02]  /*aaf0*/  SHF.R.S32.HI R12, RZ, 0x1f, R5 ;  /* 0x0000001fff0c7819 */ /* 0x00cfe40000011405 */
[----:B-1--4-:R-:W-:Y:S02]  /*ab00*/  IADD3 R9, PT, PT, R40, 0x1c0, RZ ;  /* 0x000001c028097810 */ /* 0x012fe40007ffe0ff */
        /* <DEDUP_REMOVED lines=32> */
[----:B-1----:R-:W-:Y:S01]  /*ad10*/  IMAD R22, R12, UR12, RZ ;  /* 0x0000000c0c167c24 */ /* 0x002fe2000f8e02ff */
[----:B------:R-:W-:Y:S02]  /*ad20*/  MOV R12, R88 ;  /* 0x00000058000c7202 */ /* 0x000fe40000000f00 */
[----:B------:R-:W1:Y:S03]  /*ad30*/  MUFU.EX2 R14, R14 ;  /* 0x0000000e000e7308 */ /* 0x000e660000000800 */
[----:B------:R-:W-:-:S04]  /*ad40*/  IMAD.WIDE.U32 R12, R5, UR12, R12 ;  /* 0x0000000c050c7c25 */ /* 0x000fc8000f8e000c */
[----:B------:R-:W-:Y:S02]  /*ad50*/  IMAD R5, R5, UR13, R22 ;  /* 0x0000000d05057c24 */ /* 0x000fe4000f8e0216 */
[----:B0-----:R-:W-:-:S03]  /*ad60*/  FADD.FTZ R16, R11, 1 ;  /* 0x3f8000000b107421 */ /* 0x001fc60000010000 */
[----:B------:R-:W-:Y:S01]  /*ad70*/  IADD3 R5, PT, PT, R13, R5, RZ ;  /* 0x000000050d057210 */ /* 0x000fe20007ffe0ff */
[----:B-1----:R-:W-:Y:S01]  /*ad80*/  FADD.FTZ R18, R14, 1 ;  /* 0x3f8000000e127421 */ /* 0x002fe20000010000 */
[C---:B--2---:R-:W-:Y:S01]  /*ad90*/  LEA R14, P5, R12.reuse, UR16, 0x2 ;  /* 0x000000100c0e7c11 */ /* 0x044fe2000f8a10ff */
[----:B------:R-:W0:Y:S03]  /*ada0*/  MUFU.RCP R16, R16 ;  /* 0x0000001000107308 */ /* 0x000e260000001000 */
[----:B------:R-:W-:-:S05]  /*adb0*/  LEA.HI.X R15, R12, UR17, R5, 0x2, P5 ;  /* 0x000000110c0f7c11 */ /* 0x000fca000a8f1405 */
[----:B------:R-:W1:Y:S01]  /*adc0*/  MUFU.RCP R17, R18 ;  /* 0x0000001200117308 */ /* 0x000e620000001000 */
[----:B0-----:R-:W-:Y:S01]  /*add0*/  FMUL.FTZ R16, R19, R16 ;  /* 0x0000001013107220 */ /* 0x001fe20000410000 */
[----:B-1----:R-:W-:-:S05]  /*ade0*/  FMUL.FTZ R17, R20, R17 ;  /* 0x0000001114117220 */ /* 0x002fca0000410000 */
[----:B------:R1:W-:Y:S02]  /*adf0*/  STG.E.64 desc[UR14][R14.64], R16 ;  /* 0x000000100e007986 */ /* 0x0003e4000c101b0e */
.L_x_4053:
[----:B------:R-:W-:Y:S05]  /*ae00*/  BSYNC.RECONVERGENT B1 ;  /* 0x0000000000017941 */ /* 0x000fea0003800200 */
.L_x_4052:
        /* <DEDUP_REMOVED lines=11> */
[----:B01----:R-:W-:-:S03]  /*aec0*/  FFMA.FTZ R16, R46, R69, R47 ;  /* 0x000000452e107223 */ /* 0x003fc6000001002f */
        /* <DEDUP_REMOVED lines=17> */
.L_x_4055:
[----:B------:R-:W-:Y:S05]  /*afe0*/  BSYNC.RECONVERGENT B1 ;  /* 0x0000000000017941 */ /* 0x000fea0003800200 */
.L_x_4054:
        /* <DEDUP_REMOVED lines=10> */
[----:B0-----:R-:W-:-:S03]  /*b090*/  FFMA.FTZ R16, R46, R71, R47 ;  /* 0x000000472e107223 */ /* 0x001fc6000001002f */
        /* <DEDUP_REMOVED lines=18> */
.L_x_4057:
[----:B------:R-:W-:Y:S05]  /*b1c0*/  BSYNC.RECONVERGENT B1 ;  /* 0x0000000000017941 */ /* 0x000fea0003800200 */
.L_x_4056:
        /* <DEDUP_REMOVED lines=9> */
[----:B---3--:R-:W-:Y:S01]  /*b260*/  FFMA.FTZ R13, R45, R72, R48 ;  /* 0x000000482d0d7223 */ /* 0x008fe20000010030 */
[----:B-1----:R-:W-:-:S03]  /*b270*/  FFMA.FTZ R14, R46, R73, R47 ;  /* 0x000000492e0e7223 */ /* 0x002fc6000001002f */
[----:B------:R-:W-:Y:S01]  /*b280*/  FMUL.FTZ R4, R13, -1.4426950216293334961 ;  /* 0xbfb8aa3b0d047820 */ /* 0x000fe20000410000 */
[----:B------:R-:W-:-:S05]  /*b290*/  FMUL.FTZ R9, R14, -1.4426950216293334961 ;  /* 0xbfb8aa3b0e097820 */ /* 0x000fca0000410000 */
[----:B------:R-:W1:Y:S01]  /*b2a0*/  MUFU.EX2 R4, R4 ;  /* 0x0000000400047308 */ /* 0x000e620000000800 */
[----:B----4-:R-:W-:-:S03]  /*b2b0*/  IMAD R8, R8, UR12, RZ ;  /* 0x0000000c08087c24 */ /* 0x010fc6000f8e02ff */
[----:B------:R-:W3:Y:S01]  /*b2c0*/  MUFU.EX2 R9, R9 ;  /* 0x0000000900097308 */ /* 0x000ee20000000800 */
[----:B-1----:R-:W-:Y:S01]  /*b2d0*/  FADD.FTZ R10, R4, 1 ;  /* 0x3f800000040a7421 */ /* 0x002fe20000010000 */
[----:B------:R-:W-:Y:S01]  /*b2e0*/  MOV R4, R88 ;  /* 0x0000005800047202 */ /* 0x000fe20000000f00 */
[----:B---3--:R-:W-:-:S04]  /*b2f0*/  FADD.FTZ R12, R9, 1 ;  /* 0x3f800000090c7421 */ /* 0x008fc80000010000 */
[----:B------:R-:W1:Y:S01]  /*b300*/  MUFU.RCP R10, R10 ;  /* 0x0000000a000a7308 */ /* 0x000e620000001000 */
[----:B------:R-:W-:-:S04]  /*b310*/  IMAD.WIDE.U32 R4, R7, UR12, R4 ;  /* 0x0000000c07047c25 */ /* 0x000fc8000f8e0004 */
[----:B------:R-:W-:Y:S01]  /*b320*/  IMAD R7, R7, UR13, R8 ;  /* 0x0000000d07077c24 */ /* 0x000fe2000f8e0208 */
[----:B--2---:R-:W-:Y:S02]  /*b330*/  LEA R8, P1, R4, UR16, 0x2 ;  /* 0x0000001004087c11 */ /* 0x004fe4000f8210ff */
[----:B------:R-:W2:Y:S02]  /*b340*/  MUFU.RCP R11, R12 ;  /* 0x0000000c000b7308 */ /* 0x000ea40000001000 */
[----:B------:R-:W-:-:S04]  /*b350*/  IADD3 R7, PT, PT, R5, R7, RZ ;  /* 0x0000000705077210 */ /* 0x000fc80007ffe0ff */
[----:B------:R-:W-:Y:S01]  /*b360*/  LEA.HI.X R9, R4, UR17, R7, 0x2, P1 ;  /* 0x0000001104097c11 */ /* 0x000fe200088f1407 */
[----:B-1----:R-:W-:Y:S01]  /*b370*/  FMUL.FTZ R10, R13, R10 ;  /* 0x0000000a0d0a7220 */ /* 0x002fe20000410000 */
[----:B--2---:R-:W-:-:S05]  /*b380*/  FMUL.FTZ R11, R14, R11 ;  /* 0x0000000b0e0b7220 */ /* 0x004fca0000410000 */
[----:B------:R4:W-:Y:S02]  /*b390*/  STG.E.64 desc[UR14][R8.64], R10 ;  /* 0x0000000a08007986 */ /* 0x0009e4000c101b0e */
.L_x_4059:
[----:B------:R-:W-:Y:S05]  /*b3a0*/  BSYNC.RECONVERGENT B1 ;  /* 0x0000000000017941 */ /* 0x000fea0003800200 */
.L_x_4058:
        /* <DEDUP_REMOVED lines=9> */
[----:B---34-:R-:W-:Y:S01]  /*b440*/  FFMA.FTZ R11, R45, R74, R48 ;  /* 0x0000004a2d0b7223 */ /* 0x018fe20000010030 */
[----:B------:R-:W-:-:S03]  /*b450*/  FFMA.FTZ R12, R46, R75, R47 ;  /* 0x0000004b2e0c7223 */ /* 0x000fc6000001002f */
[----:B------:R-:W-:Y:S01]  /*b460*/  FMUL.FTZ R4, R11, -1.4426950216293334961 ;  /* 0xbfb8aa3b0b047820 */ /* 0x000fe20000410000 */
[----:B------:R-:W-:-:S05]  /*b470*/  FMUL.FTZ R7, R12, -1.4426950216293334961 ;  /* 0xbfb8aa3b0c077820 */ /* 0x000fca0000410000 */
[----:B------:R-:W3:Y:S01]  /*b480*/  MUFU.EX2 R4, R4 ;  /* 0x0000000400047308 */ /* 0x000ee20000000800 */
[----:B-----5:R-:W-:-:S03]  /*b490*/  IMAD R6, R6, UR12, RZ ;  /* 0x0000000c06067c24 */ /* 0x020fc6000f8e02ff */
[----:B------:R-:W4:Y:S01]  /*b4a0*/  MUFU.EX2 R7, R7 ;  /* 0x0000000700077308 */ /* 0x000f220000000800 */
[----:B---3--:R-:W-:Y:S01]  /*b4b0*/  FADD.FTZ R8, R4, 1 ;  /* 0x3f80000004087421 */ /* 0x008fe20000010000 */
[----:B------:R-:W-:Y:S01]  /*b4c0*/  MOV R4, R88 ;  /* 0x0000005800047202 */ /* 0x000fe20000000f00 */
[----:B----4-:R-:W-:-:S04]  /*b4d0*/  FADD.FTZ R10, R7, 1 ;  /* 0x3f800000070a7421 */ /* 0x010fc80000010000 */
[----:B------:R-:W3:Y:S01]  /*b4e0*/  MUFU.RCP R8, R8 ;  /* 0x0000000800087308 */ /* 0x000ee20000001000 */
[----:B------:R-:W-:-:S04]  /*b4f0*/  IMAD.WIDE.U32 R4, R3, UR12, R4 ;  /* 0x0000000c03047c25 */ /* 0x000fc8000f8e0004 */
[----:B------:R-:W-:Y:S01]  /*b500*/  IMAD R3, R3, UR13, R6 ;  /* 0x0000000d03037c24 */ /* 0x000fe2000f8e0206 */
[----:B--2---:R-:W-:Y:S02]  /*b510*/  LEA R6, P1, R4, UR16, 0x2 ;  /* 0x0000001004067c11 */ /* 0x004fe4000f8210ff */
[----:B------:R-:W2:Y:S02]  /*b520*/  MUFU.RCP R9, R10 ;  /* 0x0000000a00097308 */ /* 0x000ea40000001000 */
[----:B------:R-:W-:-:S04]  /*b530*/  IADD3 R3, PT, PT, R5, R3, RZ ;  /* 0x0000000305037210 */ /* 0x000fc80007ffe0ff */
[----:B------:R-:W-:Y:S01]  /*b540*/  LEA.HI.X R7, R4, UR17, R3, 0x2, P1 ;  /* 0x0000001104077c11 */ /* 0x000fe200088f1403 */
[----:B---3--:R-:W-:Y:S01]  /*b550*/  FMUL.FTZ R8, R11, R8 ;  /* 0x000000080b087220 */ /* 0x008fe20000410000 */
[----:B--2---:R-:W-:-:S05]  /*b560*/  FMUL.FTZ R9, R12, R9 ;  /* 0x000000090c097220 */ /* 0x004fca0000410000 */
[----:B------:R2:W-:Y:S02]  /*b570*/  STG.E.64 desc[UR14][R6.64], R8 ;  /* 0x0000000806007986 */ /* 0x0005e4000c101b0e */
.L_x_4061:
[----:B------:R-:W-:Y:S05]  /*b580*/  BSYNC.RECONVERGENT B1 ;  /* 0x0000000000017941 */ /* 0x000fea0003800200 */
.L_x_4060:
        /* <DEDUP_REMOVED lines=10> */
[----:B------:R-:W-:Y:S01]  /*b630*/  FMUL.FTZ R3, R45, -1.4426950216293334961 ;  /* 0xbfb8aa3b2d037820 */ /* 0x000fe20000410000 */
[----:B--2---:R-:W-:-:S05]  /*b640*/  FMUL.FTZ R5, R77, -1.4426950216293334961 ;  /* 0xbfb8aa3b4d057820 */ /* 0x004fca0000410000 */
[----:B------:R-:W2:Y:S01]  /*b650*/  MUFU.EX2 R3, R3 ;  /* 0x0000000300037308 */ /* 0x000ea20000000800 */
[----:B-----5:R-:W-:-:S03]  /*b660*/  IMAD R7, R2, UR10, RZ ;  /* 0x0000000a02077c24 */ /* 0x020fc6000f8e02ff */
[----:B------:R-:W5:Y:S01]  /*b670*/  MUFU.EX2 R5, R5 ;  /* 0x0000000500057308 */ /* 0x000f620000000800 */
[----:B------:R-:W-:-:S04]  /*b680*/  IMAD.WIDE.U32 R88, R40, UR10, R88 ;  /* 0x0000000a28587c25 */ /* 0x000fc8000f8e0058 */
[----:B------:R-:W-:Y:S01]  /*b690*/  IMAD R7, R40, UR11, R7 ;  /* 0x0000000b28077c24 */ /* 0x000fe2000f8e0207 */
[----:B0-----:R-:W-:Y:S01]  /*b6a0*/  LEA R2, P1, R88, UR12, 0x2 ;  /* 0x0000000c58027c11 */ /* 0x001fe2000f8210ff */
[----:B--2---:R-:W-:-:S03]  /*b6b0*/  FADD.FTZ R4, R3, 1 ;  /* 0x3f80000003047421 */ /* 0x004fc60000010000 */
[----:B------:R-:W-:Y:S01]  /*b6c0*/  IADD3 R7, PT, PT, R89, R7, RZ ;  /* 0x0000000759077210 */ /* 0x000fe20007ffe0ff */
[----:B-----5:R-:W-:-:S03]  /*b6d0*/  FADD.FTZ R6, R5, 1 ;  /* 0x3f80000005067421 */ /* 0x020fc60000010000 */
[----:B------:R-:W-:Y:S01]  /*b6e0*/  LEA.HI.X R3, R88, UR13, R7, 0x2, P1 ;  /* 0x0000000d58037c11 */ /* 0x000fe200088f1407 */
[----:B------:R-:W0:Y:S08]  /*b6f0*/  MUFU.RCP R4, R4 ;  /* 0x0000000400047308 */ /* 0x000e300000001000 */
[----:B------:R-:W2:Y:S01]  /*b700*/  MUFU.RCP R6, R6 ;  /* 0x0000000600067308 */ /* 0x000ea20000001000 */
[----:B0-----:R-:W-:Y:S01]  /*b710*/  FMUL.FTZ R4, R45, R4 ;  /* 0x000000042d047220 */ /* 0x001fe20000410000 */
[----:B--2---:R-:W-:-:S05]  /*b720*/  FMUL.FTZ R5, R77, R6 ;  /* 0x000000064d057220 */ /* 0x004fca0000410000 */
[----:B------:R0:W-:Y:S02]  /*b730*/  STG.E.64 desc[UR14][R2.64], R4 ;  /* 0x0000000402007986 */ /* 0x0001e4000c101b0e */
.L_x_3999:
[----:B------:R-:W-:Y:S05]  /*b740*/  BSYNC.RECONVERGENT B0 ;  /* 0x0000000000007941 */ /* 0x000fea0003800200 */
.L_x_3935:
        /* <DEDUP_REMOVED lines=9> */
.L_x_4063:
        /* <DEDUP_REMOVED lines=10> */
.L_x_4416:


//--------------------- .text._Z35group_norm_nhwc_fwd_one_pass_kernelI11Fp32IOFp16WLi64ELi70ELi560EEv26Group_norm_nhwc_fwd_params --------------------------
	.section	.text._Z35group_norm_nhwc_fwd_one_pass_kernelI11Fp32IOFp16WLi64ELi70ELi560EEv26Group_norm_nhwc_fwd_params,"ax",@progbits
	.align	128
        .global         _Z35group_norm_nhwc_fwd_one_pass_kernelI11Fp32IOFp16WLi64ELi70ELi560EEv26Group_norm_nhwc_fwd_params
        .type           _Z35group_norm_nhwc_fwd_one_pass_kernelI11Fp32IOFp16WLi64ELi70ELi560EEv26Group_norm_nhwc_fwd_params,@function
        .size           _Z35group_norm_nhwc_fwd_one_pass_kernelI11Fp32IOFp16WLi64ELi70ELi560EEv26Group_norm_nhwc_fwd_params,(.L_x_4417 - _Z35group_norm_nhwc_fwd_one_pass_kernelI11Fp32IOFp16WLi64ELi70ELi560EEv26Group_norm_nhwc_fwd_params)
        .other          _Z35group_norm_nhwc_fwd_one_pass_kernelI11Fp32IOFp16WLi64ELi70ELi560EEv26Group_norm_nhwc_fwd_params,@"STO_CUDA_ENTRY STV_DEFAULT"
_Z35group_norm_nhwc_fwd_one_pass_kernelI11Fp32IOFp16WLi64ELi70ELi560EEv26Group_norm_nhwc_fwd_params:
.text._Z35group_norm_nhwc_fwd_one_pass_kernelI11Fp32IOFp16WLi64ELi70ELi560EEv26Group_norm_nhwc_fwd_params:
        /* <DEDUP_REMOVED lines=38> */
.L_x_4089:
[----:B0-----:R-:W0:Y:S01]  /*0260*/  LDCU UR5, c[0x0][0x3f8] ;  /* 0x00007f00ff0577ac */ /* 0x001e220008000800 */
[----:B-12---:R-:W-:Y:S02]  /*0270*/  IABS R14, UR7 ;  /* 0x00000007000e7c13 */ /* 0x006fe40008000000 */
[----:B------:R-:W-:Y:S01]  /*0280*/  LOP3.LUT R20, R0, 0xffff, RZ, 0xc0, !PT ;  /* 0x0000ffff00147812 */ /* 0x000fe200078ec0ff */
[----:B------:R-:W1:Y:S01]  /*0290*/  LDCU.64 UR12, c[0x0][0x3e8] ;  /* 0x00007d00ff0c77ac */ /* 0x000e620008000a00 */
[----:B0--34-:R-:W-:-:S04]  /*02a0*/  MOV R8, UR5 ;  /* 0x0000000500087c02 */ /* 0x019fc80008000f00 */
[----:B------:R-:W-:Y:S02]  /*02b0*/  IABS R11, R8 ;  /* 0x00000008000b7213 */ /* 0x000fe40000000000 */
        /* <DEDUP_REMOVED lines=9> */
[----:B------:R-:W2:Y:S01]  /*0350*/  @!P3 LDC.64 R16, c[0x0][0x3e0] ;  /* 0x0000f800ff10bb82 */ /* 0x000ea20000000a00 */
[----:B0-----:R-:W-:-:S04]  /*0360*/  IADD3 R8, PT, PT, R10, 0xffffffe, RZ ;  /* 0x0ffffffe0a087810 */ /* 0x001fc80007ffe0ff */
[----:B------:R0:W3:Y:S01]  /*0370*/  F2I.FTZ.U32.TRUNC.NTZ R9, R8 ;  /* 0x0000000800097305 */ /* 0x0000e2000021f000 */
[----:B-1----:R-:W-:-:S04]  /*0380*/  @!P2 IMAD R23, R7, R18, RZ ;  /* 0x000000120717a224 */ /* 0x002fc800078e02ff */
[----:B------:R-:W-:Y:S02]  /*0390*/  @!P2 IMAD R29, R6, R19, R23 ;  /* 0x00000013061da224 */ /* 0x000fe400078e0217 */
[----:B0-----:R-:W-:Y:S02]  /*03a0*/  HFMA2 R8, -RZ, RZ, 0, 0 ;  /* 0x00000000ff087431 */ /* 0x001fe400000001ff */
[----:B--2---:R-:W-:-:S03]  /*03b0*/  @!P3 IMAD R26, R5, R16, RZ ;  /* 0x00000010051ab224 */ /* 0x004fc600078e02ff */
[----:B------:R-:W-:Y:S02]  /*03c0*/  R2UR UR8, R8 ;  /* 0x00000000080872ca */ /* 0x000fe400000e0000 */
[----:B---3--:R-:W-:Y:S02]  /*03d0*/  R2UR UR9, R9 ;  /* 0x00000000090972ca */ /* 0x008fe400000e0000 */
[----:B------:R-:W-:-:S05]  /*03e0*/  IADD3 R12, PT, PT, RZ, -R9, RZ ;  /* 0x80000009ff0c7210 */ /* 0x000fca0007ffe0ff */
[----:B------:R-:W-:Y:S02]  /*03f0*/  IMAD R13, R12, R11, RZ ;  /* 0x0000000b0c0d7224 */ /* 0x000fe400078e02ff */
[----:B------:R-:W-:Y:S02]  /*0400*/  IMAD.MOV.U32 R12, RZ, RZ, R14 ;  /* 0x000000ffff0c7224 */ /* 0x000fe400078e000e */
[----:B------:R-:W0:Y:S02]  /*0410*/  @!P3 LDC.64 R14, c[0x0][0x390] ;  /* 0x0000e400ff0ebb82 */ /* 0x000e240000000a00 */
[----:B------:R-:W-:Y:S01]  /*0420*/  IMAD.HI.U32 R13, R9, R13, UR8 ;  /* 0x00000008090d7e27 */ /* 0x000fe2000f8e000d */
[----:B------:R-:W-:-:S04]  /*0430*/  R2UR UR10, R12 ;  /* 0x000000000c0a72ca */ /* 0x000fc800000e0000 */
        /* <DEDUP_REMOVED lines=44> */
[----:B------:R-:W-:Y:S01]  /*0700*/  @!P1 IADD3 R25, PT, PT, R25, R27, RZ ;  /* 0x0000001b19199210 */ /* 0x000fe20007ffe0ff */
[----:B------:R-:W-:Y:S01]  /*0710*/  @!P3 IMAD.MOV.U32 R22, RZ, RZ, R20 ;  /* 0x000000ffff16b224 */ /* 0x000fe200078e0014 */
[----:B---3--:R-:W-:Y:S01]  /*0720*/  @!P1 LEA R10, P5, R24, R10, 0x2 ;  /* 0x0000000a180a9211 */ /* 0x008fe200078a10ff */
[C---:B------:R-:W-:Y:S02]  /*0730*/  @!P3 IMAD R27, R4.reuse, R17, R26 ;  /* 0x00000011041bb224 */ /* 0x040fe400078e021a */
[----:B------:R-:W-:Y:S01]  /*0740*/  @!P3 IMAD.WIDE.U32 R22, R4, R16, R22 ;  /* 0x000000100416b225 */ /* 0x000fe200078e0016 */
[----:B------:R-:W-:Y:S01]  /*0750*/  @!P1 LEA.HI.X R11, R24, R11, R25, 0x2, P5 ;  /* 0x0000000b180b9211 */ /* 0x000fe200028f1419 */
[----:B------:R-:W3:Y:S01]  /*0760*/  @!P4 LDC.64 R16, c[0x0][0x390] ;  /* 0x0000e400ff10cb82 */ /* 0x000ee20000000a00 */
[----:B------:R-:W-:-:S02]  /*0770*/  @!P2 IADD3 R24, PT, PT, R19, R29, RZ ;  /* 0x0000001d1318a210 */ /* 0x000fc40007ffe0ff */
[----:B------:R-:W-:Y:S02]  /*0780*/  @!P3 IADD3 R19, PT, PT, R23, R27, RZ ;  /* 0x0000001b1713b210 */ /* 0x000fe40007ffe0ff */
[----:B0-----:R-:W-:Y:S02]  /*0790*/  @!P3 LEA R14, P6, R22, R14, 0x2 ;  /* 0x0000000e160eb211 */ /* 0x001fe400078c10ff */
[----:B-1----:R-:W-:Y:S02]  /*07a0*/  @!P2 LEA R12, P5, R18, R12, 0x2 ;  /* 0x0000000c120ca211 */ /* 0x002fe400078a10ff */
[----:B------:R-:W-:Y:S02]  /*07b0*/  @!P3 LEA.HI.X R15, R22, R15, R19, 0x2, P6 ;  /* 0x0000000f160fb211 */ /* 0x000fe400030f1413 */
[----:B------:R-:W-:Y:S02]  /*07c0*/  CS2R R22, SRZ ;  /* 0x0000000000167805 */ /* 0x000fe4000001ff00 */
[----:B------:R-:W-:-:S02]  /*07d0*/  @!P2 LEA.HI.X R13, R18, R13, R24, 0x2, P5 ;  /* 0x0000000d120da211 */ /* 0x000fc400028f1418 */
        /* <DEDUP_REMOVED lines=72> */
[----:B------:R-:W-:-:S05]  /*0c60*/  @!P2 LOP3.LUT R8, R8, 0xf8, RZ, 0xc0, !PT ;  /* 0x000000f80808a812 */ /* 0x000fca00078ec0ff */
[----:B------:R-:W-:Y:S02]  /*0c70*/  @!P2 IMAD.IADD R15, R8, 0x1, R15 ;  /* 0x00000001080fa824 */ /* 0x000fe400078e020f */
        /* <DEDUP_REMOVED lines=54> */
.L_x_4065:
[----:B------:R-:W-:Y:S05]  /*0fe0*/  BSYNC.RECONVERGENT B0 ;  /* 0x0000000000007941 */ /* 0x000fea0003800200 */
.L_x_4064:
        /* <DEDUP_REMOVED lines=25> */
[----:B-1----:R-:W-:Y:S01]  /*1180*/  IMAD.WIDE.U32 R12, R11, 0x4, R12 ;  /* 0x000000040b0c7825 */ /* 0x002fe200078e000c */
[----:B------:R-:W-:-:S03]  /*1190*/  MOV R11, UR5 ;  /* 0x00000005000b7c02 */ /* 0x000fc60008000f00 */
[----:B------:R1:W-:Y:S01]  /*11a0*/  STG.E.64 desc[UR16][R14.64], R8 ;  /* 0x000000080e007986 */ /* 0x0003e2000c101b10 */
[----:B------:R-:W-:Y:S06]  /*11b0*/  MEMBAR.ALL.GPU ;  /* 0x0000000000007992 */ /* 0x000fec000000a000 */
[----:B------:R-:W-:-:S00]  /*11c0*/  ERRBAR ;  /* 0x00000000000079ab */ /* 0x000fc00000000000 */
[----:B------:R-:W-:Y:S06]  /*11d0*/  CGAERRBAR ;  /* 0x00000000000075ab */ /* 0x000fec0000000000 */
[----:B------:R1:W-:Y:S01]  /*11e0*/  REDG.E.ADD.S32.STRONG.GPU desc[UR16][R12.64], R11 ;  /* 0x0000000b0c00798e */ /* 0x0003e2000c12e310 */
[----:B------:R-:W-:Y:S05]  /*11f0*/  @!P2 BRA `(.L_x_4067) ;  /* 0x000000000014a947 */ /* 0x000fea0003800000 */
.L_x_4068:
[----:B-1----:R-:W2:Y:S04]  /*1200*/  LDG.E.STRONG.GPU R11, desc[UR16][R12.64] ;  /* 0x000000100c0b7981 */ /* 0x002ea8000c1ef900 */
[----:B--2---:R-:W-:Y:S01]  /*1210*/  CCTL.IVALL ;  /* 0x00000000ff00798f */ /* 0x004fe20002000000 */
[----:B------:R-:W-:Y:S05]  /*1220*/  YIELD ;  /* 0x0000000000007946 */ /* 0x000fea0003800000 */
[----:B------:R-:W-:-:S13]  /*1230*/  ISETP.NE.AND P2, PT, R11, R16, PT ;  /* 0x000000100b00720c */ /* 0x000fda0003f45270 */
[----:B------:R-:W-:Y:S05]  /*1240*/  @P2 BRA `(.L_x_4068) ;  /* 0xfffffffc00ec2947 */ /* 0x000fea000383ffff */
.L_x_4067:
        /* <DEDUP_REMOVED lines=15> */
.L_x_4070:
        /* <DEDUP_REMOVED lines=10> */
[----:B0-----:R-:W-:Y:S01]  /*13e0*/  IMAD.U32 R15, RZ, RZ, UR25 ;  /* 0x00000019ff0f7e24 */ /* 0x001fe2000f8e00ff */
        /* <DEDUP_REMOVED lines=80> */
.L_x_4069:
[----:B-1----:R-:W-:-:S13]  /*18f0*/  LOP3.LUT P1, R11, R10, 0x7, RZ, 0xc0, !PT ;  /* 0x000000070a0b7812 */ /* 0x002fda000782c0ff */
        /* <DEDUP_REMOVED lines=25> */
[----:B------:R-:W-:Y:S01]  /*1a90*/  IMAD.U32 R14, RZ, RZ, UR10 ;  /* 0x0000000aff0e7e24 */ /* 0x000fe2000f8e00ff */
[----:B0-----:R-:W-:Y:S01]  /*1aa0*/  MOV R15, UR11 ;  /* 0x0000000b000f7c02 */ /* 0x001fe20008000f00 */
[----:B------:R-:W-:Y:S01]  /*1ab0*/  VOTEU.ALL UP2, P4 ;  /* 0x0000000000ff7886 */ /* 0x000fe20002040000 */
        /* <DEDUP_REMOVED lines=25> */
.L_x_4071:
        /* <DEDUP_REMOVED lines=21> */
[----:B0-----:R-:W-:-:S06]  /*1da0*/  MOV R15, UR11 ;  /* 0x0000000b000f7c02 */ /* 0x001fcc0008000f00 */
[----:B------:R-:W3:Y:S01]  /*1db0*/  @!P1 LDG.E.64 R14, desc[UR16][R14.64] ;  /* 0x000000100e0e9981 */ /* 0x000ee2000c1e1b00 */
[----:B------:R-:W-:-:S04]  /*1dc0*/  IADD3 R11, PT, PT, R11, 0x2, RZ ;  /* 0x000000020b0b7810 */ /* 0x000fc80007ffe0ff */
[----:B------:R-:W-:Y:S01]  /*1dd0*/  R2UR UR5, R11 ;  /* 0x000000000b0572ca */ /* 0x000fe200000e0000 */
[----:B--2---:R-:W-:Y:S01]  /*1de0*/  @!P2 FADD.FTZ R8, R8, R12 ;  /* 0x0000000c0808a221 */ /* 0x004fe20000010000 */
[----:B------:R-:W-:-:S03]  /*1df0*/  @!P2 FADD.FTZ R9, R9, R13 ;  /* 0x0000000d0909a221 */ /* 0x000fc60000010000 */
[----:B---3--:R-:W-:Y:S01]  /*1e00*/  @!P1 FADD.FTZ R8, R8, R14 ;  /* 0x0000000e08089221 */ /* 0x008fe20000010000 */
[----:B------:R-:W-:-:S09]  /*1e10*/  @!P1 FADD.FTZ R9, R9, R15 ;  /* 0x0000000f09099221 */ /* 0x000fd20000010000 */
.L_x_4072:
        /* <DEDUP_REMOVED lines=14> */
.L_x_4073:
[----:B------:R-:W-:Y:S05]  /*1f00*/  BSYNC.RECONVERGENT B0 ;  /* 0x0000000000007941 */ /* 0x000fea0003800200 */
.L_x_4066:
        /* <DEDUP_REMOVED lines=35> */
[----:B--2---:R-:W-:Y:S02]  /*2140*/  HADD2.F32 R10, -RZ, R18.H0_H0 ;  /* 0x20000012ff0a7230 */ /* 0x004fe40000004100 */
[----:B---3--:R-:W-:Y:S02]  /*2150*/  HADD2.F32 R11, -RZ, R19.H0_H0 ;  /* 0x20000013ff0b7230 */ /* 0x008fe40000004100 */
[----:B----4-:R-:W-:Y:S02]  /*2160*/  HADD2.F32 R13, -RZ, R36.H0_H0 ;  /* 0x20000024ff0d7230 */ /* 0x010fe40000004100 */
[----:B-----5:R-:W-:Y:S01]  /*2170*/  HADD2.F32 R12, -RZ, R37.H0_H0 ;  /* 0x20000025ff0c7230 */ /* 0x020fe20000004100 */
        /* <DEDUP_REMOVED lines=14> */
[----:B------:R-:W-:Y:S02]  /*2260*/  IMAD.MOV.U32 R15, RZ, RZ, R35 ;  /* 0x000000ffff0f7224 */ /* 0x000fe400078e0023 */
[C---:B------:R-:W-:Y:S01]  /*2270*/  FADD.FTZ R22, -R8.reuse, R22 ;  /* 0x0000001608167221 */ /* 0x040fe20000010100 */
[----:B------:R-:W1:Y:S01]  /*2280*/  LDCU.64 UR8, c[0x0][0x380] ;  /* 0x00007000ff0877ac */ /* 0x000e620008000a00 */
[----:B------:R-:W-:Y:S02]  /*2290*/  FADD.FTZ R18, -R8, R23 ;  /* 0x0000001708127221 */ /* 0x000fe40000010100 */
[-C--:B------:R-:W-:Y:S02]  /*22a0*/  FMUL.FTZ R22, R22, R9.reuse ;  /* 0x0000000916167220 */ /* 0x080fe40000410000 */
[----:B------:R-:W-:-:S02]  /*22b0*/  FMUL.FTZ R18, R18, R9 ;  /* 0x0000000912127220 */ /* 0x000fc40000410000 */
[----:B------:R-:W-:Y:S02]  /*22c0*/  FFMA.FTZ R22, R10, R22, R13 ;  /* 0x000000160a167223 */ /* 0x000fe4000001000d */
        /* <DEDUP_REMOVED lines=8> */
.L_x_4077:
[----:B------:R-:W-:Y:S05]  /*2350*/  BSYNC.RECONVERGENT B1 ;  /* 0x0000000000017941 */ /* 0x000fea0003800200 */
.L_x_4076:
        /* <DEDUP_REMOVED lines=19> */
.L_x_4079:
[----:B------:R-:W-:Y:S05]  /*2490*/  BSYNC.RECONVERGENT B1 ;  /* 0x0000000000017941 */ /* 0x000fea0003800200 */
.L_x_4078:
        /* <DEDUP_REMOVED lines=19> */
.L_x_4081:
[----:B------:R-:W-:Y:S05]  /*25d0*/  BSYNC.RECONVERGENT B1 ;  /* 0x0000000000017941 */ /* 0x000fea0003800200 */
.L_x_4080:
        /* <DEDUP_REMOVED lines=19> */
.L_x_4075:
        /* <DEDUP_REMOVED lines=18> */
[----:B------:R-:W-:Y:S02]  /*2830*/  IMAD.MOV.U32 R16, RZ, RZ, R20 ;  /* 0x000000ffff107224 */ /* 0x000fe400078e0014 */
        /* <DEDUP_REMOVED lines=19> */
.L_x_4084:
[----:B------:R-:W-:Y:S05]  /*2970*/  BSYNC.RECONVERGENT B1 ;  /* 0x0000000000017941 */ /* 0x000fea0003800200 */
.L_x_4083:
        /* <DEDUP_REMOVED lines=29> */
.L_x_4086:
[----:B------:R-:W-:Y:S05]  /*2b50*/  BSYNC.RECONVERGENT B1 ;  /* 0x0000000000017941 */ /* 0x000fea0003800200 */
.L_x_4085:
        /* <DEDUP_REMOVED lines=29> */
.L_x_4088:
[----:B------:R-:W-:Y:S05]  /*2d30*/  BSYNC.RECONVERGENT B1 ;  /* 0x0000000000017941 */ /* 0x000fea0003800200 */
.L_x_4087:
        /* <DEDUP_REMOVED lines=27> */
.L_x_4082:
[----:B------:R-:W-:Y:S05]  /*2ef0*/  BSYNC.RECONVERGENT B0 ;  /* 0x0000000000007941 */ /* 0x000fea0003800200 */
.L_x_4074:
        /* <DEDUP_REMOVED lines=8> */
.L_x_4090:
        /* <DEDUP_REMOVED lines=16> */
.L_x_4417:


//--------------------- .text._Z35group_norm_nhwc_fwd_one_pass_kernelI11Fp32IOFp16WLi128ELi70ELi560EEv26Group_norm_nhwc_fwd_params --------------------------
	.section	.text._Z35group_norm_nhwc_fwd_one_pass_kernelI11Fp32IOFp16WLi128ELi70ELi560EEv26Group_norm_nhwc_fwd_params,"ax",@progbits
	.align	128
        .global         _Z35group_norm_nhwc_fwd_one_pass_kernelI11Fp32IOFp16WLi128ELi70ELi560EEv26Group_norm_nhwc_fwd_params
        .type           _Z35group_norm_nhwc_fwd_one_pass_kernelI11Fp32IOFp16WLi128ELi70ELi560EEv26Group_norm_nhwc_fwd_params,@function
        .size           _Z35group_norm_nhwc_fwd_one_pass_kernelI11Fp32IOFp16WLi128ELi70ELi560EEv26Group_norm_nhwc_fwd_params,(.L_x_4418 - _Z35group_norm_nhwc_fwd_one_pass_kernelI11Fp32IOFp16WLi128ELi70ELi560EEv26Group_norm_nhwc_fwd_params)
        .other          _Z35group_norm_nhwc_fwd_one_pass_kernelI11Fp32IOFp16WLi128ELi70ELi560EEv26Group_norm_nhwc_fwd_params,@"STO_CUDA_ENTRY STV_DEFAULT"
_Z35group_norm_nhwc_fwd_one_pass_kernelI11Fp32IOFp16WLi128ELi70ELi560EEv26Group_norm_nhwc_fwd_params:
.text._Z35group_norm_nhwc_fwd_one_pass_kernelI11Fp32IOFp16WLi128ELi70ELi560EEv26Group_norm_nhwc_fwd_params:
        /* <DEDUP_REMOVED lines=34> */
.L_x_4132:
        /* <DEDUP_REMOVED lines=294> */
.L_x_4092:
[----:B------:R-:W-:Y:S05]  /*1480*/  BSYNC.RECONVERGENT B0 ;  /* 0x0000000000007941 */ /* 0x000fea0003800200 */
.L_x_4091:
        /* <DEDUP_REMOVED lines=25> */
.L_x_4095:
[----:B-1----:R-:W2:Y:S04]  /*1620*/  LDG.E.STRONG.GPU R20, desc[UR8][R18.64] ;  /* 0x0000000812147981 */ /* 0x002ea8000c1ef900 */
[----:B--2---:R-:W-:Y:S01]  /*1630*/  CCTL.IVALL ;  /* 0x00000000ff00798f */ /* 0x004fe20002000000 */
[----:B------:R-:W-:Y:S05]  /*1640*/  YIELD ;  /* 0x0000000000007946 */ /* 0x000fea0003800000 */
[----:B------:R-:W-:-:S13]  /*1650*/  ISETP.NE.AND P1, PT, R20, R25, PT ;  /* 0x000000191400720c */ /* 0x000fda0003f25270 */
[----:B------:R-:W-:Y:S05]  /*1660*/  @P1 BRA `(.L_x_4095) ;  /* 0xfffffffc00ec1947 */ /* 0x000fea000383ffff */
.L_x_4094:
        /* <DEDUP_REMOVED lines=15> */
.L_x_4097:
        /* <DEDUP_REMOVED lines=60> */
.L_x_4096:
        /* <DEDUP_REMOVED lines=35> */
.L_x_4098:
        /* <DEDUP_REMOVED lines=18> */
.L_x_4099:
        /* <DEDUP_REMOVED lines=9> */
.L_x_4100:
[----:B------:R-:W-:Y:S05]  /*1f00*/  BSYNC.RECONVERGENT B0 ;  /* 0x0000000000007941 */ /* 0x000fea0003800200 */
.L_x_4093:
        /* <DEDUP_REMOVED lines=66> */
.L_x_4104:
[----:B------:R-:W-:Y:S05]  /*2330*/  BSYNC.RECONVERGENT B1 ;  /* 0x0000000000017941 */ /* 0x000fea0003800200 */
.L_x_4103:
        /* <DEDUP_REMOVED lines=19> */
.L_x_4106:
[----:B------:R-:W-:Y:S05]  /*2470*/  BSYNC.RECONVERGENT B1 ;  /* 0x0000000000017941 */ /* 0x000fea0003800200 */
.L_x_4105:
        /* <DEDUP_REMOVED lines=38> */
.L_x_4108:
[----:B------:R-:W-:Y:S05]  /*26e0*/  BSYNC.RECONVERGENT B1 ;  /* 0x0000000000017941 */ /* 0x000fea0003800200 */
.L_x_4107:
        /* <DEDUP_REMOVED lines=19> */
.L_x_4110:
[----:B------:R-:W-:Y:S05]  /*2820*/  BSYNC.RECONVERGENT B1 ;  /* 0x0000000000017941 */ /* 0x000fea0003800200 */
.L_x_4109:
        /* <DEDUP_REMOVED lines=19> */
.L_x_4112:
[----:B------:R-:W-:Y:S05]  /*2960*/  BSYNC.RECONVERGENT B1 ;  /* 0x0000000000017941 */ /* 0x000fea0003800200 */
.L_x_4111:
        /* <DEDUP_REMOVED lines=19> */
.L_x_4114:
[----:B------:R-:W-:Y:S05]  /*2aa0*/  BSYNC.RECONVERGENT B1 ;  /* 0x0000000000017941 */ /* 0x000fea0003800200 */
.L_x_4113:
        /* <DEDUP_REMOVED lines=19> */
.L_x_4116:
[----:B------:R-:W-:Y:S05]  /*2be0*/  BSYNC.RECONVERGENT B1 ;  /* 0x0000000000017941 */ /* 0x000fea0003800200 */
.L_x_4115:
        /* <DEDUP_REMOVED lines=19> */
.L_x_4102:
        /* <DEDUP_REMOVED lines=38> */
.L_x_4119:
[----:B------:R-:W-:Y:S05]  /*2f80*/  BSYNC.RECONVERGENT B1 ;  /* 0x0000000000017941 */ /* 0x000fea0003800200 */
.L_x_4118:
        /* <DEDUP_REMOVED lines=29> */
.L_x_4121:
[----:B------:R-:W-:Y:S05]  /*3160*/  BSYNC.RECONVERGENT B1 ;  /* 0x0000000000017941 */ /* 0x000fea0003800200 */
.L_x_4120:
        /* <DEDUP_REMOVED lines=48> */
.L_x_4123:
[----:B------:R-:W-:Y:S05]  /*3470*/  BSYNC.RECONVERGENT B1 ;  /* 0x0000000000017941 */ /* 0x000fea0003800200 */
.L_x_4122:
        /* <DEDUP_REMOVED lines=29> */
.L_x_4125:
[----:B------:R-:W-:Y:S05]  /*3650*/  BSYNC.RECONVERGENT B1 ;  /* 0x0000000000017941 */ /* 0x000fea0003800200 */
.L_x_4124:
        /* <DEDUP_REMOVED lines=29> */
.L_x_4127:
[----:B------:R-:W-:Y:S05]  /*3830*/  BSYNC.RECONVERGENT B1 ;  /* 0x0000000000017941 */ /* 0x000fea0003800200 */
.L_x_4126:
        /* <DEDUP_REMOVED lines=29> */
.L_x_4129:
[----:B------:R-:W-:Y:S05]  /*3a10*/  BSYNC.RECONVERGENT B1 ;  /* 0x0000000000017941 */ /* 0x000fea0003800200 */
.L_x_4128:
        /* <DEDUP_REMOVED lines=29> */
.L_x_4131:
[----:B------:R-:W-:Y:S05]  /*3bf0*/  BSYNC.RECONVERGENT B1 ;  /* 0x0000000000017941 */ /* 0x000fea0003800200 */
.L_x_4130:
        /* <DEDUP_REMOVED lines=27> */
.L_x_4117:
[----:B------:R-:W-:Y:S05]  /*3db0*/  BSYNC.RECONVERGENT B0 ;  /* 0x0000000000007941 */ /* 0x000fea0003800200 */
.L_x_4101:
[----:B------:R-:W-:Y:S02]  /*3dc0*/  IADD3 R42, PT, PT, R38, R42, RZ ;  /* 0x0000002a262a7210 */ /* 0x000fe40007ffe0ff */
[----:B------:R-:W-:Y:S02]  /*3dd0*/  IADD3 R43, PT, PT, R43, 0x1, RZ ;  /* 0x000000012b2b7810 */ /* 0x000fe40007ffe0ff */
[----:B------:R-:W-:-:S13]  /*3de0*/  ISETP.GE.AND P1, PT, R42, UR5, PT ;  /* 0x000000052a007c0c */ /* 0x000fda000bf26270 */
[----:B------:R-:W-:Y:S05]  /*3df0*/  @!P1 BRA `(.L_x_4132) ;  /* 0xffffffc400089947 */ /* 0x000fea000383ffff */
[----:B------:R-:W-:Y:S05]  /*3e00*/  EXIT ;  /* 0x000000000000794d */ /* 0x000fea0003800000 */
.L_x_4133:
        /* <DEDUP_REMOVED lines=15> */
.L_x_4418:


//--------------------- .text._Z35group_norm_nhwc_fwd_one_pass_kernelI11Fp32IOFp16WLi256ELi70ELi560EEv26Group_norm_nhwc_fwd_params --------------------------
	.section	.text._Z35group_norm_nhwc_fwd_one_pass_kernelI11Fp32IOFp16WLi256ELi70ELi560EEv26Group_norm_nhwc_fwd_params,"ax",@progbits
	.align	128
        .global         _Z35group_norm_nhwc_fwd_one_pass_kernelI11Fp32IOFp16WLi256ELi70ELi560EEv26Group_norm_nhwc_fwd_params
        .type           _Z35group_norm_nhwc_fwd_one_pass_kernelI11Fp32IOFp16WLi256ELi70ELi560EEv26Group_norm_nhwc_fwd_params,@function
        .size           _Z35group_norm_nhwc_fwd_one_pass_kernelI11Fp32IOFp16WLi256ELi70ELi560EEv26Group_norm_nhwc_fwd_params,(.L_x_4419 - _Z35group_norm_nhwc_fwd_one_pass_kernelI11Fp32IOFp16WLi256ELi70ELi560EEv26Group_norm_nhwc_fwd_params)
        .other          _Z35group_norm_nhwc_fwd_one_pass_kernelI11Fp32IOFp16WLi256ELi70ELi560EEv26Group_norm_nhwc_fwd_params,@"STO_CUDA_ENTRY STV_DEFAULT"
_Z35group_norm_nhwc_fwd_one_pass_kernelI11Fp32IOFp16WLi256ELi70ELi560EEv26Group_norm_nhwc_fwd_params:
.text._Z35group_norm_nhwc_fwd_one_pass_kernelI11Fp32IOFp16WLi256ELi70ELi560EEv26Group_norm_nhwc_fwd_params:
        /* <DEDUP_REMOVED lines=57> */
.L_x_4207:
        /* <DEDUP_REMOVED lines=438> */
.L_x_4135:
[----:B------:R-:W-:Y:S05]  /*1ef0*/  BSYNC.RECONVERGENT B0 ;  /* 0x0000000000007941 */ /* 0x000fea0003800200 */
.L_x_4134:
        /* <DEDUP_REMOVED lines=26> */
.L_x_4138:
[----:B0-----:R-:W2:Y:S04]  /*20a0*/  LDG.E.STRONG.GPU R26, desc[UR6][R24.64] ;  /* 0x00000006181a7981 */ /* 0x001ea8000c1ef900 */
[----:B--2---:R-:W-:Y:S01]  /*20b0*/  CCTL.IVALL ;  /* 0x00000000ff00798f */ /* 0x004fe20002000000 */
[----:B------:R-:W-:Y:S05]  /*20c0*/  YIELD ;  /* 0x0000000000007946 */ /* 0x000fea0003800000 */
[----:B------:R-:W-:-:S13]  /*20d0*/  ISETP.NE.AND P1, PT, R26, R33, PT ;  /* 0x000000211a00720c */ /* 0x000fda0003f25270 */
[----:B------:R-:W-:Y:S05]  /*20e0*/  @P1 BRA `(.L_x_4138) ;  /* 0xfffffffc00ec1947 */ /* 0x000fea000383ffff */
.L_x_4137:
        /* <DEDUP_REMOVED lines=14> */
.L_x_4140:
        /* <DEDUP_REMOVED lines=62> */
.L_x_4139:
        /* <DEDUP_REMOVED lines=36> */
.L_x_4141:
        /* <DEDUP_REMOVED lines=18> */
.L_x_4142:
        /* <DEDUP_REMOVED lines=9> */
.L_x_4143:
[----:B------:R-:W-:Y:S05]  /*29a0*/  BSYNC.RECONVERGENT B0 ;  /* 0x0000000000007941 */ /* 0x000fea0003800200 */
.L_x_4136:
        /* <DEDUP_REMOVED lines=38> */
[----:B---3--:R-:W-:Y:S02]  /*2c10*/  HADD2.F32 R27, -RZ, R34.H0_H0 ;  /* 0x20000022ff1b7230 */ /* 0x008fe40000004100 */
[----:B-----5:R-:W-:Y:S02]  /*2c20*/  HADD2.F32 R28, -RZ, R36.H0_H0 ;  /* 0x20000024ff1c7230 */ /* 0x020fe40000004100 */
[----:B------:R-:W-:Y:S02]  /*2c30*/  HADD2.F32 R26, -RZ, R37.H0_H0 ;  /* 0x20000025ff1a7230 */ /* 0x000fe40000004100 */
        /* <DEDUP_REMOVED lines=28> */
.L_x_4147:
[----:B------:R-:W-:Y:S05]  /*2e00*/  BSYNC.RECONVERGENT B1 ;  /* 0x0000000000017941 */ /* 0x000fea0003800200 */
.L_x_4146:
        /* <DEDUP_REMOVED lines=19> */
.L_x_4149:
[----:B------:R-:W-:Y:S05]  /*2f40*/  BSYNC.RECONVERGENT B1 ;  /* 0x0000000000017941 */ /* 0x000fea0003800200 */
.L_x_4148:
        /* <DEDUP_REMOVED lines=27> */
.L_x_4151:
[----:B------:R-:W-:Y:S05]  /*3100*/  BSYNC.RECONVERGENT B1 ;  /* 0x0000000000017941 */ /* 0x000fea0003800200 */
.L_x_4150:
        /* <DEDUP_REMOVED lines=19> */
.L_x_4153:
[----:B------:R-:W-:Y:S05]  /*3240*/  BSYNC.RECONVERGENT B1 ;  /* 0x0000000000017941 */ /* 0x000fea0003800200 */
.L_x_4152:
        /* <DEDUP_REMOVED lines=19> */
.L_x_4155:
[----:B------:R-:W-:Y:S05]  /*3380*/  BSYNC.RECONVERGENT B1 ;  /* 0x0000000000017941 */ /* 0x000fea0003800200 */
.L_x_4154:
        /* <DEDUP_REMOVED lines=19> */
.L_x_4157:
[----:B------:R-:W-:Y:S05]  /*34c0*/  BSYNC.RECONVERGENT B1 ;  /* 0x0000000000017941 */ /* 0x000fea0003800200 */
.L_x_4156:
        /* <DEDUP_REMOVED lines=27> */
.L_x_4159:
[----:B------:R-:W-:Y:S05]  /*3680*/  BSYNC.RECONVERGENT B1 ;  /* 0x0000000000017941 */ /* 0x000fea0003800200 */
.L_x_4158:
        /* <DEDUP_REMOVED lines=19> */
.L_x_4161:
[----:B------:R-:W-:Y:S05]  /*37c0*/  BSYNC.RECONVERGENT B1 ;  /* 0x0000000000017941 */ /* 0x000fea0003800200 */
.L_x_4160:
        /* <DEDUP_REMOVED lines=19> */
.L_x_4163:
[----:B------:R-:W-:Y:S05]  /*3900*/  BSYNC.RECONVERGENT B1 ;  /* 0x0000000000017941 */ /* 0x000fea0003800200 */
.L_x_4162:
        /* <DEDUP_REMOVED lines=19> */
.L_x_4165:
[----:B------:R-:W-:Y:S05]  /*3a40*/  BSYNC.RECONVERGENT B1 ;  /* 0x0000000000017941 */ /* 0x000fea0003800200 */
.L_x_4164:
        /* <DEDUP_REMOVED lines=29> */
.L_x_4167:
[----:B------:R-:W-:Y:S05]  /*3c20*/  BSYNC.RECONVERGENT B1 ;  /* 0x0000000000017941 */ /* 0x000fea0003800200 */
.L_x_4166:
        /* <DEDUP_REMOVED lines=19> */
.L_x_4169:
[----:B------:R-:W-:Y:S05]  /*3d60*/  BSYNC.RECONVERGENT B1 ;  /* 0x0000000000017941 */ /* 0x000fea0003800200 */
.L_x_4168:
        /* <DEDUP_REMOVED lines=19> */
.L_x_4171:
[----:B------:R-:W-:Y:S05]  /*3ea0*/  BSYNC.RECONVERGENT B1 ;  /* 0x0000000000017941 */ /* 0x000fea0003800200 */
.L_x_4170:
        /* <DEDUP_REMOVED lines=19> */
.L_x_4173:
[----:B------:R-:W-:Y:S05]  /*3fe0*/  BSYNC.RECONVERGENT B1 ;  /* 0x0000000000017941 */ /* 0x000fea0003800200 */
.L_x_4172:
        /* <DEDUP_REMOVED lines=19> */
.L_x_4175:
[----:B------:R-:W-:Y:S05]  /*4120*/  BSYNC.RECONVERGENT B1 ;  /* 0x0000000000017941 */ /* 0x000fea0003800200 */
.L_x_4174:
        /* <DEDUP_REMOVED lines=19> */
.L_x_4145:
        /* <DEDUP_REMOVED lines=36> */
.L_x_4178:
[----:B------:R-:W-:Y:S05]  /*44a0*/  BSYNC.RECONVERGENT B1 ;  /* 0x0000000000017941 */ /* 0x000fea0003800200 */
.L_x_4177:
        /* <DEDUP_REMOVED lines=29> */
.L_x_4180:
[----:B------:R-:W-:Y:S05]  /*4680*/  BSYNC.RECONVERGENT B1 ;  /* 0x0000000000017941 */ /* 0x000fea0003800200 */
.L_x_4179:
        /* <DEDUP_REMOVED lines=37> */
.L_x_4182:
[----:B------:R-:W-:Y:S05]  /*48e0*/  BSYNC.RECONVERGENT B1 ;  /* 0x0000000000017941 */ /* 0x000fea0003800200 */
.L_x_4181:
        /* <DEDUP_REMOVED lines=29> */
.L_x_4184:
[----:B------:R-:W-:Y:S05]  /*4ac0*/  BSYNC.RECONVERGENT B1 ;  /* 0x0000000000017941 */ /* 0x000fea0003800200 */
.L_x_4183:
        /* <DEDUP_REMOVED lines=29> */
.L_x_4186:
[----:B------:R-:W-:Y:S05]  /*4ca0*/  BSYNC.RECONVERGENT B1 ;  /* 0x0000000000017941 */ /* 0x000fea0003800200 */
.L_x_4185:
        /* <DEDUP_REMOVED lines=29> */
.L_x_4188:
[----:B------:R-:W-:Y:S05]  /*4e80*/  BSYNC.RECONVERGENT B1 ;  /* 0x0000000000017941 */ /* 0x000fea0003800200 */
.L_x_4187:
        /* <DEDUP_REMOVED lines=37> */
.L_x_4190:
[----:B------:R-:W-:Y:S05]  /*50e0*/  BSYNC.RECONVERGENT B1 ;  /* 0x0000000000017941 */ /* 0x000fea0003800200 */
.L_x_4189:
        /* <DEDUP_REMOVED lines=29> */
.L_x_4192:
[----:B------:R-:W-:Y:S05]  /*52c0*/  BSYNC.RECONVERGENT B1 ;  /* 0x0000000000017941 */ /* 0x000fea0003800200 */
.L_x_4191:
        /* <DEDUP_REMOVED lines=29> */
.L_x_4194:
[----:B------:R-:W-:Y:S05]  /*54a0*/  BSYNC.RECONVERGENT B1 ;  /* 0x0000000000017941 */ /* 0x000fea0003800200 */
.L_x_4193:
        /* <DEDUP_REMOVED lines=29> */
.L_x_4196:
[----:B------:R-:W-:Y:S05]  /*5680*/  BSYNC.RECONVERGENT B1 ;  /* 0x0000000000017941 */ /* 0x000fea0003800200 */
.L_x_4195:
        /* <DEDUP_REMOVED lines=39> */
.L_x_4198:
[----:B------:R-:W-:Y:S05]  /*5900*/  BSYNC.RECONVERGENT B1 ;  /* 0x0000000000017941 */ /* 0x000fea0003800200 */
.L_x_4197:
        /* <DEDUP_REMOVED lines=29> */
.L_x_4200:
[----:B------:R-:W-:Y:S05]  /*5ae0*/  BSYNC.RECONVERGENT B1 ;  /* 0x0000000000017941 */ /* 0x000fea0003800200 */
.L_x_4199:
        /* <DEDUP_REMOVED lines=29> */
.L_x_4202:
[----:B------:R-:W-:Y:S05]  /*5cc0*/  BSYNC.RECONVERGENT B1 ;  /* 0x0000000000017941 */ /* 0x000fea0003800200 */
.L_x_4201:
        /* <DEDUP_REMOVED lines=29> */
.L_x_4204:
[----:B------:R-:W-:Y:S05]  /*5ea0*/  BSYNC.RECONVERGENT B1 ;  /* 0x0000000000017941 */ /* 0x000fea0003800200 */
.L_x_4203:
        /* <DEDUP_REMOVED lines=29> */
.L_x_4206:
[----:B------:R-:W-:Y:S05]  /*6080*/  BSYNC.RECONVERGENT B1 ;  /* 0x0000000000017941 */ /* 0x000fea0003800200 */
.L_x_4205:
        /* <DEDUP_REMOVED lines=27> */
.L_x_4176:
[----:B------:R-:W-:Y:S05]  /*6240*/  BSYNC.RECONVERGENT B0 ;  /* 0x0000000000007941 */ /* 0x000fea0003800200 */
.L_x_4144:
        /* <DEDUP_REMOVED lines=8> */
.L_x_4208:
        /* <DEDUP_REMOVED lines=11> */
.L_x_4419:


//--------------------- .text._Z35group_norm_nhwc_fwd_one_pass_kernelI11Fp32IOFp16WLi512ELi70ELi560EEv26Group_norm_nhwc_fwd_params --------------------------
	.section	.text._Z35group_norm_nhwc_fwd_one_pass_kernelI11Fp32IOFp16WLi512ELi70ELi560EEv26Group_norm_nhwc_fwd_params,"ax",@progbits
	.align	128
        .global         _Z35group_norm_nhwc_fwd_one_pass_kernelI11Fp32IOFp16WLi512ELi70ELi560EEv26Group_norm_nhwc_fwd_params
        .type           _Z35group_norm_nhwc_fwd_one_pass_kernelI11Fp32IOFp16WLi512ELi70ELi560EEv26Group_norm_nhwc_fwd_params,@function
        .size           _Z35group_norm_nhwc_fwd_one_pass_kernelI11Fp32IOFp16WLi512ELi70ELi560EEv26Group_norm_nhwc_fwd_params,(.L_x_4420 - _Z35group_norm_nhwc_fwd_one_pass_kernelI11Fp32IOFp16WLi512ELi70ELi560EEv26Group_norm_nhwc_fwd_params)
        .other          _Z35group_norm_nhwc_fwd_one_pass_kernelI11Fp32IOFp16WLi512ELi70ELi560EEv26Group_norm_nhwc_fwd_params,@"STO_CUDA_ENTRY STV_DEFAULT"
_Z35group_norm_nhwc_fwd_one_pass_kernelI11Fp32IOFp16WLi512ELi70ELi560EEv26Group_norm_nhwc_fwd_params:
.text._Z35group_norm_nhwc_fwd_one_pass_kernelI11Fp32IOFp16WLi512ELi70ELi560EEv26Group_norm_nhwc_fwd_params:
        /* <DEDUP_REMOVED lines=26> */
.L_x_4346:
        /* <DEDUP_REMOVED lines=812> */
.L_x_4210:
[----:B------:R-:W-:Y:S05]  /*3460*/  BSYNC.RECONVERGENT B0 ;  /* 0x0000000000007941 */ /* 0x000fea0003800200 */
.L_x_4209:
        /* <DEDUP_REMOVED lines=32> */
.L_x_4213:
[----:B0-----:R-:W2:Y:S04]  /*3670*/  LDG.E.STRONG.GPU R42, desc[UR14][R40.64] ;  /* 0x0000000e282a7981 */ /* 0x001ea8000c1ef900 */
[----:B--2---:R-:W-:Y:S01]  /*3680*/  CCTL.IVALL ;  /* 0x00000000ff00798f */ /* 0x004fe20002000000 */
[----:B------:R-:W-:Y:S05]  /*3690*/  YIELD ;  /* 0x0000000000007946 */ /* 0x000fea0003800000 */
[----:B------:R-:W-:-:S13]  /*36a0*/  ISETP.NE.AND P1, PT, R42, R45, PT ;  /* 0x0000002d2a00720c */ /* 0x000fda0003f25270 */
[----:B------:R-:W-:Y:S05]  /*36b0*/  @P1 BRA `(.L_x_4213) ;  /* 0xfffffffc00ec1947 */ /* 0x000fea000383ffff */
.L_x_4212:
        /* <DEDUP_REMOVED lines=15> */
.L_x_4215:
        /* <DEDUP_REMOVED lines=72> */
.L_x_4214:
        /* <DEDUP_REMOVED lines=42> */
.L_x_4216:
        /* <DEDUP_REMOVED lines=19> */
.L_x_4217:
        /* <DEDUP_REMOVED lines=11> */
.L_x_4218:
[----:B------:R-:W-:Y:S05]  /*40b0*/  BSYNC.RECONVERGENT B0 ;  /* 0x0000000000007941 */ /* 0x000fea0003800200 */
.L_x_4211:
        /* <DEDUP_REMOVED lines=48> */
[----:B--2---:R-:W-:Y:S02]  /*43c0*/  HADD2.F32 R45, -RZ, R45.H0_H0 ;  /* 0x2000002dff2d7230 */ /* 0x004fe40000004100 */
[----:B---3--:R-:W-:Y:S02]  /*43d0*/  HADD2.F32 R46, -RZ, R49.H0_H0 ;  /* 0x20000031ff2e7230 */ /* 0x008fe40000004100 */
[----:B----4-:R-:W-:Y:S02]  /*43e0*/  HADD2.F32 R48, -RZ, R48.H0_H0 ;  /* 0x20000030ff307230 */ /* 0x010fe40000004100 */
[----:B-----5:R-:W-:Y:S01]  /*43f0*/  HADD2.F32 R47, -RZ, R52.H0_H0 ;  /* 0x20000034ff2f7230 */ /* 0x020fe20000004100 */
        /* <DEDUP_REMOVED lines=32> */
.L_x_4222:
[----:B------:R-:W-:Y:S05]  /*4600*/  BSYNC.RECONVERGENT B1 ;  /* 0x0000000000017941 */ /* 0x000fea0003800200 */
.L_x_4221:
        /* <DEDUP_REMOVED lines=21> */
.L_x_4224:
[----:B------:R-:W-:Y:S05]  /*4760*/  BSYNC.RECONVERGENT B1 ;  /* 0x0000000000017941 */ /* 0x000fea0003800200 */
.L_x_4223:
        /* <DEDUP_REMOVED lines=19> */
.L_x_4226:
[----:B------:R-:W-:Y:S05]  /*48a0*/  BSYNC.RECONVERGENT B1 ;  /* 0x0000000000017941 */ /* 0x000fea0003800200 */
.L_x_4225:
        /* <DEDUP_REMOVED lines=37> */
.L_x_4228:
[----:B------:R-:W-:Y:S05]  /*4b00*/  BSYNC.RECONVERGENT B1 ;  /* 0x0000000000017941 */ /* 0x000fea0003800200 */
.L_x_4227:
        /* <DEDUP_REMOVED lines=21> */
.L_x_4230:
[----:B------:R-:W-:Y:S05]  /*4c60*/  BSYNC.RECONVERGENT B1 ;  /* 0x0000000000017941 */ /* 0x000fea0003800200 */
.L_x_4229:
        /* <DEDUP_REMOVED lines=19> */
.L_x_4232:
[----:B------:R-:W-:Y:S05]  /*4da0*/  BSYNC.RECONVERGENT B1 ;  /* 0x0000000000017941 */ /* 0x000fea0003800200 */
.L_x_4231:
        /* <DEDUP_REMOVED lines=19> */
.L_x_4234:
[----:B------:R-:W-:Y:S05]  /*4ee0*/  BSYNC.RECONVERGENT B1 ;  /* 0x0000000000017941 */ /* 0x000fea0003800200 */
.L_x_4233:
        /* <DEDUP_REMOVED lines=19> */
.L_x_4236:
[----:B------:R-:W-:Y:S05]  /*5020*/  BSYNC.RECONVERGENT B1 ;  /* 0x0000000000017941 */ /* 0x000fea0003800200 */
.L_x_4235:
        /* <DEDUP_REMOVED lines=43> */
.L_x_4238:
[----:B------:R-:W-:Y:S05]  /*52e0*/  BSYNC.RECONVERGENT B1 ;  /* 0x0000000000017941 */ /* 0x000fea0003800200 */
.L_x_4237:
        /* <DEDUP_REMOVED lines=19> */
.L_x_4240:
[----:B------:R-:W-:Y:S05]  /*5420*/  BSYNC.RECONVERGENT B1 ;  /* 0x0000000000017941 */ /* 0x000fea0003800200 */
.L_x_4239:
        /* <DEDUP_REMOVED lines=19> */
.L_x_4242:
[----:B------:R-:W-:Y:S05]  /*5560*/  BSYNC.RECONVERGENT B1 ;  /* 0x0000000000017941 */ /* 0x000fea0003800200 */
.L_x_4241:
        /* <DEDUP_REMOVED lines=19> */
.L_x_4244:
[----:B------:R-:W-:Y:S05]  /*56a0*/  BSYNC.RECONVERGENT B1 ;  /* 0x0000000000017941 */ /* 0x000fea0003800200 */
.L_x_4243:
        /* <DEDUP_REMOVED lines=19> */
.L_x_4246:
[----:B------:R-:W-:Y:S05]  /*57e0*/  BSYNC.RECONVERGENT B1 ;  /* 0x0000000000017941 */ /* 0x000fea0003800200 */
.L_x_4245:
        /* <DEDUP_REMOVED lines=19> */
.L_x_4248:
[----:B------:R-:W-:Y:S05]  /*5920*/  BSYNC.RECONVERGENT B1 ;  /* 0x0000000000017941 */ /* 0x000fea0003800200 */
.L_x_4247:
        /* <DEDUP_REMOVED lines=39> */
.L_x_4250:
[----:B------:R-:W-:Y:S05]  /*5ba0*/  BSYNC.RECONVERGENT B1 ;  /* 0x0000000000017941 */ /* 0x000fea0003800200 */
.L_x_4249:
        /* <DEDUP_REMOVED lines=19> */
.L_x_4252:
[----:B------:R-:W-:Y:S05]  /*5ce0*/  BSYNC.RECONVERGENT B1 ;  /* 0x0000000000017941 */ /* 0x000fea0003800200 */
.L_x_4251:
        /* <DEDUP_REMOVED lines=19> */
.L_x_4254:
[----:B------:R-:W-:Y:S05]  /*5e20*/  BSYNC.RECONVERGENT B1 ;  /* 0x0000000000017941 */ /* 0x000fea0003800200 */
.L_x_4253:
        /* <DEDUP_REMOVED lines=19> */
.L_x_4256:
[----:B------:R-:W-:Y:S05]  /*5f60*/  BSYNC.RECONVERGENT B1 ;  /* 0x0000000000017941 */ /* 0x000fea0003800200 */
.L_x_4255:
        /* <DEDUP_REMOVED lines=19> */
.L_x_4258:
[----:B------:R-:W-:Y:S05]  /*60a0*/  BSYNC.RECONVERGENT B1 ;  /* 0x0000000000017941 */ /* 0x000fea0003800200 */
.L_x_4257:
        /* <DEDUP_REMOVED lines=19> */
.L_x_4260:
[----:B------:R-:W-:Y:S05]  /*61e0*/  BSYNC.RECONVERGENT B1 ;  /* 0x0000000000017941 */ /* 0x000fea0003800200 */
.L_x_4259:
        /* <DEDUP_REMOVED lines=43> */
.L_x_4262:
[----:B------:R-:W-:Y:S05]  /*64a0*/  BSYNC.RECONVERGENT B1 ;  /* 0x0000000000017941 */ /* 0x000fea0003800200 */
.L_x_4261:
        /* <DEDUP_REMOVED lines=19> */
.L_x_4264:
[----:B------:R-:W-:Y:S05]  /*65e0*/  BSYNC.RECONVERGENT B1 ;  /* 0x0000000000017941 */ /* 0x000fea0003800200 */
.L_x_4263:
        /* <DEDUP_REMOVED lines=19> */
.L_x_4266:
[----:B------:R-:W-:Y:S05]  /*6720*/  BSYNC.RECONVERGENT B1 ;  /* 0x0000000000017941 */ /* 0x000fea0003800200 */
.L_x_4265:
        /* <DEDUP_REMOVED lines=19> */
.L_x_4268:
[----:B------:R-:W-:Y:S05]  /*6860*/  BSYNC.RECONVERGENT B1 ;  /* 0x0000000000017941 */ /* 0x000fea0003800200 */
.L_x_4267:
        /* <DEDUP_REMOVED lines=19> */
.L_x_4270:
[----:B------:R-:W-:Y:S05]  /*69a0*/  BSYNC.RECONVERGENT B1 ;  /* 0x0000000000017941 */ /* 0x000fea0003800200 */
.L_x_4269:
        /* <DEDUP_REMOVED lines=19> */
.L_x_4272:
[----:B------:R-:W-:Y:S05]  /*6ae0*/  BSYNC.RECONVERGENT B1 ;  /* 0x0000000000017941 */ /* 0x000fea0003800200 */
.L_x_4271:
        /* <DEDUP_REMOVED lines=41> */
.L_x_4274:
[----:B------:R-:W-:Y:S05]  /*6d80*/  BSYNC.RECONVERGENT B1 ;  /* 0x0000000000017941 */ /* 0x000fea0003800200 */
.L_x_4273:
        /* <DEDUP_REMOVED lines=19> */
.L_x_4276:
[----:B------:R-:W-:Y:S05]  /*6ec0*/  BSYNC.RECONVERGENT B1 ;  /* 0x0000000000017941 */ /* 0x000fea0003800200 */
.L_x_4275:
        /* <DEDUP_REMOVED lines=19> */
.L_x_4278:
[----:B------:R-:W-:Y:S05]  /*7000*/  BSYNC.RECONVERGENT B1 ;  /* 0x0000000000017941 */ /* 0x000fea0003800200 */
.L_x_4277:
        /* <DEDUP_REMOVED lines=19> */
.L_x_4280:
[----:B------:R-:W-:Y:S05]  /*7140*/  BSYNC.RECONVERGENT B1 ;  /* 0x0000000000017941 */ /* 0x000fea0003800200 */
.L_x_4279:
        /* <DEDUP_REMOVED lines=19> */
.L_x_4282:
[----:B------:R-:W-:Y:S05]  /*7280*/  BSYNC.RECONVERGENT B1 ;  /* 0x0000000000017941 */ /* 0x000fea0003800200 */
.L_x_4281:
        /* <DEDUP_REMOVED lines=18> */
.L_x_4220:
        /* <DEDUP_REMOVED lines=41> */
.L_x_4285:
[----:B------:R-:W-:Y:S05]  /*7640*/  BSYNC.RECONVERGENT B1 ;  /* 0x0000000000017941 */ /* 0x000fea0003800200 */
.L_x_4284:
        /* <DEDUP_REMOVED lines=31> */
.L_x_4287:
[----:B------:R-:W-:Y:S05]  /*7840*/  BSYNC.RECONVERGENT B1 ;  /* 0x0000000000017941 */ /* 0x000fea0003800200 */
.L_x_4286:
        /* <DEDUP_REMOVED lines=29> */
.L_x_4289:
[----:B------:R-:W-:Y:S05]  /*7a20*/  BSYNC.RECONVERGENT B1 ;  /* 0x0000000000017941 */ /* 0x000fea0003800200 */
.L_x_4288:
        /* <DEDUP_REMOVED lines=47> */
.L_x_4291:
[----:B------:R-:W-:Y:S05]  /*7d20*/  BSYNC.RECONVERGENT B1 ;  /* 0x0000000000017941 */ /* 0x000fea0003800200 */
.L_x_4290:
        /* <DEDUP_REMOVED lines=31> */
.L_x_4293:
[----:B------:R-:W-:Y:S05]  /*7f20*/  BSYNC.RECONVERGENT B1 ;  /* 0x0000000000017941 */ /* 0x000fea0003800200 */
.L_x_4292:
        /* <DEDUP_REMOVED lines=29> */
.L_x_4295:
[----:B------:R-:W-:Y:S05]  /*8100*/  BSYNC.RECONVERGENT B1 ;  /* 0x0000000000017941 */ /* 0x000fea0003800200 */
.L_x_4294:
        /* <DEDUP_REMOVED lines=29> */
.L_x_4297:
[----:B------:R-:W-:Y:S05]  /*82e0*/  BSYNC.RECONVERGENT B1 ;  /* 0x0000000000017941 */ /* 0x000fea0003800200 */
.L_x_4296:
        /* <DEDUP_REMOVED lines=29> */
.L_x_4299:
[----:B------:R-:W-:Y:S05]  /*84c0*/  BSYNC.RECONVERGENT B1 ;  /* 0x0000000000017941 */ /* 0x000fea0003800200 */
.L_x_4298:
        /* <DEDUP_REMOVED lines=53> */
.L_x_4301:
[----:B------:R-:W-:Y:S05]  /*8820*/  BSYNC.RECONVERGENT B1 ;  /* 0x0000000000017941 */ /* 0x000fea0003800200 */
.L_x_4300:
        /* <DEDUP_REMOVED lines=29> */
.L_x_4303:
[----:B------:R-:W-:Y:S05]  /*8a00*/  BSYNC.RECONVERGENT B1 ;  /* 0x0000000000017941 */ /* 0x000fea0003800200 */
.L_x_4302:
        /* <DEDUP_REMOVED lines=29> */
.L_x_4305:
[----:B------:R-:W-:Y:S05]  /*8be0*/  BSYNC.RECONVERGENT B1 ;  /* 0x0000000000017941 */ /* 0x000fea0003800200 */
.L_x_4304:
        /* <DEDUP_REMOVED lines=29> */
.L_x_4307:
[----:B------:R-:W-:Y:S05]  /*8dc0*/  BSYNC.RECONVERGENT B1 ;  /* 0x0000000000017941 */ /* 0x000fea0003800200 */
.L_x_4306:
        /* <DEDUP_REMOVED lines=29> */
.L_x_4309:
[----:B------:R-:W-:Y:S05]  /*8fa0*/  BSYNC.RECONVERGENT B1 ;  /* 0x0000000000017941 */ /* 0x000fea0003800200 */
.L_x_4308:
        /* <DEDUP_REMOVED lines=29> */
.L_x_4311:
[----:B------:R-:W-:Y:S05]  /*9180*/  BSYNC.RECONVERGENT B1 ;  /* 0x0000000000017941 */ /* 0x000fea0003800200 */
.L_x_4310:
        /* <DEDUP_REMOVED lines=49> */
.L_x_4313:
[----:B------:R-:W-:Y:S05]  /*94a0*/  BSYNC.RECONVERGENT B1 ;  /* 0x0000000000017941 */ /* 0x000fea0003800200 */
.L_x_4312:
        /* <DEDUP_REMOVED lines=29> */
.L_x_4315:
[----:B------:R-:W-:Y:S05]  /*9680*/  BSYNC.RECONVERGENT B1 ;  /* 0x0000000000017941 */ /* 0x000fea0003800200 */
.L_x_4314:
        /* <DEDUP_REMOVED lines=29> */
.L_x_4317:
[----:B------:R-:W-:Y:S05]  /*9860*/  BSYNC.RECONVERGENT B1 ;  /* 0x0000000000017941 */ /* 0x000fea0003800200 */
.L_x_4316:
        /* <DEDUP_REMOVED lines=29> */
.L_x_4319:
[----:B------:R-:W-:Y:S05]  /*9a40*/  BSYNC.RECONVERGENT B1 ;  /* 0x0000000000017941 */ /* 0x000fea0003800200 */
.L_x_4318:
        /* <DEDUP_REMOVED lines=29> */
.L_x_4321:
[----:B------:R-:W-:Y:S05]  /*9c20*/  BSYNC.RECONVERGENT B1 ;  /* 0x0000000000017941 */ /* 0x000fea0003800200 */
.L_x_4320:
        /* <DEDUP_REMOVED lines=29> */
.L_x_4323:
[----:B------:R-:W-:Y:S05]  /*9e00*/  BSYNC.RECONVERGENT B1 ;  /* 0x0000000000017941 */ /* 0x000fea0003800200 */
.L_x_4322:
        /* <DEDUP_REMOVED lines=53> */
.L_x_4325:
[----:B------:R-:W-:Y:S05]  /*a160*/  BSYNC.RECONVERGENT B1 ;  /* 0x0000000000017941 */ /* 0x000fea0003800200 */
.L_x_4324:
        /* <DEDUP_REMOVED lines=29> */
.L_x_4327:
[----:B------:R-:W-:Y:S05]  /*a340*/  BSYNC.RECONVERGENT B1 ;  /* 0x0000000000017941 */ /* 0x000fea0003800200 */
.L_x_4326:
        /* <DEDUP_REMOVED lines=29> */
.L_x_4329:
[----:B------:R-:W-:Y:S05]  /*a520*/  BSYNC.RECONVERGENT B1 ;  /* 0x0000000000017941 */ /* 0x000fea0003800200 */
.L_x_4328:
        /* <DEDUP_REMOVED lines=29> */
.L_x_4331:
[----:B------:R-:W-:Y:S05]  /*a700*/  BSYNC.RECONVERGENT B1 ;  /* 0x0000000000017941 */ /* 0x000fea0003800200 */
.L_x_4330:
        /* <DEDUP_REMOVED lines=29> */
.L_x_4333:
[----:B------:R-:W-:Y:S05]  /*a8e0*/  BSYNC.RECONVERGENT B1 ;  /* 0x0000000000017941 */ /* 0x000fea0003800200 */
.L_x_4332:
        /* <DEDUP_REMOVED lines=29> */
.L_x_4335:
[----:B------:R-:W-:Y:S05]  /*aac0*/  BSYNC.RECONVERGENT B1 ;  /* 0x0000000000017941 */ /* 0x000fea0003800200 */
.L_x_4334:
        /* <DEDUP_REMOVED lines=51> */
.L_x_4337:
[----:B------:R-:W-:Y:S05]  /*ae00*/  BSYNC.RECONVERGENT B1 ;  /* 0x0000000000017941 */ /* 0x000fea0003800200 */
.L_x_4336:
        /* <DEDUP_REMOVED lines=29> */
.L_x_4339:
[----:B------:R-:W-:Y:S05]  /*afe0*/  BSYNC.RECONVERGENT B1 ;  /* 0x0000000000017941 */ /* 0x000fea0003800200 */
.L_x_4338:
        /* <DEDUP_REMOVED lines=29> */
.L_x_4341:
[----:B------:R-:W-:Y:S05]  /*b1c0*/  BSYNC.RECONVERGENT B1 ;  /* 0x0000000000017941 */ /* 0x000fea0003800200 */
.L_x_4340:
        /* <DEDUP_REMOVED lines=29> */
.L_x_4343:
[----:B------:R-:W-:Y:S05]  /*b3a0*/  BSYNC.RECONVERGENT B1 ;  /* 0x0000000000017941 */ /* 0x000fea0003800200 */
.L_x_4342:
        /* <DEDUP_REMOVED lines=29> */
.L_x_4345:
[----:B------:R-:W-:Y:S05]  /*b580*/  BSYNC.RECONVERGENT B1 ;  /* 0x0000000000017941 */ /* 0x000fea0003800200 */
.L_x_4344:
        /* <DEDUP_REMOVED lines=27> */
.L_x_4283:
[----:B------:R-:W-:Y:S05]  /*b740*/  BSYNC.RECONVERGENT B0 ;  /* 0x0000000000007941 */ /* 0x000fea0003800200 */
.L_x_4219:
        /* <DEDUP_REMOVED lines=9> */
.L_x_4347:
        /* <DEDUP_REMOVED lines=10> */
.L_x_4420:


//--------------------- .nv.shared.reserved.0     --------------------------
	.section	.nv.shared.reserved.0,"aw",@nobits
	.weak		__nv_reservedSMEM_offset_0_alias
	.size		__nv_reservedSMEM_offset_0_alias, 0, 64
	.other		__nv_reservedSMEM_offset_0_alias,@"STO_CUDA_RESERVED_SHARED STV_DEFAULT"
__nv_reservedSMEM_offset_0_alias:
	.zero		0
	.zero		64


//--------------------- .nv.global                --------------------------
	.section	.nv.global,"aw",@nobits
.nv.global:
	.type		_ZN61_INTERNAL_4e72ded4_30_group_norm_nhwc_one_pass_70_cu_00885b1f6thrust24THRUST_300001_SM_1030_NS12placeholders2_5E,@object
	.size		_ZN61_INTERNAL_4e72ded4_30_group_norm_nhwc_one_pass_70_cu_00885b1f6thrust24THRUST_300001_SM_1030_NS12placeholders2_5E,(_ZN61_INTERNAL_4e72ded4_30_group_norm_nhwc_one_pass_70_cu_00885b1f4cuda3std3__45__cpo6cbeginE - _ZN61_INTERNAL_4e72ded4_30_group_norm_nhwc_one_pass_70_cu_00885b1f6thrust24THRUST_300001_SM_1030_NS12placeholders2_5E)
_ZN61_INTERNAL_4e72ded4_30_group_norm_nhwc_one_pass_70_cu_00885b1f6thrust24THRUST_300001_SM_1030_NS12placeholders2_5E:
	.zero		1
	.type		_ZN61_INTERNAL_4e72ded4_30_group_norm_nhwc_one_pass_70_cu_00885b1f4cuda3std3__45__cpo6cbeginE,@object
	.size		_ZN61_INTERNAL_4e72ded4_30_group_norm_nhwc_one_pass_70_cu_00885b1f4cuda3std3__45__cpo6cbeginE,(_ZN61_INTERNAL_4e72ded4_30_group_norm_nhwc_one_pass_70_cu_00885b1f4cuda3std6ranges3__45__cpo6cbeginE - _ZN61_INTERNAL_4e72ded4_30_group_norm_nhwc_one_pass_70_cu_00885b1f4cuda3std3__45__cpo6cbeginE)
_ZN61_INTERNAL_4e72ded4_30_group_norm_nhwc_one_pass_70_cu_00885b1f4cuda3std3__45__cpo6cbeginE:
	.zero		1
	.type		_ZN61_INTERNAL_4e72ded4_30_group_norm_nhwc_one_pass_70_cu_00885b1f4cuda3std6ranges3__45__cpo6cbeginE,@object
	.size		_ZN61_INTERNAL_4e72ded4_30_group_norm_nhwc_one_pass_70_cu_00885b1f4cuda3std6ranges3__45__cpo6cbeginE,(_ZN61_INTERNAL_4e72ded4_30_group_norm_nhwc_one_pass_70_cu_00885b1f4cuda3std3__48in_placeE - _ZN61_INTERNAL_4e72ded4_30_group_norm_nhwc_one_pass_70_cu_00885b1f4cuda3std6ranges3__45__cpo6cbeginE)
_ZN61_INTERNAL_4e72ded4_30_group_norm_nhwc_one_pass_70_cu_00885b1f4cuda3std6ranges3__45__cpo6cbeginE:
	.zero		1
	.type		_ZN61_INTERNAL_4e72ded4_30_group_norm_nhwc_one_pass_70_cu_00885b1f4cuda3std3__48in_placeE,@object
	.size		_ZN61_INTERNAL_4e72ded4_30_group_norm_nhwc_one_pass_70_cu_00885b1f4cuda3std3__48in_placeE,(_ZN61_INTERNAL_4e72ded4_30_group_norm_nhwc_one_pass_70_cu_00885b1f4cuda3std6ranges3__45__cpo4sizeE - _ZN61_INTERNAL_4e72ded4_30_group_norm_nhwc_one_pass_70_cu_00885b1f4cuda3std3__48in_placeE)
_ZN61_INTERNAL_4e72ded4_30_group_norm_nhwc_one_pass_70_cu_00885b1f4cuda3std3__48in_placeE:
	.zero		1
	.type		_ZN61_INTERNAL_4e72ded4_30_group_norm_nhwc_one_pass_70_cu_00885b1f4cuda3std6ranges3__45__cpo4sizeE,@object
	.size		_ZN61_INTERNAL_4e72ded4_30_group_norm_nhwc_one_pass_70_cu_00885b1f4cuda3std6ranges3__45__cpo4sizeE,(_ZN61_INTERNAL_4e72ded4_30_group_norm_nhwc_one_pass_70_cu_00885b1f6thrust24THRUST_300001_SM_1030_NS12placeholders2_9E - _ZN61_INTERNAL_4e72ded4_30_group_norm_nhwc_one_pass_70_cu_00885b1f4cuda3std6ranges3__45__cpo4sizeE)
_ZN61_INTERNAL_4e72ded4_30_group_norm_nhwc_one_pass_70_cu_00885b1f4cuda3std6ranges3__45__cpo4sizeE:
	.zero		1
	.type		_ZN61_INTERNAL_4e72ded4_30_group_norm_nhwc_one_pass_70_cu_00885b1f6thrust24THRUST_300001_SM_1030_NS12placeholders2_9E,@object
	.size		_ZN61_INTERNAL_4e72ded4_30_group_norm_nhwc_one_pass_70_cu_00885b1f6thrust24THRUST_300001_SM_1030_NS12placeholders2_9E,(_ZN61_INTERNAL_4e72ded4_30_group_norm_nhwc_one_pass_70_cu_00885b1f4cuda3std3__45__cpo7crbeginE - _ZN61_INTERNAL_4e72ded4_30_group_norm_nhwc_one_pass_70_cu_00885b1f6thrust24THRUST_300001_SM_1030_NS12placeholders2_9E)
_ZN61_INTERNAL_4e72ded4_30_group_norm_nhwc_one_pass_70_cu_00885b1f6thrust24THRUST_300001_SM_1030_NS12placeholders2_9E:
	.zero		1
	.type		_ZN61_INTERNAL_4e72ded4_30_group_norm_nhwc_one_pass_70_cu_00885b1f4cuda3std3__45__cpo7crbeginE,@object
	.size		_ZN61_INTERNAL_4e72ded4_30_group_norm_nhwc_one_pass_70_cu_00885b1f4cuda3std3__45__cpo7crbeginE,(_ZN61_INTERNAL_4e72ded4_30_group_norm_nhwc_one_pass_70_cu_00885b1f4cuda3std6ranges3__45__cpo4nextE - _ZN61_INTERNAL_4e72ded4_30_group_norm_nhwc_one_pass_70_cu_00885b1f4cuda3std3__45__cpo7crbeginE)
_ZN61_INTERNAL_4e72ded4_30_group_norm_nhwc_one_pass_70_cu_00885b1f4cuda3std3__45__cpo7crbeginE:
	.zero		1
	.type		_ZN61_INTERNAL_4e72ded4_30_group_norm_nhwc_one_pass_70_cu_00885b1f4cuda3std6ranges3__45__cpo4nextE,@object
	.size		_ZN61_INTERNAL_4e72ded4_30_group_norm_nhwc_one_pass_70_cu_00885b1f4cuda3std6ranges3__45__cpo4nextE,(_ZN61_INTERNAL_4e72ded4_30_group_norm_nhwc_one_pass_70_cu_00885b1f4cuda3std6ranges3__45__cpo4swapE - _ZN61_INTERNAL_4e72ded4_30_group_norm_nhwc_one_pass_70_cu_00885b1f4cuda3std6ranges3__45__cpo4nextE)
_ZN61_INTERNAL_4e72ded4_30_group_norm_nhwc_one_pass_70_cu_00885b1f4cuda3std6ranges3__45__cpo4nextE:
	.zero		1
	.type		_ZN61_INTERNAL_4e72ded4_30_group_norm_nhwc_one_pass_70_cu_00885b1f4cuda3std6ranges3__45__cpo4swapE,@object
	.size		_ZN61_INTERNAL_4e72ded4_30_group_norm_nhwc_one_pass_70_cu_00885b1f4cuda3std6ranges3__45__cpo4swapE,(_ZN61_INTERNAL_4e72ded4_30_group_norm_nhwc_one_pass_70_cu_00885b1f6thrust24THRUST_300001_SM_1030_NS12placeholders2_1E - _ZN61_INTERNAL_4e72ded4_30_group_norm_nhwc_one_pass_70_cu_00885b1f4cuda3std6ranges3__45__cpo4swapE)
_ZN61_INTERNAL_4e72ded4_30_group_norm_nhwc_one_pass_70_cu_00885b1f4cuda3std6ranges3__45__cpo4swapE:
	.zero		1
	.type		_ZN61_INTERNAL_4e72ded4_30_group_norm_nhwc_one_pass_70_cu_00885b1f6thrust24THRUST_300001_SM_1030_NS12placeholders2_1E,@object
	.size		_ZN61_INTERNAL_4e72ded4_30_group_norm_nhwc_one_pass_70_cu_00885b1f6thrust24THRUST_300001_SM_1030_NS12placeholders2_1E,(_ZN61_INTERNAL_4e72ded4_30_group_norm_nhwc_one_pass_70_cu_00885b1f6thrust24THRUST_300001_SM_1030_NS12placeholders2_3E - _ZN61_INTERNAL_4e72ded4_30_group_norm_nhwc_one_pass_70_cu_00885b1f6thrust24THRUST_300001_SM_1030_NS12placeholders2_1E)
_ZN61_INTERNAL_4e72ded4_30_group_norm_nhwc_one_pass_70_cu_00885b1f6thrust24THRUST_300001_SM_1030_NS12placeholders2_1E:
	.zero		1
	.type		_ZN61_INTERNAL_4e72ded4_30_group_norm_nhwc_one_pass_70_cu_00885b1f6thrust24THRUST_300001_SM_1030_NS12placeholders2_3E,@object
	.size		_ZN61_INTERNAL_4e72ded4_30_group_norm_nhwc_one_pass_70_cu_00885b1f6thrust24THRUST_300001_SM_1030_NS12placeholders2_3E,(_ZN61_INTERNAL_4e72ded4_30_group_norm_nhwc_one_pass_70_cu_00885b1f4cuda3std3__45__cpo5beginE - _ZN61_INTERNAL_4e72ded4_30_group_norm_nhwc_one_pass_70_cu_00885b1f6thrust24THRUST_300001_SM_1030_NS12placeholders2_3E)
_ZN61_INTERNAL_4e72ded4_30_group_norm_nhwc_one_pass_70_cu_00885b1f6thrust24THRUST_300001_SM_1030_NS12placeholders2_3E:
	.zero		1
	.type		_ZN61_INTERNAL_4e72ded4_30_group_norm_nhwc_one_pass_70_cu_00885b1f4cuda3std3__45__cpo5beginE,@object
	.size		_ZN61_INTERNAL_4e72ded4_30_group_norm_nhwc_one_pass_70_cu_00885b1f4cuda3std3__45__cpo5beginE,(_ZN61_INTERNAL_4e72ded4_30_group_norm_nhwc_one_pass_70_cu_00885b1f4cuda3std6ranges3__45__cpo5beginE - _ZN61_INTERNAL_4e72ded4_30_group_norm_nhwc_one_pass_70_cu_00885b1f4cuda3std3__45__cpo5beginE)
_ZN61_INTERNAL_4e72ded4_30_group_norm_nhwc_one_pass_70_cu_00885b1f4cuda3std3__45__cpo5beginE:
	.zero		1
	.type		_ZN61_INTERNAL_4e72ded4_30_group_norm_nhwc_one_pass_70_cu_00885b1f4cuda3std6ranges3__45__cpo5beginE,@object
	.size		_ZN61_INTERNAL_4e72ded4_30_group_norm_nhwc_one_pass_70_cu_00885b1f4cuda3std6ranges3__45__cpo5beginE,(_ZN61_INTERNAL_4e72ded4_30_group_norm_nhwc_one_pass_70_cu_00885b1f4cuda3std3__463_GLOBAL__N__4e72ded4_30_group_norm_nhwc_one_pass_70_cu_00885b1f6ignoreE - _ZN61_INTERNAL_4e72ded4_30_group_norm_nhwc_one_pass_70_cu_00885b1f4cuda3std6ranges3__45__cpo5beginE)
_ZN61_INTERNAL_4e72ded4_30_group_norm_nhwc_one_pass_70_cu_00885b1f4cuda3std6ranges3__45__cpo5beginE:
	.zero		1
	.type		_ZN61_INTERNAL_4e72ded4_30_group_norm_nhwc_one_pass_70_cu_00885b1f4cuda3std3__463_GLOBAL__N__4e72ded4_30_group_norm_nhwc_one_pass_70_cu_00885b1f6ignoreE,@object
	.size		_ZN61_INTERNAL_4e72ded4_30_group_norm_nhwc_one_pass_70_cu_00885b1f4cuda3std3__463_GLOBAL__N__4e72ded4_30_group_norm_nhwc_one_pass_70_cu_00885b1f6ignoreE,(_ZN61_INTERNAL_4e72ded4_30_group_norm_nhwc_one_pass_70_cu_00885b1f4cuda3std6ranges3__45__cpo4dataE - _ZN61_INTERNAL_4e72ded4_30_group_norm_nhwc_one_pass_70_cu_00885b1f4cuda3std3__463_GLOBAL__N__4e72ded4_30_group_norm_nhwc_one_pass_70_cu_00885b1f6ignoreE)
_ZN61_INTERNAL_4e72ded4_30_group_norm_nhwc_one_pass_70_cu_00885b1f4cuda3std3__463_GLOBAL__N__4e72ded4_30_group_norm_nhwc_one_pass_70_cu_00885b1f6ignoreE:
	.zero		1
	.type		_ZN61_INTERNAL_4e72ded4_30_group_norm_nhwc_one_pass_70_cu_00885b1f4cuda3std6ranges3__45__cpo4dataE,@object
	.size		_ZN61_INTERNAL_4e72ded4_30_group_norm_nhwc_one_pass_70_cu_00885b1f4cuda3std6ranges3__45__cpo4dataE,(_ZN61_INTERNAL_4e72ded4_30_group_norm_nhwc_one_pass_70_cu_00885b1f6thrust24THRUST_300001_SM_1030_NS12placeholders2_7E - _ZN61_INTERNAL_4e72ded4_30_group_norm_nhwc_one_pass_70_cu_00885b1f4cuda3std6ranges3__45__cpo4dataE)
_ZN61_INTERNAL_4e72ded4_30_group_norm_nhwc_one_pass_70_cu_00885b1f4cuda3std6ranges3__45__cpo4dataE:
	.zero		1
	.type		_ZN61_INTERNAL_4e72ded4_30_group_norm_nhwc_one_pass_70_cu_00885b1f6thrust24THRUST_300001_SM_1030_NS12placeholders2_7E,@object
	.size		_ZN61_INTERNAL_4e72ded4_30_group_norm_nhwc_one_pass_70_cu_00885b1f6thrust24THRUST_300001_SM_1030_NS12placeholders2_7E,(_ZN61_INTERNAL_4e72ded4_30_group_norm_nhwc_one_pass_70_cu_00885b1f4cuda3std3__45__cpo6rbeginE - _ZN61_INTERNAL_4e72ded4_30_group_norm_nhwc_one_pass_70_cu_00885b1f6thrust24THRUST_300001_SM_1030_NS12placeholders2_7E)
_ZN61_INTERNAL_4e72ded4_30_group_norm_nhwc_one_pass_70_cu_00885b1f6thrust24THRUST_300001_SM_1030_NS12placeholders2_7E:
	.zero		1
	.type		_ZN61_INTERNAL_4e72ded4_30_group_norm_nhwc_one_pass_70_cu_00885b1f4cuda3std3__45__cpo6rbeginE,@object
	.size		_ZN61_INTERNAL_4e72ded4_30_group_norm_nhwc_one_pass_70_cu_00885b1f4cuda3std3__45__cpo6rbeginE,(_ZN61_INTERNAL_4e72ded4_30_group_norm_nhwc_one_pass_70_cu_00885b1f4cuda3std6ranges3__45__cpo7advanceE - _ZN61_INTERNAL_4e72ded4_30_group_norm_nhwc_one_pass_70_cu_00885b1f4cuda3std3__45__cpo6rbeginE)
_ZN61_INTERNAL_4e72ded4_30_group_norm_nhwc_one_pass_70_cu_00885b1f4cuda3std3__45__cpo6rbeginE:
	.zero		1
	.type		_ZN61_INTERNAL_4e72ded4_30_group_norm_nhwc_one_pass_70_cu_00885b1f4cuda3std6ranges3__45__cpo7advanceE,@object
	.size		_ZN61_INTERNAL_4e72ded4_30_group_norm_nhwc_one_pass_70_cu_00885b1f4cuda3std6ranges3__45__cpo7advanceE,(_ZN61_INTERNAL_4e72ded4_30_group_norm_nhwc_one_pass_70_cu_00885b1f4cuda3std3__47nulloptE - _ZN61_INTERNAL_4e72ded4_30_group_norm_nhwc_one_pass_70_cu_00885b1f4cuda3std6ranges3__45__cpo7advanceE)
_ZN61_INTERNAL_4e72ded4_30_group_norm_nhwc_one_pass_70_cu_00885b1f4cuda3std6ranges3__45__cpo7advanceE:
	.zero		1
	.type		_ZN61_INTERNAL_4e72ded4_30_group_norm_nhwc_one_pass_70_cu_00885b1f4cuda3std3__47nulloptE,@object
	.size		_ZN61_INTERNAL_4e72ded4_30_group_norm_nhwc_one_pass_70_cu_00885b1f4cuda3std3__47nulloptE,(_ZN61_INTERNAL_4e72ded4_30_group_norm_nhwc_one_pass_70_cu_00885b1f4cuda3std6ranges3__45__cpo8distanceE - _ZN61_INTERNAL_4e72ded4_30_group_norm_nhwc_one_pass_70_cu_00885b1f4cuda3std3__47nulloptE)
_ZN61_INTERNAL_4e72ded4_30_group_norm_nhwc_one_pass_70_cu_00885b1f4cuda3std3__47nulloptE:
	.zero		1
	.type		_ZN61_INTERNAL_4e72ded4_30_group_norm_nhwc_one_pass_70_cu_00885b1f4cuda3std6ranges3__45__cpo8distanceE,@object
	.size		_ZN61_INTERNAL_4e72ded4_30_group_norm_nhwc_one_pass_70_cu_00885b1f4cuda3std6ranges3__45__cpo8distanceE,(_ZN61_INTERNAL_4e72ded4_30_group_norm_nhwc_one_pass_70_cu_00885b1f6thrust24THRUST_300001_SM_1030_NS12placeholders2_6E - _ZN61_INTERNAL_4e72ded4_30_group_norm_nhwc_one_pass_70_cu_00885b1f4cuda3std6ranges3__45__cpo8distanceE)
_ZN61_INTERNAL_4e72ded4_30_group_norm_nhwc_one_pass_70_cu_00885b1f4cuda3std6ranges3__45__cpo8distanceE:
	.zero		1
	.type		_ZN61_INTERNAL_4e72ded4_30_group_norm_nhwc_one_pass_70_cu_00885b1f6thrust24THRUST_300001_SM_1030_NS12placeholders2_6E,@object
	.size		_ZN61_INTERNAL_4e72ded4_30_group_norm_nhwc_one_pass_70_cu_00885b1f6thrust24THRUST_300001_SM_1030_NS12placeholders2_6E,(_ZN61_INTERNAL_4e72ded4_30_group_norm_nhwc_one_pass_70_cu_00885b1f4cuda3std3__45__cpo4cendE - _ZN61_INTERNAL_4e72ded4_30_group_norm_nhwc_one_pass_70_cu_00885b1f6thrust24THRUST_300001_SM_1030_NS12placeholders2_6E)
_ZN61_INTERNAL_4e72ded4_30_group_norm_nhwc_one_pass_70_cu_00885b1f6thrust24THRUST_300001_SM_1030_NS12placeholders2_6E:
	.zero		1
	.type		_ZN61_INTERNAL_4e72ded4_30_group_norm_nhwc_one_pass_70_cu_00885b1f4cuda3std3__45__cpo4cendE,@object
	.size		_ZN61_INTERNAL_4e72ded4_30_group_norm_nhwc_one_pass_70_cu_00885b1f4cuda3std3__45__cpo4cendE,(_ZN61_INTERNAL_4e72ded4_30_group_norm_nhwc_one_pass_70_cu_00885b1f4cuda3std6ranges3__45__cpo4cendE - _ZN61_INTERNAL_4e72ded4_30_group_norm_nhwc_one_pass_70_cu_00885b1f4cuda3std3__45__cpo4cendE)
_ZN61_INTERNAL_4e72ded4_30_group_norm_nhwc_one_pass_70_cu_00885b1f4cuda3std3__45__cpo4cendE:
	.zero		1
	.type		_ZN61_INTERNAL_4e72ded4_30_group_norm_nhwc_one_pass_70_cu_00885b1f4cuda3std6ranges3__45__cpo4cendE,@object
	.size		_ZN61_INTERNAL_4e72ded4_30_group_norm_nhwc_one_pass_70_cu_00885b1f4cuda3std6ranges3__45__cpo4cendE,(_ZN61_INTERNAL_4e72ded4_30_group_norm_nhwc_one_pass_70_cu_00885b1f4cuda3std3__420unreachable_sentinelE - _ZN61_INTERNAL_4e72ded4_30_group_norm_nhwc_one_pass_70_cu_00885b1f4cuda3std6ranges3__45__cpo4cendE)
_ZN61_INTERNAL_4e72ded4_30_group_norm_nhwc_one_pass_70_cu_00885b1f4cuda3std6ranges3__45__cpo4cendE:
	.zero		1
	.type		_ZN61_INTERNAL_4e72ded4_30_group_norm_nhwc_one_pass_70_cu_00885b1f4cuda3std3__420unreachable_sentinelE,@object
	.size		_ZN61_INTERNAL_4e72ded4_30_group_norm_nhwc_one_pass_70_cu_00885b1f4cuda3std3__420unreachable_sentinelE,(_ZN61_INTERNAL_4e72ded4_30_group_norm_nhwc_one_pass_70_cu_00885b1f4cuda3std6ranges3__45__cpo5ssizeE - _ZN61_INTERNAL_4e72ded4_30_group_norm_nhwc_one_pass_70_cu_00885b1f4cuda3std3__420unreachable_sentinelE)
_ZN61_INTERNAL_4e72ded4_30_group_norm_nhwc_one_pass_70_cu_00885b1f4cuda3std3__420unreachable_sentinelE:
	.zero		1
	.type		_ZN61_INTERNAL_4e72ded4_30_group_norm_nhwc_one_pass_70_cu_00885b1f4cuda3std6ranges3__45__cpo5ssizeE,@object
	.size		_ZN61_INTERNAL_4e72ded4_30_group_norm_nhwc_one_pass_70_cu_00885b1f4cuda3std6ranges3__45__cpo5ssizeE,(_ZN61_INTERNAL_4e72ded4_30_group_norm_nhwc_one_pass_70_cu_00885b1f6thrust24THRUST_300001_SM_1030_NS12placeholders3_10E - _ZN61_INTERNAL_4e72ded4_30_group_norm_nhwc_one_pass_70_cu_00885b1f4cuda3std6ranges3__45__cpo5ssizeE)
_ZN61_INTERNAL_4e72ded4_30_group_norm_nhwc_one_pass_70_cu_00885b1f4cuda3std6ranges3__45__cpo5ssizeE:
	.zero		1
	.type		_ZN61_INTERNAL_4e72ded4_30_group_norm_nhwc_one_pass_70_cu_00885b1f6thrust24THRUST_300001_SM_1030_NS12placeholders3_10E,@object
	.size		_ZN61_INTERNAL_4e72ded4_30_group_norm_nhwc_one_pass_70_cu_00885b1f6thrust24THRUST_300001_SM_1030_NS12placeholders3_10E,(_ZN61_INTERNAL_4e72ded4_30_group_norm_nhwc_one_pass_70_cu_00885b1f4cuda3std3__45__cpo5crendE - _ZN61_INTERNAL_4e72ded4_30_group_norm_nhwc_one_pass_70_cu_00885b1f6thrust24THRUST_300001_SM_1030_NS12placeholders3_10E)
_ZN61_INTERNAL_4e72ded4_30_group_norm_nhwc_one_pass_70_cu_00885b1f6thrust24THRUST_300001_SM_1030_NS12placeholders3_10E:
	.zero		1
	.type		_ZN61_INTERNAL_4e72ded4_30_group_norm_nhwc_one_pass_70_cu_00885b1f4cuda3std3__45__cpo5crendE,@object
	.size		_ZN61_INTERNAL_4e72ded4_30_group_norm_nhwc_one_pass_70_cu_00885b1f4cuda3std3__45__cpo5crendE,(_ZN61_INTERNAL_4e72ded4_30_group_norm_nhwc_one_pass_70_cu_00885b1f4cuda3std6ranges3__45__cpo4prevE - _ZN61_INTERNAL_4e72ded4_30_group_norm_nhwc_one_pass_70_cu_00885b1f4cuda3std3__45__cpo5crendE)
_ZN61_INTERNAL_4e72ded4_30_group_norm_nhwc_one_pass_70_cu_00885b1f4cuda3std3__45__cpo5crendE:
	.zero		1
	.type		_ZN61_INTERNAL_4e72ded4_30_group_norm_nhwc_one_pass_70_cu_00885b1f4cuda3std6ranges3__45__cpo4prevE,@object
	.size		_ZN61_INTERNAL_4e72ded4_30_group_norm_nhwc_one_pass_70_cu_00885b1f4cuda3std6ranges3__45__cpo4prevE,(_ZN61_INTERNAL_4e72ded4_30_group_norm_nhwc_one_pass_70_cu_00885b1f4cuda3std6ranges3__45__cpo9iter_moveE - _ZN61_INTERNAL_4e72ded4_30_group_norm_nhwc_one_pass_70_cu_00885b1f4cuda3std6ranges3__45__cpo4prevE)
_ZN61_INTERNAL_4e72ded4_30_group_norm_nhwc_one_pass_70_cu_00885b1f4cuda3std6ranges3__45__cpo4prevE:
	.zero		1
	.type		_ZN61_INTERNAL_4e72ded4_30_group_norm_nhwc_one_pass_70_cu_00885b1f4cuda3std6ranges3__45__cpo9iter_moveE,@object
	.size		_ZN61_INTERNAL_4e72ded4_30_group_norm_nhwc_one_pass_70_cu_00885b1f4cuda3std6ranges3__45__cpo9iter_moveE,(_ZN61_INTERNAL_4e72ded4_30_group_norm_nhwc_one_pass_70_cu_00885b1f6thrust24THRUST_300001_SM_1030_NS12placeholders2_2E - _ZN61_INTERNAL_4e72ded4_30_group_norm_nhwc_one_pass_70_cu_00885b1f4cuda3std6ranges3__45__cpo9iter_moveE)
_ZN61_INTERNAL_4e72ded4_30_group_norm_nhwc_one_pass_70_cu_00885b1f4cuda3std6ranges3__45__cpo9iter_moveE:
	.zero		1
	.type		_ZN61_INTERNAL_4e72ded4_30_group_norm_nhwc_one_pass_70_cu_00885b1f6thrust24THRUST_300001_SM_1030_NS12placeholders2_2E,@object
	.size		_ZN61_INTERNAL_4e72ded4_30_group_norm_nhwc_one_pass_70_cu_00885b1f6thrust24THRUST_300001_SM_1030_NS12placeholders2_2E,(_ZN61_INTERNAL_4e72ded4_30_group_norm_nhwc_one_pass_70_cu_00885b1f6thrust24THRUST_300001_SM_1030_NS12placeholders2_4E - _ZN61_INTERNAL_4e72ded4_30_group_norm_nhwc_one_pass_70_cu_00885b1f6thrust24THRUST_300001_SM_1030_NS12placeholders2_2E)
_ZN61_INTERNAL_4e72ded4_30_group_norm_nhwc_one_pass_70_cu_00885b1f6thrust24THRUST_300001_SM_1030_NS12placeholders2_2E:
	.zero		1
	.type		_ZN61_INTERNAL_4e72ded4_30_group_norm_nhwc_one_pass_70_cu_00885b1f6thrust24THRUST_300001_SM_1030_NS12placeholders2_4E,@object
	.size		_ZN61_INTERNAL_4e72ded4_30_group_norm_nhwc_one_pass_70_cu_00885b1f6thrust24THRUST_300001_SM_1030_NS12placeholders2_4E,(_ZN61_INTERNAL_4e72ded4_30_group_norm_nhwc_one_pass_70_cu_00885b1f4cuda3std3__45__cpo3endE - _ZN61_INTERNAL_4e72ded4_30_group_norm_nhwc_one_pass_70_cu_00885b1f6thrust24THRUST_300001_SM_1030_NS12placeholders2_4E)
_ZN61_INTERNAL_4e72ded4_30_group_norm_nhwc_one_pass_70_cu_00885b1f6thrust24THRUST_300001_SM_1030_NS12placeholders2_4E:
	.zero		1
	.type		_ZN61_INTERNAL_4e72ded4_30_group_norm_nhwc_one_pass_70_cu_00885b1f4cuda3std3__45__cpo3endE,@object
	.size		_ZN61_INTERNAL_4e72ded4_30_group_norm_nhwc_one_pass_70_cu_00885b1f4cuda3std3__45__cpo3endE,(_ZN61_INTERNAL_4e72ded4_30_group_norm_nhwc_one_pass_70_cu_00885b1f4cuda3std6ranges3__45__cpo3endE - _ZN61_INTERNAL_4e72ded4_30_group_norm_nhwc_one_pass_70_cu_00885b1f4cuda3std3__45__cpo3endE)
_ZN61_INTERNAL_4e72ded4_30_group_norm_nhwc_one_pass_70_cu_00885b1f4cuda3std3__45__cpo3endE:
	.zero		1
	.type		_ZN61_INTERNAL_4e72ded4_30_group_norm_nhwc_one_pass_70_cu_00885b1f4cuda3std6ranges3__45__cpo3endE,@object
	.size		_ZN61_INTERNAL_4e72ded4_30_group_norm_nhwc_one_pass_70_cu_00885b1f4cuda3std6ranges3__45__cpo3endE,(_ZN61_INTERNAL_4e72ded4_30_group_norm_nhwc_one_pass_70_cu_00885b1f4cuda3std3__419piecewise_constructE - _ZN61_INTERNAL_4e72ded4_30_group_norm_nhwc_one_pass_70_cu_00885b1f4cuda3std6ranges3__45__cpo3endE)
_ZN61_INTERNAL_4e72ded4_30_group_norm_nhwc_one_pass_70_cu_00885b1f4cuda3std6ranges3__45__cpo3endE:
	.zero		1
	.type		_ZN61_INTERNAL_4e72ded4_30_group_norm_nhwc_one_pass_70_cu_00885b1f4cuda3std3__419piecewise_constructE,@object
	.size		_ZN61_INTERNAL_4e72ded4_30_group_norm_nhwc_one_pass_70_cu_00885b1f4cuda3std3__419piecewise_constructE,(_ZN61_INTERNAL_4e72ded4_30_group_norm_nhwc_one_pass_70_cu_00885b1f4cuda3std6ranges3__45__cpo5cdataE - _ZN61_INTERNAL_4e72ded4_30_group_norm_nhwc_one_pass_70_cu_00885b1f4cuda3std3__419piecewise_constructE)
_ZN61_INTERNAL_4e72ded4_30_group_norm_nhwc_one_pass_70_cu_00885b1f4cuda3std3__419piecewise_constructE:
	.zero		1
	.type		_ZN61_INTERNAL_4e72ded4_30_group_norm_nhwc_one_pass_70_cu_00885b1f4cuda3std6ranges3__45__cpo5cdataE,@object
	.size		_ZN61_INTERNAL_4e72ded4_30_group_norm_nhwc_one_pass_70_cu_00885b1f4cuda3std6ranges3__45__cpo5cdataE,(_ZN61_INTERNAL_4e72ded4_30_group_norm_nhwc_one_pass_70_cu_00885b1f6thrust24THRUST_300001_SM_1030_NS12placeholders2_8E - _ZN61_INTERNAL_4e72ded4_30_group_norm_nhwc_one_pass_70_cu_00885b1f4cuda3std6ranges3__45__cpo5cdataE)
_ZN61_INTERNAL_4e72ded4_30_group_norm_nhwc_one_pass_70_cu_00885b1f4cuda3std6ranges3__45__cpo5cdataE:
	.zero		1
	.type		_ZN61_INTERNAL_4e72ded4_30_group_norm_nhwc_one_pass_70_cu_00885b1f6thrust24THRUST_300001_SM_1030_NS12placeholders2_8E,@object
	.size		_ZN61_INTERNAL_4e72ded4_30_group_norm_nhwc_one_pass_70_cu_00885b1f6thrust24THRUST_300001_SM_1030_NS12placeholders2_8E,(_ZN61_INTERNAL_4e72ded4_30_group_norm_nhwc_one_pass_70_cu_00885b1f4cuda3std3__45__cpo4rendE - _ZN61_INTERNAL_4e72ded4_30_group_norm_nhwc_one_pass_70_cu_00885b1f6thrust24THRUST_300001_SM_1030_NS12placeholders2_8E)
_ZN61_INTERNAL_4e72ded4_30_group_norm_nhwc_one_pass_70_cu_00885b1f6thrust24THRUST_300001_SM_1030_NS12placeholders2_8E:
	.zero		1
	.type		_ZN61_INTERNAL_4e72ded4_30_group_norm_nhwc_one_pass_70_cu_00885b1f4cuda3std3__45__cpo4rendE,@object
	.size		_ZN61_INTERNAL_4e72ded4_30_group_norm_nhwc_one_pass_70_cu_00885b1f4cuda3std3__45__cpo4rendE,(_ZN61_INTERNAL_4e72ded4_30_group_norm_nhwc_one_pass_70_cu_00885b1f4cuda3std6ranges3__45__cpo9iter_swapE - _ZN61_INTERNAL_4e72ded4_30_group_norm_nhwc_one_pass_70_cu_00885b1f4cuda3std3__45__cpo4rendE)
_ZN61_INTERNAL_4e72ded4_30_group_norm_nhwc_one_pass_70_cu_00885b1f4cuda3std3__45__cpo4rendE:
	.zero		1
	.type		_ZN61_INTERNAL_4e72ded4_30_group_norm_nhwc_one_pass_70_cu_00885b1f4cuda3std6ranges3__45__cpo9iter_swapE,@object
	.size		_ZN61_INTERNAL_4e72ded4_30_group_norm_nhwc_one_pass_70_cu_00885b1f4cuda3std6ranges3__45__cpo9iter_swapE,(_ZN61_INTERNAL_4e72ded4_30_group_norm_nhwc_one_pass_70_cu_00885b1f4cuda3std3__48unexpectE - _ZN61_INTERNAL_4e72ded4_30_group_norm_nhwc_one_pass_70_cu_00885b1f4cuda3std6ranges3__45__cpo9iter_swapE)
_ZN61_INTERNAL_4e72ded4_30_group_norm_nhwc_one_pass_70_cu_00885b1f4cuda3std6ranges3__45__cpo9iter_swapE:
	.zero		1
	.type		_ZN61_INTERNAL_4e72ded4_30_group_norm_nhwc_one_pass_70_cu_00885b1f4cuda3std3__48unexpectE,@object
	.size		_ZN61_INTERNAL_4e72ded4_30_group_norm_nhwc_one_pass_70_cu_00885b1f4cuda3std3__48unexpectE,(_ZN61_INTERNAL_4e72ded4_30_group_norm_nhwc_one_pass_70_cu_00885b1f6thrust24THRUST_300001_SM_1030_NS6system6detail10sequential3seqE - _ZN61_INTERNAL_4e72ded4_30_group_norm_nhwc_one_pass_70_cu_00885b1f4cuda3std3__48unexpectE)
_ZN61_INTERNAL_4e72ded4_30_group_norm_nhwc_one_pass_70_cu_00885b1f4cuda3std3__48unexpectE:
	.zero		1
	.type		_ZN61_INTERNAL_4e72ded4_30_group_norm_nhwc_one_pass_70_cu_00885b1f6thrust24THRUST_300001_SM_1030_NS6system6detail10sequential3seqE,@object
	.size		_ZN61_INTERNAL_4e72ded4_30_group_norm_nhwc_one_pass_70_cu_00885b1f6thrust24THRUST_300001_SM_1030_NS6system6detail10sequential3seqE,(.L_29 - _ZN61_INTERNAL_4e72ded4_30_group_norm_nhwc_one_pass_70_cu_00885b1f6thrust24THRUST_300001_SM_1030_NS6system6detail10sequential3seqE)
_ZN61_INTERNAL_4e72ded4_30_group_norm_nhwc_one_pass_70_cu_00885b1f6thrust24THRUST_300001_SM_1030_NS6system6detail10sequential3seqE:
	.zero		1
.L_29:


//--------------------- .nv.shared._Z35group_norm_nhwc_bwd_one_pass_kernelI11Bf16IOFp32WLi64ELi70ELi560EEv26Group_norm_nhwc_bwd_params --------------------------
	.section	.nv.shared._Z35group_norm_nhwc_bwd_one_pass_kernelI11Bf16IOFp32WLi64ELi70ELi560EEv26Group_norm_nhwc_bwd_params,"aw",@nobits
	.sectionflags	@""
	.align	16
.nv.shared._Z35group_norm_nhwc_bwd_one_pass_kernelI11Bf16IOFp32WLi64ELi70ELi560EEv26Group_norm_nhwc_bwd_params:
	.zero		10176


//--------------------- .nv.shared._Z35group_norm_nhwc_bwd_one_pass_kernelI11Bf16IOFp32WLi128ELi70ELi560EEv26Group_norm_nhwc_bwd_params --------------------------
	.section	.nv.shared._Z35group_norm_nhwc_bwd_one_pass_kernelI11Bf16IOFp32WLi128ELi70ELi560EEv26Group_norm_nhwc_bwd_params,"aw",@nobits
	.sectionflags	@""
	.align	16
.nv.shared._Z35group_norm_nhwc_bwd_one_pass_kernelI11Bf16IOFp32WLi128ELi70ELi560EEv26Group_norm_nhwc_bwd_params:
	.zero		10176


//--------------------- .nv.shared._Z35group_norm_nhwc_bwd_one_pass_kernelI11Bf16IOFp32WLi256ELi70ELi560EEv26Group_norm_nhwc_bwd_params --------------------------
	.section	.nv.shared._Z35group_norm_nhwc_bwd_one_pass_kernelI11Bf16IOFp32WLi256ELi70ELi560EEv26Group_norm_nhwc_bwd_params,"aw",@nobits
	.sectionflags	@""
	.align	16
.nv.shared._Z35group_norm_nhwc_bwd_one_pass_kernelI11Bf16IOFp32WLi256ELi70ELi560EEv26Group_norm_nhwc_bwd_params:
	.zero		10176


//--------------------- .nv.shared._Z35group_norm_nhwc_bwd_one_pass_kernelI11Bf16IOFp32WLi512ELi70ELi560EEv26Group_norm_nhwc_bwd_params --------------------------
	.section	.nv.shared._Z35group_norm_nhwc_bwd_one_pass_kernelI11Bf16IOFp32WLi512ELi70ELi560EEv26Group_norm_nhwc_bwd_params,"aw",@nobits
	.sectionflags	@""
	.align	16
.nv.shared._Z35group_norm_nhwc_bwd_one_pass_kernelI11Bf16IOFp32WLi512ELi70ELi560EEv26Group_norm_nhwc_bwd_params:
	.zero		10176


//--------------------- .nv.shared._Z35group_norm_nhwc_bwd_one_pass_kernelI11Bf16IOBf16WLi64ELi70ELi560EEv26Group_norm_nhwc_bwd_params --------------------------
	.section	.nv.shared._Z35group_norm_nhwc_bwd_one_pass_kernelI11Bf16IOBf16WLi64ELi70ELi560EEv26Group_norm_nhwc_bwd_params,"aw",@nobits
	.sectionflags	@""
	.align	16
.nv.shared._Z35group_norm_nhwc_bwd_one_pass_kernelI11Bf16IOBf16WLi64ELi70ELi560EEv26Group_norm_nhwc_bwd_params:
	.zero		10176


//--------------------- .nv.shared._Z35group_norm_nhwc_bwd_one_pass_kernelI11Bf16IOBf16WLi128ELi70ELi560EEv26Group_norm_nhwc_bwd_params --------------------------
	.section	.nv.shared._Z35group_norm_nhwc_bwd_one_pass_kernelI11Bf16IOBf16WLi128ELi70ELi560EEv26Group_norm_nhwc_bwd_params,"aw",@nobits
	.sectionflags	@""
	.align	16
.nv.shared._Z35group_norm_nhwc_bwd_one_pass_kernelI11Bf16IOBf16WLi128ELi70ELi560EEv26Group_norm_nhwc_bwd_params:
	.zero		10176


//--------------------- .nv.shared._Z35group_norm_nhwc_bwd_one_pass_kernelI11Bf16IOBf16WLi256ELi70ELi560EEv26Group_norm_nhwc_bwd_params --------------------------
	.section	.nv.shared._Z35group_norm_nhwc_bwd_one_pass_kernelI11Bf16IOBf16WLi256ELi70ELi560EEv26Group_norm_nhwc_bwd_params,"aw",@nobits
	.sectionflags	@""
	.align	16
.nv.shared._Z35group_norm_nhwc_bwd_one_pass_kernelI11Bf16IOBf16WLi256ELi70ELi560EEv26Group_norm_nhwc_bwd_params:
	.zero		10176


//--------------------- .nv.shared._Z35group_norm_nhwc_bwd_one_pass_kernelI11Bf16IOBf16WLi512ELi70ELi560EEv26Group_norm_nhwc_bwd_params --------------------------
	.section	.nv.shared._Z35group_norm_nhwc_bwd_one_pass_kernelI11Bf16IOBf16WLi512ELi70ELi560EEv26Group_norm_nhwc_bwd_params,"aw",@nobits
	.sectionflags	@""
	.align	16
.nv.shared._Z35group_norm_nhwc_bwd_one_pass_kernelI11Bf16IOBf16WLi512ELi70ELi560EEv26Group_norm_nhwc_bwd_params:
	.zero		10176


//--------------------- .nv.shared._Z35group_norm_nhwc_bwd_one_pass_kernelI11Bf16IOFp16WLi64ELi70ELi560EEv26Group_norm_nhwc_bwd_params --------------------------
	.section	.nv.shared._Z35group_norm_nhwc_bwd_one_pass_kernelI11Bf16IOFp16WLi64ELi70ELi560EEv26Group_norm_nhwc_bwd_params,"aw",@nobits
	.sectionflags	@""
	.align	16
.nv.shared._Z35group_norm_nhwc_bwd_one_pass_kernelI11Bf16IOFp16WLi64ELi70ELi560EEv26Group_norm_nhwc_bwd_params:
	.zero		10176


//--------------------- .nv.shared._Z35group_norm_nhwc_bwd_one_pass_kernelI11Bf16IOFp16WLi128ELi70ELi560EEv26Group_norm_nhwc_bwd_params --------------------------
	.section	.nv.shared._Z35group_norm_nhwc_bwd_one_pass_kernelI11Bf16IOFp16WLi128ELi70ELi560EEv26Group_norm_nhwc_bwd_params,"aw",@nobits
	.sectionflags	@""
	.align	16
.nv.shared._Z35group_norm_nhwc_bwd_one_pass_kernelI11Bf16IOFp16WLi128ELi70ELi560EEv26Group_norm_nhwc_bwd_params:
	.zero		10176


//--------------------- .nv.shared._Z35group_norm_nhwc_bwd_one_pass_kernelI11Bf16IOFp16WLi256ELi70ELi560EEv26Group_norm_nhwc_bwd_params --------------------------
	.section	.nv.shared._Z35group_norm_nhwc_bwd_one_pass_kernelI11Bf16IOFp16WLi256ELi70ELi560EEv26Group_norm_nhwc_bwd_params,"aw",@nobits
	.sectionflags	@""
	.align	16
.nv.shared._Z35group_norm_nhwc_bwd_one_pass_kernelI11Bf16IOFp16WLi256ELi70ELi560EEv26Group_norm_nhwc_bwd_params:
	.zero		10176


//--------------------- .nv.shared._Z35group_norm_nhwc_bwd_one_pass_kernelI11Bf16IOFp16WLi512ELi70ELi560EEv26Group_norm_nhwc_bwd_params --------------------------
	.section	.nv.shared._Z35group_norm_nhwc_bwd_one_pass_kernelI11Bf16IOFp16WLi512ELi70ELi560EEv26Group_norm_nhwc_bwd_params,"aw",@nobits
	.sectionflags	@""
	.align	16
.nv.shared._Z35group_norm_nhwc_bwd_one_pass_kernelI11Bf16IOFp16WLi512ELi70ELi560EEv26Group_norm_nhwc_bwd_params:
	.zero		10176


//--------------------- .nv.shared._Z35group_norm_nhwc_bwd_one_pass_kernelI11Fp16IOFp32WLi64ELi70ELi560EEv26Group_norm_nhwc_bwd_params --------------------------
	.section	.nv.shared._Z35group_norm_nhwc_bwd_one_pass_kernelI11Fp16IOFp32WLi64ELi70ELi560EEv26Group_norm_nhwc_bwd_params,"aw",@nobits
	.sectionflags	@""
	.align	16
.nv.shared._Z35group_norm_nhwc_bwd_one_pass_kernelI11Fp16IOFp32WLi64ELi70ELi560EEv26Group_norm_nhwc_bwd_params:
	.zero		10176


//--------------------- .nv.shared._Z35group_norm_nhwc_bwd_one_pass_kernelI11Fp16IOFp32WLi128ELi70ELi560EEv26Group_norm_nhwc_bwd_params --------------------------
	.section	.nv.shared._Z35group_norm_nhwc_bwd_one_pass_kernelI11Fp16IOFp32WLi128ELi70ELi560EEv26Group_norm_nhwc_bwd_params,"aw",@nobits
	.sectionflags	@""
	.align	16
.nv.shared._Z35group_norm_nhwc_bwd_one_pass_kernelI11Fp16IOFp32WLi128ELi70ELi560EEv26Group_norm_nhwc_bwd_params:
	.zero		10176


//--------------------- .nv.shared._Z35group_norm_nhwc_bwd_one_pass_kernelI11Fp16IOFp32WLi256ELi70ELi560EEv26Group_norm_nhwc_bwd_params --------------------------
	.section	.nv.shared._Z35group_norm_nhwc_bwd_one_pass_kernelI11Fp16IOFp32WLi256ELi70ELi560EEv26Group_norm_nhwc_bwd_params,"aw",@nobits
	.sectionflags	@""
	.align	16
.nv.shared._Z35group_norm_nhwc_bwd_one_pass_kernelI11Fp16IOFp32WLi256ELi70ELi560EEv26Group_norm_nhwc_bwd_params:
	.zero		10176


//--------------------- .nv.shared._Z35group_norm_nhwc_bwd_one_pass_kernelI11Fp16IOFp32WLi512ELi70ELi560EEv26Group_norm_nhwc_bwd_params --------------------------
	.section	.nv.shared._Z35group_norm_nhwc_bwd_one_pass_kernelI11Fp16IOFp32WLi512ELi70ELi560EEv26Group_norm_nhwc_bwd_params,"aw",@nobits
	.sectionflags	@""
	.align	16
.nv.shared._Z35group_norm_nhwc_bwd_one_pass_kernelI11Fp16IOFp32WLi512ELi70ELi560EEv26Group_norm_nhwc_bwd_params:
	.zero		10176


//--------------------- .nv.shared._Z35group_norm_nhwc_bwd_one_pass_kernelI11Fp16IOBf16WLi64ELi70ELi560EEv26Group_norm_nhwc_bwd_params --------------------------
	.section	.nv.shared._Z35group_norm_nhwc_bwd_one_pass_kernelI11Fp16IOBf16WLi64ELi70ELi560EEv26Group_norm_nhwc_bwd_params,"aw",@nobits
	.sectionflags	@""
	.align	16
.nv.shared._Z35group_norm_nhwc_bwd_one_pass_kernelI11Fp16IOBf16WLi64ELi70ELi560EEv26Group_norm_nhwc_bwd_params:
	.zero		10176


//--------------------- .nv.shared._Z35group_norm_nhwc_bwd_one_pass_kernelI11Fp16IOBf16WLi128ELi70ELi560EEv26Group_norm_nhwc_bwd_params --------------------------
	.section	.nv.shared._Z35group_norm_nhwc_bwd_one_pass_kernelI11Fp16IOBf16WLi128ELi70ELi560EEv26Group_norm_nhwc_bwd_params,"aw",@nobits
	.sectionflags	@""
	.align	16
.nv.shared._Z35group_norm_nhwc_bwd_one_pass_kernelI11Fp16IOBf16WLi128ELi70ELi560EEv26Group_norm_nhwc_bwd_params:
	.zero		10176


//--------------------- .nv.shared._Z35group_norm_nhwc_bwd_one_pass_kernelI11Fp16IOBf16WLi256ELi70ELi560EEv26Group_norm_nhwc_bwd_params --------------------------
	.section	.nv.shared._Z35group_norm_nhwc_bwd_one_pass_kernelI11Fp16IOBf16WLi256ELi70ELi560EEv26Group_norm_nhwc_bwd_params,"aw",@nobits
	.sectionflags	@""
	.align	16
.nv.shared._Z35group_norm_nhwc_bwd_one_pass_kernelI11Fp16IOBf16WLi256ELi70ELi560EEv26Group_norm_nhwc_bwd_params:
	.zero		10176


//--------------------- .nv.shared._Z35group_norm_nhwc_bwd_one_pass_kernelI11Fp16IOBf16WLi512ELi70ELi560EEv26Group_norm_nhwc_bwd_params --------------------------
	.section	.nv.shared._Z35group_norm_nhwc_bwd_one_pass_kernelI11Fp16IOBf16WLi512ELi70ELi560EEv26Group_norm_nhwc_bwd_params,"aw",@nobits
	.sectionflags	@""
	.align	16
.nv.shared._Z35group_norm_nhwc_bwd_one_pass_kernelI11Fp16IOBf16WLi512ELi70ELi560EEv26Group_norm_nhwc_bwd_params:
	.zero		10176


//--------------------- .nv.shared._Z35group_norm_nhwc_bwd_one_pass_kernelI11Fp16IOFp16WLi64ELi70ELi560EEv26Group_norm_nhwc_bwd_params --------------------------
	.section	.nv.shared._Z35group_norm_nhwc_bwd_one_pass_kernelI11Fp16IOFp16WLi64ELi70ELi560EEv26Group_norm_nhwc_bwd_params,"aw",@nobits
	.sectionflags	@""
	.align	16
.nv.shared._Z35group_norm_nhwc_bwd_one_pass_kernelI11Fp16IOFp16WLi64ELi70ELi560EEv26Group_norm_nhwc_bwd_params:
	.zero		10176


//--------------------- .nv.shared._Z35group_norm_nhwc_bwd_one_pass_kernelI11Fp16IOFp16WLi128ELi70ELi560EEv26Group_norm_nhwc_bwd_params --------------------------
	.section	.nv.shared._Z35group_norm_nhwc_bwd_one_pass_kernelI11Fp16IOFp16WLi128ELi70ELi560EEv26Group_norm_nhwc_bwd_params,"aw",@nobits
	.sectionflags	@""
	.align	16
.nv.shared._Z35group_norm_nhwc_bwd_one_pass_kernelI11Fp16IOFp16WLi128ELi70ELi560EEv26Group_norm_nhwc_bwd_params:
	.zero		10176


//--------------------- .nv.shared._Z35group_norm_nhwc_bwd_one_pass_kernelI11Fp16IOFp16WLi256ELi70ELi560EEv26Group_norm_nhwc_bwd_params --------------------------
	.section	.nv.shared._Z35group_norm_nhwc_bwd_one_pass_kernelI11Fp16IOFp16WLi256ELi70ELi560EEv26Group_norm_nhwc_bwd_params,"aw",@nobits
	.sectionflags	@""
	.align	16
.nv.shared._Z35group_norm_nhwc_bwd_one_pass_kernelI11Fp16IOFp16WLi256ELi70ELi560EEv26Group_norm_nhwc_bwd_params:
	.zero		10176


//--------------------- .nv.shared._Z35group_norm_nhwc_bwd_one_pass_kernelI11Fp16IOFp16WLi512ELi70ELi560EEv26Group_norm_nhwc_bwd_params --------------------------
	.section	.nv.shared._Z35group_norm_nhwc_bwd_one_pass_kernelI11Fp16IOFp16WLi512ELi70ELi560EEv26Group_norm_nhwc_bwd_params,"aw",@nobits
	.sectionflags	@""
	.align	16
.nv.shared._Z35group_norm_nhwc_bwd_one_pass_kernelI11Fp16IOFp16WLi512ELi70ELi560EEv26Group_norm_nhwc_bwd_params:
	.zero		10176


//--------------------- .nv.shared._Z35group_norm_nhwc_bwd_one_pass_kernelI11Fp32IOFp32WLi64ELi70ELi560EEv26Group_norm_nhwc_bwd_params --------------------------
	.section	.nv.shared._Z35group_norm_nhwc_bwd_one_pass_kernelI11Fp32IOFp32WLi64ELi70ELi560EEv26Group_norm_nhwc_bwd_params,"aw",@nobits
	.sectionflags	@""
	.align	16
.nv.shared._Z35group_norm_nhwc_bwd_one_pass_kernelI11Fp32IOFp32WLi64ELi70ELi560EEv26Group_norm_nhwc_bwd_params:
	.zero		10176


//--------------------- .nv.shared._Z35group_norm_nhwc_bwd_one_pass_kernelI11Fp32IOFp32WLi128ELi70ELi560EEv26Group_norm_nhwc_bwd_params --------------------------
	.section	.nv.shared._Z35group_norm_nhwc_bwd_one_pass_kernelI11Fp32IOFp32WLi128ELi70ELi560EEv26Group_norm_nhwc_bwd_params,"aw",@nobits
	.sectionflags	@""
	.align	16
.nv.shared._Z35group_norm_nhwc_bwd_one_pass_kernelI11Fp32IOFp32WLi128ELi70ELi560EEv26Group_norm_nhwc_bwd_params:
	.zero		10176


//--------------------- .nv.shared._Z35group_norm_nhwc_bwd_one_pass_kernelI11Fp32IOFp32WLi256ELi70ELi560EEv26Group_norm_nhwc_bwd_params --------------------------
	.section	.nv.shared._Z35group_norm_nhwc_bwd_one_pass_kernelI11Fp32IOFp32WLi256ELi70ELi560EEv26Group_norm_nhwc_bwd_params,"aw",@nobits
	.sectionflags	@""
	.align	16
.nv.shared._Z35group_norm_nhwc_bwd_one_pass_kernelI11Fp32IOFp32WLi256ELi70ELi560EEv26Group_norm_nhwc_bwd_params:
	.zero		10176


//--------------------- .nv.shared._Z35group_norm_nhwc_bwd_one_pass_kernelI11Fp32IOFp32WLi512ELi70ELi560EEv26Group_norm_nhwc_bwd_params --------------------------
	.section	.nv.shared._Z35group_norm_nhwc_bwd_one_pass_kernelI11Fp32IOFp32WLi512ELi70ELi560EEv26Group_norm_nhwc_bwd_params,"aw",@nobits
	.sectionflags	@""
	.align	16
.nv.shared._Z35group_norm_nhwc_bwd_one_pass_kernelI11Fp32IOFp32WLi512ELi70ELi560EEv26Group_norm_nhwc_bwd_params:
	.zero		10176


//--------------------- .nv.shared._Z35group_norm_nhwc_bwd_one_pass_kernelI11Fp32IOBf16WLi64ELi70ELi560EEv26Group_norm_nhwc_bwd_params --------------------------
	.section	.nv.shared._Z35group_norm_nhwc_bwd_one_pass_kernelI11Fp32IOBf16WLi64ELi70ELi560EEv26Group_norm_nhwc_bwd_params,"aw",@nobits
	.sectionflags	@""
	.align	16
.nv.shared._Z35group_norm_nhwc_bwd_one_pass_kernelI11Fp32IOBf16WLi64ELi70ELi560EEv26Group_norm_nhwc_bwd_params:
	.zero		10176


//--------------------- .nv.shared._Z35group_norm_nhwc_bwd_one_pass_kernelI11Fp32IOBf16WLi128ELi70ELi560EEv26Group_norm_nhwc_bwd_params --------------------------
	.section	.nv.shared._Z35group_norm_nhwc_bwd_one_pass_kernelI11Fp32IOBf16WLi128ELi70ELi560EEv26Group_norm_nhwc_bwd_params,"aw",@nobits
	.sectionflags	@""
	.align	16
.nv.shared._Z35group_norm_nhwc_bwd_one_pass_kernelI11Fp32IOBf16WLi128ELi70ELi560EEv26Group_norm_nhwc_bwd_params:
	.zero		10176


//--------------------- .nv.shared._Z35group_norm_nhwc_bwd_one_pass_kernelI11Fp32IOBf16WLi256ELi70ELi560EEv26Group_norm_nhwc_bwd_params --------------------------
	.section	.nv.shared._Z35group_norm_nhwc_bwd_one_pass_kernelI11Fp32IOBf16WLi256ELi70ELi560EEv26Group_norm_nhwc_bwd_params,"aw",@nobits
	.sectionflags	@""
	.align	16
.nv.shared._Z35group_norm_nhwc_bwd_one_pass_kernelI11Fp32IOBf16WLi256ELi70ELi560EEv26Group_norm_nhwc_bwd_params:
	.zero		10176


//--------------------- .nv.shared._Z35group_norm_nhwc_bwd_one_pass_kernelI11Fp32IOBf16WLi512ELi70ELi560EEv26Group_norm_nhwc_bwd_params --------------------------
	.section	.nv.shared._Z35group_norm_nhwc_bwd_one_pass_kernelI11Fp32IOBf16WLi512ELi70ELi560EEv26Group_norm_nhwc_bwd_params,"aw",@nobits
	.sectionflags	@""
	.align	16
.nv.shared._Z35group_norm_nhwc_bwd_one_pass_kernelI11Fp32IOBf16WLi512ELi70ELi560EEv26Group_norm_nhwc_bwd_params:
	.zero		10176


//--------------------- .nv.shared._Z35group_norm_nhwc_bwd_one_pass_kernelI11Fp32IOFp16WLi64ELi70ELi560EEv26Group_norm_nhwc_bwd_params --------------------------
	.section	.nv.shared._Z35group_norm_nhwc_bwd_one_pass_kernelI11Fp32IOFp16WLi64ELi70ELi560EEv26Group_norm_nhwc_bwd_params,"aw",@nobits
	.sectionflags	@""
	.align	16
.nv.shared._Z35group_norm_nhwc_bwd_one_pass_kernelI11Fp32IOFp16WLi64ELi70ELi560EEv26Group_norm_nhwc_bwd_params:
	.zero		10176


//--------------------- .nv.shared._Z35group_norm_nhwc_bwd_one_pass_kernelI11Fp32IOFp16WLi128ELi70ELi560EEv26Group_norm_nhwc_bwd_params --------------------------
	.section	.nv.shared._Z35group_norm_nhwc_bwd_one_pass_kernelI11Fp32IOFp16WLi128ELi70ELi560EEv26Group_norm_nhwc_bwd_params,"aw",@nobits
	.sectionflags	@""
	.align	16
.nv.shared._Z35group_norm_nhwc_bwd_one_pass_kernelI11Fp32IOFp16WLi128ELi70ELi560EEv26Group_norm_nhwc_bwd_params:
	.zero		10176


//--------------------- .nv.shared._Z35group_norm_nhwc_bwd_one_pass_kernelI11Fp32IOFp16WLi256ELi70ELi560EEv26Group_norm_nhwc_bwd_params --------------------------
	.section	.nv.shared._Z35group_norm_nhwc_bwd_one_pass_kernelI11Fp32IOFp16WLi256ELi70ELi560EEv26Group_norm_nhwc_bwd_params,"aw",@nobits
	.sectionflags	@""
	.align	16
.nv.shared._Z35group_norm_nhwc_bwd_one_pass_kernelI11Fp32IOFp16WLi256ELi70ELi560EEv26Group_norm_nhwc_bwd_params:
	.zero		10176


//--------------------- .nv.shared._Z35group_norm_nhwc_bwd_one_pass_kernelI11Fp32IOFp16WLi512ELi70ELi560EEv26Group_norm_nhwc_bwd_params --------------------------
	.section	.nv.shared._Z35group_norm_nhwc_bwd_one_pass_kernelI11Fp32IOFp16WLi512ELi70ELi560EEv26Group_norm_nhwc_bwd_params,"aw",@nobits
	.sectionflags	@""
	.align	16
.nv.shared._Z35group_norm_nhwc_bwd_one_pass_kernelI11Fp32IOFp16WLi512ELi70ELi560EEv26Group_norm_nhwc_bwd_params:
	.zero		10176


//--------------------- .nv.shared._Z35group_norm_nhwc_fwd_one_pass_kernelI11Bf16IOFp32WLi64ELi70ELi560EEv26Group_norm_nhwc_fwd_params --------------------------
	.section	.nv.shared._Z35group_norm_nhwc_fwd_one_pass_kernelI11Bf16IOFp32WLi64ELi70ELi560EEv26Group_norm_nhwc_fwd_params,"aw",@nobits
	.sectionflags	@""
	.align	8
.nv.shared._Z35group_norm_nhwc_fwd_one_pass_kernelI11Bf16IOFp32WLi64ELi70ELi560EEv26Group_norm_nhwc_fwd_params:
	.zero		1208


//--------------------- .nv.shared._Z35group_norm_nhwc_fwd_one_pass_kernelI11Bf16IOFp32WLi128ELi70ELi560EEv26Group_norm_nhwc_fwd_params --------------------------
	.section	.nv.shared._Z35group_norm_nhwc_fwd_one_pass_kernelI11Bf16IOFp32WLi128ELi70ELi560EEv26Group_norm_nhwc_fwd_params,"aw",@nobits
	.sectionflags	@""
	.align	8
.nv.shared._Z35group_norm_nhwc_fwd_one_pass_kernelI11Bf16IOFp32WLi128ELi70ELi560EEv26Group_norm_nhwc_fwd_params:
	.zero		1208


//--------------------- .nv.shared._Z35group_norm_nhwc_fwd_one_pass_kernelI11Bf16IOFp32WLi256ELi70ELi560EEv26Group_norm_nhwc_fwd_params --------------------------
	.section	.nv.shared._Z35group_norm_nhwc_fwd_one_pass_kernelI11Bf16IOFp32WLi256ELi70ELi560EEv26Group_norm_nhwc_fwd_params,"aw",@nobits
	.sectionflags	@""
	.align	8
.nv.shared._Z35group_norm_nhwc_fwd_one_pass_kernelI11Bf16IOFp32WLi256ELi70ELi560EEv26Group_norm_nhwc_fwd_params:
	.zero		1208


//--------------------- .nv.shared._Z35group_norm_nhwc_fwd_one_pass_kernelI11Bf16IOFp32WLi512ELi70ELi560EEv26Group_norm_nhwc_fwd_params --------------------------
	.section	.nv.shared._Z35group_norm_nhwc_fwd_one_pass_kernelI11Bf16IOFp32WLi512ELi70ELi560EEv26Group_norm_nhwc_fwd_params,"aw",@nobits
	.sectionflags	@""
	.align	8
.nv.shared._Z35group_norm_nhwc_fwd_one_pass_kernelI11Bf16IOFp32WLi512ELi70ELi560EEv26Group_norm_nhwc_fwd_params:
	.zero		1208


//--------------------- .nv.shared._Z35group_norm_nhwc_fwd_one_pass_kernelI11Bf16IOBf16WLi64ELi70ELi560EEv26Group_norm_nhwc_fwd_params --------------------------
	.section	.nv.shared._Z35group_norm_nhwc_fwd_one_pass_kernelI11Bf16IOBf16WLi64ELi70ELi560EEv26Group_norm_nhwc_fwd_params,"aw",@nobits
	.sectionflags	@""
	.align	8
.nv.shared._Z35group_norm_nhwc_fwd_one_pass_kernelI11Bf16IOBf16WLi64ELi70ELi560EEv26Group_norm_nhwc_fwd_params:
	.zero		1208


//--------------------- .nv.shared._Z35group_norm_nhwc_fwd_one_pass_kernelI11Bf16IOBf16WLi128ELi70ELi560EEv26Group_norm_nhwc_fwd_params --------------------------
	.section	.nv.shared._Z35group_norm_nhwc_fwd_one_pass_kernelI11Bf16IOBf16WLi128ELi70ELi560EEv26Group_norm_nhwc_fwd_params,"aw",@nobits
	.sectionflags	@""
	.align	8
.nv.shared._Z35group_norm_nhwc_fwd_one_pass_kernelI11Bf16IOBf16WLi128ELi70ELi560EEv26Group_norm_nhwc_fwd_params:
	.zero		1208


//--------------------- .nv.shared._Z35group_norm_nhwc_fwd_one_pass_kernelI11Bf16IOBf16WLi256ELi70ELi560EEv26Group_norm_nhwc_fwd_params --------------------------
	.section	.nv.shared._Z35group_norm_nhwc_fwd_one_pass_kernelI11Bf16IOBf16WLi256ELi70ELi560EEv26Group_norm_nhwc_fwd_params,"aw",@nobits
	.sectionflags	@""
	.align	8
.nv.shared._Z35group_norm_nhwc_fwd_one_pass_kernelI11Bf16IOBf16WLi256ELi70ELi560EEv26Group_norm_nhwc_fwd_params:
	.zero		1208


//--------------------- .nv.shared._Z35group_norm_nhwc_fwd_one_pass_kernelI11Bf16IOBf16WLi512ELi70ELi560EEv26Group_norm_nhwc_fwd_params --------------------------
	.section	.nv.shared._Z35group_norm_nhwc_fwd_one_pass_kernelI11Bf16IOBf16WLi512ELi70ELi560EEv26Group_norm_nhwc_fwd_params,"aw",@nobits
	.sectionflags	@""
	.align	8
.nv.shared._Z35group_norm_nhwc_fwd_one_pass_kernelI11Bf16IOBf16WLi512ELi70ELi560EEv26Group_norm_nhwc_fwd_params:
	.zero		1208


//--------------------- .nv.shared._Z35group_norm_nhwc_fwd_one_pass_kernelI11Bf16IOFp16WLi64ELi70ELi560EEv26Group_norm_nhwc_fwd_params --------------------------
	.section	.nv.shared._Z35group_norm_nhwc_fwd_one_pass_kernelI11Bf16IOFp16WLi64ELi70ELi560EEv26Group_norm_nhwc_fwd_params,"aw",@nobits
	.sectionflags	@""
	.align	8
.nv.shared._Z35group_norm_nhwc_fwd_one_pass_kernelI11Bf16IOFp16WLi64ELi70ELi560EEv26Group_norm_nhwc_fwd_params:
	.zero		1208


//--------------------- .nv.shared._Z35group_norm_nhwc_fwd_one_pass_kernelI11Bf16IOFp16WLi128ELi70ELi560EEv26Group_norm_nhwc_fwd_params --------------------------
	.section	.nv.shared._Z35group_norm_nhwc_fwd_one_pass_kernelI11Bf16IOFp16WLi128ELi70ELi560EEv26Group_norm_nhwc_fwd_params,"aw",@nobits
	.sectionflags	@""
	.align	8
.nv.shared._Z35group_norm_nhwc_fwd_one_pass_kernelI11Bf16IOFp16WLi128ELi70ELi560EEv26Group_norm_nhwc_fwd_params:
	.zero		1208


//--------------------- .nv.shared._Z35group_norm_nhwc_fwd_one_pass_kernelI11Bf16IOFp16WLi256ELi70ELi560EEv26Group_norm_nhwc_fwd_params --------------------------
	.section	.nv.shared._Z35group_norm_nhwc_fwd_one_pass_kernelI11Bf16IOFp16WLi256ELi70ELi560EEv26Group_norm_nhwc_fwd_params,"aw",@nobits
	.sectionflags	@""
	.align	8
.nv.shared._Z35group_norm_nhwc_fwd_one_pass_kernelI11Bf16IOFp16WLi256ELi70ELi560EEv26Group_norm_nhwc_fwd_params:
	.zero		1208


//--------------------- .nv.shared._Z35group_norm_nhwc_fwd_one_pass_kernelI11Bf16IOFp16WLi512ELi70ELi560EEv26Group_norm_nhwc_fwd_params --------------------------
	.section	.nv.shared._Z35group_norm_nhwc_fwd_one_pass_kernelI11Bf16IOFp16WLi512ELi70ELi560EEv26Group_norm_nhwc_fwd_params,"aw",@nobits
	.sectionflags	@""
	.align	8
.nv.shared._Z35group_norm_nhwc_fwd_one_pass_kernelI11Bf16IOFp16WLi512ELi70ELi560EEv26Group_norm_nhwc_fwd_params:
	.zero		1208


//--------------------- .nv.shared._Z35group_norm_nhwc_fwd_one_pass_kernelI11Fp16IOFp32WLi64ELi70ELi560EEv26Group_norm_nhwc_fwd_params --------------------------
	.section	.nv.shared._Z35group_norm_nhwc_fwd_one_pass_kernelI11Fp16IOFp32WLi64ELi70ELi560EEv26Group_norm_nhwc_fwd_params,"aw",@nobits
	.sectionflags	@""
	.align	8
.nv.shared._Z35group_norm_nhwc_fwd_one_pass_kernelI11Fp16IOFp32WLi64ELi70ELi560EEv26Group_norm_nhwc_fwd_params:
	.zero		1208


//--------------------- .nv.shared._Z35group_norm_nhwc_fwd_one_pass_kernelI11Fp16IOFp32WLi128ELi70ELi560EEv26Group_norm_nhwc_fwd_params --------------------------
	.section	.nv.shared._Z35group_norm_nhwc_fwd_one_pass_kernelI11Fp16IOFp32WLi128ELi70ELi560EEv26Group_norm_nhwc_fwd_params,"aw",@nobits
	.sectionflags	@""
	.align	8
.nv.shared._Z35group_norm_nhwc_fwd_one_pass_kernelI11Fp16IOFp32WLi128ELi70ELi560EEv26Group_norm_nhwc_fwd_params:
	.zero		1208


//--------------------- .nv.shared._Z35group_norm_nhwc_fwd_one_pass_kernelI11Fp16IOFp32WLi256ELi70ELi560EEv26Group_norm_nhwc_fwd_params --------------------------
	.section	.nv.shared._Z35group_norm_nhwc_fwd_one_pass_kernelI11Fp16IOFp32WLi256ELi70ELi560EEv26Group_norm_nhwc_fwd_params,"aw",@nobits
	.sectionflags	@""
	.align	8
.nv.shared._Z35group_norm_nhwc_fwd_one_pass_kernelI11Fp16IOFp32WLi256ELi70ELi560EEv26Group_norm_nhwc_fwd_params:
	.zero		1208


//--------------------- .nv.shared._Z35group_norm_nhwc_fwd_one_pass_kernelI11Fp16IOFp32WLi512ELi70ELi560EEv26Group_norm_nhwc_fwd_params --------------------------
	.section	.nv.shared._Z35group_norm_nhwc_fwd_one_pass_kernelI11Fp16IOFp32WLi512ELi70ELi560EEv26Group_norm_nhwc_fwd_params,"aw",@nobits
	.sectionflags	@""
	.align	8
.nv.shared._Z35group_norm_nhwc_fwd_one_pass_kernelI11Fp16IOFp32WLi512ELi70ELi560EEv26Group_norm_nhwc_fwd_params:
	.zero		1208


//--------------------- .nv.shared._Z35group_norm_nhwc_fwd_one_pass_kernelI11Fp16IOBf16WLi64ELi70ELi560EEv26Group_norm_nhwc_fwd_params --------------------------
	.section	.nv.shared._Z35group_norm_nhwc_fwd_one_pass_kernelI11Fp16IOBf16WLi64ELi70ELi560EEv26Group_norm_nhwc_fwd_params,"aw",@nobits
	.sectionflags	@""
	.align	8
.nv.shared._Z35group_norm_nhwc_fwd_one_pass_kernelI11Fp16IOBf16WLi64ELi70ELi560EEv26Group_norm_nhwc_fwd_params:
	.zero		1208


//--------------------- .nv.shared._Z35group_norm_nhwc_fwd_one_pass_kernelI11Fp16IOBf16WLi128ELi70ELi560EEv26Group_norm_nhwc_fwd_params --------------------------
	.section	.nv.shared._Z35group_norm_nhwc_fwd_one_pass_kernelI11Fp16IOBf16WLi128ELi70ELi560EEv26Group_norm_nhwc_fwd_params,"aw",@nobits
	.sectionflags	@""
	.align	8
.nv.shared._Z35group_norm_nhwc_fwd_one_pass_kernelI11Fp16IOBf16WLi128ELi70ELi560EEv26Group_norm_nhwc_fwd_params:
	.zero		1208


//--------------------- .nv.shared._Z35group_norm_nhwc_fwd_one_pass_kernelI11Fp16IOBf16WLi256ELi70ELi560EEv26Group_norm_nhwc_fwd_params --------------------------
	.section	.nv.shared._Z35group_norm_nhwc_fwd_one_pass_kernelI11Fp16IOBf16WLi256ELi70ELi560EEv26Group_norm_nhwc_fwd_params,"aw",@nobits
	.sectionflags	@""
	.align	8
.nv.shared._Z35group_norm_nhwc_fwd_one_pass_kernelI11Fp16IOBf16WLi256ELi70ELi560EEv26Group_norm_nhwc_fwd_params:
	.zero		1208


//--------------------- .nv.shared._Z35group_norm_nhwc_fwd_one_pass_kernelI11Fp16IOBf16WLi512ELi70ELi560EEv26Group_norm_nhwc_fwd_params --------------------------
	.section	.nv.shared._Z35group_norm_nhwc_fwd_one_pass_kernelI11Fp16IOBf16WLi512ELi70ELi560EEv26Group_norm_nhwc_fwd_params,"aw",@nobits
	.sectionflags	@""
	.align	8
.nv.shared._Z35group_norm_nhwc_fwd_one_pass_kernelI11Fp16IOBf16WLi512ELi70ELi560EEv26Group_norm_nhwc_fwd_params:
	.zero		1208


//--------------------- .nv.shared._Z35group_norm_nhwc_fwd_one_pass_kernelI11Fp16IOFp16WLi64ELi70ELi560EEv26Group_norm_nhwc_fwd_params --------------------------
	.section	.nv.shared._Z35group_norm_nhwc_fwd_one_pass_kernelI11Fp16IOFp16WLi64ELi70ELi560EEv26Group_norm_nhwc_fwd_params,"aw",@nobits
	.sectionflags	@""
	.align	8
.nv.shared._Z35group_norm_nhwc_fwd_one_pass_kernelI11Fp16IOFp16WLi64ELi70ELi560EEv26Group_norm_nhwc_fwd_params:
	.zero		1208


//--------------------- .nv.shared._Z35group_norm_nhwc_fwd_one_pass_kernelI11Fp16IOFp16WLi128ELi70ELi560EEv26Group_norm_nhwc_fwd_params --------------------------
	.section	.nv.shared._Z35group_norm_nhwc_fwd_one_pass_kernelI11Fp16IOFp16WLi128ELi70ELi560EEv26Group_norm_nhwc_fwd_params,"aw",@nobits
	.sectionflags	@""
	.align	8
.nv.shared._Z35group_norm_nhwc_fwd_one_pass_kernelI11Fp16IOFp16WLi128ELi70ELi560EEv26Group_norm_nhwc_fwd_params:
	.zero		1208


//--------------------- .nv.shared._Z35group_norm_nhwc_fwd_one_pass_kernelI11Fp16IOFp16WLi256ELi70ELi560EEv26Group_norm_nhwc_fwd_params --------------------------
	.section	.nv.shared._Z35group_norm_nhwc_fwd_one_pass_kernelI11Fp16IOFp16WLi256ELi70ELi560EEv26Group_norm_nhwc_fwd_params,"aw",@nobits
	.sectionflags	@""
	.align	8
.nv.shared._Z35group_norm_nhwc_fwd_one_pass_kernelI11Fp16IOFp16WLi256ELi70ELi560EEv26Group_norm_nhwc_fwd_params:
	.zero		1208


//--------------------- .nv.shared._Z35group_norm_nhwc_fwd_one_pass_kernelI11Fp16IOFp16WLi512ELi70ELi560EEv26Group_norm_nhwc_fwd_params --------------------------
	.section	.nv.shared._Z35group_norm_nhwc_fwd_one_pass_kernelI11Fp16IOFp16WLi512ELi70ELi560EEv26Group_norm_nhwc_fwd_params,"aw",@nobits
	.sectionflags	@""
	.align	8
.nv.shared._Z35group_norm_nhwc_fwd_one_pass_kernelI11Fp16IOFp16WLi512ELi70ELi560EEv26Group_norm_nhwc_fwd_params:
	.zero		1208


//--------------------- .nv.shared._Z35group_norm_nhwc_fwd_one_pass_kernelI11Fp32IOFp32WLi64ELi70ELi560EEv26Group_norm_nhwc_fwd_params --------------------------
	.section	.nv.shared._Z35group_norm_nhwc_fwd_one_pass_kernelI11Fp32IOFp32WLi64ELi70ELi560EEv26Group_norm_nhwc_fwd_params,"aw",@nobits
	.sectionflags	@""
	.align	8
.nv.shared._Z35group_norm_nhwc_fwd_one_pass_kernelI11Fp32IOFp32WLi64ELi70ELi560EEv26Group_norm_nhwc_fwd_params:
	.zero		1208


//--------------------- .nv.shared._Z35group_norm_nhwc_fwd_one_pass_kernelI11Fp32IOFp32WLi128ELi70ELi560EEv26Group_norm_nhwc_fwd_params --------------------------
	.section	.nv.shared._Z35group_norm_nhwc_fwd_one_pass_kernelI11Fp32IOFp32WLi128ELi70ELi560EEv26Group_norm_nhwc_fwd_params,"aw",@nobits
	.sectionflags	@""
	.align	8
.nv.shared._Z35group_norm_nhwc_fwd_one_pass_kernelI11Fp32IOFp32WLi128ELi70ELi560EEv26Group_norm_nhwc_fwd_params:
	.zero		1208


//--------------------- .nv.shared._Z35group_norm_nhwc_fwd_one_pass_kernelI11Fp32IOFp32WLi256ELi70ELi560EEv26Group_norm_nhwc_fwd_params --------------------------
	.section	.nv.shared._Z35group_norm_nhwc_fwd_one_pass_kernelI11Fp32IOFp32WLi256ELi70ELi560EEv26Group_norm_nhwc_fwd_params,"aw",@nobits
	.sectionflags	@""
	.align	8
.nv.shared._Z35group_norm_nhwc_fwd_one_pass_kernelI11Fp32IOFp32WLi256ELi70ELi560EEv26Group_norm_nhwc_fwd_params:
	.zero		1208


//--------------------- .nv.shared._Z35group_norm_nhwc_fwd_one_pass_kernelI11Fp32IOFp32WLi512ELi70ELi560EEv26Group_norm_nhwc_fwd_params --------------------------
	.section	.nv.shared._Z35group_norm_nhwc_fwd_one_pass_kernelI11Fp32IOFp32WLi512ELi70ELi560EEv26Group_norm_nhwc_fwd_params,"aw",@nobits
	.sectionflags	@""
	.align	8
.nv.shared._Z35group_norm_nhwc_fwd_one_pass_kernelI11Fp32IOFp32WLi512ELi70ELi560EEv26Group_norm_nhwc_fwd_params:
	.zero		1208


//--------------------- .nv.shared._Z35group_norm_nhwc_fwd_one_pass_kernelI11Fp32IOBf16WLi64ELi70ELi560EEv26Group_norm_nhwc_fwd_params --------------------------
	.section	.nv.shared._Z35group_norm_nhwc_fwd_one_pass_kernelI11Fp32IOBf16WLi64ELi70ELi560EEv26Group_norm_nhwc_fwd_params,"aw",@nobits
	.sectionflags	@""
	.align	8
.nv.shared._Z35group_norm_nhwc_fwd_one_pass_kernelI11Fp32IOBf16WLi64ELi70ELi560EEv26Group_norm_nhwc_fwd_params:
	.zero		1208


//--------------------- .nv.shared._Z35group_norm_nhwc_fwd_one_pass_kernelI11Fp32IOBf16WLi128ELi70ELi560EEv26Group_norm_nhwc_fwd_params --------------------------
	.section	.nv.shared._Z35group_norm_nhwc_fwd_one_pass_kernelI11Fp32IOBf16WLi128ELi70ELi560EEv26Group_norm_nhwc_fwd_params,"aw",@nobits
	.sectionflags	@""
	.align	8
.nv.shared._Z35group_norm_nhwc_fwd_one_pass_kernelI11Fp32IOBf16WLi128ELi70ELi560EEv26Group_norm_nhwc_fwd_params:
	.zero		1208


//--------------------- .nv.shared._Z35group_norm_nhwc_fwd_one_pass_kernelI11Fp32IOBf16WLi256ELi70ELi560EEv26Group_norm_nhwc_fwd_params --------------------------
	.section	.nv.shared._Z35group_norm_nhwc_fwd_one_pass_kernelI11Fp32IOBf16WLi256ELi70ELi560EEv26Group_norm_nhwc_fwd_params,"aw",@nobits
	.sectionflags	@""
	.align	8
.nv.shared._Z35group_norm_nhwc_fwd_one_pass_kernelI11Fp32IOBf16WLi256ELi70ELi560EEv26Group_norm_nhwc_fwd_params:
	.zero		1208


//--------------------- .nv.shared._Z35group_norm_nhwc_fwd_one_pass_kernelI11Fp32IOBf16WLi512ELi70ELi560EEv26Group_norm_nhwc_fwd_params --------------------------
	.section	.nv.shared._Z35group_norm_nhwc_fwd_one_pass_kernelI11Fp32IOBf16WLi512ELi70ELi560EEv26Group_norm_nhwc_fwd_params,"aw",@nobits
	.sectionflags	@""
	.align	8
.nv.shared._Z35group_norm_nhwc_fwd_one_pass_kernelI11Fp32IOBf16WLi512ELi70ELi560EEv26Group_norm_nhwc_fwd_params:
	.zero		1208


//--------------------- .nv.shared._Z35group_norm_nhwc_fwd_one_pass_kernelI11Fp32IOFp16WLi64ELi70ELi560EEv26Group_norm_nhwc_fwd_params --------------------------
	.section	.nv.shared._Z35group_norm_nhwc_fwd_one_pass_kernelI11Fp32IOFp16WLi64ELi70ELi560EEv26Group_norm_nhwc_fwd_params,"aw",@nobits
	.sectionflags	@""
	.align	8
.nv.shared._Z35group_norm_nhwc_fwd_one_pass_kernelI11Fp32IOFp16WLi64ELi70ELi560EEv26Group_norm_nhwc_fwd_params:
	.zero		1208


//--------------------- .nv.shared._Z35group_norm_nhwc_fwd_one_pass_kernelI11Fp32IOFp16WLi128ELi70ELi560EEv26Group_norm_nhwc_fwd_params --------------------------
	.section	.nv.shared._Z35group_norm_nhwc_fwd_one_pass_kernelI11Fp32IOFp16WLi128ELi70ELi560EEv26Group_norm_nhwc_fwd_params,"aw",@nobits
	.sectionflags	@""
	.align	8
.nv.shared._Z35group_norm_nhwc_fwd_one_pass_kernelI11Fp32IOFp16WLi128ELi70ELi560EEv26Group_norm_nhwc_fwd_params:
	.zero		1208


//--------------------- .nv.shared._Z35group_norm_nhwc_fwd_one_pass_kernelI11Fp32IOFp16WLi256ELi70ELi560EEv26Group_norm_nhwc_fwd_params --------------------------
	.section	.nv.shared._Z35group_norm_nhwc_fwd_one_pass_kernelI11Fp32IOFp16WLi256ELi70ELi560EEv26Group_norm_nhwc_fwd_params,"aw",@nobits
	.sectionflags	@""
	.align	8
.nv.shared._Z35group_norm_nhwc_fwd_one_pass_kernelI11Fp32IOFp16WLi256ELi70ELi560EEv26Group_norm_nhwc_fwd_params:
	.zero		1208


//--------------------- .nv.shared._Z35group_norm_nhwc_fwd_one_pass_kernelI11Fp32IOFp16WLi512ELi70ELi560EEv26Group_norm_nhwc_fwd_params --------------------------
	.section	.nv.shared._Z35group_norm_nhwc_fwd_one_pass_kernelI11Fp32IOFp16WLi512ELi70ELi560EEv26Group_norm_nhwc_fwd_params,"aw",@nobits
	.sectionflags	@""
	.align	8
.nv.shared._Z35group_norm_nhwc_fwd_one_pass_kernelI11Fp32IOFp16WLi512ELi70ELi560EEv26Group_norm_nhwc_fwd_params:
	.zero		1208


//--------------------- .nv.constant0._ZN3cub18CUB_300001_SM_10306detail11EmptyKernelIvEEvv --------------------------
	.section	.nv.constant0._ZN3cub18CUB_300001_SM_10306detail11EmptyKernelIvEEvv,"a",@progbits
	.sectionflags	@""
	.align	4
.nv.constant0._ZN3cub18CUB_300001_SM_10306detail11EmptyKernelIvEEvv:
	.zero		896


//--------------------- .nv.constant0._Z35group_norm_nhwc_bwd_one_pass_kernelI11Bf16IOFp32WLi64ELi70ELi560EEv26Group_norm_nhwc_bwd_params --------------------------
	.section	.nv.constant0._Z35group_norm_nhwc_bwd_one_pass_kernelI11Bf16IOFp32WLi64ELi70ELi560EEv26Group_norm_nhwc_bwd_params,"a",@progbits
	.sectionflags	@""
	.align	4
.nv.constant0._Z35group_norm_nhwc_bwd_one_pass_kernelI11Bf16IOFp32WLi64ELi70ELi560EEv26Group_norm_nhwc_bwd_params:
	.zero		1080


//--------------------- .nv.constant0._Z35group_norm_nhwc_bwd_one_pass_kernelI11Bf16IOFp32WLi128ELi70ELi560EEv26Group_norm_nhwc_bwd_params --------------------------
	.section	.nv.constant0._Z35group_norm_nhwc_bwd_one_pass_kernelI11Bf16IOFp32WLi128ELi70ELi560EEv26Group_norm_nhwc_bwd_params,"a",@progbits
	.sectionflags	@""
	.align	4
.nv.constant0._Z35group_norm_nhwc_bwd_one_pass_kernelI11Bf16IOFp32WLi128ELi70ELi560EEv26Group_norm_nhwc_bwd_params:
	.zero		1080


//--------------------- .nv.constant0._Z35group_norm_nhwc_bwd_one_pass_kernelI11Bf16IOFp32WLi256ELi70ELi560EEv26Group_norm_nhwc_bwd_params --------------------------
	.section	.nv.constant0._Z35group_norm_nhwc_bwd_one_pass_kernelI11Bf16IOFp32WLi256ELi70ELi560EEv26Group_norm_nhwc_bwd_params,"a",@progbits
	.sectionflags	@""
	.align	4
.nv.constant0._Z35group_norm_nhwc_bwd_one_pass_kernelI11Bf16IOFp32WLi256ELi70ELi560EEv26Group_norm_nhwc_bwd_params:
	.zero		1080


//--------------------- .nv.constant0._Z35group_norm_nhwc_bwd_one_pass_kernelI11Bf16IOFp32WLi512ELi70ELi560EEv26Group_norm_nhwc_bwd_params --------------------------
	.section	.nv.constant0._Z35group_norm_nhwc_bwd_one_pass_kernelI11Bf16IOFp32WLi512ELi70ELi560EEv26Group_norm_nhwc_bwd_params,"a",@progbits
	.sectionflags	@""
	.align	4
.nv.constant0._Z35group_norm_nhwc_bwd_one_pass_kernelI11Bf16IOFp32WLi512ELi70ELi560EEv26Group_norm_nhwc_bwd_params:
	.zero		1080


//--------------------- .nv.constant0._Z35group_norm_nhwc_bwd_one_pass_kernelI11Bf16IOBf16WLi64ELi70ELi560EEv26Group_norm_nhwc_bwd_params --------------------------
	.section	.nv.constant0._Z35group_norm_nhwc_bwd_one_pass_kernelI11Bf16IOBf16WLi64ELi70ELi560EEv26Group_norm_nhwc_bwd_params,"a",@progbits
	.sectionflags	@""
	.align	4
.nv.constant0._Z35group_norm_nhwc_bwd_one_pass_kernelI11Bf16IOBf16WLi64ELi70ELi560EEv26Group_norm_nhwc_bwd_params:
	.zero		1080


//--------------------- .nv.constant0._Z35group_norm_nhwc_bwd_one_pass_kernelI11Bf16IOBf16WLi128ELi70ELi560EEv26Group_norm_nhwc_bwd_params --------------------------
	.section	.nv.constant0._Z35group_norm_nhwc_bwd_one_pass_kernelI11Bf16IOBf16WLi128ELi70ELi560EEv26Group_norm_nhwc_bwd_params,"a",@progbits
	.sectionflags	@""
	.align	4
.nv.constant0._Z35group_norm_nhwc_bwd_one_pass_kernelI11Bf16IOBf16WLi128ELi70ELi560EEv26Group_norm_nhwc_bwd_params:
	.zero		1080


//--------------------- .nv.constant0._Z35group_norm_nhwc_bwd_one_pass_kernelI11Bf16IOBf16WLi256ELi70ELi560EEv26Group_norm_nhwc_bwd_params --------------------------
	.section	.nv.constant0._Z35group_norm_nhwc_bwd_one_pass_kernelI11Bf16IOBf16WLi256ELi70ELi560EEv26Group_norm_nhwc_bwd_params,"a",@progbits
	.sectionflags	@""
	.align	4
.nv.constant0._Z35group_norm_nhwc_bwd_one_pass_kernelI11Bf16IOBf16WLi256ELi70ELi560EEv26Group_norm_nhwc_bwd_params:
	.zero		1080


//--------------------- .nv.constant0._Z35group_norm_nhwc_bwd_one_pass_kernelI11Bf16IOBf16WLi512ELi70ELi560EEv26Group_norm_nhwc_bwd_params --------------------------
	.section	.nv.constant0._Z35group_norm_nhwc_bwd_one_pass_kernelI11Bf16IOBf16WLi512ELi70ELi560EEv26Group_norm_nhwc_bwd_params,"a",@progbits
	.sectionflags	@""
	.align	4
.nv.constant0._Z35group_norm_nhwc_bwd_one_pass_kernelI11Bf16IOBf16WLi512ELi70ELi560EEv26Group_norm_nhwc_bwd_params:
	.zero		1080


//--------------------- .nv.constant0._Z35group_norm_nhwc_bwd_one_pass_kernelI11Bf16IOFp16WLi64ELi70ELi560EEv26Group_norm_nhwc_bwd_params --------------------------
	.section	.nv.constant0._Z35group_norm_nhwc_bwd_one_pass_kernelI11Bf16IOFp16WLi64ELi70ELi560EEv26Group_norm_nhwc_bwd_params,"a",@progbits
	.sectionflags	@""
	.align	4
.nv.constant0._Z35group_norm_nhwc_bwd_one_pass_kernelI11Bf16IOFp16WLi64ELi70ELi560EEv26Group_norm_nhwc_bwd_params:
	.zero		1080


//--------------------- .nv.constant0._Z35group_norm_nhwc_bwd_one_pass_kernelI11Bf16IOFp16WLi128ELi70ELi560EEv26Group_norm_nhwc_bwd_params --------------------------
	.section	.nv.constant0._Z35group_norm_nhwc_bwd_one_pass_kernelI11Bf16IOFp16WLi128ELi70ELi560EEv26Group_norm_nhwc_bwd_params,"a",@progbits
	.sectionflags	@""
	.align	4
.nv.constant0._Z35group_norm_nhwc_bwd_one_pass_kernelI11Bf16IOFp16WLi128ELi70ELi560EEv26Group_norm_nhwc_bwd_params:
	.zero		1080


//--------------------- .nv.constant0._Z35group_norm_nhwc_bwd_one_pass_kernelI11Bf16IOFp16WLi256ELi70ELi560EEv26Group_norm_nhwc_bwd_params --------------------------
	.section	.nv.constant0._Z35group_norm_nhwc_bwd_one_pass_kernelI11Bf16IOFp16WLi256ELi70ELi560EEv26Group_norm_nhwc_bwd_params,"a",@progbits
	.sectionflags	@""
	.align	4
.nv.constant0._Z35group_norm_nhwc_bwd_one_pass_kernelI11Bf16IOFp16WLi256ELi70ELi560EEv26Group_norm_nhwc_bwd_params:
	.zero		1080


//--------------------- .nv.constant0._Z35group_norm_nhwc_bwd_one_pass_kernelI11Bf16IOFp16WLi512ELi70ELi560EEv26Group_norm_nhwc_bwd_params --------------------------
	.section	.nv.constant0._Z35group_norm_nhwc_bwd_one_pass_kernelI11Bf16IOFp16WLi512ELi70ELi560EEv26Group_norm_nhwc_bwd_params,"a",@progbits
	.sectionflags	@""
	.align	4
.nv.constant0._Z35group_norm_nhwc_bwd_one_pass_kernelI11Bf16IOFp16WLi512ELi70ELi560EEv26Group_norm_nhwc_bwd_params:
	.zero		1080


//--------------------- .nv.constant0._Z35group_norm_nhwc_bwd_one_pass_kernelI11Fp16IOFp32WLi64ELi70ELi560EEv26Group_norm_nhwc_bwd_params --------------------------
	.section	.nv.constant0._Z35group_norm_nhwc_bwd_one_pass_kernelI11Fp16IOFp32WLi64ELi70ELi560EEv26Group_norm_nhwc_bwd_params,"a",@progbits
	.sectionflags	@""
	.align	4
.nv.constant0._Z35group_norm_nhwc_bwd_one_pass_kernelI11Fp16IOFp32WLi64ELi70ELi560EEv26Group_norm_nhwc_bwd_params:
	.zero		1080


//--------------------- .nv.constant0._Z35group_norm_nhwc_bwd_one_pass_kernelI11Fp16IOFp32WLi128ELi70ELi560EEv26Group_norm_nhwc_bwd_params --------------------------
	.section	.nv.constant0._Z35group_norm_nhwc_bwd_one_pass_kernelI11Fp16IOFp32WLi128ELi70ELi560EEv26Group_norm_nhwc_bwd_params,"a",@progbits
	.sectionflags	@""
	.align	4
.nv.constant0._Z35group_norm_nhwc_bwd_one_pass_kernelI11Fp16IOFp32WLi128ELi70ELi560EEv26Group_norm_nhwc_bwd_params:
	.zero		1080


//--------------------- .nv.constant0._Z35group_norm_nhwc_bwd_one_pass_kernelI11Fp16IOFp32WLi256ELi70ELi560EEv26Group_norm_nhwc_bwd_params --------------------------
	.section	.nv.constant0._Z35group_norm_nhwc_bwd_one_pass_kernelI11Fp16IOFp32WLi256ELi70ELi560EEv26Group_norm_nhwc_bwd_params,"a",@progbits
	.sectionflags	@""
	.align	4
.nv.constant0._Z35group_norm_nhwc_bwd_one_pass_kernelI11Fp16IOFp32WLi256ELi70ELi560EEv26Group_norm_nhwc_bwd_params:
	.zero		1080


//--------------------- .nv.constant0._Z35group_norm_nhwc_bwd_one_pass_kernelI11Fp16IOFp32WLi512ELi70ELi560EEv26Group_norm_nhwc_bwd_params --------------------------
	.section	.nv.constant0._Z35group_norm_nhwc_bwd_one_pass_kernelI11Fp16IOFp32WLi512ELi70ELi560EEv26Group_norm_nhwc_bwd_params,"a",@progbits
	.sectionflags	@""
	.align	4
.nv.constant0._Z35group_norm_nhwc_bwd_one_pass_kernelI11Fp16IOFp32WLi512ELi70ELi560EEv26Group_norm_nhwc_bwd_params:
	.zero		1080


//--------------------- .nv.constant0._Z35group_norm_nhwc_bwd_one_pass_kernelI11Fp16IOBf16WLi64ELi70ELi560EEv26Group_norm_nhwc_bwd_params --------------------------
	.section	.nv.constant0._Z35group_norm_nhwc_bwd_one_pass_kernelI11Fp16IOBf16WLi64ELi70ELi560EEv26Group_norm_nhwc_bwd_params,"a",@progbits
	.sectionflags	@""
	.align	4
.nv.constant0._Z35group_norm_nhwc_bwd_one_pass_kernelI11Fp16IOBf16WLi64ELi70ELi560EEv26Group_norm_nhwc_bwd_params:
	.zero		1080


//--------------------- .nv.constant0._Z35group_norm_nhwc_bwd_one_pass_kernelI11Fp16IOBf16WLi128ELi70ELi560EEv26Group_norm_nhwc_bwd_params --------------------------
	.section	.nv.constant0._Z35group_norm_nhwc_bwd_one_pass_kernelI11Fp16IOBf16WLi128ELi70ELi560EEv26Group_norm_nhwc_bwd_params,"a",@progbits
	.sectionflags	@""
	.align	4
.nv.constant0._Z35group_norm_nhwc_bwd_one_pass_kernelI11Fp16IOBf16WLi128ELi70ELi560EEv26Group_norm_nhwc_bwd_params:
	.zero		1080


//--------------------- .nv.constant0._Z35group_norm_nhwc_bwd_one_pass_kernelI11Fp16IOBf16WLi256ELi70ELi560EEv26Group_norm_nhwc_bwd_params --------------------------
	.section	.nv.constant0._Z35group_norm_nhwc_bwd_one_pass_kernelI11Fp16IOBf16WLi256ELi70ELi560EEv26Group_norm_nhwc_bwd_params,"a",@progbits
	.sectionflags	@""
	.align	4
.nv.constant0._Z35group_norm_nhwc_bwd_one_pass_kernelI11Fp16IOBf16WLi256ELi70ELi560EEv26Group_norm_nhwc_bwd_params:
	.zero		1080


//--------------------- .nv.constant0._Z35group_norm_nhwc_bwd_one_pass_kernelI11Fp16IOBf16WLi512ELi70ELi560EEv26Group_norm_nhwc_bwd_params --------------------------
	.section	.nv.constant0._Z35group_norm_nhwc_bwd_one_pass_kernelI11Fp16IOBf16WLi512ELi70ELi560EEv26Group_norm_nhwc_bwd_params,"a",@progbits
	.sectionflags	@""
	.align	4
.nv.constant0._Z35group_norm_nhwc_bwd_one_pass_kernelI11Fp16IOBf16WLi512ELi70ELi560EEv26Group_norm_nhwc_bwd_params:
	.zero		1080


//--------------------- .nv.constant0._Z35group_norm_nhwc_bwd_one_pass_kernelI11Fp16IOFp16WLi64ELi70ELi560EEv26Group_norm_nhwc_bwd_params --------------------------
	.section	.nv.constant0._Z35group_norm_nhwc_bwd_one_pass_kernelI11Fp16IOFp16WLi64ELi70ELi560EEv26Group_norm_nhwc_bwd_params,"a",@progbits
	.sectionflags	@""
	.align	4
.nv.constant0._Z35group_norm_nhwc_bwd_one_pass_kernelI11Fp16IOFp16WLi64ELi70ELi560EEv26Group_norm_nhwc_bwd_params:
	.zero		1080


//--------------------- .nv.constant0._Z35group_norm_nhwc_bwd_one_pass_kernelI11Fp16IOFp16WLi128ELi70ELi560EEv26Group_norm_nhwc_bwd_params --------------------------
	.section	.nv.constant0._Z35group_norm_nhwc_bwd_one_pass_kernelI11Fp16IOFp16WLi128ELi70ELi560EEv26Group_norm_nhwc_bwd_params,"a",@progbits
	.sectionflags	@""
	.align	4
.nv.constant0._Z35group_norm_nhwc_bwd_one_pass_kernelI11Fp16IOFp16WLi128ELi70ELi560EEv26Group_norm_nhwc_bwd_params:
	.zero		1080


//--------------------- .nv.constant0._Z35group_norm_nhwc_bwd_one_pass_kernelI11Fp16IOFp16WLi256ELi70ELi560EEv26Group_norm_nhwc_bwd_params --------------------------
	.section	.nv.constant0._Z35group_norm_nhwc_bwd_one_pass_kernelI11Fp16IOFp16WLi256ELi70ELi560EEv26Group_norm_nhwc_bwd_params,"a",@progbits
	.sectionflags	@""
	.align	4
.nv.constant0._Z35group_norm_nhwc_bwd_one_pass_kernelI11Fp16IOFp16WLi256ELi70ELi560EEv26Group_norm_nhwc_bwd_params:
	.zero		1080


//--------------------- .nv.constant0._Z35group_norm_nhwc_bwd_one_pass_kernelI11Fp16IOFp16WLi512ELi70ELi560EEv26Group_norm_nhwc_bwd_params --------------------------
	.section	.nv.constant0._Z35group_norm_nhwc_bwd_one_pass_kernelI11Fp16IOFp16WLi512ELi70ELi560EEv26Group_norm_nhwc_bwd_params,"a",@progbits
	.sectionflags	@""
	.align	4
.nv.constant0._Z35group_norm_nhwc_bwd_one_pass_kernelI11Fp16IOFp16WLi512ELi70ELi560EEv26Group_norm_nhwc_bwd_params:
	.zero		1080


//--------------------- .nv.constant0._Z35group_norm_nhwc_bwd_one_pass_kernelI11Fp32IOFp32WLi64ELi70ELi560EEv26Group_norm_nhwc_bwd_params --------------------------
	.section	.nv.constant0._Z35group_norm_nhwc_bwd_one_pass_kernelI11Fp32IOFp32WLi64ELi70ELi560EEv26Group_norm_nhwc_bwd_params,"a",@progbits
	.sectionflags	@""
	.align	4
.nv.constant0._Z35group_norm_nhwc_bwd_one_pass_kernelI11Fp32IOFp32WLi64ELi70ELi560EEv26Group_norm_nhwc_bwd_params:
	.zero		1080


//--------------------- .nv.constant0._Z35group_norm_nhwc_bwd_one_pass_kernelI11Fp32IOFp32WLi128ELi70ELi560EEv26Group_norm_nhwc_bwd_params --------------------------
	.section	.nv.constant0._Z35group_norm_nhwc_bwd_one_pass_kernelI11Fp32IOFp32WLi128ELi70ELi560EEv26Group_norm_nhwc_bwd_params,"a",@progbits
	.sectionflags	@""
	.align	4
.nv.constant0._Z35group_norm_nhwc_bwd_one_pass_kernelI11Fp32IOFp32WLi128ELi70ELi560EEv26Group_norm_nhwc_bwd_params:
	.zero		1080


//--------------------- .nv.constant0._Z35group_norm_nhwc_bwd_one_pass_kernelI11Fp32IOFp32WLi256ELi70ELi560EEv26Group_norm_nhwc_bwd_params --------------------------
	.section	.nv.constant0._Z35group_norm_nhwc_bwd_one_pass_kernelI11Fp32IOFp32WLi256ELi70ELi560EEv26Group_norm_nhwc_bwd_params,"a",@progbits
	.sectionflags	@""
	.align	4
.nv.constant0._Z35group_norm_nhwc_bwd_one_pass_kernelI11Fp32IOFp32WLi256ELi70ELi560EEv26Group_norm_nhwc_bwd_params:
	.zero		1080


//--------------------- .nv.constant0._Z35group_norm_nhwc_bwd_one_pass_kernelI11Fp32IOFp32WLi512ELi70ELi560EEv26Group_norm_nhwc_bwd_params --------------------------
	.section	.nv.constant0._Z35group_norm_nhwc_bwd_one_pass_kernelI11Fp32IOFp32WLi512ELi70ELi560EEv26Group_norm_nhwc_bwd_params,"a",@progbits
	.sectionflags	@""
	.align	4
.nv.constant0._Z35group_norm_nhwc_bwd_one_pass_kernelI11Fp32IOFp32WLi512ELi70ELi560EEv26Group_norm_nhwc_bwd_params:
	.zero		1080


//--------------------- .nv.constant0._Z35group_norm_nhwc_bwd_one_pass_kernelI11Fp32IOBf16WLi64ELi70ELi560EEv26Group_norm_nhwc_bwd_params --------------------------
	.section	.nv.constant0._Z35group_norm_nhwc_bwd_one_pass_kernelI11Fp32IOBf16WLi64ELi70ELi560EEv26Group_norm_nhwc_bwd_params,"a",@progbits
	.sectionflags	@""
	.align	4
.nv.constant0._Z35group_norm_nhwc_bwd_one_pass_kernelI11Fp32IOBf16WLi64ELi70ELi560EEv26Group_norm_nhwc_bwd_params:
	.zero		1080


//--------------------- .nv.constant0._Z35group_norm_nhwc_bwd_one_pass_kernelI11Fp32IOBf16WLi128ELi70ELi560EEv26Group_norm_nhwc_bwd_params --------------------------
	.section	.nv.constant0._Z35group_norm_nhwc_bwd_one_pass_kernelI11Fp32IOBf16WLi128ELi70ELi560EEv26Group_norm_nhwc_bwd_params,"a",@progbits
	.sectionflags	@""
	.align	4
.nv.constant0._Z35group_norm_nhwc_bwd_one_pass_kernelI11Fp32IOBf16WLi128ELi70ELi560EEv26Group_norm_nhwc_bwd_params:
	.zero		1080


//--------------------- .nv.constant0._Z35group_norm_nhwc_bwd_one_pass_kernelI11Fp32IOBf16WLi256ELi70ELi560EEv26Group_norm_nhwc_bwd_params --------------------------
	.section	.nv.constant0._Z35group_norm_nhwc_bwd_one_pass_kernelI11Fp32IOBf16WLi256ELi70ELi560EEv26Group_norm_nhwc_bwd_params,"a",@progbits
	.sectionflags	@""
	.align	4
.nv.constant0._Z35group_norm_nhwc_bwd_one_pass_kernelI11Fp32IOBf16WLi256ELi70ELi560EEv26Group_norm_nhwc_bwd_params:
	.zero		1080


//--------------------- .nv.constant0._Z35group_norm_nhwc_bwd_one_pass_kernelI11Fp32IOBf16WLi512ELi70ELi560EEv26Group_norm_nhwc_bwd_params --------------------------
	.section	.nv.constant0._Z35group_norm_nhwc_bwd_one_pass_kernelI11Fp32IOBf16WLi512ELi70ELi560EEv26Group_norm_nhwc_bwd_params,"a",@progbits
	.sectionflags	@""
	.align	4
.nv.constant0._Z35group_norm_nhwc_bwd_one_pass_kernelI11Fp32IOBf16WLi512ELi70ELi560EEv26Group_norm_nhwc_bwd_params:
	.zero		1080


//--------------------- .nv.constant0._Z35group_norm_nhwc_bwd_one_pass_kernelI11Fp32IOFp16WLi64ELi70ELi560EEv26Group_norm_nhwc_bwd_params --------------------------
	.section	.nv.constant0._Z35group_norm_nhwc_bwd_one_pass_kernelI11Fp32IOFp16WLi64ELi70ELi560EEv26Group_norm_nhwc_bwd_params,"a",@progbits
	.sectionflags	@""
	.align	4
.nv.constant0._Z35group_norm_nhwc_bwd_one_pass_kernelI11Fp32IOFp16WLi64ELi70ELi560EEv26Group_norm_nhwc_bwd_params:
	.zero		1080


//--------------------- .nv.constant0._Z35group_norm_nhwc_bwd_one_pass_kernelI11Fp32IOFp16WLi128ELi70ELi560EEv26Group_norm_nhwc_bwd_params --------------------------
	.section	.nv.constant0._Z35group_norm_nhwc_bwd_one_pass_kernelI11Fp32IOFp16WLi128ELi70ELi560EEv26Group_norm_nhwc_bwd_params,"a",@progbits
	.sectionflags	@""
	.align	4
.nv.constant0._Z35group_norm_nhwc_bwd_one_pass_kernelI11Fp32IOFp16WLi128ELi70ELi560EEv26Group_norm_nhwc_bwd_params:
	.zero		1080


//--------------------- .nv.constant0._Z35group_norm_nhwc_bwd_one_pass_kernelI11Fp32IOFp16WLi256ELi70ELi560EEv26Group_norm_nhwc_bwd_params --------------------------
	.section	.nv.constant0._Z35group_norm_nhwc_bwd_one_pass_kernelI11Fp32IOFp16WLi256ELi70ELi560EEv26Group_norm_nhwc_bwd_params,"a",@progbits
	.sectionflags	@""
	.align	4
.nv.constant0._Z35group_norm_nhwc_bwd_one_pass_kernelI11Fp32IOFp16WLi256ELi70ELi560EEv26Group_norm_nhwc_bwd_params:
	.zero		1080


//--------------------- .nv.constant0._Z35group_norm_nhwc_bwd_one_pass_kernelI11Fp32IOFp16WLi512ELi70ELi560EEv26Group_norm_nhwc_bwd_params --------------------------
	.section	.nv.constant0._Z35group_norm_nhwc_bwd_one_pass_kernelI11Fp32IOFp16WLi512ELi70ELi560EEv26Group_norm_nhwc_bwd_params,"a",@progbits
	.sectionflags	@""
	.align	4
.nv.constant0._Z35group_norm_nhwc_bwd_one_pass_kernelI11Fp32IOFp16WLi512ELi70ELi560EEv26Group_norm_nhwc_bwd_params:
	.zero		1080


//--------------------- .nv.constant0._Z35group_norm_nhwc_fwd_one_pass_kernelI11Bf16IOFp32WLi64ELi70ELi560EEv26Group_norm_nhwc_fwd_params --------------------------
	.section	.nv.constant0._Z35group_norm_nhwc_fwd_one_pass_kernelI11Bf16IOFp32WLi64ELi70ELi560EEv26Group_norm_nhwc_fwd_params,"a",@progbits
	.sectionflags	@""
	.align	4
.nv.constant0._Z35group_norm_nhwc_fwd_one_pass_kernelI11Bf16IOFp32WLi64ELi70ELi560EEv26Group_norm_nhwc_fwd_params:
	.zero		1056


//--------------------- .nv.constant0._Z35group_norm_nhwc_fwd_one_pass_kernelI11Bf16IOFp32WLi128ELi70ELi560EEv26Group_norm_nhwc_fwd_params --------------------------
	.section	.nv.constant0._Z35group_norm_nhwc_fwd_one_pass_kernelI11Bf16IOFp32WLi128ELi70ELi560EEv26Group_norm_nhwc_fwd_params,"a",@progbits
	.sectionflags	@""
	.align	4
.nv.constant0._Z35group_norm_nhwc_fwd_one_pass_kernelI11Bf16IOFp32WLi128ELi70ELi560EEv26Group_norm_nhwc_fwd_params:
	.zero		1056


//--------------------- .nv.constant0._Z35group_norm_nhwc_fwd_one_pass_kernelI11Bf16IOFp32WLi256ELi70ELi560EEv26Group_norm_nhwc_fwd_params --------------------------
	.section	.nv.constant0._Z35group_norm_nhwc_fwd_one_pass_kernelI11Bf16IOFp32WLi256ELi70ELi560EEv26Group_norm_nhwc_fwd_params,"a",@progbits
	.sectionflags	@""
	.align	4
.nv.constant0._Z35group_norm_nhwc_fwd_one_pass_kernelI11Bf16IOFp32WLi256ELi70ELi560EEv26Group_norm_nhwc_fwd_params:
	.zero		1056


//--------------------- .nv.constant0._Z35group_norm_nhwc_fwd_one_pass_kernelI11Bf16IOFp32WLi512ELi70ELi560EEv26Group_norm_nhwc_fwd_params --------------------------
	.section	.nv.constant0._Z35group_norm_nhwc_fwd_one_pass_kernelI11Bf16IOFp32WLi512ELi70ELi560EEv26Group_norm_nhwc_fwd_params,"a",@progbits
	.sectionflags	@""
	.align	4
.nv.constant0._Z35group_norm_nhwc_fwd_one_pass_kernelI11Bf16IOFp32WLi512ELi70ELi560EEv26Group_norm_nhwc_fwd_params:
	.zero		1056


//--------------------- .nv.constant0._Z35group_norm_nhwc_fwd_one_pass_kernelI11Bf16IOBf16WLi64ELi70ELi560EEv26Group_norm_nhwc_fwd_params --------------------------
	.section	.nv.constant0._Z35group_norm_nhwc_fwd_one_pass_kernelI11Bf16IOBf16WLi64ELi70ELi560EEv26Group_norm_nhwc_fwd_params,"a",@progbits
	.sectionflags	@""
	.align	4
.nv.constant0._Z35group_norm_nhwc_fwd_one_pass_kernelI11Bf16IOBf16WLi64ELi70ELi560EEv26Group_norm_nhwc_fwd_params:
	.zero		1056


//--------------------- .nv.constant0._Z35group_norm_nhwc_fwd_one_pass_kernelI11Bf16IOBf16WLi128ELi70ELi560EEv26Group_norm_nhwc_fwd_params --------------------------
	.section	.nv.constant0._Z35group_norm_nhwc_fwd_one_pass_kernelI11Bf16IOBf16WLi128ELi70ELi560EEv26Group_norm_nhwc_fwd_params,"a",@progbits
	.sectionflags	@""
	.align	4
.nv.constant0._Z35group_norm_nhwc_fwd_one_pass_kernelI11Bf16IOBf16WLi128ELi70ELi560EEv26Group_norm_nhwc_fwd_params:
	.zero		1056


//--------------------- .nv.constant0._Z35group_norm_nhwc_fwd_one_pass_kernelI11Bf16IOBf16WLi256ELi70ELi560EEv26Group_norm_nhwc_fwd_params --------------------------
	.section	.nv.constant0._Z35group_norm_nhwc_fwd_one_pass_kernelI11Bf16IOBf16WLi256ELi70ELi560EEv26Group_norm_nhwc_fwd_params,"a",@progbits
	.sectionflags	@""
	.align	4
.nv.constant0._Z35group_norm_nhwc_fwd_one_pass_kernelI11Bf16IOBf16WLi256ELi70ELi560EEv26Group_norm_nhwc_fwd_params:
	.zero		1056


//--------------------- .nv.constant0._Z35group_norm_nhwc_fwd_one_pass_kernelI11Bf16IOBf16WLi512ELi70ELi560EEv26Group_norm_nhwc_fwd_params --------------------------
	.section	.nv.constant0._Z35group_norm_nhwc_fwd_one_pass_kernelI11Bf16IOBf16WLi512ELi70ELi560EEv26Group_norm_nhwc_fwd_params,"a",@progbits
	.sectionflags	@""
	.align	4
.nv.constant0._Z35group_norm_nhwc_fwd_one_pass_kernelI11Bf16IOBf16WLi512ELi70ELi560EEv26Group_norm_nhwc_fwd_params:
	.zero		1056


//--------------------- .nv.constant0._Z35group_norm_nhwc_fwd_one_pass_kernelI11Bf16IOFp16WLi64ELi70ELi560EEv26Group_norm_nhwc_fwd_params --------------------------
	.section	.nv.constant0._Z35group_norm_nhwc_fwd_one_pass_kernelI11Bf16IOFp16WLi64ELi70ELi560EEv26Group_norm_nhwc_fwd_params,"a",@progbits
	.sectionflags	@""
	.align	4
.nv.constant0._Z35group_norm_nhwc_fwd_one_pass_kernelI11Bf16IOFp16WLi64ELi70ELi560EEv26Group_norm_nhwc_fwd_params:
	.zero		1056


//--------------------- .nv.constant0._Z35group_norm_nhwc_fwd_one_pass_kernelI11Bf16IOFp16WLi128ELi70ELi560EEv26Group_norm_nhwc_fwd_params --------------------------
	.section	.nv.constant0._Z35group_norm_nhwc_fwd_one_pass_kernelI11Bf16IOFp16WLi128ELi70ELi560EEv26Group_norm_nhwc_fwd_params,"a",@progbits
	.sectionflags	@""
	.align	4
.nv.constant0._Z35group_norm_nhwc_fwd_one_pass_kernelI11Bf16IOFp16WLi128ELi70ELi560EEv26Group_norm_nhwc_fwd_params:
	.zero		1056


//--------------------- .nv.constant0._Z35group_norm_nhwc_fwd_one_pass_kernelI11Bf16IOFp16WLi256ELi70ELi560EEv26Group_norm_nhwc_fwd_params --------------------------
	.section	.nv.constant0._Z35group_norm_nhwc_fwd_one_pass_kernelI11Bf16IOFp16WLi256ELi70ELi560EEv26Group_norm_nhwc_fwd_params,"a",@progbits
	.sectionflags	@""
	.align	4
.nv.constant0._Z35group_norm_nhwc_fwd_one_pass_kernelI11Bf16IOFp16WLi256ELi70ELi560EEv26Group_norm_nhwc_fwd_params:
	.zero		1056


//--------------------- .nv.constant0._Z35group_norm_nhwc_fwd_one_pass_kernelI11Bf16IOFp16WLi512ELi70ELi560EEv26Group_norm_nhwc_fwd_params --------------------------
	.section	.nv.constant0._Z35group_norm_nhwc_fwd_one_pass_kernelI11Bf16IOFp16WLi512ELi70ELi560EEv26Group_norm_nhwc_fwd_params,"a",@progbits
	.sectionflags	@""
	.align	4
.nv.constant0._Z35group_norm_nhwc_fwd_one_pass_kernelI11Bf16IOFp16WLi512ELi70ELi560EEv26Group_norm_nhwc_fwd_params:
	.zero		1056


//--------------------- .nv.constant0._Z35group_norm_nhwc_fwd_one_pass_kernelI11Fp16IOFp32WLi64ELi70ELi560EEv26Group_norm_nhwc_fwd_params --------------------------
	.section	.nv.constant0._Z35group_norm_nhwc_fwd_one_pass_kernelI11Fp16IOFp32WLi64ELi70ELi560EEv26Group_norm_nhwc_fwd_params,"a",@progbits
	.sectionflags	@""
	.align	4
.nv.constant0._Z35group_norm_nhwc_fwd_one_pass_kernelI11Fp16IOFp32WLi64ELi70ELi560EEv26Group_norm_nhwc_fwd_params:
	.zero		1056


//--------------------- .nv.constant0._Z35group_norm_nhwc_fwd_one_pass_kernelI11Fp16IOFp32WLi128ELi70ELi560EEv26Group_norm_nhwc_fwd_params --------------------------
	.section	.nv.constant0._Z35group_norm_nhwc_fwd_one_pass_kernelI11Fp16IOFp32WLi128ELi70ELi560EEv26Group_norm_nhwc_fwd_params,"a",@progbits
	.sectionflags	@""
	.align	4
.nv.constant0._Z35group_norm_nhwc_fwd_one_pass_kernelI11Fp16IOFp32WLi128ELi70ELi560EEv26Group_norm_nhwc_fwd_params:
	.zero		1056


//--------------------- .nv.constant0._Z35group_norm_nhwc_fwd_one_pass_kernelI11Fp16IOFp32WLi256ELi70ELi560EEv26Group_norm_nhwc_fwd_params --------------------------
	.section	.nv.constant0._Z35group_norm_nhwc_fwd_one_pass_kernelI11Fp16IOFp32WLi256ELi70ELi560EEv26Group_norm_nhwc_fwd_params,"a",@progbits
	.sectionflags	@""
	.align	4
.nv.constant0._Z35group_norm_nhwc_fwd_one_pass_kernelI11Fp16IOFp32WLi256ELi70ELi560EEv26Group_norm_nhwc_fwd_params:
	.zero		1056


//--------------------- .nv.constant0._Z35group_norm_nhwc_fwd_one_pass_kernelI11Fp16IOFp32WLi512ELi70ELi560EEv26Group_norm_nhwc_fwd_params --------------------------
	.section	.nv.constant0._Z35group_norm_nhwc_fwd_one_pass_kernelI11Fp16IOFp32WLi512ELi70ELi560EEv26Group_norm_nhwc_fwd_params,"a",@progbits
	.sectionflags	@""
	.align	4
.nv.constant0._Z35group_norm_nhwc_fwd_one_pass_kernelI11Fp16IOFp32WLi512ELi70ELi560EEv26Group_norm_nhwc_fwd_params:
	.zero		1056


//--------------------- .nv.constant0._Z35group_norm_nhwc_fwd_one_pass_kernelI11Fp16IOBf16WLi64ELi70ELi560EEv26Group_norm_nhwc_fwd_params --------------------------
	.section	.nv.constant0._Z35group_norm_nhwc_fwd_one_pass_kernelI11Fp16IOBf16WLi64ELi70ELi560EEv26Group_norm_nhwc_fwd_params,"a",@progbits
	.sectionflags	@""
	.align	4
.nv.constant0._Z35group_norm_nhwc_fwd_one_pass_kernelI11Fp16IOBf16WLi64ELi70ELi560EEv26Group_norm_nhwc_fwd_params:
	.zero		1056


//--------------------- .nv.constant0._Z35group_norm_nhwc_fwd_one_pass_kernelI11Fp16IOBf16WLi128ELi70ELi560EEv26Group_norm_nhwc_fwd_params --------------------------
	.section	.nv.constant0._Z35group_norm_nhwc_fwd_one_pass_kernelI11Fp16IOBf16WLi128ELi70ELi560EEv26Group_norm_nhwc_fwd_params,"a",@progbits
	.sectionflags	@""
	.align	4
.nv.constant0._Z35group_norm_nhwc_fwd_one_pass_kernelI11Fp16IOBf16WLi128ELi70ELi560EEv26Group_norm_nhwc_fwd_params:
	.zero		1056


//--------------------- .nv.constant0._Z35group_norm_nhwc_fwd_one_pass_kernelI11Fp16IOBf16WLi256ELi70ELi560EEv26Group_norm_nhwc_fwd_params --------------------------
	.section	.nv.constant0._Z35group_norm_nhwc_fwd_one_pass_kernelI11Fp16IOBf16WLi256ELi70ELi560EEv26Group_norm_nhwc_fwd_params,"a",@progbits
	.sectionflags	@""
	.align	4
.nv.constant0._Z35group_norm_nhwc_fwd_one_pass_kernelI11Fp16IOBf16WLi256ELi70ELi560EEv26Group_norm_nhwc_fwd_params:
	.zero		1056


//--------------------- .nv.constant0._Z35group_norm_nhwc_fwd_one_pass_kernelI11Fp16IOBf16WLi512ELi70ELi560EEv26Group_norm_nhwc_fwd_params --------------------------
	.section	.nv.constant0._Z35group_norm_nhwc_fwd_one_pass_kernelI11Fp16IOBf16WLi512ELi70ELi560EEv26Group_norm_nhwc_fwd_params,"a",@progbits
	.sectionflags	@""
	.align	4
.nv.constant0._Z35group_norm_nhwc_fwd_one_pass_kernelI11Fp16IOBf16WLi512ELi70ELi560EEv26Group_norm_nhwc_fwd_params:
	.zero		1056


//--------------------- .nv.constant0._Z35group_norm_nhwc_fwd_one_pass_kernelI11Fp16IOFp16WLi64ELi70ELi560EEv26Group_norm_nhwc_fwd_params --------------------------
	.section	.nv.constant0._Z35group_norm_nhwc_fwd_one_pass_kernelI11Fp16IOFp16WLi64ELi70ELi560EEv26Group_norm_nhwc_fwd_params,"a",@progbits
	.sectionflags	@""
	.align	4
.nv.constant0._Z35group_norm_nhwc_fwd_one_pass_kernelI11Fp16IOFp16WLi64ELi70ELi560EEv26Group_norm_nhwc_fwd_params:
	.zero		1056


//--------------------- .nv.constant0._Z35group_norm_nhwc_fwd_one_pass_kernelI11Fp16IOFp16WLi128ELi70ELi560EEv26Group_norm_nhwc_fwd_params --------------------------
	.section	.nv.constant0._Z35group_norm_nhwc_fwd_one_pass_kernelI11Fp16IOFp16WLi128ELi70ELi560EEv26Group_norm_nhwc_fwd_params,"a",@progbits
	.sectionflags	@""
	.align	4
.nv.constant0._Z35group_norm_nhwc_fwd_one_pass_kernelI11Fp16IOFp16WLi128ELi70ELi560EEv26Group_norm_nhwc_fwd_params:
	.zero		1056


//--------------------- .nv.constant0._Z35group_norm_nhwc_fwd_one_pass_kernelI11Fp16IOFp16WLi256ELi70ELi560EEv26Group_norm_nhwc_fwd_params --------------------------
	.section	.nv.constant0._Z35group_norm_nhwc_fwd_one_pass_kernelI11Fp16IOFp16WLi256ELi70ELi560EEv26Group_norm_nhwc_fwd_params,"a",@progbits
	.sectionflags	@""
	.align	4
.nv.constant0._Z35group_norm_nhwc_fwd_one_pass_kernelI11Fp16IOFp16WLi256ELi70ELi560EEv26Group_norm_nhwc_fwd_params:
	.zero		1056


//--------------------- .nv.constant0._Z35group_norm_nhwc_fwd_one_pass_kernelI11Fp16IOFp16WLi512ELi70ELi560EEv26Group_norm_nhwc_fwd_params --------------------------
	.section	.nv.constant0._Z35group_norm_nhwc_fwd_one_pass_kernelI11Fp16IOFp16WLi512ELi70ELi560EEv26Group_norm_nhwc_fwd_params,"a",@progbits
	.sectionflags	@""
	.align	4
.nv.constant0._Z35group_norm_nhwc_fwd_one_pass_kernelI11Fp16IOFp16WLi512ELi70ELi560EEv26Group_norm_nhwc_fwd_params:
	.zero		1056


//--------------------- .nv.constant0._Z35group_norm_nhwc_fwd_one_pass_kernelI11Fp32IOFp32WLi64ELi70ELi560EEv26Group_norm_nhwc_fwd_params --------------------------
	.section	.nv.constant0._Z35group_norm_nhwc_fwd_one_pass_kernelI11Fp32IOFp32WLi64ELi70ELi560EEv26Group_norm_nhwc_fwd_params,"a",@progbits
	.sectionflags	@""
	.align	4
.nv.constant0._Z35group_norm_nhwc_fwd_one_pass_kernelI11Fp32IOFp32WLi64ELi70ELi560EEv26Group_norm_nhwc_fwd_params:
	.zero		1056


//--------------------- .nv.constant0._Z35group_norm_nhwc_fwd_one_pass_kernelI11Fp32IOFp32WLi128ELi70ELi560EEv26Group_norm_nhwc_fwd_params --------------------------
	.section	.nv.constant0._Z35group_norm_nhwc_fwd_one_pass_kernelI11Fp32IOFp32WLi128ELi70ELi560EEv26Group_norm_nhwc_fwd_params,"a",@progbits
	.sectionflags	@""
	.align	4
.nv.constant0._Z35group_norm_nhwc_fwd_one_pass_kernelI11Fp32IOFp32WLi128ELi70ELi560EEv26Group_norm_nhwc_fwd_params:
	.zero		1056


//--------------------- .nv.constant0._Z35group_norm_nhwc_fwd_one_pass_kernelI11Fp32IOFp32WLi256ELi70ELi560EEv26Group_norm_nhwc_fwd_params --------------------------
	.section	.nv.constant0._Z35group_norm_nhwc_fwd_one_pass_kernelI11Fp32IOFp32WLi256ELi70ELi560EEv26Group_norm_nhwc_fwd_params,"a",@progbits
	.sectionflags	@""
	.align	4
.nv.constant0._Z35group_norm_nhwc_fwd_one_pass_kernelI11Fp32IOFp32WLi256ELi70ELi560EEv26Group_norm_nhwc_fwd_params:
	.zero		1056


//--------------------- .nv.constant0._Z35group_norm_nhwc_fwd_one_pass_kernelI11Fp32IOFp32WLi512ELi70ELi560EEv26Group_norm_nhwc_fwd_params --------------------------
	.section	.nv.constant0._Z35group_norm_nhwc_fwd_one_pass_kernelI11Fp32IOFp32WLi512ELi70ELi560EEv26Group_norm_nhwc_fwd_params,"a",@progbits
	.sectionflags	@""
	.align	4
.nv.constant0._Z35group_norm_nhwc_fwd_one_pass_kernelI11Fp32IOFp32WLi512ELi70ELi560EEv26Group_norm_nhwc_fwd_params:
	.zero		1056


//--------------------- .nv.constant0._Z35group_norm_nhwc_fwd_one_pass_kernelI11Fp32IOBf16WLi64ELi70ELi560EEv26Group_norm_nhwc_fwd_params --------------------------
	.section	.nv.constant0._Z35group_norm_nhwc_fwd_one_pass_kernelI11Fp32IOBf16WLi64ELi70ELi560EEv26Group_norm_nhwc_fwd_params,"a",@progbits
	.sectionflags	@""
	.align	4
.nv.constant0._Z35group_norm_nhwc_fwd_one_pass_kernelI11Fp32IOBf16WLi64ELi70ELi560EEv26Group_norm_nhwc_fwd_params:
	.zero		1056


//--------------------- .nv.constant0._Z35group_norm_nhwc_fwd_one_pass_kernelI11Fp32IOBf16WLi128ELi70ELi560EEv26Group_norm_nhwc_fwd_params --------------------------
	.section	.nv.constant0._Z35group_norm_nhwc_fwd_one_pass_kernelI11Fp32IOBf16WLi128ELi70ELi560EEv26Group_norm_nhwc_fwd_params,"a",@progbits
	.sectionflags	@""
	.align	4
.nv.constant0._Z35group_norm_nhwc_fwd_one_pass_kernelI11Fp32IOBf16WLi128ELi70ELi560EEv26Group_norm_nhwc_fwd_params:
	.zero		1056


//--------------------- .nv.constant0._Z35group_norm_nhwc_fwd_one_pass_kernelI11Fp32IOBf16WLi256ELi70ELi560EEv26Group_norm_nhwc_fwd_params --------------------------
	.section	.nv.constant0._Z35group_norm_nhwc_fwd_one_pass_kernelI11Fp32IOBf16WLi256ELi70ELi560EEv26Group_norm_nhwc_fwd_params,"a",@progbits
	.sectionflags	@""
	.align	4
.nv.constant0._Z35group_norm_nhwc_fwd_one_pass_kernelI11Fp32IOBf16WLi256ELi70ELi560EEv26Group_norm_nhwc_fwd_params:
	.zero		1056


//--------------------- .nv.constant0._Z35group_norm_nhwc_fwd_one_pass_kernelI11Fp32IOBf16WLi512ELi70ELi560EEv26Group_norm_nhwc_fwd_params --------------------------
	.section	.nv.constant0._Z35group_norm_nhwc_fwd_one_pass_kernelI11Fp32IOBf16WLi512ELi70ELi560EEv26Group_norm_nhwc_fwd_params,"a",@progbits
	.sectionflags	@""
	.align	4
.nv.constant0._Z35group_norm_nhwc_fwd_one_pass_kernelI11Fp32IOBf16WLi512ELi70ELi560EEv26Group_norm_nhwc_fwd_params:
	.zero		1056


//--------------------- .nv.constant0._Z35group_norm_nhwc_fwd_one_pass_kernelI11Fp32IOFp16WLi64ELi70ELi560EEv26Group_norm_nhwc_fwd_params --------------------------
	.section	.nv.constant0._Z35group_norm_nhwc_fwd_one_pass_kernelI11Fp32IOFp16WLi64ELi70ELi560EEv26Group_norm_nhwc_fwd_params,"a",@progbits
	.sectionflags	@""
	.align	4
.nv.constant0._Z35group_norm_nhwc_fwd_one_pass_kernelI11Fp32IOFp16WLi64ELi70ELi560EEv26Group_norm_nhwc_fwd_params:
	.zero		1056


//--------------------- .nv.constant0._Z35group_norm_nhwc_fwd_one_pass_kernelI11Fp32IOFp16WLi128ELi70ELi560EEv26Group_norm_nhwc_fwd_params --------------------------
	.section	.nv.constant0._Z35group_norm_nhwc_fwd_one_pass_kernelI11Fp32IOFp16WLi128ELi70ELi560EEv26Group_norm_nhwc_fwd_params,"a",@progbits
	.sectionflags	@""
	.align	4
.nv.constant0._Z35group_norm_nhwc_fwd_one_pass_kernelI11Fp32IOFp16WLi128ELi70ELi560EEv26Group_norm_nhwc_fwd_params:
	.zero		1056


//--------------------- .nv.constant0._Z35group_norm_nhwc_fwd_one_pass_kernelI11Fp32IOFp16WLi256ELi70ELi560EEv26Group_norm_nhwc_fwd_params --------------------------
	.section	.nv.constant0._Z35group_norm_nhwc_fwd_one_pass_kernelI11Fp32IOFp16WLi256ELi70ELi560EEv26Group_norm_nhwc_fwd_params,"a",@progbits
	.sectionflags	@""
	.align	4
.nv.constant0._Z35group_norm_nhwc_fwd_one_pass_kernelI11Fp32IOFp16WLi256ELi70ELi560EEv26Group_norm_nhwc_fwd_params:
	.zero		1056


//--------------------- .nv.constant0._Z35group_norm_nhwc_fwd_one_pass_kernelI11Fp32IOFp16WLi512ELi70ELi560EEv26Group_norm_nhwc_fwd_params --------------------------
	.section	.nv.constant0._Z35group_norm_nhwc_fwd_one_pass_kernelI11Fp32IOFp16WLi512ELi70ELi560EEv26Group_norm_nhwc_fwd_params,"a",@progbits
	.sectionflags	@""
	.align	4
.nv.constant0._Z35group_norm_nhwc_fwd_one_pass_kernelI11Fp32IOFp16WLi512ELi70ELi560EEv26Group_norm_nhwc_fwd_params:
	.zero		1056


//--------------------- SYMBOLS --------------------------

	.type		.nv.reservedSmem.offset0,@object
	.size		.nv.reservedSmem.offset0,0x4
	.type		.nv.reservedSmem.cap,@object
	.size		.nv.reservedSmem.cap,0x4
